//
// Generated by NVIDIA NVVM Compiler
//
// Compiler Build ID: CL-36424714
// Cuda compilation tools, release 13.0, V13.0.88
// Based on NVVM 20.0.0
//

.version 9.0
.target sm_100
.address_size 64

	// .globl	ewah_decompress_kernel
.func  (.param .b64 func_retval0) __internal_accurate_pow
(
	.param .b64 __internal_accurate_pow_param_0
)
;
// _ZZ50popcount_weighted_keys_literal_fused_multiq_kernelE8warp_buf has been demoted
// _ZZ25slice_popcount_sum_kernelE4smem has been demoted
.extern .shared .align 16 .b8 shmem[];
.extern .shared .align 16 .b8 shmem$1[];

.visible .entry ewah_decompress_kernel(
	.param .u64 .ptr .align 1 ewah_decompress_kernel_param_0,
	.param .u32 ewah_decompress_kernel_param_1,
	.param .u32 ewah_decompress_kernel_param_2,
	.param .u64 .ptr .align 1 ewah_decompress_kernel_param_3
)
{
	.reg .pred 	%p<29>;
	.reg .b32 	%r<67>;
	.reg .b64 	%rd<32>;

	ld.param.u64 	%rd6, [ewah_decompress_kernel_param_0];
	ld.param.u32 	%r39, [ewah_decompress_kernel_param_1];
	ld.param.u32 	%r40, [ewah_decompress_kernel_param_2];
	ld.param.u64 	%rd7, [ewah_decompress_kernel_param_3];
	cvta.to.global.u64 	%rd1, %rd6;
	cvta.to.global.u64 	%rd2, %rd7;
	mov.u32 	%r41, %tid.x;
	setp.ne.s32 	%p1, %r41, 0;
	@%p1 bra 	$L__BB0_21;
	mov.b32 	%r51, 0;
	min.s32 	%r43, %r39, %r40;
	setp.lt.s32 	%p2, %r43, 1;
	@%p2 bra 	$L__BB0_8;
	mov.b32 	%r51, 0;
	mov.u32 	%r57, %r51;
$L__BB0_3:
	mul.wide.s32 	%rd8, %r57, 8;
	add.s64 	%rd9, %rd1, %rd8;
	ld.global.nc.u64 	%rd4, [%rd9];
	shr.u64 	%rd10, %rd4, 1;
	cvt.u32.u64 	%r9, %rd10;
	setp.eq.s32 	%p3, %r9, 0;
	@%p3 bra 	$L__BB0_6;
	and.b64  	%rd11, %rd4, 1;
	neg.s64 	%rd5, %rd11;
	mov.b32 	%r55, 0;
$L__BB0_5:
	mul.wide.s32 	%rd12, %r51, 8;
	add.s64 	%rd13, %rd2, %rd12;
	add.s32 	%r51, %r51, 1;
	st.global.u64 	[%rd13], %rd5;
	add.s32 	%r55, %r55, 1;
	setp.lt.u32 	%p4, %r55, %r9;
	setp.lt.s32 	%p5, %r51, %r40;
	and.pred  	%p6, %p4, %p5;
	@%p6 bra 	$L__BB0_5;
$L__BB0_6:
	add.s32 	%r57, %r57, 1;
	setp.lt.u64 	%p7, %rd4, 8589934592;
	setp.ge.s32 	%p8, %r51, %r40;
	setp.ge.s32 	%p9, %r57, %r39;
	or.pred  	%p10, %p8, %p9;
	or.pred  	%p11, %p10, %p7;
	@%p11 bra 	$L__BB0_7;
	bra.uni 	$L__BB0_22;
$L__BB0_7:
	setp.lt.s32 	%p17, %r57, %r39;
	setp.lt.s32 	%p18, %r51, %r40;
	and.pred  	%p19, %p17, %p18;
	@%p19 bra 	$L__BB0_3;
$L__BB0_8:
	setp.ge.s32 	%p20, %r51, %r40;
	@%p20 bra 	$L__BB0_21;
	sub.s32 	%r4, %r40, %r51;
	and.b32  	%r5, %r4, 15;
	sub.s32 	%r47, %r51, %r40;
	setp.gt.u32 	%p21, %r47, -16;
	@%p21 bra 	$L__BB0_12;
	and.b32  	%r48, %r4, -16;
	neg.s32 	%r60, %r48;
	add.s64 	%rd3, %rd2, 64;
$L__BB0_11:
	.pragma "nounroll";
	mul.wide.s32 	%rd20, %r51, 8;
	add.s64 	%rd21, %rd3, %rd20;
	mov.b64 	%rd22, 0;
	st.global.u64 	[%rd21+-64], %rd22;
	st.global.u64 	[%rd21+-56], %rd22;
	st.global.u64 	[%rd21+-48], %rd22;
	st.global.u64 	[%rd21+-40], %rd22;
	st.global.u64 	[%rd21+-32], %rd22;
	st.global.u64 	[%rd21+-24], %rd22;
	st.global.u64 	[%rd21+-16], %rd22;
	st.global.u64 	[%rd21+-8], %rd22;
	st.global.u64 	[%rd21], %rd22;
	st.global.u64 	[%rd21+8], %rd22;
	st.global.u64 	[%rd21+16], %rd22;
	st.global.u64 	[%rd21+24], %rd22;
	st.global.u64 	[%rd21+32], %rd22;
	st.global.u64 	[%rd21+40], %rd22;
	st.global.u64 	[%rd21+48], %rd22;
	add.s32 	%r51, %r51, 16;
	st.global.u64 	[%rd21+56], %rd22;
	add.s32 	%r60, %r60, 16;
	setp.ne.s32 	%p22, %r60, 0;
	@%p22 bra 	$L__BB0_11;
$L__BB0_12:
	setp.eq.s32 	%p23, %r5, 0;
	@%p23 bra 	$L__BB0_21;
	and.b32  	%r28, %r4, 7;
	setp.lt.u32 	%p24, %r5, 8;
	@%p24 bra 	$L__BB0_15;
	mul.wide.s32 	%rd23, %r51, 8;
	add.s64 	%rd24, %rd2, %rd23;
	mov.b64 	%rd25, 0;
	st.global.u64 	[%rd24], %rd25;
	st.global.u64 	[%rd24+8], %rd25;
	st.global.u64 	[%rd24+16], %rd25;
	st.global.u64 	[%rd24+24], %rd25;
	st.global.u64 	[%rd24+32], %rd25;
	st.global.u64 	[%rd24+40], %rd25;
	st.global.u64 	[%rd24+48], %rd25;
	st.global.u64 	[%rd24+56], %rd25;
	add.s32 	%r51, %r51, 8;
$L__BB0_15:
	setp.eq.s32 	%p25, %r28, 0;
	@%p25 bra 	$L__BB0_21;
	and.b32  	%r31, %r4, 3;
	setp.lt.u32 	%p26, %r28, 4;
	@%p26 bra 	$L__BB0_18;
	mul.wide.s32 	%rd26, %r51, 8;
	add.s64 	%rd27, %rd2, %rd26;
	mov.b64 	%rd28, 0;
	st.global.u64 	[%rd27], %rd28;
	st.global.u64 	[%rd27+8], %rd28;
	st.global.u64 	[%rd27+16], %rd28;
	st.global.u64 	[%rd27+24], %rd28;
	add.s32 	%r51, %r51, 4;
$L__BB0_18:
	setp.eq.s32 	%p27, %r31, 0;
	@%p27 bra 	$L__BB0_21;
	neg.s32 	%r65, %r31;
$L__BB0_20:
	.pragma "nounroll";
	mul.wide.s32 	%rd29, %r51, 8;
	add.s64 	%rd30, %rd2, %rd29;
	add.s32 	%r51, %r51, 1;
	mov.b64 	%rd31, 0;
	st.global.u64 	[%rd30], %rd31;
	add.s32 	%r65, %r65, 1;
	setp.ne.s32 	%p28, %r65, 0;
	@%p28 bra 	$L__BB0_20;
$L__BB0_21:
	ret;
$L__BB0_22:
	shr.u64 	%rd14, %rd4, 33;
	cvt.u32.u64 	%r12, %rd14;
	mov.b32 	%r58, 0;
	mov.u32 	%r59, %r51;
$L__BB0_23:
	mul.wide.s32 	%rd15, %r57, 8;
	add.s64 	%rd16, %rd1, %rd15;
	ld.global.nc.u64 	%rd17, [%rd16];
	add.s32 	%r51, %r59, 1;
	mul.wide.s32 	%rd18, %r59, 8;
	add.s64 	%rd19, %rd2, %rd18;
	st.global.u64 	[%rd19], %rd17;
	add.s32 	%r58, %r58, 1;
	add.s32 	%r57, %r57, 1;
	setp.lt.u32 	%p12, %r58, %r12;
	setp.lt.s32 	%p13, %r51, %r40;
	setp.lt.s32 	%p14, %r57, %r39;
	and.pred  	%p15, %p13, %p14;
	and.pred  	%p16, %p15, %p12;
	mov.u32 	%r59, %r51;
	@%p16 bra 	$L__BB0_23;
	bra.uni 	$L__BB0_7;

}
	// .globl	pack_bits_all_kernel
.visible .entry pack_bits_all_kernel(
	.param .u64 .ptr .align 1 pack_bits_all_kernel_param_0,
	.param .u64 pack_bits_all_kernel_param_1,
	.param .u32 pack_bits_all_kernel_param_2,
	.param .u32 pack_bits_all_kernel_param_3,
	.param .u64 pack_bits_all_kernel_param_4,
	.param .u64 .ptr .align 1 pack_bits_all_kernel_param_5
)
{
	.reg .pred 	%p<11>;
	.reg .b32 	%r<38>;
	.reg .b64 	%rd<75>;

	ld.param.u64 	%rd17, [pack_bits_all_kernel_param_0];
	ld.param.u64 	%rd18, [pack_bits_all_kernel_param_1];
	ld.param.u32 	%r5, [pack_bits_all_kernel_param_2];
	ld.param.u32 	%r4, [pack_bits_all_kernel_param_3];
	ld.param.u64 	%rd19, [pack_bits_all_kernel_param_4];
	ld.param.u64 	%rd20, [pack_bits_all_kernel_param_5];
	mul.lo.s32 	%r6, %r4, %r5;
	mov.u32 	%r7, %ctaid.x;
	mov.u32 	%r8, %ntid.x;
	mov.u32 	%r9, %tid.x;
	mad.lo.s32 	%r1, %r7, %r8, %r9;
	setp.ge.s32 	%p1, %r1, %r6;
	@%p1 bra 	$L__BB1_12;
	div.s32 	%r11, %r1, %r4;
	mul.lo.s32 	%r12, %r11, %r4;
	sub.s32 	%r13, %r1, %r12;
	mul.wide.s32 	%rd1, %r13, 64;
	cvt.u64.u32 	%rd2, %r11;
	cvta.to.global.u64 	%rd3, %rd17;
	mov.b64 	%rd74, 0;
	mov.b32 	%r37, 0;
	cvt.u32.u64 	%r14, %rd2;
$L__BB1_2:
	cvt.u64.u32 	%rd5, %r37;
	add.s64 	%rd6, %rd1, %rd5;
	setp.ge.s64 	%p2, %rd6, %rd18;
	@%p2 bra 	$L__BB1_11;
	shl.b64 	%rd22, %rd6, 3;
	add.s64 	%rd7, %rd3, %rd22;
	ld.global.nc.u64 	%rd23, [%rd7];
	and.b64  	%rd24, %rd23, %rd19;
	shr.u64 	%rd25, %rd24, %r14;
	and.b64  	%rd26, %rd25, 1;
	cvt.u32.u64 	%r15, %rd5;
	shl.b64 	%rd27, %rd26, %r15;
	or.b64  	%rd74, %rd27, %rd74;
	add.s64 	%rd28, %rd6, 1;
	setp.ge.s64 	%p3, %rd28, %rd18;
	@%p3 bra 	$L__BB1_11;
	add.s32 	%r17, %r15, 1;
	ld.global.nc.u64 	%rd29, [%rd7+8];
	and.b64  	%rd30, %rd29, %rd19;
	shr.u64 	%rd31, %rd30, %r14;
	and.b64  	%rd32, %rd31, 1;
	shl.b64 	%rd33, %rd32, %r17;
	or.b64  	%rd74, %rd33, %rd74;
	add.s64 	%rd34, %rd6, 2;
	setp.ge.s64 	%p4, %rd34, %rd18;
	@%p4 bra 	$L__BB1_11;
	add.s32 	%r20, %r15, 2;
	ld.global.nc.u64 	%rd35, [%rd7+16];
	and.b64  	%rd36, %rd35, %rd19;
	shr.u64 	%rd37, %rd36, %r14;
	and.b64  	%rd38, %rd37, 1;
	shl.b64 	%rd39, %rd38, %r20;
	or.b64  	%rd74, %rd39, %rd74;
	add.s64 	%rd40, %rd6, 3;
	setp.ge.s64 	%p5, %rd40, %rd18;
	@%p5 bra 	$L__BB1_11;
	add.s32 	%r23, %r15, 3;
	ld.global.nc.u64 	%rd41, [%rd7+24];
	and.b64  	%rd42, %rd41, %rd19;
	shr.u64 	%rd43, %rd42, %r14;
	and.b64  	%rd44, %rd43, 1;
	shl.b64 	%rd45, %rd44, %r23;
	or.b64  	%rd74, %rd45, %rd74;
	add.s64 	%rd46, %rd6, 4;
	setp.ge.s64 	%p6, %rd46, %rd18;
	@%p6 bra 	$L__BB1_11;
	add.s32 	%r26, %r15, 4;
	ld.global.nc.u64 	%rd47, [%rd7+32];
	and.b64  	%rd48, %rd47, %rd19;
	shr.u64 	%rd49, %rd48, %r14;
	and.b64  	%rd50, %rd49, 1;
	shl.b64 	%rd51, %rd50, %r26;
	or.b64  	%rd74, %rd51, %rd74;
	add.s64 	%rd52, %rd6, 5;
	setp.ge.s64 	%p7, %rd52, %rd18;
	@%p7 bra 	$L__BB1_11;
	add.s32 	%r29, %r15, 5;
	ld.global.nc.u64 	%rd53, [%rd7+40];
	and.b64  	%rd54, %rd53, %rd19;
	shr.u64 	%rd55, %rd54, %r14;
	and.b64  	%rd56, %rd55, 1;
	shl.b64 	%rd57, %rd56, %r29;
	or.b64  	%rd74, %rd57, %rd74;
	add.s64 	%rd58, %rd6, 6;
	setp.ge.s64 	%p8, %rd58, %rd18;
	@%p8 bra 	$L__BB1_11;
	add.s32 	%r32, %r15, 6;
	ld.global.nc.u64 	%rd59, [%rd7+48];
	and.b64  	%rd60, %rd59, %rd19;
	shr.u64 	%rd61, %rd60, %r14;
	and.b64  	%rd62, %rd61, 1;
	shl.b64 	%rd63, %rd62, %r32;
	or.b64  	%rd74, %rd63, %rd74;
	add.s64 	%rd64, %rd6, 7;
	setp.ge.s64 	%p9, %rd64, %rd18;
	@%p9 bra 	$L__BB1_11;
	add.s32 	%r35, %r15, 7;
	ld.global.nc.u64 	%rd65, [%rd7+56];
	and.b64  	%rd66, %rd65, %rd19;
	shr.u64 	%rd67, %rd66, %r14;
	and.b64  	%rd68, %rd67, 1;
	shl.b64 	%rd69, %rd68, %r35;
	or.b64  	%rd74, %rd69, %rd74;
	add.s32 	%r37, %r15, 8;
	setp.ne.s32 	%p10, %r37, 64;
	@%p10 bra 	$L__BB1_2;
$L__BB1_11:
	cvta.to.global.u64 	%rd70, %rd20;
	mul.wide.s32 	%rd71, %r1, 8;
	add.s64 	%rd72, %rd70, %rd71;
	st.global.u64 	[%rd72], %rd74;
$L__BB1_12:
	ret;

}
	// .globl	pack_bits_all_ballot_multi_kernel
.visible .entry pack_bits_all_ballot_multi_kernel(
	.param .u64 .ptr .align 1 pack_bits_all_ballot_multi_kernel_param_0,
	.param .u64 pack_bits_all_ballot_multi_kernel_param_1,
	.param .u32 pack_bits_all_ballot_multi_kernel_param_2,
	.param .u32 pack_bits_all_ballot_multi_kernel_param_3,
	.param .u64 pack_bits_all_ballot_multi_kernel_param_4,
	.param .u64 .ptr .align 1 pack_bits_all_ballot_multi_kernel_param_5
)
{
	.reg .pred 	%p<16>;
	.reg .b32 	%r<14>;
	.reg .b64 	%rd<32>;

	ld.param.u64 	%rd4, [pack_bits_all_ballot_multi_kernel_param_0];
	ld.param.u64 	%rd5, [pack_bits_all_ballot_multi_kernel_param_1];
	ld.param.u32 	%r7, [pack_bits_all_ballot_multi_kernel_param_2];
	ld.param.u32 	%r6, [pack_bits_all_ballot_multi_kernel_param_3];
	ld.param.u64 	%rd6, [pack_bits_all_ballot_multi_kernel_param_4];
	ld.param.u64 	%rd7, [pack_bits_all_ballot_multi_kernel_param_5];
	mov.u32 	%r1, %ctaid.y;
	setp.ge.s32 	%p5, %r1, %r7;
	@%p5 bra 	$L__BB2_8;
	mov.u32 	%r8, %ntid.x;
	shr.u32 	%r9, %r8, 5;
	mov.u32 	%r10, %tid.x;
	shr.u32 	%r11, %r10, 5;
	and.b32  	%r2, %r10, 31;
	mov.u32 	%r12, %ctaid.x;
	mad.lo.s32 	%r3, %r9, %r12, %r11;
	setp.ge.s32 	%p6, %r3, %r6;
	@%p6 bra 	$L__BB2_8;
	cvt.u64.u32 	%rd1, %r3;
	mul.wide.u32 	%rd8, %r3, 64;
	cvt.u64.u32 	%rd9, %r2;
	or.b64  	%rd2, %rd8, %rd9;
	setp.ge.s64 	%p8, %rd2, %rd5;
	cvta.to.global.u64 	%rd10, %rd4;
	shl.b64 	%rd11, %rd2, 3;
	add.s64 	%rd3, %rd10, %rd11;
	mov.pred 	%p14, 0;
	@%p8 bra 	$L__BB2_4;
	ld.global.nc.u64 	%rd12, [%rd3];
	mov.b64 	%rd13, 1;
	shl.b64 	%rd14, %rd13, %r1;
	and.b64  	%rd15, %rd14, %rd12;
	and.b64  	%rd16, %rd15, %rd6;
	setp.ne.s64 	%p14, %rd16, 0;
$L__BB2_4:
	add.s64 	%rd17, %rd2, 32;
	setp.ge.s64 	%p10, %rd17, %rd5;
	mov.pred 	%p15, 0;
	@%p10 bra 	$L__BB2_6;
	ld.global.nc.u64 	%rd18, [%rd3+256];
	mov.b64 	%rd19, 1;
	shl.b64 	%rd20, %rd19, %r1;
	and.b64  	%rd21, %rd20, %rd18;
	and.b64  	%rd22, %rd21, %rd6;
	setp.ne.s64 	%p15, %rd22, 0;
$L__BB2_6:
	mov.b32 	%r13, -1;
	vote.sync.ballot.b32 	%r4, %p14, %r13;
	vote.sync.ballot.b32 	%r5, %p15, %r13;
	setp.ne.s32 	%p13, %r2, 0;
	@%p13 bra 	$L__BB2_8;
	cvt.u64.u32 	%rd23, %r4;
	cvt.u64.u32 	%rd24, %r5;
	shl.b64 	%rd25, %rd24, 32;
	or.b64  	%rd26, %rd25, %rd23;
	mul.wide.u32 	%rd27, %r6, %r1;
	add.s64 	%rd28, %rd27, %rd1;
	cvta.to.global.u64 	%rd29, %rd7;
	shl.b64 	%rd30, %rd28, 3;
	add.s64 	%rd31, %rd29, %rd30;
	st.global.u64 	[%rd31], %rd26;
$L__BB2_8:
	ret;

}
	// .globl	popcount_weighted_keys_literal_fused_multiq_kernel
.visible .entry popcount_weighted_keys_literal_fused_multiq_kernel(
	.param .u64 .ptr .align 1 popcount_weighted_keys_literal_fused_multiq_kernel_param_0,
	.param .u64 .ptr .align 1 popcount_weighted_keys_literal_fused_multiq_kernel_param_1,
	.param .u32 popcount_weighted_keys_literal_fused_multiq_kernel_param_2,
	.param .u32 popcount_weighted_keys_literal_fused_multiq_kernel_param_3,
	.param .u64 .ptr .align 1 popcount_weighted_keys_literal_fused_multiq_kernel_param_4,
	.param .u64 .ptr .align 1 popcount_weighted_keys_literal_fused_multiq_kernel_param_5,
	.param .u32 popcount_weighted_keys_literal_fused_multiq_kernel_param_6,
	.param .u32 popcount_weighted_keys_literal_fused_multiq_kernel_param_7,
	.param .u32 popcount_weighted_keys_literal_fused_multiq_kernel_param_8,
	.param .u32 popcount_weighted_keys_literal_fused_multiq_kernel_param_9,
	.param .u32 popcount_weighted_keys_literal_fused_multiq_kernel_param_10,
	.param .u64 .ptr .align 1 popcount_weighted_keys_literal_fused_multiq_kernel_param_11,
	.param .u64 .ptr .align 1 popcount_weighted_keys_literal_fused_multiq_kernel_param_12,
	.param .f32 popcount_weighted_keys_literal_fused_multiq_kernel_param_13,
	.param .u32 popcount_weighted_keys_literal_fused_multiq_kernel_param_14,
	.param .u64 .ptr .align 1 popcount_weighted_keys_literal_fused_multiq_kernel_param_15
)
{
	.reg .pred 	%p<35>;
	.reg .b32 	%r<153>;
	.reg .b32 	%f<41>;
	.reg .b64 	%rd<52>;
	// demoted variable
	.shared .align 4 .b8 _ZZ50popcount_weighted_keys_literal_fused_multiq_kernelE8warp_buf[128];
	ld.param.u64 	%rd12, [popcount_weighted_keys_literal_fused_multiq_kernel_param_0];
	ld.param.u64 	%rd13, [popcount_weighted_keys_literal_fused_multiq_kernel_param_1];
	ld.param.u32 	%r51, [popcount_weighted_keys_literal_fused_multiq_kernel_param_2];
	ld.param.u32 	%r52, [popcount_weighted_keys_literal_fused_multiq_kernel_param_3];
	ld.param.u64 	%rd14, [popcount_weighted_keys_literal_fused_multiq_kernel_param_4];
	ld.param.u64 	%rd15, [popcount_weighted_keys_literal_fused_multiq_kernel_param_5];
	ld.param.u32 	%r53, [popcount_weighted_keys_literal_fused_multiq_kernel_param_6];
	ld.param.u32 	%r54, [popcount_weighted_keys_literal_fused_multiq_kernel_param_7];
	ld.param.u32 	%r55, [popcount_weighted_keys_literal_fused_multiq_kernel_param_8];
	ld.param.u32 	%r57, [popcount_weighted_keys_literal_fused_multiq_kernel_param_9];
	ld.param.u32 	%r58, [popcount_weighted_keys_literal_fused_multiq_kernel_param_10];
	ld.param.u64 	%rd16, [popcount_weighted_keys_literal_fused_multiq_kernel_param_11];
	ld.param.f32 	%f8, [popcount_weighted_keys_literal_fused_multiq_kernel_param_13];
	ld.param.u32 	%r56, [popcount_weighted_keys_literal_fused_multiq_kernel_param_14];
	ld.param.u64 	%rd18, [popcount_weighted_keys_literal_fused_multiq_kernel_param_15];
	mov.u32 	%r59, %ctaid.y;
	max.s32 	%r1, %r57, 1;
	max.s32 	%r2, %r58, 1;
	mul.lo.s32 	%r3, %r1, %r59;
	setp.ge.s32 	%p1, %r3, %r55;
	@%p1 bra 	$L__BB3_34;
	mov.u32 	%r4, %tid.x;
	and.b32  	%r5, %r4, 31;
	mov.u32 	%r6, %ntid.x;
	mul.lo.s32 	%r7, %r53, %r51;
	mul.lo.s32 	%r8, %r7, %r52;
	mul.lo.s32 	%r9, %r52, %r51;
	shl.b32 	%r60, %r9, 3;
	mov.u32 	%r61, shmem;
	add.s32 	%r10, %r61, %r60;
	mul.lo.s32 	%r11, %r53, %r52;
	shl.b32 	%r62, %r11, 3;
	add.s32 	%r12, %r10, %r62;
	shl.b32 	%r63, %r7, 2;
	add.s32 	%r13, %r12, %r63;
	add.s32 	%r14, %r13, %r63;
	setp.ge.s32 	%p2, %r4, %r7;
	@%p2 bra 	$L__BB3_4;
	mov.u32 	%r141, %r4;
$L__BB3_3:
	div.s32 	%r64, %r141, %r53;
	mul.lo.s32 	%r65, %r64, %r53;
	sub.s32 	%r66, %r141, %r65;
	shl.b32 	%r67, %r141, 2;
	add.s32 	%r68, %r13, %r67;
	st.shared.u32 	[%r68], %r64;
	add.s32 	%r69, %r14, %r67;
	st.shared.u32 	[%r69], %r66;
	add.s32 	%r141, %r141, %r6;
	setp.lt.s32 	%p3, %r141, %r7;
	@%p3 bra 	$L__BB3_3;
$L__BB3_4:
	shl.b32 	%r71, %r7, 2;
	add.s32 	%r17, %r14, %r71;
	shl.b32 	%r72, %r51, 2;
	add.s32 	%r18, %r17, %r72;
	bar.sync 	0;
	cvt.s64.s32 	%rd1, %r51;
	cvt.s64.s32 	%rd2, %r52;
	cvt.s64.s32 	%rd3, %r53;
	cvt.s64.s32 	%rd4, %r56;
	shl.b32 	%r73, %r9, 3;
	shl.b32 	%r74, %r4, 3;
	add.s32 	%r75, %r73, %r74;
	mov.u32 	%r76, shmem;
	add.s32 	%r19, %r76, %r75;
	shl.b32 	%r20, %r6, 3;
	mov.u32 	%r77, %ctaid.x;
	mul.lo.s32 	%r21, %r2, %r77;
	cvta.to.global.u64 	%rd5, %rd18;
	brev.b32 	%r78, %r52;
	bfind.shiftamt.u32 	%r22, %r78;
	popc.b32 	%r23, %r52;
	add.s32 	%r24, %r52, -1;
	mov.b32 	%r142, 0;
$L__BB3_5:
	add.s32 	%r26, %r142, %r3;
	setp.ge.s32 	%p4, %r26, %r55;
	@%p4 bra 	$L__BB3_34;
	ld.param.u64 	%rd51, [popcount_weighted_keys_literal_fused_multiq_kernel_param_12];
	setp.ge.s32 	%p5, %r4, %r9;
	cvt.u64.u32 	%rd21, %r26;
	mul.wide.u32 	%rd22, %r26, 8;
	add.s64 	%rd20, %rd51, %rd22;
	// begin inline asm
	ld.global.nc.s64 %rd19, [%rd20];
	// end inline asm
	mul.lo.s64 	%rd7, %rd21, %rd1;
	mov.u32 	%r143, %r4;
	@%p5 bra 	$L__BB3_7;
	bra.uni 	$L__BB3_35;
$L__BB3_7:
	setp.ge.s32 	%p7, %r4, %r51;
	mov.u32 	%r144, %r4;
	@%p7 bra 	$L__BB3_9;
$L__BB3_8:
	cvt.s64.s32 	%rd29, %r144;
	add.s64 	%rd30, %rd7, %rd29;
	shl.b64 	%rd31, %rd30, 2;
	add.s64 	%rd28, %rd13, %rd31;
	// begin inline asm
	ld.global.nc.f32 %f9, [%rd28];
	// end inline asm
	shl.b32 	%r82, %r144, 2;
	add.s32 	%r83, %r17, %r82;
	st.shared.f32 	[%r83], %f9;
	add.s32 	%r144, %r144, %r6;
	setp.lt.s32 	%p8, %r144, %r51;
	@%p8 bra 	$L__BB3_8;
$L__BB3_9:
	bar.sync 	0;
	mul.lo.s64 	%rd8, %rd19, %rd4;
	mov.b32 	%r145, 0;
$L__BB3_10:
	add.s32 	%r32, %r145, %r21;
	setp.ge.s32 	%p9, %r32, %r54;
	@%p9 bra 	$L__BB3_33;
	setp.ge.s32 	%p10, %r4, %r11;
	cvt.u64.u32 	%rd34, %r32;
	mul.wide.u32 	%rd35, %r32, 8;
	add.s64 	%rd33, %rd16, %rd35;
	// begin inline asm
	ld.global.nc.s64 %rd32, [%rd33];
	// end inline asm
	mul.lo.s64 	%rd10, %rd34, %rd3;
	@%p10 bra 	$L__BB3_14;
	mul.lo.s64 	%rd11, %rd10, %rd2;
	mov.u32 	%r146, %r19;
	mov.u32 	%r147, %r4;
$L__BB3_13:
	cvt.s64.s32 	%rd38, %r147;
	add.s64 	%rd39, %rd11, %rd38;
	shl.b64 	%rd40, %rd39, 3;
	add.s64 	%rd37, %rd14, %rd40;
	// begin inline asm
	ld.global.nc.u64 %rd36, [%rd37];
	// end inline asm
	st.shared.u64 	[%r146], %rd36;
	add.s32 	%r147, %r147, %r6;
	add.s32 	%r146, %r146, %r20;
	setp.lt.s32 	%p11, %r147, %r11;
	@%p11 bra 	$L__BB3_13;
$L__BB3_14:
	setp.ge.s32 	%p12, %r4, %r53;
	mov.u32 	%r148, %r4;
	@%p12 bra 	$L__BB3_16;
$L__BB3_15:
	cvt.s64.s32 	%rd42, %r148;
	add.s64 	%rd43, %rd10, %rd42;
	shl.b64 	%rd44, %rd43, 2;
	add.s64 	%rd41, %rd15, %rd44;
	// begin inline asm
	ld.global.nc.f32 %f10, [%rd41];
	// end inline asm
	shl.b32 	%r85, %r148, 2;
	add.s32 	%r86, %r18, %r85;
	st.shared.f32 	[%r86], %f10;
	add.s32 	%r148, %r148, %r6;
	setp.lt.s32 	%p13, %r148, %r53;
	@%p13 bra 	$L__BB3_15;
$L__BB3_16:
	setp.ge.s32 	%p14, %r4, %r7;
	bar.sync 	0;
	@%p14 bra 	$L__BB3_19;
	mov.u32 	%r149, %r4;
$L__BB3_18:
	shl.b32 	%r87, %r149, 2;
	add.s32 	%r88, %r13, %r87;
	ld.shared.u32 	%r89, [%r88];
	shl.b32 	%r90, %r89, 2;
	add.s32 	%r91, %r17, %r90;
	ld.shared.f32 	%f11, [%r91];
	add.s32 	%r92, %r14, %r87;
	ld.shared.u32 	%r93, [%r92];
	shl.b32 	%r94, %r93, 2;
	add.s32 	%r95, %r18, %r94;
	ld.shared.f32 	%f12, [%r95];
	mul.f32 	%f13, %f11, %f12;
	add.s32 	%r96, %r12, %r87;
	st.shared.f32 	[%r96], %f13;
	add.s32 	%r149, %r149, %r6;
	setp.lt.s32 	%p15, %r149, %r7;
	@%p15 bra 	$L__BB3_18;
$L__BB3_19:
	setp.ge.s32 	%p16, %r4, %r8;
	bar.sync 	0;
	mov.f32 	%f39, 0f00000000;
	@%p16 bra 	$L__BB3_25;
	mov.f32 	%f39, 0f00000000;
	mov.u32 	%r150, %r4;
$L__BB3_21:
	setp.gt.u32 	%p17, %r23, 1;
	@%p17 bra 	$L__BB3_23;
	shr.s32 	%r151, %r150, %r22;
	and.b32  	%r152, %r150, %r24;
	bra.uni 	$L__BB3_24;
$L__BB3_23:
	div.s32 	%r151, %r150, %r52;
	mul.lo.s32 	%r97, %r151, %r52;
	sub.s32 	%r152, %r150, %r97;
$L__BB3_24:
	shl.b32 	%r98, %r151, 2;
	add.s32 	%r99, %r13, %r98;
	ld.shared.u32 	%r100, [%r99];
	add.s32 	%r101, %r14, %r98;
	ld.shared.u32 	%r102, [%r101];
	mad.lo.s32 	%r103, %r100, %r52, %r152;
	shl.b32 	%r104, %r103, 3;
	mov.u32 	%r105, shmem;
	add.s32 	%r106, %r105, %r104;
	ld.shared.u64 	%rd45, [%r106];
	mad.lo.s32 	%r107, %r102, %r52, %r152;
	shl.b32 	%r108, %r107, 3;
	add.s32 	%r109, %r10, %r108;
	ld.shared.u64 	%rd46, [%r109];
	and.b64  	%rd47, %rd46, %rd45;
	popc.b64 	%r110, %rd47;
	cvt.rn.f32.u32 	%f16, %r110;
	add.s32 	%r111, %r12, %r98;
	ld.shared.f32 	%f17, [%r111];
	fma.rn.f32 	%f39, %f17, %f16, %f39;
	add.s32 	%r150, %r150, %r6;
	setp.lt.s32 	%p18, %r150, %r8;
	@%p18 bra 	$L__BB3_21;
$L__BB3_25:
	setp.ne.s32 	%p19, %r5, 0;
	mov.b32 	%r112, %f39;
	shfl.sync.down.b32	%r113|%p20, %r112, 16, 31, -1;
	mov.b32 	%f18, %r113;
	add.f32 	%f19, %f39, %f18;
	mov.b32 	%r114, %f19;
	shfl.sync.down.b32	%r115|%p21, %r114, 8, 31, -1;
	mov.b32 	%f20, %r115;
	add.f32 	%f21, %f19, %f20;
	mov.b32 	%r116, %f21;
	shfl.sync.down.b32	%r117|%p22, %r116, 4, 31, -1;
	mov.b32 	%f22, %r117;
	add.f32 	%f23, %f21, %f22;
	mov.b32 	%r118, %f23;
	shfl.sync.down.b32	%r119|%p23, %r118, 2, 31, -1;
	mov.b32 	%f24, %r119;
	add.f32 	%f25, %f23, %f24;
	mov.b32 	%r120, %f25;
	shfl.sync.down.b32	%r121|%p24, %r120, 1, 31, -1;
	mov.b32 	%f26, %r121;
	add.f32 	%f4, %f25, %f26;
	@%p19 bra 	$L__BB3_27;
	shr.u32 	%r122, %r4, 3;
	and.b32  	%r123, %r122, 124;
	mov.u32 	%r124, _ZZ50popcount_weighted_keys_literal_fused_multiq_kernelE8warp_buf;
	add.s32 	%r125, %r124, %r123;
	st.shared.f32 	[%r125], %f4;
$L__BB3_27:
	setp.gt.u32 	%p25, %r4, 31;
	bar.sync 	0;
	@%p25 bra 	$L__BB3_32;
	add.s32 	%r126, %r6, 31;
	shr.u32 	%r127, %r126, 5;
	setp.ge.u32 	%p26, %r5, %r127;
	mov.f32 	%f40, 0f00000000;
	@%p26 bra 	$L__BB3_30;
	shl.b32 	%r128, %r5, 2;
	mov.u32 	%r129, _ZZ50popcount_weighted_keys_literal_fused_multiq_kernelE8warp_buf;
	add.s32 	%r130, %r129, %r128;
	ld.shared.f32 	%f40, [%r130];
$L__BB3_30:
	mov.b32 	%r131, %f40;
	shfl.sync.down.b32	%r132|%p28, %r131, 16, 31, -1;
	mov.b32 	%f28, %r132;
	add.f32 	%f29, %f40, %f28;
	mov.b32 	%r133, %f29;
	shfl.sync.down.b32	%r134|%p29, %r133, 8, 31, -1;
	mov.b32 	%f30, %r134;
	add.f32 	%f31, %f29, %f30;
	mov.b32 	%r135, %f31;
	shfl.sync.down.b32	%r136|%p30, %r135, 4, 31, -1;
	mov.b32 	%f32, %r136;
	add.f32 	%f33, %f31, %f32;
	mov.b32 	%r137, %f33;
	shfl.sync.down.b32	%r138|%p31, %r137, 2, 31, -1;
	mov.b32 	%f34, %r138;
	add.f32 	%f35, %f33, %f34;
	mov.b32 	%r139, %f35;
	shfl.sync.down.b32	%r140|%p32, %r139, 1, 31, -1;
	mov.b32 	%f36, %r140;
	add.f32 	%f7, %f35, %f36;
	@%p19 bra 	$L__BB3_32;
	mul.f32 	%f37, %f8, %f7;
	add.s64 	%rd48, %rd32, %rd8;
	shl.b64 	%rd49, %rd48, 2;
	add.s64 	%rd50, %rd5, %rd49;
	st.global.f32 	[%rd50], %f37;
$L__BB3_32:
	bar.sync 	0;
	add.s32 	%r145, %r145, 1;
	setp.ne.s32 	%p33, %r145, %r2;
	@%p33 bra 	$L__BB3_10;
$L__BB3_33:
	add.s32 	%r142, %r142, 1;
	setp.ne.s32 	%p34, %r142, %r1;
	@%p34 bra 	$L__BB3_5;
$L__BB3_34:
	ret;
$L__BB3_35:
	cvt.s64.s32 	%rd25, %r143;
	mad.lo.s64 	%rd26, %rd7, %rd2, %rd25;
	shl.b64 	%rd27, %rd26, 3;
	add.s64 	%rd24, %rd12, %rd27;
	// begin inline asm
	ld.global.nc.u64 %rd23, [%rd24];
	// end inline asm
	shl.b32 	%r79, %r143, 3;
	mov.u32 	%r80, shmem;
	add.s32 	%r81, %r80, %r79;
	st.shared.u64 	[%r81], %rd23;
	add.s32 	%r143, %r143, %r6;
	setp.lt.s32 	%p6, %r143, %r9;
	@%p6 bra 	$L__BB3_35;
	bra.uni 	$L__BB3_7;

}
	// .globl	popcount_weighted_keys_literal_fused_multiq_kernel_warp_out_nocoeff
.visible .entry popcount_weighted_keys_literal_fused_multiq_kernel_warp_out_nocoeff(
	.param .u64 .ptr .align 1 popcount_weighted_keys_literal_fused_multiq_kernel_warp_out_nocoeff_param_0,
	.param .u64 .ptr .align 1 popcount_weighted_keys_literal_fused_multiq_kernel_warp_out_nocoeff_param_1,
	.param .u32 popcount_weighted_keys_literal_fused_multiq_kernel_warp_out_nocoeff_param_2,
	.param .u32 popcount_weighted_keys_literal_fused_multiq_kernel_warp_out_nocoeff_param_3,
	.param .u64 .ptr .align 1 popcount_weighted_keys_literal_fused_multiq_kernel_warp_out_nocoeff_param_4,
	.param .u64 .ptr .align 1 popcount_weighted_keys_literal_fused_multiq_kernel_warp_out_nocoeff_param_5,
	.param .u32 popcount_weighted_keys_literal_fused_multiq_kernel_warp_out_nocoeff_param_6,
	.param .u32 popcount_weighted_keys_literal_fused_multiq_kernel_warp_out_nocoeff_param_7,
	.param .u32 popcount_weighted_keys_literal_fused_multiq_kernel_warp_out_nocoeff_param_8,
	.param .u32 popcount_weighted_keys_literal_fused_multiq_kernel_warp_out_nocoeff_param_9,
	.param .u32 popcount_weighted_keys_literal_fused_multiq_kernel_warp_out_nocoeff_param_10,
	.param .u64 .ptr .align 1 popcount_weighted_keys_literal_fused_multiq_kernel_warp_out_nocoeff_param_11,
	.param .u64 .ptr .align 1 popcount_weighted_keys_literal_fused_multiq_kernel_warp_out_nocoeff_param_12,
	.param .f32 popcount_weighted_keys_literal_fused_multiq_kernel_warp_out_nocoeff_param_13,
	.param .u32 popcount_weighted_keys_literal_fused_multiq_kernel_warp_out_nocoeff_param_14,
	.param .u64 .ptr .align 1 popcount_weighted_keys_literal_fused_multiq_kernel_warp_out_nocoeff_param_15
)
{
	.local .align 16 .b8 	__local_depot4[128];
	.reg .b64 	%SP;
	.reg .b64 	%SPL;
	.reg .pred 	%p<101>;
	.reg .b32 	%r<375>;
	.reg .b32 	%f<395>;
	.reg .b64 	%rd<196>;

	mov.u64 	%SPL, __local_depot4;
	ld.param.u32 	%r134, [popcount_weighted_keys_literal_fused_multiq_kernel_warp_out_nocoeff_param_2];
	ld.param.u32 	%r135, [popcount_weighted_keys_literal_fused_multiq_kernel_warp_out_nocoeff_param_3];
	ld.param.u64 	%rd19, [popcount_weighted_keys_literal_fused_multiq_kernel_warp_out_nocoeff_param_4];
	ld.param.u64 	%rd20, [popcount_weighted_keys_literal_fused_multiq_kernel_warp_out_nocoeff_param_5];
	ld.param.u32 	%r136, [popcount_weighted_keys_literal_fused_multiq_kernel_warp_out_nocoeff_param_6];
	ld.param.u32 	%r137, [popcount_weighted_keys_literal_fused_multiq_kernel_warp_out_nocoeff_param_7];
	ld.param.u32 	%r138, [popcount_weighted_keys_literal_fused_multiq_kernel_warp_out_nocoeff_param_8];
	ld.param.u32 	%r140, [popcount_weighted_keys_literal_fused_multiq_kernel_warp_out_nocoeff_param_9];
	ld.param.u32 	%r141, [popcount_weighted_keys_literal_fused_multiq_kernel_warp_out_nocoeff_param_10];
	ld.param.u64 	%rd21, [popcount_weighted_keys_literal_fused_multiq_kernel_warp_out_nocoeff_param_11];
	ld.param.f32 	%f63, [popcount_weighted_keys_literal_fused_multiq_kernel_warp_out_nocoeff_param_13];
	ld.param.u64 	%rd23, [popcount_weighted_keys_literal_fused_multiq_kernel_warp_out_nocoeff_param_15];
	add.u64 	%rd1, %SPL, 0;
	add.u64 	%rd2, %SPL, 64;
	mov.u32 	%r142, %ctaid.x;
	mov.u32 	%r143, %ctaid.y;
	max.s32 	%r1, %r140, 1;
	max.s32 	%r2, %r141, 1;
	mul.lo.s32 	%r3, %r1, %r143;
	mul.lo.s32 	%r4, %r2, %r142;
	setp.ge.s32 	%p1, %r3, %r138;
	@%p1 bra 	$L__BB4_156;
	mov.u32 	%r5, %tid.x;
	and.b32  	%r6, %r5, 31;
	mov.u32 	%r7, %ntid.x;
	mul.lo.s32 	%r8, %r135, %r134;
	shl.b32 	%r145, %r8, 3;
	mov.u32 	%r146, shmem;
	add.s32 	%r9, %r146, %r145;
	mul.lo.s32 	%r10, %r136, %r135;
	mul.lo.s32 	%r147, %r10, %r2;
	shl.b32 	%r148, %r147, 3;
	add.s32 	%r11, %r9, %r148;
	shl.b32 	%r149, %r134, 2;
	add.s32 	%r12, %r11, %r149;
	cvt.s64.s32 	%rd3, %r136;
	cvt.s64.s32 	%rd4, %r135;
	mov.b32 	%r324, 0;
$L__BB4_2:
	add.s32 	%r14, %r324, %r4;
	setp.ge.s32 	%p2, %r14, %r137;
	@%p2 bra 	$L__BB4_9;
	setp.ge.s32 	%p3, %r5, %r10;
	cvt.u64.u32 	%rd26, %r14;
	mul.lo.s64 	%rd5, %rd26, %rd3;
	@%p3 bra 	$L__BB4_6;
	mul.lo.s32 	%r15, %r10, %r324;
	mul.lo.s64 	%rd6, %rd5, %rd4;
	mov.u32 	%r325, %r5;
$L__BB4_5:
	cvt.s64.s32 	%rd29, %r325;
	add.s64 	%rd30, %rd6, %rd29;
	shl.b64 	%rd31, %rd30, 3;
	add.s64 	%rd28, %rd19, %rd31;
	// begin inline asm
	ld.global.nc.u64 %rd27, [%rd28];
	// end inline asm
	add.s32 	%r150, %r325, %r15;
	shl.b32 	%r151, %r150, 3;
	add.s32 	%r152, %r9, %r151;
	st.shared.u64 	[%r152], %rd27;
	add.s32 	%r325, %r325, %r7;
	setp.lt.s32 	%p4, %r325, %r10;
	@%p4 bra 	$L__BB4_5;
$L__BB4_6:
	setp.ge.s32 	%p5, %r5, %r136;
	@%p5 bra 	$L__BB4_9;
	mul.lo.s32 	%r16, %r324, %r136;
	mov.u32 	%r326, %r5;
$L__BB4_8:
	cvt.s64.s32 	%rd33, %r326;
	add.s64 	%rd34, %rd5, %rd33;
	shl.b64 	%rd35, %rd34, 2;
	add.s64 	%rd32, %rd20, %rd35;
	// begin inline asm
	ld.global.nc.f32 %f64, [%rd32];
	// end inline asm
	add.s32 	%r153, %r326, %r16;
	shl.b32 	%r154, %r153, 2;
	add.s32 	%r155, %r12, %r154;
	st.shared.f32 	[%r155], %f64;
	add.s32 	%r326, %r326, %r7;
	setp.lt.s32 	%p6, %r326, %r136;
	@%p6 bra 	$L__BB4_8;
$L__BB4_9:
	add.s32 	%r324, %r324, 1;
	setp.ne.s32 	%p7, %r324, %r2;
	@%p7 bra 	$L__BB4_2;
	bar.sync 	0;
	shl.b32 	%r157, %r6, 3;
	add.s32 	%r22, %r146, %r157;
	add.s32 	%r23, %r136, -1;
	and.b32  	%r24, %r136, 7;
	add.s32 	%r25, %r24, -1;
	and.b32  	%r26, %r136, 3;
	add.s32 	%r27, %r26, -1;
	and.b32  	%r28, %r136, 2147483640;
	and.b32  	%r29, %r136, 1;
	shl.b32 	%r30, %r135, 6;
	neg.s32 	%r31, %r28;
	shl.b32 	%r32, %r135, 3;
	cvta.to.global.u64 	%rd7, %rd23;
	mov.b32 	%r327, 0;
	cvt.s64.s32 	%rd40, %r134;
$L__BB4_11:
	add.s32 	%r34, %r327, %r3;
	setp.ge.s32 	%p8, %r34, %r138;
	@%p8 bra 	$L__BB4_156;
	ld.param.u64 	%rd195, [popcount_weighted_keys_literal_fused_multiq_kernel_warp_out_nocoeff_param_12];
	setp.ge.s32 	%p9, %r5, %r8;
	cvt.u64.u32 	%rd38, %r34;
	mul.wide.u32 	%rd39, %r34, 8;
	add.s64 	%rd37, %rd195, %rd39;
	// begin inline asm
	ld.global.nc.s64 %rd36, [%rd37];
	// end inline asm
	mul.lo.s64 	%rd9, %rd38, %rd40;
	@%p9 bra 	$L__BB4_15;
	mul.lo.s64 	%rd10, %rd9, %rd4;
	mov.u32 	%r328, %r5;
$L__BB4_14:
	ld.param.u64 	%rd193, [popcount_weighted_keys_literal_fused_multiq_kernel_warp_out_nocoeff_param_0];
	cvt.s64.s32 	%rd43, %r328;
	add.s64 	%rd44, %rd10, %rd43;
	shl.b64 	%rd45, %rd44, 3;
	add.s64 	%rd42, %rd193, %rd45;
	// begin inline asm
	ld.global.nc.u64 %rd41, [%rd42];
	// end inline asm
	shl.b32 	%r159, %r328, 3;
	mov.u32 	%r160, shmem;
	add.s32 	%r161, %r160, %r159;
	st.shared.u64 	[%r161], %rd41;
	add.s32 	%r328, %r328, %r7;
	setp.lt.s32 	%p10, %r328, %r8;
	@%p10 bra 	$L__BB4_14;
$L__BB4_15:
	setp.ge.s32 	%p11, %r5, %r134;
	mov.u32 	%r329, %r5;
	@%p11 bra 	$L__BB4_17;
$L__BB4_16:
	ld.param.u64 	%rd194, [popcount_weighted_keys_literal_fused_multiq_kernel_warp_out_nocoeff_param_1];
	cvt.s64.s32 	%rd47, %r329;
	add.s64 	%rd48, %rd9, %rd47;
	shl.b64 	%rd49, %rd48, 2;
	add.s64 	%rd46, %rd194, %rd49;
	// begin inline asm
	ld.global.nc.f32 %f65, [%rd46];
	// end inline asm
	shl.b32 	%r162, %r329, 2;
	add.s32 	%r163, %r11, %r162;
	st.shared.f32 	[%r163], %f65;
	add.s32 	%r329, %r329, %r7;
	setp.lt.s32 	%p12, %r329, %r134;
	@%p12 bra 	$L__BB4_16;
$L__BB4_17:
	shr.u32 	%r330, %r5, 5;
	setp.ge.u32 	%p13, %r330, %r2;
	bar.sync 	0;
	@%p13 bra 	$L__BB4_155;
	ld.param.u32 	%r323, [popcount_weighted_keys_literal_fused_multiq_kernel_warp_out_nocoeff_param_14];
	cvt.s64.s32 	%rd50, %r323;
	mul.lo.s64 	%rd11, %rd36, %rd50;
$L__BB4_19:
	add.s32 	%r41, %r330, %r4;
	setp.ge.s32 	%p14, %r41, %r137;
	@%p14 bra 	$L__BB4_154;
	setp.gt.s32 	%p15, %r135, 32;
	mul.wide.u32 	%rd53, %r41, 8;
	add.s64 	%rd52, %rd21, %rd53;
	// begin inline asm
	ld.global.nc.s64 %rd51, [%rd52];
	// end inline asm
	mov.f32 	%f394, 0f00000000;
	@%p15 bra 	$L__BB4_84;
	setp.ge.s32 	%p56, %r6, %r135;
	@%p56 bra 	$L__BB4_152;
	setp.gt.s32 	%p57, %r136, 16;
	mul.lo.s32 	%r243, %r330, %r136;
	mad.lo.s32 	%r42, %r243, %r135, %r6;
	shl.b32 	%r244, %r243, 2;
	add.s32 	%r43, %r12, %r244;
	@%p57 bra 	$L__BB4_55;
	setp.lt.s32 	%p58, %r136, 1;
	@%p58 bra 	$L__BB4_25;
	ld.shared.f32 	%f205, [%r43];
	st.local.f32 	[%rd1], %f205;
$L__BB4_25:
	setp.lt.s32 	%p59, %r136, 2;
	@%p59 bra 	$L__BB4_27;
	ld.shared.f32 	%f206, [%r43+4];
	st.local.f32 	[%rd1+4], %f206;
$L__BB4_27:
	setp.lt.s32 	%p60, %r136, 3;
	@%p60 bra 	$L__BB4_29;
	ld.shared.f32 	%f207, [%r43+8];
	st.local.f32 	[%rd1+8], %f207;
$L__BB4_29:
	setp.lt.s32 	%p61, %r136, 4;
	@%p61 bra 	$L__BB4_31;
	ld.shared.f32 	%f208, [%r43+12];
	st.local.f32 	[%rd1+12], %f208;
$L__BB4_31:
	setp.lt.s32 	%p62, %r136, 5;
	@%p62 bra 	$L__BB4_33;
	ld.shared.f32 	%f209, [%r43+16];
	st.local.f32 	[%rd1+16], %f209;
$L__BB4_33:
	setp.lt.s32 	%p63, %r136, 6;
	@%p63 bra 	$L__BB4_35;
	ld.shared.f32 	%f210, [%r43+20];
	st.local.f32 	[%rd1+20], %f210;
$L__BB4_35:
	setp.lt.s32 	%p64, %r136, 7;
	@%p64 bra 	$L__BB4_37;
	ld.shared.f32 	%f211, [%r43+24];
	st.local.f32 	[%rd1+24], %f211;
$L__BB4_37:
	setp.lt.s32 	%p65, %r136, 8;
	@%p65 bra 	$L__BB4_39;
	ld.shared.f32 	%f212, [%r43+28];
	st.local.f32 	[%rd1+28], %f212;
$L__BB4_39:
	setp.lt.s32 	%p66, %r136, 9;
	@%p66 bra 	$L__BB4_41;
	ld.shared.f32 	%f213, [%r43+32];
	st.local.f32 	[%rd1+32], %f213;
$L__BB4_41:
	setp.lt.s32 	%p67, %r136, 10;
	@%p67 bra 	$L__BB4_43;
	ld.shared.f32 	%f214, [%r43+36];
	st.local.f32 	[%rd1+36], %f214;
$L__BB4_43:
	setp.lt.s32 	%p68, %r136, 11;
	@%p68 bra 	$L__BB4_45;
	ld.shared.f32 	%f215, [%r43+40];
	st.local.f32 	[%rd1+40], %f215;
$L__BB4_45:
	setp.lt.s32 	%p69, %r136, 12;
	@%p69 bra 	$L__BB4_47;
	ld.shared.f32 	%f216, [%r43+44];
	st.local.f32 	[%rd1+44], %f216;
$L__BB4_47:
	setp.lt.s32 	%p70, %r136, 13;
	@%p70 bra 	$L__BB4_49;
	ld.shared.f32 	%f217, [%r43+48];
	st.local.f32 	[%rd1+48], %f217;
$L__BB4_49:
	setp.lt.s32 	%p71, %r136, 14;
	@%p71 bra 	$L__BB4_51;
	ld.shared.f32 	%f218, [%r43+52];
	st.local.f32 	[%rd1+52], %f218;
$L__BB4_51:
	setp.lt.s32 	%p72, %r136, 15;
	@%p72 bra 	$L__BB4_53;
	ld.shared.f32 	%f219, [%r43+56];
	st.local.f32 	[%rd1+56], %f219;
$L__BB4_53:
	setp.ne.s32 	%p73, %r136, 16;
	@%p73 bra 	$L__BB4_55;
	ld.shared.f32 	%f220, [%r43+60];
	st.local.f32 	[%rd1+60], %f220;
$L__BB4_55:
	setp.lt.s32 	%p74, %r134, 1;
	@%p74 bra 	$L__BB4_152;
	shl.b32 	%r245, %r42, 3;
	add.s32 	%r44, %r9, %r245;
	setp.lt.s32 	%p75, %r136, 17;
	@%p75 bra 	$L__BB4_70;
	mov.f32 	%f394, 0f00000000;
	mov.b32 	%r342, 0;
	mov.u32 	%r343, %r11;
	mov.u32 	%r344, %r22;
$L__BB4_58:
	setp.lt.u32 	%p76, %r23, 7;
	ld.shared.f32 	%f16, [%r343];
	ld.shared.u64 	%rd14, [%r344];
	mov.u32 	%r348, %r43;
	mov.u32 	%r349, %r44;
	@%p76 bra 	$L__BB4_61;
	mov.b32 	%r347, 0;
	mov.u32 	%r348, %r43;
	mov.u32 	%r349, %r44;
$L__BB4_60:
	.pragma "nounroll";
	ld.shared.u64 	%rd122, [%r349];
	and.b64  	%rd123, %rd122, %rd14;
	popc.b64 	%r248, %rd123;
	cvt.rn.f32.u32 	%f224, %r248;
	mul.f32 	%f225, %f16, %f224;
	ld.shared.f32 	%f226, [%r348];
	fma.rn.f32 	%f227, %f226, %f225, %f394;
	shl.b32 	%r249, %r135, 3;
	add.s32 	%r250, %r349, %r249;
	ld.shared.u64 	%rd124, [%r250];
	and.b64  	%rd125, %rd124, %rd14;
	popc.b64 	%r251, %rd125;
	cvt.rn.f32.u32 	%f228, %r251;
	mul.f32 	%f229, %f16, %f228;
	ld.shared.f32 	%f230, [%r348+4];
	fma.rn.f32 	%f231, %f230, %f229, %f227;
	add.s32 	%r252, %r250, %r249;
	ld.shared.u64 	%rd126, [%r252];
	and.b64  	%rd127, %rd126, %rd14;
	popc.b64 	%r253, %rd127;
	cvt.rn.f32.u32 	%f232, %r253;
	mul.f32 	%f233, %f16, %f232;
	ld.shared.f32 	%f234, [%r348+8];
	fma.rn.f32 	%f235, %f234, %f233, %f231;
	add.s32 	%r254, %r252, %r249;
	ld.shared.u64 	%rd128, [%r254];
	and.b64  	%rd129, %rd128, %rd14;
	popc.b64 	%r255, %rd129;
	cvt.rn.f32.u32 	%f236, %r255;
	mul.f32 	%f237, %f16, %f236;
	ld.shared.f32 	%f238, [%r348+12];
	fma.rn.f32 	%f239, %f238, %f237, %f235;
	add.s32 	%r256, %r254, %r249;
	ld.shared.u64 	%rd130, [%r256];
	and.b64  	%rd131, %rd130, %rd14;
	popc.b64 	%r257, %rd131;
	cvt.rn.f32.u32 	%f240, %r257;
	mul.f32 	%f241, %f16, %f240;
	ld.shared.f32 	%f242, [%r348+16];
	fma.rn.f32 	%f243, %f242, %f241, %f239;
	add.s32 	%r258, %r256, %r249;
	ld.shared.u64 	%rd132, [%r258];
	and.b64  	%rd133, %rd132, %rd14;
	popc.b64 	%r259, %rd133;
	cvt.rn.f32.u32 	%f244, %r259;
	mul.f32 	%f245, %f16, %f244;
	ld.shared.f32 	%f246, [%r348+20];
	fma.rn.f32 	%f247, %f246, %f245, %f243;
	add.s32 	%r260, %r258, %r249;
	ld.shared.u64 	%rd134, [%r260];
	and.b64  	%rd135, %rd134, %rd14;
	popc.b64 	%r261, %rd135;
	cvt.rn.f32.u32 	%f248, %r261;
	mul.f32 	%f249, %f16, %f248;
	ld.shared.f32 	%f250, [%r348+24];
	fma.rn.f32 	%f251, %f250, %f249, %f247;
	add.s32 	%r262, %r260, %r249;
	ld.shared.u64 	%rd136, [%r262];
	and.b64  	%rd137, %rd136, %rd14;
	popc.b64 	%r263, %rd137;
	cvt.rn.f32.u32 	%f252, %r263;
	mul.f32 	%f253, %f16, %f252;
	ld.shared.f32 	%f254, [%r348+28];
	fma.rn.f32 	%f394, %f254, %f253, %f251;
	add.s32 	%r349, %r262, %r249;
	add.s32 	%r348, %r348, 32;
	add.s32 	%r347, %r347, 8;
	setp.ne.s32 	%p77, %r347, %r28;
	@%p77 bra 	$L__BB4_60;
$L__BB4_61:
	setp.eq.s32 	%p78, %r24, 0;
	@%p78 bra 	$L__BB4_69;
	setp.lt.u32 	%p79, %r25, 3;
	@%p79 bra 	$L__BB4_64;
	ld.shared.u64 	%rd138, [%r349];
	and.b64  	%rd139, %rd138, %rd14;
	popc.b64 	%r264, %rd139;
	cvt.rn.f32.u32 	%f256, %r264;
	mul.f32 	%f257, %f16, %f256;
	ld.shared.f32 	%f258, [%r348];
	fma.rn.f32 	%f259, %f258, %f257, %f394;
	shl.b32 	%r265, %r135, 3;
	add.s32 	%r266, %r349, %r265;
	ld.shared.u64 	%rd140, [%r266];
	and.b64  	%rd141, %rd140, %rd14;
	popc.b64 	%r267, %rd141;
	cvt.rn.f32.u32 	%f260, %r267;
	mul.f32 	%f261, %f16, %f260;
	ld.shared.f32 	%f262, [%r348+4];
	fma.rn.f32 	%f263, %f262, %f261, %f259;
	add.s32 	%r268, %r266, %r265;
	ld.shared.u64 	%rd142, [%r268];
	and.b64  	%rd143, %rd142, %rd14;
	popc.b64 	%r269, %rd143;
	cvt.rn.f32.u32 	%f264, %r269;
	mul.f32 	%f265, %f16, %f264;
	ld.shared.f32 	%f266, [%r348+8];
	fma.rn.f32 	%f267, %f266, %f265, %f263;
	add.s32 	%r270, %r268, %r265;
	ld.shared.u64 	%rd144, [%r270];
	and.b64  	%rd145, %rd144, %rd14;
	popc.b64 	%r271, %rd145;
	cvt.rn.f32.u32 	%f268, %r271;
	mul.f32 	%f269, %f16, %f268;
	ld.shared.f32 	%f270, [%r348+12];
	fma.rn.f32 	%f394, %f270, %f269, %f267;
	add.s32 	%r349, %r270, %r265;
	add.s32 	%r348, %r348, 16;
$L__BB4_64:
	setp.eq.s32 	%p80, %r26, 0;
	@%p80 bra 	$L__BB4_69;
	setp.eq.s32 	%p81, %r27, 0;
	@%p81 bra 	$L__BB4_67;
	ld.shared.u64 	%rd146, [%r349];
	and.b64  	%rd147, %rd146, %rd14;
	popc.b64 	%r272, %rd147;
	cvt.rn.f32.u32 	%f272, %r272;
	mul.f32 	%f273, %f16, %f272;
	ld.shared.f32 	%f274, [%r348];
	fma.rn.f32 	%f275, %f274, %f273, %f394;
	shl.b32 	%r273, %r135, 3;
	add.s32 	%r274, %r349, %r273;
	ld.shared.u64 	%rd148, [%r274];
	and.b64  	%rd149, %rd148, %rd14;
	popc.b64 	%r275, %rd149;
	cvt.rn.f32.u32 	%f276, %r275;
	mul.f32 	%f277, %f16, %f276;
	ld.shared.f32 	%f278, [%r348+4];
	fma.rn.f32 	%f394, %f278, %f277, %f275;
	add.s32 	%r349, %r274, %r273;
	add.s32 	%r348, %r348, 8;
$L__BB4_67:
	setp.eq.s32 	%p82, %r29, 0;
	@%p82 bra 	$L__BB4_69;
	ld.shared.u64 	%rd150, [%r349];
	and.b64  	%rd151, %rd150, %rd14;
	popc.b64 	%r276, %rd151;
	cvt.rn.f32.u32 	%f279, %r276;
	mul.f32 	%f280, %f16, %f279;
	ld.shared.f32 	%f281, [%r348];
	fma.rn.f32 	%f394, %f281, %f280, %f394;
$L__BB4_69:
	add.s32 	%r342, %r342, 1;
	setp.eq.s32 	%p83, %r342, %r134;
	shl.b32 	%r277, %r135, 3;
	add.s32 	%r344, %r344, %r277;
	add.s32 	%r343, %r343, 4;
	@%p83 bra 	$L__BB4_152;
	bra.uni 	$L__BB4_58;
$L__BB4_70:
	setp.lt.s32 	%p84, %r136, 1;
	@%p84 bra 	$L__BB4_152;
	mov.f32 	%f394, 0f00000000;
	mov.b32 	%r331, 0;
	mov.u32 	%r332, %r11;
	mov.u32 	%r333, %r22;
$L__BB4_72:
	setp.lt.u32 	%p85, %r23, 7;
	ld.shared.f32 	%f2, [%r332];
	ld.shared.u64 	%rd13, [%r333];
	mov.b32 	%r338, 0;
	mov.u32 	%r337, %r44;
	@%p85 bra 	$L__BB4_75;
	mov.b32 	%r334, 0;
	mov.u32 	%r337, %r44;
$L__BB4_74:
	.pragma "nounroll";
	ld.shared.u64 	%rd152, [%r337];
	and.b64  	%rd153, %rd152, %rd13;
	popc.b64 	%r281, %rd153;
	cvt.rn.f32.u32 	%f285, %r281;
	mul.f32 	%f286, %f2, %f285;
	mul.wide.u32 	%rd154, %r334, 4;
	add.s64 	%rd155, %rd1, %rd154;
	ld.local.v4.f32 	{%f287, %f288, %f289, %f290}, [%rd155];
	fma.rn.f32 	%f291, %f287, %f286, %f394;
	shl.b32 	%r282, %r135, 3;
	add.s32 	%r283, %r337, %r282;
	ld.shared.u64 	%rd156, [%r283];
	and.b64  	%rd157, %rd156, %rd13;
	popc.b64 	%r284, %rd157;
	cvt.rn.f32.u32 	%f292, %r284;
	mul.f32 	%f293, %f2, %f292;
	fma.rn.f32 	%f294, %f288, %f293, %f291;
	add.s32 	%r285, %r283, %r282;
	ld.shared.u64 	%rd158, [%r285];
	and.b64  	%rd159, %rd158, %rd13;
	popc.b64 	%r286, %rd159;
	cvt.rn.f32.u32 	%f295, %r286;
	mul.f32 	%f296, %f2, %f295;
	fma.rn.f32 	%f297, %f289, %f296, %f294;
	add.s32 	%r287, %r285, %r282;
	ld.shared.u64 	%rd160, [%r287];
	and.b64  	%rd161, %rd160, %rd13;
	popc.b64 	%r288, %rd161;
	cvt.rn.f32.u32 	%f298, %r288;
	mul.f32 	%f299, %f2, %f298;
	fma.rn.f32 	%f300, %f290, %f299, %f297;
	add.s32 	%r289, %r287, %r282;
	ld.shared.u64 	%rd162, [%r289];
	and.b64  	%rd163, %rd162, %rd13;
	popc.b64 	%r290, %rd163;
	cvt.rn.f32.u32 	%f301, %r290;
	mul.f32 	%f302, %f2, %f301;
	ld.local.v4.f32 	{%f303, %f304, %f305, %f306}, [%rd155+16];
	fma.rn.f32 	%f307, %f303, %f302, %f300;
	add.s32 	%r291, %r289, %r282;
	ld.shared.u64 	%rd164, [%r291];
	and.b64  	%rd165, %rd164, %rd13;
	popc.b64 	%r292, %rd165;
	cvt.rn.f32.u32 	%f308, %r292;
	mul.f32 	%f309, %f2, %f308;
	fma.rn.f32 	%f310, %f304, %f309, %f307;
	add.s32 	%r293, %r291, %r282;
	ld.shared.u64 	%rd166, [%r293];
	and.b64  	%rd167, %rd166, %rd13;
	popc.b64 	%r294, %rd167;
	cvt.rn.f32.u32 	%f311, %r294;
	mul.f32 	%f312, %f2, %f311;
	fma.rn.f32 	%f313, %f305, %f312, %f310;
	add.s32 	%r295, %r293, %r282;
	ld.shared.u64 	%rd168, [%r295];
	and.b64  	%rd169, %rd168, %rd13;
	popc.b64 	%r296, %rd169;
	cvt.rn.f32.u32 	%f314, %r296;
	mul.f32 	%f315, %f2, %f314;
	fma.rn.f32 	%f394, %f306, %f315, %f313;
	add.s32 	%r337, %r295, %r282;
	add.s32 	%r334, %r334, 8;
	setp.ne.s32 	%p86, %r334, %r28;
	mov.u32 	%r338, %r28;
	@%p86 bra 	$L__BB4_74;
$L__BB4_75:
	setp.eq.s32 	%p87, %r24, 0;
	@%p87 bra 	$L__BB4_83;
	setp.lt.u32 	%p88, %r25, 3;
	@%p88 bra 	$L__BB4_78;
	ld.shared.u64 	%rd170, [%r337];
	and.b64  	%rd171, %rd170, %rd13;
	popc.b64 	%r297, %rd171;
	cvt.rn.f32.u32 	%f317, %r297;
	mul.f32 	%f318, %f2, %f317;
	mul.wide.u32 	%rd172, %r338, 4;
	add.s64 	%rd173, %rd1, %rd172;
	ld.local.f32 	%f319, [%rd173];
	fma.rn.f32 	%f320, %f319, %f318, %f394;
	shl.b32 	%r298, %r135, 3;
	add.s32 	%r299, %r337, %r298;
	ld.shared.u64 	%rd174, [%r299];
	and.b64  	%rd175, %rd174, %rd13;
	popc.b64 	%r300, %rd175;
	cvt.rn.f32.u32 	%f321, %r300;
	mul.f32 	%f322, %f2, %f321;
	ld.local.f32 	%f323, [%rd173+4];
	fma.rn.f32 	%f324, %f323, %f322, %f320;
	add.s32 	%r301, %r299, %r298;
	ld.shared.u64 	%rd176, [%r301];
	and.b64  	%rd177, %rd176, %rd13;
	popc.b64 	%r302, %rd177;
	cvt.rn.f32.u32 	%f325, %r302;
	mul.f32 	%f326, %f2, %f325;
	ld.local.f32 	%f327, [%rd173+8];
	fma.rn.f32 	%f328, %f327, %f326, %f324;
	add.s32 	%r303, %r301, %r298;
	ld.shared.u64 	%rd178, [%r303];
	and.b64  	%rd179, %rd178, %rd13;
	popc.b64 	%r304, %rd179;
	cvt.rn.f32.u32 	%f329, %r304;
	mul.f32 	%f330, %f2, %f329;
	ld.local.f32 	%f331, [%rd173+12];
	fma.rn.f32 	%f394, %f331, %f330, %f328;
	add.s32 	%r337, %r303, %r298;
	add.s32 	%r338, %r338, 4;
$L__BB4_78:
	setp.eq.s32 	%p89, %r26, 0;
	@%p89 bra 	$L__BB4_83;
	setp.eq.s32 	%p90, %r27, 0;
	@%p90 bra 	$L__BB4_81;
	ld.shared.u64 	%rd180, [%r337];
	and.b64  	%rd181, %rd180, %rd13;
	popc.b64 	%r305, %rd181;
	cvt.rn.f32.u32 	%f333, %r305;
	mul.f32 	%f334, %f2, %f333;
	mul.wide.u32 	%rd182, %r338, 4;
	add.s64 	%rd183, %rd1, %rd182;
	ld.local.f32 	%f335, [%rd183];
	fma.rn.f32 	%f336, %f335, %f334, %f394;
	shl.b32 	%r306, %r135, 3;
	add.s32 	%r307, %r337, %r306;
	ld.shared.u64 	%rd184, [%r307];
	and.b64  	%rd185, %rd184, %rd13;
	popc.b64 	%r308, %rd185;
	cvt.rn.f32.u32 	%f337, %r308;
	mul.f32 	%f338, %f2, %f337;
	ld.local.f32 	%f339, [%rd183+4];
	fma.rn.f32 	%f394, %f339, %f338, %f336;
	add.s32 	%r337, %r307, %r306;
	add.s32 	%r338, %r338, 2;
$L__BB4_81:
	setp.eq.s32 	%p91, %r29, 0;
	@%p91 bra 	$L__BB4_83;
	ld.shared.u64 	%rd186, [%r337];
	and.b64  	%rd187, %rd186, %rd13;
	popc.b64 	%r309, %rd187;
	cvt.rn.f32.u32 	%f340, %r309;
	mul.f32 	%f341, %f2, %f340;
	mul.wide.u32 	%rd188, %r338, 4;
	add.s64 	%rd189, %rd1, %rd188;
	ld.local.f32 	%f342, [%rd189];
	fma.rn.f32 	%f394, %f342, %f341, %f394;
$L__BB4_83:
	add.s32 	%r331, %r331, 1;
	setp.eq.s32 	%p92, %r331, %r134;
	shl.b32 	%r310, %r135, 3;
	add.s32 	%r333, %r333, %r310;
	add.s32 	%r332, %r332, 4;
	@%p92 bra 	$L__BB4_152;
	bra.uni 	$L__BB4_72;
$L__BB4_84:
	setp.gt.s32 	%p16, %r136, 16;
	mul.lo.s32 	%r164, %r330, %r136;
	mul.lo.s32 	%r87, %r164, %r135;
	shl.b32 	%r165, %r164, 2;
	add.s32 	%r88, %r12, %r165;
	@%p16 bra 	$L__BB4_117;
	setp.lt.s32 	%p17, %r136, 1;
	@%p17 bra 	$L__BB4_87;
	ld.shared.f32 	%f66, [%r88];
	st.local.f32 	[%rd2], %f66;
$L__BB4_87:
	setp.lt.s32 	%p18, %r136, 2;
	@%p18 bra 	$L__BB4_89;
	ld.shared.f32 	%f67, [%r88+4];
	st.local.f32 	[%rd2+4], %f67;
$L__BB4_89:
	setp.lt.s32 	%p19, %r136, 3;
	@%p19 bra 	$L__BB4_91;
	ld.shared.f32 	%f68, [%r88+8];
	st.local.f32 	[%rd2+8], %f68;
$L__BB4_91:
	setp.lt.s32 	%p20, %r136, 4;
	@%p20 bra 	$L__BB4_93;
	ld.shared.f32 	%f69, [%r88+12];
	st.local.f32 	[%rd2+12], %f69;
$L__BB4_93:
	setp.lt.s32 	%p21, %r136, 5;
	@%p21 bra 	$L__BB4_95;
	ld.shared.f32 	%f70, [%r88+16];
	st.local.f32 	[%rd2+16], %f70;
$L__BB4_95:
	setp.lt.s32 	%p22, %r136, 6;
	@%p22 bra 	$L__BB4_97;
	ld.shared.f32 	%f71, [%r88+20];
	st.local.f32 	[%rd2+20], %f71;
$L__BB4_97:
	setp.lt.s32 	%p23, %r136, 7;
	@%p23 bra 	$L__BB4_99;
	ld.shared.f32 	%f72, [%r88+24];
	st.local.f32 	[%rd2+24], %f72;
$L__BB4_99:
	setp.lt.s32 	%p24, %r136, 8;
	@%p24 bra 	$L__BB4_101;
	ld.shared.f32 	%f73, [%r88+28];
	st.local.f32 	[%rd2+28], %f73;
$L__BB4_101:
	setp.lt.s32 	%p25, %r136, 9;
	@%p25 bra 	$L__BB4_103;
	ld.shared.f32 	%f74, [%r88+32];
	st.local.f32 	[%rd2+32], %f74;
$L__BB4_103:
	setp.lt.s32 	%p26, %r136, 10;
	@%p26 bra 	$L__BB4_105;
	ld.shared.f32 	%f75, [%r88+36];
	st.local.f32 	[%rd2+36], %f75;
$L__BB4_105:
	setp.lt.s32 	%p27, %r136, 11;
	@%p27 bra 	$L__BB4_107;
	ld.shared.f32 	%f76, [%r88+40];
	st.local.f32 	[%rd2+40], %f76;
$L__BB4_107:
	setp.lt.s32 	%p28, %r136, 12;
	@%p28 bra 	$L__BB4_109;
	ld.shared.f32 	%f77, [%r88+44];
	st.local.f32 	[%rd2+44], %f77;
$L__BB4_109:
	setp.lt.s32 	%p29, %r136, 13;
	@%p29 bra 	$L__BB4_111;
	ld.shared.f32 	%f78, [%r88+48];
	st.local.f32 	[%rd2+48], %f78;
$L__BB4_111:
	setp.lt.s32 	%p30, %r136, 14;
	@%p30 bra 	$L__BB4_113;
	ld.shared.f32 	%f79, [%r88+52];
	st.local.f32 	[%rd2+52], %f79;
$L__BB4_113:
	setp.lt.s32 	%p31, %r136, 15;
	@%p31 bra 	$L__BB4_115;
	ld.shared.f32 	%f80, [%r88+56];
	st.local.f32 	[%rd2+56], %f80;
$L__BB4_115:
	setp.ne.s32 	%p32, %r136, 16;
	@%p32 bra 	$L__BB4_117;
	ld.shared.f32 	%f81, [%r88+60];
	st.local.f32 	[%rd2+60], %f81;
$L__BB4_117:
	setp.lt.s32 	%p33, %r134, 1;
	@%p33 bra 	$L__BB4_152;
	setp.lt.s32 	%p34, %r136, 17;
	@%p34 bra 	$L__BB4_135;
	mov.f32 	%f394, 0f00000000;
	mov.b32 	%r364, 0;
$L__BB4_120:
	setp.ge.s32 	%p35, %r6, %r135;
	shl.b32 	%r167, %r364, 2;
	add.s32 	%r168, %r11, %r167;
	ld.shared.f32 	%f46, [%r168];
	@%p35 bra 	$L__BB4_134;
	mul.lo.s32 	%r110, %r364, %r135;
	mov.u32 	%r365, %r6;
$L__BB4_122:
	setp.lt.u32 	%p36, %r23, 7;
	add.s32 	%r169, %r365, %r110;
	shl.b32 	%r170, %r169, 3;
	mov.u32 	%r171, shmem;
	add.s32 	%r172, %r171, %r170;
	ld.shared.u64 	%rd16, [%r172];
	add.s32 	%r173, %r365, %r87;
	shl.b32 	%r174, %r173, 3;
	add.s32 	%r372, %r9, %r174;
	mov.u32 	%r369, %r88;
	@%p36 bra 	$L__BB4_125;
	mov.u32 	%r366, %r31;
	mov.u32 	%r367, %r372;
	mov.u32 	%r369, %r88;
$L__BB4_124:
	.pragma "nounroll";
	ld.shared.u64 	%rd54, [%r367];
	and.b64  	%rd55, %rd54, %rd16;
	popc.b64 	%r175, %rd55;
	cvt.rn.f32.u32 	%f85, %r175;
	mul.f32 	%f86, %f46, %f85;
	ld.shared.f32 	%f87, [%r369];
	fma.rn.f32 	%f88, %f87, %f86, %f394;
	add.s32 	%r176, %r367, %r32;
	ld.shared.u64 	%rd56, [%r176];
	and.b64  	%rd57, %rd56, %rd16;
	popc.b64 	%r177, %rd57;
	cvt.rn.f32.u32 	%f89, %r177;
	mul.f32 	%f90, %f46, %f89;
	ld.shared.f32 	%f91, [%r369+4];
	fma.rn.f32 	%f92, %f91, %f90, %f88;
	add.s32 	%r178, %r176, %r32;
	ld.shared.u64 	%rd58, [%r178];
	and.b64  	%rd59, %rd58, %rd16;
	popc.b64 	%r179, %rd59;
	cvt.rn.f32.u32 	%f93, %r179;
	mul.f32 	%f94, %f46, %f93;
	ld.shared.f32 	%f95, [%r369+8];
	fma.rn.f32 	%f96, %f95, %f94, %f92;
	add.s32 	%r180, %r178, %r32;
	ld.shared.u64 	%rd60, [%r180];
	and.b64  	%rd61, %rd60, %rd16;
	popc.b64 	%r181, %rd61;
	cvt.rn.f32.u32 	%f97, %r181;
	mul.f32 	%f98, %f46, %f97;
	ld.shared.f32 	%f99, [%r369+12];
	fma.rn.f32 	%f100, %f99, %f98, %f96;
	add.s32 	%r182, %r180, %r32;
	ld.shared.u64 	%rd62, [%r182];
	and.b64  	%rd63, %rd62, %rd16;
	popc.b64 	%r183, %rd63;
	cvt.rn.f32.u32 	%f101, %r183;
	mul.f32 	%f102, %f46, %f101;
	ld.shared.f32 	%f103, [%r369+16];
	fma.rn.f32 	%f104, %f103, %f102, %f100;
	add.s32 	%r184, %r182, %r32;
	ld.shared.u64 	%rd64, [%r184];
	and.b64  	%rd65, %rd64, %rd16;
	popc.b64 	%r185, %rd65;
	cvt.rn.f32.u32 	%f105, %r185;
	mul.f32 	%f106, %f46, %f105;
	ld.shared.f32 	%f107, [%r369+20];
	fma.rn.f32 	%f108, %f107, %f106, %f104;
	add.s32 	%r186, %r184, %r32;
	ld.shared.u64 	%rd66, [%r186];
	and.b64  	%rd67, %rd66, %rd16;
	popc.b64 	%r187, %rd67;
	cvt.rn.f32.u32 	%f109, %r187;
	mul.f32 	%f110, %f46, %f109;
	ld.shared.f32 	%f111, [%r369+24];
	fma.rn.f32 	%f112, %f111, %f110, %f108;
	add.s32 	%r188, %r186, %r32;
	ld.shared.u64 	%rd68, [%r188];
	and.b64  	%rd69, %rd68, %rd16;
	popc.b64 	%r189, %rd69;
	cvt.rn.f32.u32 	%f113, %r189;
	mul.f32 	%f114, %f46, %f113;
	ld.shared.f32 	%f115, [%r369+28];
	fma.rn.f32 	%f394, %f115, %f114, %f112;
	add.s32 	%r369, %r369, 32;
	add.s32 	%r372, %r367, %r30;
	add.s32 	%r366, %r366, 8;
	setp.ne.s32 	%p37, %r366, 0;
	add.s32 	%r367, %r188, %r32;
	@%p37 bra 	$L__BB4_124;
$L__BB4_125:
	setp.eq.s32 	%p38, %r24, 0;
	@%p38 bra 	$L__BB4_133;
	setp.lt.u32 	%p39, %r25, 3;
	@%p39 bra 	$L__BB4_128;
	ld.shared.u64 	%rd70, [%r372];
	and.b64  	%rd71, %rd70, %rd16;
	popc.b64 	%r190, %rd71;
	cvt.rn.f32.u32 	%f117, %r190;
	mul.f32 	%f118, %f46, %f117;
	ld.shared.f32 	%f119, [%r369];
	fma.rn.f32 	%f120, %f119, %f118, %f394;
	shl.b32 	%r191, %r135, 3;
	add.s32 	%r192, %r372, %r191;
	ld.shared.u64 	%rd72, [%r192];
	and.b64  	%rd73, %rd72, %rd16;
	popc.b64 	%r193, %rd73;
	cvt.rn.f32.u32 	%f121, %r193;
	mul.f32 	%f122, %f46, %f121;
	ld.shared.f32 	%f123, [%r369+4];
	fma.rn.f32 	%f124, %f123, %f122, %f120;
	add.s32 	%r194, %r192, %r191;
	ld.shared.u64 	%rd74, [%r194];
	and.b64  	%rd75, %rd74, %rd16;
	popc.b64 	%r195, %rd75;
	cvt.rn.f32.u32 	%f125, %r195;
	mul.f32 	%f126, %f46, %f125;
	ld.shared.f32 	%f127, [%r369+8];
	fma.rn.f32 	%f128, %f127, %f126, %f124;
	add.s32 	%r196, %r194, %r191;
	ld.shared.u64 	%rd76, [%r196];
	and.b64  	%rd77, %rd76, %rd16;
	popc.b64 	%r197, %rd77;
	cvt.rn.f32.u32 	%f129, %r197;
	mul.f32 	%f130, %f46, %f129;
	ld.shared.f32 	%f131, [%r369+12];
	fma.rn.f32 	%f394, %f131, %f130, %f128;
	add.s32 	%r372, %r196, %r191;
	add.s32 	%r369, %r369, 16;
$L__BB4_128:
	setp.eq.s32 	%p40, %r26, 0;
	@%p40 bra 	$L__BB4_133;
	setp.eq.s32 	%p41, %r27, 0;
	@%p41 bra 	$L__BB4_131;
	ld.shared.u64 	%rd78, [%r372];
	and.b64  	%rd79, %rd78, %rd16;
	popc.b64 	%r198, %rd79;
	cvt.rn.f32.u32 	%f133, %r198;
	mul.f32 	%f134, %f46, %f133;
	ld.shared.f32 	%f135, [%r369];
	fma.rn.f32 	%f136, %f135, %f134, %f394;
	shl.b32 	%r199, %r135, 3;
	add.s32 	%r200, %r372, %r199;
	ld.shared.u64 	%rd80, [%r200];
	and.b64  	%rd81, %rd80, %rd16;
	popc.b64 	%r201, %rd81;
	cvt.rn.f32.u32 	%f137, %r201;
	mul.f32 	%f138, %f46, %f137;
	ld.shared.f32 	%f139, [%r369+4];
	fma.rn.f32 	%f394, %f139, %f138, %f136;
	add.s32 	%r372, %r200, %r199;
	add.s32 	%r369, %r369, 8;
$L__BB4_131:
	setp.eq.s32 	%p42, %r29, 0;
	@%p42 bra 	$L__BB4_133;
	ld.shared.u64 	%rd82, [%r372];
	and.b64  	%rd83, %rd82, %rd16;
	popc.b64 	%r202, %rd83;
	cvt.rn.f32.u32 	%f140, %r202;
	mul.f32 	%f141, %f46, %f140;
	ld.shared.f32 	%f142, [%r369];
	fma.rn.f32 	%f394, %f142, %f141, %f394;
$L__BB4_133:
	add.s32 	%r365, %r365, 32;
	setp.lt.s32 	%p43, %r365, %r135;
	@%p43 bra 	$L__BB4_122;
$L__BB4_134:
	add.s32 	%r364, %r364, 1;
	setp.ne.s32 	%p44, %r364, %r134;
	@%p44 bra 	$L__BB4_120;
	bra.uni 	$L__BB4_152;
$L__BB4_135:
	setp.lt.s32 	%p45, %r136, 1;
	@%p45 bra 	$L__BB4_152;
	mov.f32 	%f394, 0f00000000;
	mov.b32 	%r354, 0;
$L__BB4_137:
	setp.ge.s32 	%p46, %r6, %r135;
	shl.b32 	%r204, %r354, 2;
	add.s32 	%r205, %r11, %r204;
	ld.shared.f32 	%f30, [%r205];
	@%p46 bra 	$L__BB4_151;
	mul.lo.s32 	%r90, %r354, %r135;
	mov.u32 	%r355, %r6;
$L__BB4_139:
	setp.lt.u32 	%p47, %r23, 7;
	add.s32 	%r207, %r355, %r90;
	shl.b32 	%r208, %r207, 3;
	mov.u32 	%r209, shmem;
	add.s32 	%r210, %r209, %r208;
	ld.shared.u64 	%rd15, [%r210];
	add.s32 	%r211, %r355, %r87;
	shl.b32 	%r212, %r211, 3;
	add.s32 	%r359, %r9, %r212;
	mov.b32 	%r360, 0;
	@%p47 bra 	$L__BB4_142;
	mov.b32 	%r356, 0;
$L__BB4_141:
	.pragma "nounroll";
	ld.shared.u64 	%rd84, [%r359];
	and.b64  	%rd85, %rd84, %rd15;
	popc.b64 	%r214, %rd85;
	cvt.rn.f32.u32 	%f146, %r214;
	mul.f32 	%f147, %f30, %f146;
	mul.wide.u32 	%rd86, %r356, 4;
	add.s64 	%rd87, %rd2, %rd86;
	ld.local.v4.f32 	{%f148, %f149, %f150, %f151}, [%rd87];
	fma.rn.f32 	%f152, %f148, %f147, %f394;
	shl.b32 	%r215, %r135, 3;
	add.s32 	%r216, %r359, %r215;
	ld.shared.u64 	%rd88, [%r216];
	and.b64  	%rd89, %rd88, %rd15;
	popc.b64 	%r217, %rd89;
	cvt.rn.f32.u32 	%f153, %r217;
	mul.f32 	%f154, %f30, %f153;
	fma.rn.f32 	%f155, %f149, %f154, %f152;
	add.s32 	%r218, %r216, %r215;
	ld.shared.u64 	%rd90, [%r218];
	and.b64  	%rd91, %rd90, %rd15;
	popc.b64 	%r219, %rd91;
	cvt.rn.f32.u32 	%f156, %r219;
	mul.f32 	%f157, %f30, %f156;
	fma.rn.f32 	%f158, %f150, %f157, %f155;
	add.s32 	%r220, %r218, %r215;
	ld.shared.u64 	%rd92, [%r220];
	and.b64  	%rd93, %rd92, %rd15;
	popc.b64 	%r221, %rd93;
	cvt.rn.f32.u32 	%f159, %r221;
	mul.f32 	%f160, %f30, %f159;
	fma.rn.f32 	%f161, %f151, %f160, %f158;
	add.s32 	%r222, %r220, %r215;
	ld.shared.u64 	%rd94, [%r222];
	and.b64  	%rd95, %rd94, %rd15;
	popc.b64 	%r223, %rd95;
	cvt.rn.f32.u32 	%f162, %r223;
	mul.f32 	%f163, %f30, %f162;
	ld.local.v4.f32 	{%f164, %f165, %f166, %f167}, [%rd87+16];
	fma.rn.f32 	%f168, %f164, %f163, %f161;
	add.s32 	%r224, %r222, %r215;
	ld.shared.u64 	%rd96, [%r224];
	and.b64  	%rd97, %rd96, %rd15;
	popc.b64 	%r225, %rd97;
	cvt.rn.f32.u32 	%f169, %r225;
	mul.f32 	%f170, %f30, %f169;
	fma.rn.f32 	%f171, %f165, %f170, %f168;
	add.s32 	%r226, %r224, %r215;
	ld.shared.u64 	%rd98, [%r226];
	and.b64  	%rd99, %rd98, %rd15;
	popc.b64 	%r227, %rd99;
	cvt.rn.f32.u32 	%f172, %r227;
	mul.f32 	%f173, %f30, %f172;
	fma.rn.f32 	%f174, %f166, %f173, %f171;
	add.s32 	%r228, %r226, %r215;
	ld.shared.u64 	%rd100, [%r228];
	and.b64  	%rd101, %rd100, %rd15;
	popc.b64 	%r229, %rd101;
	cvt.rn.f32.u32 	%f175, %r229;
	mul.f32 	%f176, %f30, %f175;
	fma.rn.f32 	%f394, %f167, %f176, %f174;
	add.s32 	%r359, %r228, %r215;
	add.s32 	%r356, %r356, 8;
	setp.ne.s32 	%p48, %r356, %r28;
	mov.u32 	%r360, %r28;
	@%p48 bra 	$L__BB4_141;
$L__BB4_142:
	setp.eq.s32 	%p49, %r24, 0;
	@%p49 bra 	$L__BB4_150;
	setp.lt.u32 	%p50, %r25, 3;
	@%p50 bra 	$L__BB4_145;
	ld.shared.u64 	%rd102, [%r359];
	and.b64  	%rd103, %rd102, %rd15;
	popc.b64 	%r230, %rd103;
	cvt.rn.f32.u32 	%f178, %r230;
	mul.f32 	%f179, %f30, %f178;
	mul.wide.u32 	%rd104, %r360, 4;
	add.s64 	%rd105, %rd2, %rd104;
	ld.local.f32 	%f180, [%rd105];
	fma.rn.f32 	%f181, %f180, %f179, %f394;
	shl.b32 	%r231, %r135, 3;
	add.s32 	%r232, %r359, %r231;
	ld.shared.u64 	%rd106, [%r232];
	and.b64  	%rd107, %rd106, %rd15;
	popc.b64 	%r233, %rd107;
	cvt.rn.f32.u32 	%f182, %r233;
	mul.f32 	%f183, %f30, %f182;
	ld.local.f32 	%f184, [%rd105+4];
	fma.rn.f32 	%f185, %f184, %f183, %f181;
	add.s32 	%r234, %r232, %r231;
	ld.shared.u64 	%rd108, [%r234];
	and.b64  	%rd109, %rd108, %rd15;
	popc.b64 	%r235, %rd109;
	cvt.rn.f32.u32 	%f186, %r235;
	mul.f32 	%f187, %f30, %f186;
	ld.local.f32 	%f188, [%rd105+8];
	fma.rn.f32 	%f189, %f188, %f187, %f185;
	add.s32 	%r236, %r234, %r231;
	ld.shared.u64 	%rd110, [%r236];
	and.b64  	%rd111, %rd110, %rd15;
	popc.b64 	%r237, %rd111;
	cvt.rn.f32.u32 	%f190, %r237;
	mul.f32 	%f191, %f30, %f190;
	ld.local.f32 	%f192, [%rd105+12];
	fma.rn.f32 	%f394, %f192, %f191, %f189;
	add.s32 	%r359, %r236, %r231;
	add.s32 	%r360, %r360, 4;
$L__BB4_145:
	setp.eq.s32 	%p51, %r26, 0;
	@%p51 bra 	$L__BB4_150;
	setp.eq.s32 	%p52, %r27, 0;
	@%p52 bra 	$L__BB4_148;
	ld.shared.u64 	%rd112, [%r359];
	and.b64  	%rd113, %rd112, %rd15;
	popc.b64 	%r238, %rd113;
	cvt.rn.f32.u32 	%f194, %r238;
	mul.f32 	%f195, %f30, %f194;
	mul.wide.u32 	%rd114, %r360, 4;
	add.s64 	%rd115, %rd2, %rd114;
	ld.local.f32 	%f196, [%rd115];
	fma.rn.f32 	%f197, %f196, %f195, %f394;
	shl.b32 	%r239, %r135, 3;
	add.s32 	%r240, %r359, %r239;
	ld.shared.u64 	%rd116, [%r240];
	and.b64  	%rd117, %rd116, %rd15;
	popc.b64 	%r241, %rd117;
	cvt.rn.f32.u32 	%f198, %r241;
	mul.f32 	%f199, %f30, %f198;
	ld.local.f32 	%f200, [%rd115+4];
	fma.rn.f32 	%f394, %f200, %f199, %f197;
	add.s32 	%r359, %r240, %r239;
	add.s32 	%r360, %r360, 2;
$L__BB4_148:
	setp.eq.s32 	%p53, %r29, 0;
	@%p53 bra 	$L__BB4_150;
	ld.shared.u64 	%rd118, [%r359];
	and.b64  	%rd119, %rd118, %rd15;
	popc.b64 	%r242, %rd119;
	cvt.rn.f32.u32 	%f201, %r242;
	mul.f32 	%f202, %f30, %f201;
	mul.wide.u32 	%rd120, %r360, 4;
	add.s64 	%rd121, %rd2, %rd120;
	ld.local.f32 	%f203, [%rd121];
	fma.rn.f32 	%f394, %f203, %f202, %f394;
$L__BB4_150:
	add.s32 	%r355, %r355, 32;
	setp.lt.s32 	%p54, %r355, %r135;
	@%p54 bra 	$L__BB4_139;
$L__BB4_151:
	add.s32 	%r354, %r354, 1;
	setp.eq.s32 	%p55, %r354, %r134;
	@%p55 bra 	$L__BB4_152;
	bra.uni 	$L__BB4_137;
$L__BB4_152:
	setp.ne.s32 	%p93, %r6, 0;
	mov.b32 	%r311, %f394;
	shfl.sync.down.b32	%r312|%p94, %r311, 16, 31, -1;
	mov.b32 	%f343, %r312;
	add.f32 	%f344, %f394, %f343;
	mov.b32 	%r313, %f344;
	shfl.sync.down.b32	%r314|%p95, %r313, 8, 31, -1;
	mov.b32 	%f345, %r314;
	add.f32 	%f346, %f344, %f345;
	mov.b32 	%r315, %f346;
	shfl.sync.down.b32	%r316|%p96, %r315, 4, 31, -1;
	mov.b32 	%f347, %r316;
	add.f32 	%f348, %f346, %f347;
	mov.b32 	%r317, %f348;
	shfl.sync.down.b32	%r318|%p97, %r317, 2, 31, -1;
	mov.b32 	%f349, %r318;
	add.f32 	%f350, %f348, %f349;
	mov.b32 	%r319, %f350;
	shfl.sync.down.b32	%r320|%p98, %r319, 1, 31, -1;
	mov.b32 	%f351, %r320;
	add.f32 	%f62, %f350, %f351;
	@%p93 bra 	$L__BB4_154;
	mul.f32 	%f352, %f63, %f62;
	add.s64 	%rd190, %rd51, %rd11;
	shl.b64 	%rd191, %rd190, 2;
	add.s64 	%rd192, %rd7, %rd191;
	st.global.f32 	[%rd192], %f352;
$L__BB4_154:
	add.s32 	%r321, %r7, 31;
	shr.u32 	%r322, %r321, 5;
	add.s32 	%r330, %r330, %r322;
	setp.lt.u32 	%p99, %r330, %r2;
	@%p99 bra 	$L__BB4_19;
$L__BB4_155:
	bar.sync 	0;
	add.s32 	%r327, %r327, 1;
	setp.ne.s32 	%p100, %r327, %r1;
	@%p100 bra 	$L__BB4_11;
$L__BB4_156:
	ret;

}
	// .globl	slice_popcount_sum_kernel
.visible .entry slice_popcount_sum_kernel(
	.param .u64 .ptr .align 1 slice_popcount_sum_kernel_param_0,
	.param .u32 slice_popcount_sum_kernel_param_1,
	.param .u32 slice_popcount_sum_kernel_param_2,
	.param .u64 .ptr .align 1 slice_popcount_sum_kernel_param_3
)
{
	.reg .pred 	%p<27>;
	.reg .b32 	%r<59>;
	.reg .b64 	%rd<47>;
	// demoted variable
	.shared .align 8 .b8 _ZZ25slice_popcount_sum_kernelE4smem[256];
	ld.param.u64 	%rd10, [slice_popcount_sum_kernel_param_0];
	ld.param.u32 	%r7, [slice_popcount_sum_kernel_param_1];
	ld.param.u32 	%r6, [slice_popcount_sum_kernel_param_2];
	ld.param.u64 	%rd11, [slice_popcount_sum_kernel_param_3];
	mov.u32 	%r1, %ctaid.x;
	setp.ge.s32 	%p1, %r1, %r7;
	@%p1 bra 	$L__BB5_10;
	mov.u32 	%r2, %tid.x;
	setp.ge.s32 	%p2, %r2, %r6;
	mov.b64 	%rd45, 0;
	@%p2 bra 	$L__BB5_4;
	mul.wide.u32 	%rd1, %r6, %r1;
	mov.u32 	%r3, %ntid.x;
	cvta.to.global.u64 	%rd2, %rd10;
	mov.b64 	%rd45, 0;
	mov.u32 	%r58, %r2;
$L__BB5_3:
	cvt.s64.s32 	%rd14, %r58;
	add.s64 	%rd15, %rd1, %rd14;
	shl.b64 	%rd16, %rd15, 3;
	add.s64 	%rd17, %rd2, %rd16;
	ld.global.nc.u64 	%rd18, [%rd17];
	popc.b64 	%r8, %rd18;
	cvt.u64.u32 	%rd19, %r8;
	add.s64 	%rd45, %rd19, %rd45;
	add.s32 	%r58, %r58, %r3;
	setp.lt.s32 	%p3, %r58, %r6;
	@%p3 bra 	$L__BB5_3;
$L__BB5_4:
	// begin inline asm
	mov.b64 {%r9,%r10}, %rd45;
	// end inline asm
	shfl.sync.down.b32	%r12|%p4, %r10, 16, 31, -1;
	shfl.sync.down.b32	%r11|%p5, %r9, 16, 31, -1;
	// begin inline asm
	mov.b64 %rd21, {%r11,%r12};
	// end inline asm
	add.s64 	%rd22, %rd21, %rd45;
	// begin inline asm
	mov.b64 {%r13,%r14}, %rd22;
	// end inline asm
	shfl.sync.down.b32	%r16|%p6, %r14, 8, 31, -1;
	shfl.sync.down.b32	%r15|%p7, %r13, 8, 31, -1;
	// begin inline asm
	mov.b64 %rd23, {%r15,%r16};
	// end inline asm
	add.s64 	%rd24, %rd23, %rd22;
	// begin inline asm
	mov.b64 {%r17,%r18}, %rd24;
	// end inline asm
	shfl.sync.down.b32	%r20|%p8, %r18, 4, 31, -1;
	shfl.sync.down.b32	%r19|%p9, %r17, 4, 31, -1;
	// begin inline asm
	mov.b64 %rd25, {%r19,%r20};
	// end inline asm
	add.s64 	%rd26, %rd25, %rd24;
	// begin inline asm
	mov.b64 {%r21,%r22}, %rd26;
	// end inline asm
	shfl.sync.down.b32	%r24|%p10, %r22, 2, 31, -1;
	shfl.sync.down.b32	%r23|%p11, %r21, 2, 31, -1;
	// begin inline asm
	mov.b64 %rd27, {%r23,%r24};
	// end inline asm
	add.s64 	%rd28, %rd27, %rd26;
	// begin inline asm
	mov.b64 {%r25,%r26}, %rd28;
	// end inline asm
	shfl.sync.down.b32	%r28|%p12, %r26, 1, 31, -1;
	shfl.sync.down.b32	%r27|%p13, %r25, 1, 31, -1;
	// begin inline asm
	mov.b64 %rd29, {%r27,%r28};
	// end inline asm
	add.s64 	%rd6, %rd29, %rd28;
	and.b32  	%r29, %r2, 31;
	setp.ne.s32 	%p14, %r29, 0;
	@%p14 bra 	$L__BB5_6;
	shr.u32 	%r30, %r2, 2;
	mov.u32 	%r31, _ZZ25slice_popcount_sum_kernelE4smem;
	add.s32 	%r32, %r31, %r30;
	st.shared.u64 	[%r32], %rd6;
$L__BB5_6:
	bar.sync 	0;
	mov.u32 	%r33, %ntid.x;
	shr.u32 	%r34, %r33, 5;
	setp.ge.u32 	%p15, %r2, %r34;
	mov.b64 	%rd46, 0;
	@%p15 bra 	$L__BB5_8;
	shl.b32 	%r35, %r2, 3;
	mov.u32 	%r36, _ZZ25slice_popcount_sum_kernelE4smem;
	add.s32 	%r37, %r36, %r35;
	ld.shared.u64 	%rd46, [%r37];
$L__BB5_8:
	// begin inline asm
	mov.b64 {%r38,%r39}, %rd46;
	// end inline asm
	shfl.sync.down.b32	%r41|%p16, %r39, 16, 31, -1;
	shfl.sync.down.b32	%r40|%p17, %r38, 16, 31, -1;
	// begin inline asm
	mov.b64 %rd32, {%r40,%r41};
	// end inline asm
	add.s64 	%rd33, %rd32, %rd46;
	// begin inline asm
	mov.b64 {%r42,%r43}, %rd33;
	// end inline asm
	shfl.sync.down.b32	%r45|%p18, %r43, 8, 31, -1;
	shfl.sync.down.b32	%r44|%p19, %r42, 8, 31, -1;
	// begin inline asm
	mov.b64 %rd34, {%r44,%r45};
	// end inline asm
	add.s64 	%rd35, %rd34, %rd33;
	// begin inline asm
	mov.b64 {%r46,%r47}, %rd35;
	// end inline asm
	shfl.sync.down.b32	%r49|%p20, %r47, 4, 31, -1;
	shfl.sync.down.b32	%r48|%p21, %r46, 4, 31, -1;
	// begin inline asm
	mov.b64 %rd36, {%r48,%r49};
	// end inline asm
	add.s64 	%rd37, %rd36, %rd35;
	// begin inline asm
	mov.b64 {%r50,%r51}, %rd37;
	// end inline asm
	shfl.sync.down.b32	%r53|%p22, %r51, 2, 31, -1;
	shfl.sync.down.b32	%r52|%p23, %r50, 2, 31, -1;
	// begin inline asm
	mov.b64 %rd38, {%r52,%r53};
	// end inline asm
	add.s64 	%rd39, %rd38, %rd37;
	// begin inline asm
	mov.b64 {%r54,%r55}, %rd39;
	// end inline asm
	shfl.sync.down.b32	%r57|%p24, %r55, 1, 31, -1;
	shfl.sync.down.b32	%r56|%p25, %r54, 1, 31, -1;
	// begin inline asm
	mov.b64 %rd40, {%r56,%r57};
	// end inline asm
	add.s64 	%rd9, %rd40, %rd39;
	setp.ne.s32 	%p26, %r2, 0;
	@%p26 bra 	$L__BB5_10;
	cvta.to.global.u64 	%rd41, %rd11;
	mul.wide.u32 	%rd42, %r1, 8;
	add.s64 	%rd43, %rd41, %rd42;
	st.global.u64 	[%rd43], %rd9;
$L__BB5_10:
	ret;

}
	// .globl	compress_flags_from_density_kernel
.visible .entry compress_flags_from_density_kernel(
	.param .u64 .ptr .align 1 compress_flags_from_density_kernel_param_0,
	.param .u32 compress_flags_from_density_kernel_param_1,
	.param .u32 compress_flags_from_density_kernel_param_2,
	.param .f64 compress_flags_from_density_kernel_param_3,
	.param .u64 .ptr .align 1 compress_flags_from_density_kernel_param_4
)
{
	.reg .pred 	%p<24>;
	.reg .b32 	%r<32>;
	.reg .b64 	%rd<10>;
	.reg .b64 	%fd<39>;

	ld.param.u64 	%rd1, [compress_flags_from_density_kernel_param_0];
	ld.param.u32 	%r7, [compress_flags_from_density_kernel_param_1];
	ld.param.u32 	%r6, [compress_flags_from_density_kernel_param_2];
	ld.param.f64 	%fd15, [compress_flags_from_density_kernel_param_3];
	ld.param.u64 	%rd2, [compress_flags_from_density_kernel_param_4];
	mov.u32 	%r8, %ctaid.x;
	mov.u32 	%r9, %ntid.x;
	mov.u32 	%r10, %tid.x;
	mad.lo.s32 	%r1, %r8, %r9, %r10;
	setp.ge.s32 	%p1, %r1, %r7;
	@%p1 bra 	$L__BB6_10;
	cvt.rn.f64.s32 	%fd17, %r6;
	mul.f64 	%fd1, %fd17, 0d4050000000000000;
	setp.leu.f64 	%p2, %fd1, 0d0000000000000000;
	mov.f64 	%fd35, 0d0000000000000000;
	@%p2 bra 	$L__BB6_3;
	cvta.to.global.u64 	%rd3, %rd1;
	mul.wide.s32 	%rd4, %r1, 8;
	add.s64 	%rd5, %rd3, %rd4;
	ld.global.nc.u64 	%rd6, [%rd5];
	cvt.rn.f64.u64 	%fd18, %rd6;
	div.rn.f64 	%fd35, %fd18, %fd1;
$L__BB6_3:
	setp.gt.f64 	%p3, %fd35, 0d3FF0000000000000;
	selp.f64 	%fd4, 0d3FF0000000000000, %fd35, %p3;
	mov.f64 	%fd19, 0d3FF0000000000000;
	sub.f64 	%fd5, %fd19, %fd4;
	{
	.reg .b32 %temp; 
	mov.b64 	{%temp, %r2}, %fd5;
	}
	mov.f64 	%fd20, 0d4060000000000000;
	{
	.reg .b32 %temp; 
	mov.b64 	{%temp, %r11}, %fd20;
	}
	and.b32  	%r4, %r11, 2146435072;
	setp.eq.s32 	%p4, %r4, 1071644672;
	abs.f64 	%fd6, %fd5;
	{ // callseq 0, 0
	.param .b64 param0;
	st.param.f64 	[param0], %fd6;
	.param .b64 retval0;
	call.uni (retval0), 
	__internal_accurate_pow, 
	(
	param0
	);
	ld.param.f64 	%fd21, [retval0];
	} // callseq 0
	setp.lt.s32 	%p5, %r2, 0;
	neg.f64 	%fd23, %fd21;
	selp.f64 	%fd24, %fd23, %fd21, %p4;
	selp.f64 	%fd37, %fd24, %fd21, %p5;
	setp.neu.f64 	%p6, %fd5, 0d0000000000000000;
	@%p6 bra 	$L__BB6_5;
	setp.eq.s32 	%p7, %r4, 1071644672;
	selp.b32 	%r12, %r2, 0, %p7;
	setp.lt.s32 	%p8, %r11, 0;
	or.b32  	%r13, %r12, 2146435072;
	selp.b32 	%r14, %r13, %r12, %p8;
	mov.b32 	%r15, 0;
	mov.b64 	%fd37, {%r15, %r14};
$L__BB6_5:
	add.f64 	%fd25, %fd5, 0d4060000000000000;
	{
	.reg .b32 %temp; 
	mov.b64 	{%temp, %r16}, %fd25;
	}
	and.b32  	%r17, %r16, 2146435072;
	setp.ne.s32 	%p9, %r17, 2146435072;
	setp.neu.f64 	%p10, %fd6, 0d7FF0000000000000;
	or.pred  	%p11, %p10, %p9;
	@%p11 bra 	$L__BB6_7;
	setp.lt.s32 	%p12, %r2, 0;
	setp.eq.s32 	%p13, %r4, 1071644672;
	setp.lt.s32 	%p14, %r11, 0;
	selp.b32 	%r19, 0, 2146435072, %p14;
	and.b32  	%r20, %r11, 2147483647;
	setp.ne.s32 	%p15, %r20, 1071644672;
	or.b32  	%r21, %r19, -2147483648;
	selp.b32 	%r22, %r21, %r19, %p15;
	selp.b32 	%r23, %r22, %r19, %p13;
	selp.b32 	%r24, %r23, %r19, %p12;
	mov.b32 	%r25, 0;
	mov.b64 	%fd37, {%r25, %r24};
$L__BB6_7:
	setp.eq.s32 	%p16, %r4, 1071644672;
	{
	.reg .b32 %temp; 
	mov.b64 	{%temp, %r5}, %fd4;
	}
	{ // callseq 1, 0
	.param .b64 param0;
	st.param.f64 	[param0], %fd4;
	.param .b64 retval0;
	call.uni (retval0), 
	__internal_accurate_pow, 
	(
	param0
	);
	ld.param.f64 	%fd26, [retval0];
	} // callseq 1
	setp.lt.s32 	%p17, %r5, 0;
	neg.f64 	%fd28, %fd26;
	selp.f64 	%fd29, %fd28, %fd26, %p16;
	selp.f64 	%fd38, %fd29, %fd26, %p17;
	setp.neu.f64 	%p18, %fd4, 0d0000000000000000;
	@%p18 bra 	$L__BB6_9;
	setp.eq.s32 	%p19, %r4, 1071644672;
	selp.b32 	%r27, %r5, 0, %p19;
	setp.lt.s32 	%p20, %r11, 0;
	or.b32  	%r28, %r27, 2146435072;
	selp.b32 	%r29, %r28, %r27, %p20;
	mov.b32 	%r30, 0;
	mov.b64 	%fd38, {%r30, %r29};
$L__BB6_9:
	setp.eq.f64 	%p21, %fd5, 0d3FF0000000000000;
	setp.eq.f64 	%p22, %fd4, 0d3FF0000000000000;
	selp.f64 	%fd30, 0d3FF0000000000000, %fd38, %p22;
	mov.f64 	%fd31, 0d3FF0000000000000;
	sub.f64 	%fd32, %fd31, %fd37;
	selp.f64 	%fd33, 0d0000000000000000, %fd32, %p21;
	sub.f64 	%fd34, %fd33, %fd30;
	setp.le.f64 	%p23, %fd34, %fd15;
	selp.u32 	%r31, 1, 0, %p23;
	cvta.to.global.u64 	%rd7, %rd2;
	mul.wide.s32 	%rd8, %r1, 4;
	add.s64 	%rd9, %rd7, %rd8;
	st.global.u32 	[%rd9], %r31;
$L__BB6_10:
	ret;

}
	// .globl	ewah_size_kernel
.visible .entry ewah_size_kernel(
	.param .u64 .ptr .align 1 ewah_size_kernel_param_0,
	.param .u32 ewah_size_kernel_param_1,
	.param .u32 ewah_size_kernel_param_2,
	.param .u64 .ptr .align 1 ewah_size_kernel_param_3,
	.param .u64 .ptr .align 1 ewah_size_kernel_param_4
)
{
	.reg .pred 	%p<16>;
	.reg .b32 	%r<27>;
	.reg .b64 	%rd<39>;

	ld.param.u64 	%rd12, [ewah_size_kernel_param_0];
	ld.param.u32 	%r15, [ewah_size_kernel_param_1];
	ld.param.u32 	%r14, [ewah_size_kernel_param_2];
	ld.param.u64 	%rd13, [ewah_size_kernel_param_3];
	ld.param.u64 	%rd14, [ewah_size_kernel_param_4];
	mov.u32 	%r1, %ctaid.x;
	setp.ge.s32 	%p1, %r1, %r15;
	mov.u32 	%r16, %tid.x;
	setp.ne.s32 	%p2, %r16, 0;
	or.pred  	%p3, %p2, %p1;
	@%p3 bra 	$L__BB7_17;
	cvta.to.global.u64 	%rd1, %rd13;
	cvta.to.global.u64 	%rd2, %rd12;
	cvt.u64.u32 	%rd3, %r1;
	setp.lt.s32 	%p4, %r14, 1;
	mov.b64 	%rd38, 0;
	@%p4 bra 	$L__BB7_16;
	cvt.s64.s32 	%rd17, %r14;
	mul.lo.s64 	%rd18, %rd17, %rd3;
	shl.b64 	%rd19, %rd18, 3;
	add.s64 	%rd4, %rd2, %rd19;
	shl.b64 	%rd20, %rd3, 2;
	add.s64 	%rd21, %rd1, %rd20;
	ld.global.nc.u32 	%r2, [%rd21];
	mov.b64 	%rd38, 0;
	mov.b32 	%r22, 0;
$L__BB7_3:
	setp.eq.s32 	%p5, %r2, 0;
	@%p5 bra 	$L__BB7_9;
	mul.wide.s32 	%rd22, %r22, 8;
	add.s64 	%rd23, %rd4, %rd22;
	ld.global.nc.u64 	%rd6, [%rd23];
	add.s64 	%rd24, %rd6, 1;
	setp.gt.u64 	%p6, %rd24, 1;
	@%p6 bra 	$L__BB7_9;
	setp.ge.s32 	%p7, %r22, %r14;
	@%p7 bra 	$L__BB7_9;
	setp.eq.s64 	%p8, %rd6, -1;
	selp.s64 	%rd7, -1, 0, %p8;
	mov.u32 	%r21, %r22;
$L__BB7_7:
	mul.wide.s32 	%rd25, %r21, 8;
	add.s64 	%rd26, %rd4, %rd25;
	ld.global.nc.u64 	%rd27, [%rd26];
	setp.ne.s64 	%p9, %rd27, %rd7;
	mov.u32 	%r22, %r21;
	@%p9 bra 	$L__BB7_9;
	add.s32 	%r21, %r21, 1;
	setp.ne.s32 	%p10, %r21, %r14;
	mov.u32 	%r22, %r14;
	@%p10 bra 	$L__BB7_7;
$L__BB7_9:
	setp.le.s32 	%p11, %r14, %r22;
	mov.b64 	%rd37, 1;
	@%p11 bra 	$L__BB7_15;
	sub.s32 	%r7, %r14, %r22;
	mov.b32 	%r23, 0;
$L__BB7_11:
	setp.eq.s32 	%p12, %r2, 0;
	add.s32 	%r24, %r23, %r22;
	@%p12 bra 	$L__BB7_13;
	mul.wide.s32 	%rd29, %r24, 8;
	add.s64 	%rd30, %rd4, %rd29;
	ld.global.nc.u64 	%rd31, [%rd30];
	add.s64 	%rd32, %rd31, 1;
	setp.lt.u64 	%p13, %rd32, 2;
	mov.u32 	%r25, %r23;
	@%p13 bra 	$L__BB7_14;
$L__BB7_13:
	add.s32 	%r23, %r23, 1;
	setp.ne.s32 	%p14, %r23, %r7;
	mov.u32 	%r24, %r14;
	mov.u32 	%r25, %r7;
	@%p14 bra 	$L__BB7_11;
$L__BB7_14:
	add.s32 	%r19, %r25, 1;
	cvt.u64.u32 	%rd37, %r19;
	mov.u32 	%r22, %r24;
$L__BB7_15:
	add.s64 	%rd38, %rd38, %rd37;
	setp.lt.s32 	%p15, %r22, %r14;
	@%p15 bra 	$L__BB7_3;
$L__BB7_16:
	cvta.to.global.u64 	%rd33, %rd14;
	shl.b64 	%rd34, %rd3, 3;
	add.s64 	%rd35, %rd33, %rd34;
	st.global.u64 	[%rd35], %rd38;
$L__BB7_17:
	ret;

}
	// .globl	ewah_emit_kernel
.visible .entry ewah_emit_kernel(
	.param .u64 .ptr .align 1 ewah_emit_kernel_param_0,
	.param .u32 ewah_emit_kernel_param_1,
	.param .u32 ewah_emit_kernel_param_2,
	.param .u64 .ptr .align 1 ewah_emit_kernel_param_3,
	.param .u64 .ptr .align 1 ewah_emit_kernel_param_4,
	.param .u64 .ptr .align 1 ewah_emit_kernel_param_5,
	.param .u64 .ptr .align 1 ewah_emit_kernel_param_6
)
{
	.reg .pred 	%p<23>;
	.reg .b32 	%r<41>;
	.reg .b64 	%rd<88>;

	ld.param.u64 	%rd30, [ewah_emit_kernel_param_0];
	ld.param.u32 	%r23, [ewah_emit_kernel_param_1];
	ld.param.u32 	%r22, [ewah_emit_kernel_param_2];
	ld.param.u64 	%rd31, [ewah_emit_kernel_param_3];
	ld.param.u64 	%rd32, [ewah_emit_kernel_param_4];
	ld.param.u64 	%rd34, [ewah_emit_kernel_param_5];
	ld.param.u64 	%rd33, [ewah_emit_kernel_param_6];
	cvta.to.global.u64 	%rd1, %rd34;
	mov.u32 	%r1, %ctaid.x;
	setp.ge.s32 	%p1, %r1, %r23;
	mov.u32 	%r24, %tid.x;
	setp.ne.s32 	%p2, %r24, 0;
	or.pred  	%p3, %p2, %p1;
	@%p3 bra 	$L__BB8_25;
	cvta.to.global.u64 	%rd35, %rd32;
	cvta.to.global.u64 	%rd2, %rd31;
	cvt.u64.u32 	%rd3, %r1;
	mul.wide.u32 	%rd36, %r1, 8;
	add.s64 	%rd37, %rd35, %rd36;
	ld.global.nc.u64 	%rd4, [%rd37];
	setp.lt.s32 	%p4, %r22, 1;
	mov.u64 	%rd81, %rd4;
	@%p4 bra 	$L__BB8_24;
	cvta.to.global.u64 	%rd38, %rd30;
	cvt.s64.s32 	%rd39, %r22;
	mul.lo.s64 	%rd40, %rd39, %rd3;
	shl.b64 	%rd41, %rd40, 3;
	add.s64 	%rd5, %rd41, %rd38;
	shl.b64 	%rd42, %rd3, 2;
	add.s64 	%rd43, %rd2, %rd42;
	ld.global.nc.u32 	%r2, [%rd43];
	add.s64 	%rd6, %rd5, 16;
	add.s64 	%rd7, %rd1, 32;
	mov.b32 	%r32, 0;
	mov.u64 	%rd81, %rd4;
	bra.uni 	$L__BB8_8;
$L__BB8_3:
	setp.eq.s32 	%p19, %r15, 0;
	mov.u64 	%rd81, %rd86;
	@%p19 bra 	$L__BB8_7;
	add.s32 	%r30, %r31, %r35;
	mul.wide.s32 	%rd70, %r30, 8;
	add.s64 	%rd10, %rd5, %rd70;
	ld.global.nc.u64 	%rd71, [%rd10];
	shl.b64 	%rd72, %rd86, 3;
	add.s64 	%rd11, %rd1, %rd72;
	st.global.u64 	[%rd11], %rd71;
	add.s64 	%rd81, %rd86, 1;
	setp.eq.s32 	%p20, %r15, 1;
	@%p20 bra 	$L__BB8_7;
	ld.global.nc.u64 	%rd73, [%rd10+8];
	st.global.u64 	[%rd11+8], %rd73;
	add.s64 	%rd81, %rd86, 2;
	setp.eq.s32 	%p21, %r15, 2;
	@%p21 bra 	$L__BB8_7;
	ld.global.nc.u64 	%rd74, [%rd10+16];
	st.global.u64 	[%rd11+16], %rd74;
	add.s64 	%rd81, %rd86, 3;
$L__BB8_7:
	setp.ge.s32 	%p22, %r32, %r22;
	@%p22 bra 	$L__BB8_24;
$L__BB8_8:
	setp.eq.s32 	%p5, %r2, 0;
	mov.b64 	%rd83, 0;
	mov.u32 	%r35, %r32;
	mov.u64 	%rd84, %rd83;
	@%p5 bra 	$L__BB8_15;
	mul.wide.s32 	%rd46, %r32, 8;
	add.s64 	%rd47, %rd5, %rd46;
	ld.global.nc.u64 	%rd17, [%rd47];
	add.s64 	%rd48, %rd17, 1;
	setp.gt.u64 	%p6, %rd48, 1;
	@%p6 bra 	$L__BB8_15;
	setp.ge.s32 	%p7, %r32, %r22;
	mov.u32 	%r35, %r32;
	@%p7 bra 	$L__BB8_14;
	setp.eq.s64 	%p8, %rd17, -1;
	selp.s64 	%rd18, -1, 0, %p8;
	mov.u32 	%r33, %r32;
$L__BB8_12:
	mul.wide.s32 	%rd49, %r33, 8;
	add.s64 	%rd50, %rd5, %rd49;
	ld.global.nc.u64 	%rd51, [%rd50];
	setp.ne.s64 	%p9, %rd51, %rd18;
	mov.u32 	%r35, %r33;
	@%p9 bra 	$L__BB8_14;
	add.s32 	%r33, %r33, 1;
	setp.ne.s32 	%p10, %r33, %r22;
	mov.u32 	%r35, %r22;
	@%p10 bra 	$L__BB8_12;
$L__BB8_14:
	setp.eq.s64 	%p11, %rd17, -1;
	sub.s32 	%r26, %r35, %r32;
	selp.u64 	%rd84, 1, 0, %p11;
	mul.wide.u32 	%rd83, %r26, 2;
$L__BB8_15:
	setp.le.s32 	%p12, %r22, %r35;
	mov.b32 	%r38, 0;
	mov.u32 	%r32, %r35;
	@%p12 bra 	$L__BB8_20;
	sub.s32 	%r9, %r22, %r35;
	mov.b32 	%r36, 0;
$L__BB8_17:
	setp.eq.s32 	%p13, %r2, 0;
	add.s32 	%r32, %r36, %r35;
	@%p13 bra 	$L__BB8_19;
	mul.wide.s32 	%rd52, %r32, 8;
	add.s64 	%rd53, %rd5, %rd52;
	ld.global.nc.u64 	%rd54, [%rd53];
	add.s64 	%rd55, %rd54, 1;
	setp.lt.u64 	%p14, %rd55, 2;
	mov.u32 	%r38, %r36;
	@%p14 bra 	$L__BB8_20;
$L__BB8_19:
	add.s32 	%r36, %r36, 1;
	setp.ne.s32 	%p15, %r36, %r9;
	mov.u32 	%r32, %r22;
	mov.u32 	%r38, %r9;
	@%p15 bra 	$L__BB8_17;
$L__BB8_20:
	or.b64  	%rd56, %rd84, %rd83;
	cvt.u64.u32 	%rd57, %r38;
	shl.b64 	%rd58, %rd57, 33;
	or.b64  	%rd59, %rd56, %rd58;
	shl.b64 	%rd60, %rd81, 3;
	add.s64 	%rd61, %rd1, %rd60;
	st.global.u64 	[%rd61], %rd59;
	add.s64 	%rd81, %rd81, 1;
	setp.eq.s32 	%p16, %r38, 0;
	@%p16 bra 	$L__BB8_7;
	and.b32  	%r15, %r38, 3;
	setp.lt.u32 	%p17, %r38, 4;
	mov.b32 	%r31, 0;
	mov.u64 	%rd86, %rd81;
	@%p17 bra 	$L__BB8_3;
	and.b32  	%r31, %r38, -4;
	neg.s32 	%r39, %r31;
	add.s64 	%rd85, %rd7, %rd60;
	mov.u32 	%r40, %r35;
	mov.u64 	%rd86, %rd81;
$L__BB8_23:
	mul.wide.s32 	%rd64, %r40, 8;
	add.s64 	%rd65, %rd6, %rd64;
	ld.global.nc.u64 	%rd66, [%rd65+-16];
	st.global.u64 	[%rd85+-24], %rd66;
	ld.global.nc.u64 	%rd67, [%rd65+-8];
	st.global.u64 	[%rd85+-16], %rd67;
	ld.global.nc.u64 	%rd68, [%rd65];
	st.global.u64 	[%rd85+-8], %rd68;
	ld.global.nc.u64 	%rd69, [%rd65+8];
	st.global.u64 	[%rd85], %rd69;
	add.s64 	%rd86, %rd86, 4;
	add.s32 	%r40, %r40, 4;
	add.s32 	%r39, %r39, 4;
	add.s64 	%rd85, %rd85, 32;
	setp.eq.s32 	%p18, %r39, 0;
	@%p18 bra 	$L__BB8_3;
	bra.uni 	$L__BB8_23;
$L__BB8_24:
	sub.s64 	%rd75, %rd81, %rd4;
	cvta.to.global.u64 	%rd76, %rd33;
	shl.b64 	%rd77, %rd3, 2;
	add.s64 	%rd78, %rd76, %rd77;
	st.global.u32 	[%rd78], %rd75;
$L__BB8_25:
	ret;

}
	// .globl	_Z67popcount_weighted_keys_literal_fused_multiq_kernel_warp_out_w32_sb2ILi1EEvPKyPKfiiS1_S3_iiiiiPKxS5_fiPf
.visible .entry _Z67popcount_weighted_keys_literal_fused_multiq_kernel_warp_out_w32_sb2ILi1EEvPKyPKfiiS1_S3_iiiiiPKxS5_fiPf(
	.param .u64 .ptr .align 1 _Z67popcount_weighted_keys_literal_fused_multiq_kernel_warp_out_w32_sb2ILi1EEvPKyPKfiiS1_S3_iiiiiPKxS5_fiPf_param_0,
	.param .u64 .ptr .align 1 _Z67popcount_weighted_keys_literal_fused_multiq_kernel_warp_out_w32_sb2ILi1EEvPKyPKfiiS1_S3_iiiiiPKxS5_fiPf_param_1,
	.param .u32 _Z67popcount_weighted_keys_literal_fused_multiq_kernel_warp_out_w32_sb2ILi1EEvPKyPKfiiS1_S3_iiiiiPKxS5_fiPf_param_2,
	.param .u32 _Z67popcount_weighted_keys_literal_fused_multiq_kernel_warp_out_w32_sb2ILi1EEvPKyPKfiiS1_S3_iiiiiPKxS5_fiPf_param_3,
	.param .u64 .ptr .align 1 _Z67popcount_weighted_keys_literal_fused_multiq_kernel_warp_out_w32_sb2ILi1EEvPKyPKfiiS1_S3_iiiiiPKxS5_fiPf_param_4,
	.param .u64 .ptr .align 1 _Z67popcount_weighted_keys_literal_fused_multiq_kernel_warp_out_w32_sb2ILi1EEvPKyPKfiiS1_S3_iiiiiPKxS5_fiPf_param_5,
	.param .u32 _Z67popcount_weighted_keys_literal_fused_multiq_kernel_warp_out_w32_sb2ILi1EEvPKyPKfiiS1_S3_iiiiiPKxS5_fiPf_param_6,
	.param .u32 _Z67popcount_weighted_keys_literal_fused_multiq_kernel_warp_out_w32_sb2ILi1EEvPKyPKfiiS1_S3_iiiiiPKxS5_fiPf_param_7,
	.param .u32 _Z67popcount_weighted_keys_literal_fused_multiq_kernel_warp_out_w32_sb2ILi1EEvPKyPKfiiS1_S3_iiiiiPKxS5_fiPf_param_8,
	.param .u32 _Z67popcount_weighted_keys_literal_fused_multiq_kernel_warp_out_w32_sb2ILi1EEvPKyPKfiiS1_S3_iiiiiPKxS5_fiPf_param_9,
	.param .u32 _Z67popcount_weighted_keys_literal_fused_multiq_kernel_warp_out_w32_sb2ILi1EEvPKyPKfiiS1_S3_iiiiiPKxS5_fiPf_param_10,
	.param .u64 .ptr .align 1 _Z67popcount_weighted_keys_literal_fused_multiq_kernel_warp_out_w32_sb2ILi1EEvPKyPKfiiS1_S3_iiiiiPKxS5_fiPf_param_11,
	.param .u64 .ptr .align 1 _Z67popcount_weighted_keys_literal_fused_multiq_kernel_warp_out_w32_sb2ILi1EEvPKyPKfiiS1_S3_iiiiiPKxS5_fiPf_param_12,
	.param .f32 _Z67popcount_weighted_keys_literal_fused_multiq_kernel_warp_out_w32_sb2ILi1EEvPKyPKfiiS1_S3_iiiiiPKxS5_fiPf_param_13,
	.param .u32 _Z67popcount_weighted_keys_literal_fused_multiq_kernel_warp_out_w32_sb2ILi1EEvPKyPKfiiS1_S3_iiiiiPKxS5_fiPf_param_14,
	.param .u64 .ptr .align 1 _Z67popcount_weighted_keys_literal_fused_multiq_kernel_warp_out_w32_sb2ILi1EEvPKyPKfiiS1_S3_iiiiiPKxS5_fiPf_param_15
)
{
	.reg .pred 	%p<151>;
	.reg .b32 	%r<294>;
	.reg .b32 	%f<333>;
	.reg .b64 	%rd<160>;

	ld.param.u32 	%r94, [_Z67popcount_weighted_keys_literal_fused_multiq_kernel_warp_out_w32_sb2ILi1EEvPKyPKfiiS1_S3_iiiiiPKxS5_fiPf_param_2];
	ld.param.u64 	%rd47, [_Z67popcount_weighted_keys_literal_fused_multiq_kernel_warp_out_w32_sb2ILi1EEvPKyPKfiiS1_S3_iiiiiPKxS5_fiPf_param_4];
	ld.param.u64 	%rd48, [_Z67popcount_weighted_keys_literal_fused_multiq_kernel_warp_out_w32_sb2ILi1EEvPKyPKfiiS1_S3_iiiiiPKxS5_fiPf_param_5];
	ld.param.u32 	%r95, [_Z67popcount_weighted_keys_literal_fused_multiq_kernel_warp_out_w32_sb2ILi1EEvPKyPKfiiS1_S3_iiiiiPKxS5_fiPf_param_7];
	ld.param.u32 	%r96, [_Z67popcount_weighted_keys_literal_fused_multiq_kernel_warp_out_w32_sb2ILi1EEvPKyPKfiiS1_S3_iiiiiPKxS5_fiPf_param_8];
	ld.param.u32 	%r99, [_Z67popcount_weighted_keys_literal_fused_multiq_kernel_warp_out_w32_sb2ILi1EEvPKyPKfiiS1_S3_iiiiiPKxS5_fiPf_param_9];
	ld.param.u32 	%r97, [_Z67popcount_weighted_keys_literal_fused_multiq_kernel_warp_out_w32_sb2ILi1EEvPKyPKfiiS1_S3_iiiiiPKxS5_fiPf_param_10];
	ld.param.u64 	%rd49, [_Z67popcount_weighted_keys_literal_fused_multiq_kernel_warp_out_w32_sb2ILi1EEvPKyPKfiiS1_S3_iiiiiPKxS5_fiPf_param_11];
	ld.param.f32 	%f143, [_Z67popcount_weighted_keys_literal_fused_multiq_kernel_warp_out_w32_sb2ILi1EEvPKyPKfiiS1_S3_iiiiiPKxS5_fiPf_param_13];
	ld.param.u32 	%r98, [_Z67popcount_weighted_keys_literal_fused_multiq_kernel_warp_out_w32_sb2ILi1EEvPKyPKfiiS1_S3_iiiiiPKxS5_fiPf_param_14];
	ld.param.u64 	%rd51, [_Z67popcount_weighted_keys_literal_fused_multiq_kernel_warp_out_w32_sb2ILi1EEvPKyPKfiiS1_S3_iiiiiPKxS5_fiPf_param_15];
	cvta.to.global.u64 	%rd1, %rd51;
	mov.u32 	%r100, %ctaid.x;
	mov.u32 	%r101, %ctaid.y;
	max.s32 	%r1, %r99, 1;
	max.s32 	%r2, %r97, 1;
	mul.lo.s32 	%r3, %r1, %r101;
	mul.lo.s32 	%r4, %r2, %r100;
	setp.ge.s32 	%p2, %r3, %r96;
	@%p2 bra 	$L__BB9_196;
	mov.u32 	%r5, %tid.x;
	and.b32  	%r6, %r5, 31;
	shl.b32 	%r103, %r94, 8;
	mov.u32 	%r104, shmem$1;
	add.s32 	%r7, %r104, %r103;
	shl.b32 	%r105, %r2, 8;
	add.s32 	%r8, %r7, %r105;
	shl.b32 	%r106, %r94, 2;
	add.s32 	%r9, %r8, %r106;
	mov.u32 	%r10, %ntid.x;
	add.s32 	%r11, %r5, %r10;
	max.u32 	%r107, %r11, 32;
	setp.lt.u32 	%p3, %r11, 32;
	selp.u32 	%r108, 1, 0, %p3;
	add.s32 	%r109, %r11, %r108;
	sub.s32 	%r110, %r107, %r109;
	div.u32 	%r111, %r110, %r10;
	add.s32 	%r12, %r111, %r108;
	and.b32  	%r13, %r12, 3;
	add.s32 	%r14, %r11, %r10;
	mov.b32 	%r262, 0;
$L__BB9_2:
	add.s32 	%r16, %r262, %r4;
	setp.ge.s32 	%p4, %r16, %r95;
	@%p4 bra 	$L__BB9_11;
	setp.gt.u32 	%p5, %r5, 31;
	@%p5 bra 	$L__BB9_9;
	mul.wide.u32 	%rd52, %r16, 256;
	add.s64 	%rd2, %rd47, %rd52;
	setp.eq.s32 	%p6, %r13, 3;
	shl.b32 	%r17, %r262, 5;
	mov.u32 	%r263, %r5;
	@%p6 bra 	$L__BB9_8;
	setp.eq.s32 	%p7, %r13, 0;
	mul.wide.u32 	%rd55, %r5, 8;
	add.s64 	%rd54, %rd2, %rd55;
	// begin inline asm
	ld.global.nc.u64 %rd53, [%rd54];
	// end inline asm
	add.s32 	%r112, %r17, %r5;
	shl.b32 	%r113, %r112, 3;
	add.s32 	%r18, %r7, %r113;
	st.shared.u64 	[%r18], %rd53;
	mov.u32 	%r263, %r11;
	@%p7 bra 	$L__BB9_8;
	setp.eq.s32 	%p8, %r13, 1;
	mul.wide.s32 	%rd58, %r10, 8;
	add.s64 	%rd57, %rd54, %rd58;
	// begin inline asm
	ld.global.nc.u64 %rd56, [%rd57];
	// end inline asm
	shl.b32 	%r19, %r10, 3;
	add.s32 	%r20, %r18, %r19;
	st.shared.u64 	[%r20], %rd56;
	mov.u32 	%r263, %r14;
	@%p8 bra 	$L__BB9_8;
	add.s32 	%r263, %r14, %r10;
	mul.wide.s32 	%rd61, %r10, 8;
	add.s64 	%rd60, %rd57, %rd61;
	// begin inline asm
	ld.global.nc.u64 %rd59, [%rd60];
	// end inline asm
	add.s32 	%r114, %r20, %r19;
	st.shared.u64 	[%r114], %rd59;
$L__BB9_8:
	setp.lt.u32 	%p9, %r12, 3;
	@%p9 bra 	$L__BB9_9;
	bra.uni 	$L__BB9_197;
$L__BB9_9:
	setp.eq.s32 	%p11, %r5, 0;
	@%p11 bra 	$L__BB9_10;
	bra.uni 	$L__BB9_11;
$L__BB9_10:
	mul.wide.u32 	%rd75, %r16, 4;
	add.s64 	%rd74, %rd48, %rd75;
	// begin inline asm
	ld.global.nc.f32 %f144, [%rd74];
	// end inline asm
	shl.b32 	%r125, %r262, 2;
	add.s32 	%r126, %r9, %r125;
	st.shared.f32 	[%r126], %f144;
$L__BB9_11:
	add.s32 	%r262, %r262, 1;
	setp.ne.s32 	%p12, %r262, %r2;
	@%p12 bra 	$L__BB9_2;
	bar.sync 	0;
	shl.b32 	%r26, %r94, 5;
	shr.u32 	%r128, %r5, 4;
	and.b32  	%r27, %r128, 62;
	or.b32  	%r28, %r27, 1;
	setp.lt.u32 	%p13, %r27, %r2;
	setp.gt.s32 	%p14, %r97, %r28;
	add.s32 	%r130, %r4, %r27;
	or.pred  	%p1, %p13, %p14;
	mul.wide.u32 	%rd77, %r130, 8;
	add.s64 	%rd5, %rd49, %rd77;
	shl.b32 	%r131, %r5, 4;
	and.b32  	%r132, %r131, 15872;
	shl.b32 	%r133, %r6, 3;
	or.b32  	%r134, %r132, %r133;
	add.s32 	%r29, %r7, %r134;
	shr.u32 	%r135, %r5, 2;
	and.b32  	%r136, %r135, 248;
	add.s32 	%r30, %r9, %r136;
	mov.u32 	%r137, shmem$1;
	add.s32 	%r31, %r137, %r133;
	cvt.s64.s32 	%rd6, %r98;
	and.b32  	%r32, %r94, 3;
	mov.b32 	%r265, 0;
	cvt.s64.s32 	%rd82, %r94;
$L__BB9_13:
	ld.param.u32 	%r261, [_Z67popcount_weighted_keys_literal_fused_multiq_kernel_warp_out_w32_sb2ILi1EEvPKyPKfiiS1_S3_iiiiiPKxS5_fiPf_param_8];
	add.s32 	%r34, %r265, %r3;
	setp.ge.s32 	%p15, %r34, %r261;
	@%p15 bra 	$L__BB9_196;
	ld.param.u64 	%rd151, [_Z67popcount_weighted_keys_literal_fused_multiq_kernel_warp_out_w32_sb2ILi1EEvPKyPKfiiS1_S3_iiiiiPKxS5_fiPf_param_12];
	setp.ge.s32 	%p16, %r5, %r26;
	cvt.u64.u32 	%rd80, %r34;
	mul.wide.u32 	%rd81, %r34, 8;
	add.s64 	%rd79, %rd151, %rd81;
	// begin inline asm
	ld.global.nc.s64 %rd78, [%rd79];
	// end inline asm
	mul.lo.s64 	%rd10, %rd80, %rd82;
	@%p16 bra 	$L__BB9_17;
	ld.param.u64 	%rd149, [_Z67popcount_weighted_keys_literal_fused_multiq_kernel_warp_out_w32_sb2ILi1EEvPKyPKfiiS1_S3_iiiiiPKxS5_fiPf_param_0];
	shl.b64 	%rd83, %rd10, 8;
	add.s64 	%rd11, %rd149, %rd83;
	mov.u32 	%r266, %r5;
$L__BB9_16:
	mul.wide.s32 	%rd86, %r266, 8;
	add.s64 	%rd85, %rd11, %rd86;
	// begin inline asm
	ld.global.nc.u64 %rd84, [%rd85];
	// end inline asm
	shl.b32 	%r138, %r266, 3;
	mov.u32 	%r139, shmem$1;
	add.s32 	%r140, %r139, %r138;
	st.shared.u64 	[%r140], %rd84;
	add.s32 	%r266, %r266, %r10;
	setp.lt.s32 	%p17, %r266, %r26;
	@%p17 bra 	$L__BB9_16;
$L__BB9_17:
	setp.ge.s32 	%p18, %r5, %r94;
	mov.u32 	%r267, %r5;
	@%p18 bra 	$L__BB9_19;
$L__BB9_18:
	ld.param.u64 	%rd150, [_Z67popcount_weighted_keys_literal_fused_multiq_kernel_warp_out_w32_sb2ILi1EEvPKyPKfiiS1_S3_iiiiiPKxS5_fiPf_param_1];
	cvt.s64.s32 	%rd88, %r267;
	add.s64 	%rd89, %rd10, %rd88;
	shl.b64 	%rd90, %rd89, 2;
	add.s64 	%rd87, %rd150, %rd90;
	// begin inline asm
	ld.global.nc.f32 %f146, [%rd87];
	// end inline asm
	shl.b32 	%r141, %r267, 2;
	add.s32 	%r142, %r8, %r141;
	st.shared.f32 	[%r142], %f146;
	add.s32 	%r267, %r267, %r10;
	setp.lt.s32 	%p19, %r267, %r94;
	@%p19 bra 	$L__BB9_18;
$L__BB9_19:
	bar.sync 	0;
	@%p1 bra 	$L__BB9_21;
	bar.sync 	0;
	bra.uni 	$L__BB9_195;
$L__BB9_21:
	setp.ge.u32 	%p20, %r27, %r2;
	mov.b64 	%rd154, 0;
	@%p20 bra 	$L__BB9_23;
	// begin inline asm
	ld.global.nc.s64 %rd154, [%rd5];
	// end inline asm
$L__BB9_23:
	setp.le.s32 	%p21, %r97, %r28;
	mov.b64 	%rd155, 0;
	@%p21 bra 	$L__BB9_25;
	add.s64 	%rd96, %rd5, 8;
	// begin inline asm
	ld.global.nc.s64 %rd155, [%rd96];
	// end inline asm
$L__BB9_25:
	@%p20 bra 	$L__BB9_27;
	ld.shared.u64 	%rd153, [%r29];
	ld.shared.f32 	%f265, [%r30];
$L__BB9_27:
	@%p21 bra 	$L__BB9_29;
	ld.shared.u64 	%rd152, [%r29+256];
	ld.shared.f32 	%f264, [%r30+4];
$L__BB9_29:
	setp.lt.s32 	%p24, %r94, 17;
	mov.f32 	%f273, 0f00000000;
	@%p24 bra 	$L__BB9_77;
	shl.b32 	%r143, %r94, 8;
	shl.b32 	%r144, %r2, 8;
	add.s32 	%r145, %r143, %r144;
	mov.u32 	%r146, shmem$1;
	add.s32 	%r147, %r145, %r146;
	add.s32 	%r284, %r147, 8;
	and.b32  	%r148, %r94, 2147483644;
	neg.s32 	%r285, %r148;
	mov.f32 	%f273, 0f00000000;
	mov.u32 	%r286, %r31;
	mov.f32 	%f272, %f273;
$L__BB9_31:
	setp.ne.s32 	%p25, %r6, 0;
	mov.b32 	%r287, 0;
	@%p25 bra 	$L__BB9_33;
	ld.shared.u32 	%r287, [%r284+-8];
$L__BB9_33:
	shfl.sync.idx.b32	%r150|%p27, %r287, 0, 31, -1;
	mov.b32 	%f103, %r150;
	ld.shared.u64 	%rd36, [%r286];
	@%p20 bra 	$L__BB9_35;
	and.b64  	%rd97, %rd36, %rd153;
	popc.b64 	%r151, %rd97;
	cvt.rn.f32.u32 	%f148, %r151;
	mul.f32 	%f149, %f103, %f148;
	fma.rn.f32 	%f272, %f265, %f149, %f272;
$L__BB9_35:
	@%p21 bra 	$L__BB9_37;
	and.b64  	%rd98, %rd36, %rd152;
	popc.b64 	%r152, %rd98;
	cvt.rn.f32.u32 	%f150, %r152;
	mul.f32 	%f151, %f103, %f150;
	fma.rn.f32 	%f273, %f264, %f151, %f273;
$L__BB9_37:
	mov.b32 	%r288, 0;
	@%p25 bra 	$L__BB9_39;
	ld.shared.u32 	%r288, [%r284+-4];
$L__BB9_39:
	shfl.sync.idx.b32	%r154|%p31, %r288, 0, 31, -1;
	mov.b32 	%f108, %r154;
	ld.shared.u64 	%rd37, [%r286+256];
	@%p20 bra 	$L__BB9_41;
	and.b64  	%rd99, %rd37, %rd153;
	popc.b64 	%r155, %rd99;
	cvt.rn.f32.u32 	%f152, %r155;
	mul.f32 	%f153, %f108, %f152;
	fma.rn.f32 	%f272, %f265, %f153, %f272;
$L__BB9_41:
	@%p21 bra 	$L__BB9_43;
	and.b64  	%rd100, %rd37, %rd152;
	popc.b64 	%r156, %rd100;
	cvt.rn.f32.u32 	%f154, %r156;
	mul.f32 	%f155, %f108, %f154;
	fma.rn.f32 	%f273, %f264, %f155, %f273;
$L__BB9_43:
	mov.b32 	%r289, 0;
	@%p25 bra 	$L__BB9_45;
	ld.shared.u32 	%r289, [%r284];
$L__BB9_45:
	shfl.sync.idx.b32	%r158|%p35, %r289, 0, 31, -1;
	mov.b32 	%f113, %r158;
	ld.shared.u64 	%rd38, [%r286+512];
	@%p20 bra 	$L__BB9_47;
	and.b64  	%rd101, %rd38, %rd153;
	popc.b64 	%r159, %rd101;
	cvt.rn.f32.u32 	%f156, %r159;
	mul.f32 	%f157, %f113, %f156;
	fma.rn.f32 	%f272, %f265, %f157, %f272;
$L__BB9_47:
	@%p21 bra 	$L__BB9_49;
	and.b64  	%rd102, %rd38, %rd152;
	popc.b64 	%r160, %rd102;
	cvt.rn.f32.u32 	%f158, %r160;
	mul.f32 	%f159, %f113, %f158;
	fma.rn.f32 	%f273, %f264, %f159, %f273;
$L__BB9_49:
	mov.b32 	%r290, 0;
	@%p25 bra 	$L__BB9_51;
	ld.shared.u32 	%r290, [%r284+4];
$L__BB9_51:
	shfl.sync.idx.b32	%r162|%p39, %r290, 0, 31, -1;
	mov.b32 	%f118, %r162;
	ld.shared.u64 	%rd39, [%r286+768];
	@%p20 bra 	$L__BB9_53;
	and.b64  	%rd103, %rd39, %rd153;
	popc.b64 	%r163, %rd103;
	cvt.rn.f32.u32 	%f160, %r163;
	mul.f32 	%f161, %f118, %f160;
	fma.rn.f32 	%f272, %f265, %f161, %f272;
$L__BB9_53:
	@%p21 bra 	$L__BB9_55;
	and.b64  	%rd104, %rd39, %rd152;
	popc.b64 	%r164, %rd104;
	cvt.rn.f32.u32 	%f162, %r164;
	mul.f32 	%f163, %f118, %f162;
	fma.rn.f32 	%f273, %f264, %f163, %f273;
$L__BB9_55:
	add.s32 	%r286, %r286, 1024;
	add.s32 	%r285, %r285, 4;
	add.s32 	%r284, %r284, 16;
	setp.ne.s32 	%p41, %r285, 0;
	@%p41 bra 	$L__BB9_31;
	setp.eq.s32 	%p42, %r32, 0;
	@%p42 bra 	$L__BB9_189;
	mov.b32 	%r291, 0;
	@%p25 bra 	$L__BB9_59;
	ld.shared.u32 	%r291, [%r284+-8];
$L__BB9_59:
	shfl.sync.idx.b32	%r166|%p45, %r291, 0, 31, -1;
	mov.b32 	%f123, %r166;
	ld.shared.u64 	%rd40, [%r286];
	@%p20 bra 	$L__BB9_61;
	and.b64  	%rd105, %rd40, %rd153;
	popc.b64 	%r167, %rd105;
	cvt.rn.f32.u32 	%f164, %r167;
	mul.f32 	%f165, %f123, %f164;
	fma.rn.f32 	%f272, %f265, %f165, %f272;
$L__BB9_61:
	@%p21 bra 	$L__BB9_63;
	and.b64  	%rd106, %rd40, %rd152;
	popc.b64 	%r168, %rd106;
	cvt.rn.f32.u32 	%f166, %r168;
	mul.f32 	%f167, %f123, %f166;
	fma.rn.f32 	%f273, %f264, %f167, %f273;
$L__BB9_63:
	setp.eq.s32 	%p47, %r32, 1;
	@%p47 bra 	$L__BB9_189;
	mov.b32 	%r292, 0;
	@%p25 bra 	$L__BB9_66;
	ld.shared.u32 	%r292, [%r284+-4];
$L__BB9_66:
	shfl.sync.idx.b32	%r170|%p50, %r292, 0, 31, -1;
	mov.b32 	%f128, %r170;
	ld.shared.u64 	%rd41, [%r286+256];
	@%p20 bra 	$L__BB9_68;
	and.b64  	%rd107, %rd41, %rd153;
	popc.b64 	%r171, %rd107;
	cvt.rn.f32.u32 	%f168, %r171;
	mul.f32 	%f169, %f128, %f168;
	fma.rn.f32 	%f272, %f265, %f169, %f272;
$L__BB9_68:
	@%p21 bra 	$L__BB9_70;
	and.b64  	%rd108, %rd41, %rd152;
	popc.b64 	%r172, %rd108;
	cvt.rn.f32.u32 	%f170, %r172;
	mul.f32 	%f171, %f128, %f170;
	fma.rn.f32 	%f273, %f264, %f171, %f273;
$L__BB9_70:
	setp.eq.s32 	%p52, %r32, 2;
	@%p52 bra 	$L__BB9_189;
	mov.b32 	%r293, 0;
	@%p25 bra 	$L__BB9_73;
	ld.shared.u32 	%r293, [%r284];
$L__BB9_73:
	shfl.sync.idx.b32	%r174|%p55, %r293, 0, 31, -1;
	mov.b32 	%f133, %r174;
	ld.shared.u64 	%rd42, [%r286+512];
	@%p20 bra 	$L__BB9_75;
	and.b64  	%rd109, %rd42, %rd153;
	popc.b64 	%r175, %rd109;
	cvt.rn.f32.u32 	%f172, %r175;
	mul.f32 	%f173, %f133, %f172;
	fma.rn.f32 	%f272, %f265, %f173, %f272;
$L__BB9_75:
	@%p21 bra 	$L__BB9_189;
	and.b64  	%rd110, %rd42, %rd152;
	popc.b64 	%r176, %rd110;
	cvt.rn.f32.u32 	%f174, %r176;
	mul.f32 	%f175, %f133, %f174;
	fma.rn.f32 	%f273, %f264, %f175, %f273;
	bra.uni 	$L__BB9_189;
$L__BB9_77:
	setp.lt.s32 	%p57, %r94, 1;
	mov.f32 	%f272, 0f00000000;
	@%p57 bra 	$L__BB9_84;
	setp.ne.s32 	%p58, %r6, 0;
	mov.b32 	%r268, 0;
	@%p58 bra 	$L__BB9_80;
	ld.shared.u32 	%r268, [%r8];
$L__BB9_80:
	shfl.sync.idx.b32	%r178|%p60, %r268, 0, 31, -1;
	mov.b32 	%f7, %r178;
	ld.shared.u64 	%rd20, [%r31];
	mov.f32 	%f272, 0f00000000;
	@%p20 bra 	$L__BB9_82;
	and.b64  	%rd111, %rd20, %rd153;
	popc.b64 	%r179, %rd111;
	cvt.rn.f32.u32 	%f178, %r179;
	mul.f32 	%f179, %f7, %f178;
	fma.rn.f32 	%f272, %f265, %f179, 0f00000000;
$L__BB9_82:
	@%p21 bra 	$L__BB9_84;
	and.b64  	%rd112, %rd20, %rd152;
	popc.b64 	%r180, %rd112;
	cvt.rn.f32.u32 	%f181, %r180;
	mul.f32 	%f182, %f7, %f181;
	fma.rn.f32 	%f273, %f264, %f182, 0f00000000;
$L__BB9_84:
	setp.lt.s32 	%p62, %r94, 2;
	@%p62 bra 	$L__BB9_91;
	setp.ne.s32 	%p63, %r6, 0;
	mov.b32 	%r269, 0;
	@%p63 bra 	$L__BB9_87;
	ld.shared.u32 	%r269, [%r8+4];
$L__BB9_87:
	shfl.sync.idx.b32	%r182|%p65, %r269, 0, 31, -1;
	mov.b32 	%f13, %r182;
	ld.shared.u64 	%rd21, [%r31+256];
	@%p20 bra 	$L__BB9_89;
	and.b64  	%rd113, %rd21, %rd153;
	popc.b64 	%r183, %rd113;
	cvt.rn.f32.u32 	%f183, %r183;
	mul.f32 	%f184, %f13, %f183;
	fma.rn.f32 	%f272, %f265, %f184, %f272;
$L__BB9_89:
	@%p21 bra 	$L__BB9_91;
	and.b64  	%rd114, %rd21, %rd152;
	popc.b64 	%r184, %rd114;
	cvt.rn.f32.u32 	%f185, %r184;
	mul.f32 	%f186, %f13, %f185;
	fma.rn.f32 	%f273, %f264, %f186, %f273;
$L__BB9_91:
	setp.lt.s32 	%p67, %r94, 3;
	@%p67 bra 	$L__BB9_98;
	setp.ne.s32 	%p68, %r6, 0;
	mov.b32 	%r270, 0;
	@%p68 bra 	$L__BB9_94;
	ld.shared.u32 	%r270, [%r8+8];
$L__BB9_94:
	shfl.sync.idx.b32	%r186|%p70, %r270, 0, 31, -1;
	mov.b32 	%f19, %r186;
	ld.shared.u64 	%rd22, [%r31+512];
	@%p20 bra 	$L__BB9_96;
	and.b64  	%rd115, %rd22, %rd153;
	popc.b64 	%r187, %rd115;
	cvt.rn.f32.u32 	%f187, %r187;
	mul.f32 	%f188, %f19, %f187;
	fma.rn.f32 	%f272, %f265, %f188, %f272;
$L__BB9_96:
	@%p21 bra 	$L__BB9_98;
	and.b64  	%rd116, %rd22, %rd152;
	popc.b64 	%r188, %rd116;
	cvt.rn.f32.u32 	%f189, %r188;
	mul.f32 	%f190, %f19, %f189;
	fma.rn.f32 	%f273, %f264, %f190, %f273;
$L__BB9_98:
	setp.lt.s32 	%p72, %r94, 4;
	@%p72 bra 	$L__BB9_105;
	setp.ne.s32 	%p73, %r6, 0;
	mov.b32 	%r271, 0;
	@%p73 bra 	$L__BB9_101;
	ld.shared.u32 	%r271, [%r8+12];
$L__BB9_101:
	shfl.sync.idx.b32	%r190|%p75, %r271, 0, 31, -1;
	mov.b32 	%f25, %r190;
	ld.shared.u64 	%rd23, [%r31+768];
	@%p20 bra 	$L__BB9_103;
	and.b64  	%rd117, %rd23, %rd153;
	popc.b64 	%r191, %rd117;
	cvt.rn.f32.u32 	%f191, %r191;
	mul.f32 	%f192, %f25, %f191;
	fma.rn.f32 	%f272, %f265, %f192, %f272;
$L__BB9_103:
	@%p21 bra 	$L__BB9_105;
	and.b64  	%rd118, %rd23, %rd152;
	popc.b64 	%r192, %rd118;
	cvt.rn.f32.u32 	%f193, %r192;
	mul.f32 	%f194, %f25, %f193;
	fma.rn.f32 	%f273, %f264, %f194, %f273;
$L__BB9_105:
	setp.lt.s32 	%p77, %r94, 5;
	@%p77 bra 	$L__BB9_112;
	setp.ne.s32 	%p78, %r6, 0;
	mov.b32 	%r272, 0;
	@%p78 bra 	$L__BB9_108;
	ld.shared.u32 	%r272, [%r8+16];
$L__BB9_108:
	shfl.sync.idx.b32	%r194|%p80, %r272, 0, 31, -1;
	mov.b32 	%f31, %r194;
	ld.shared.u64 	%rd24, [%r31+1024];
	@%p20 bra 	$L__BB9_110;
	and.b64  	%rd119, %rd24, %rd153;
	popc.b64 	%r195, %rd119;
	cvt.rn.f32.u32 	%f195, %r195;
	mul.f32 	%f196, %f31, %f195;
	fma.rn.f32 	%f272, %f265, %f196, %f272;
$L__BB9_110:
	@%p21 bra 	$L__BB9_112;
	and.b64  	%rd120, %rd24, %rd152;
	popc.b64 	%r196, %rd120;
	cvt.rn.f32.u32 	%f197, %r196;
	mul.f32 	%f198, %f31, %f197;
	fma.rn.f32 	%f273, %f264, %f198, %f273;
$L__BB9_112:
	setp.lt.s32 	%p82, %r94, 6;
	@%p82 bra 	$L__BB9_119;
	setp.ne.s32 	%p83, %r6, 0;
	mov.b32 	%r273, 0;
	@%p83 bra 	$L__BB9_115;
	ld.shared.u32 	%r273, [%r8+20];
$L__BB9_115:
	shfl.sync.idx.b32	%r198|%p85, %r273, 0, 31, -1;
	mov.b32 	%f37, %r198;
	ld.shared.u64 	%rd25, [%r31+1280];
	@%p20 bra 	$L__BB9_117;
	and.b64  	%rd121, %rd25, %rd153;
	popc.b64 	%r199, %rd121;
	cvt.rn.f32.u32 	%f199, %r199;
	mul.f32 	%f200, %f37, %f199;
	fma.rn.f32 	%f272, %f265, %f200, %f272;
$L__BB9_117:
	@%p21 bra 	$L__BB9_119;
	and.b64  	%rd122, %rd25, %rd152;
	popc.b64 	%r200, %rd122;
	cvt.rn.f32.u32 	%f201, %r200;
	mul.f32 	%f202, %f37, %f201;
	fma.rn.f32 	%f273, %f264, %f202, %f273;
$L__BB9_119:
	setp.lt.s32 	%p87, %r94, 7;
	@%p87 bra 	$L__BB9_126;
	setp.ne.s32 	%p88, %r6, 0;
	mov.b32 	%r274, 0;
	@%p88 bra 	$L__BB9_122;
	ld.shared.u32 	%r274, [%r8+24];
$L__BB9_122:
	shfl.sync.idx.b32	%r202|%p90, %r274, 0, 31, -1;
	mov.b32 	%f43, %r202;
	ld.shared.u64 	%rd26, [%r31+1536];
	@%p20 bra 	$L__BB9_124;
	and.b64  	%rd123, %rd26, %rd153;
	popc.b64 	%r203, %rd123;
	cvt.rn.f32.u32 	%f203, %r203;
	mul.f32 	%f204, %f43, %f203;
	fma.rn.f32 	%f272, %f265, %f204, %f272;
$L__BB9_124:
	@%p21 bra 	$L__BB9_126;
	and.b64  	%rd124, %rd26, %rd152;
	popc.b64 	%r204, %rd124;
	cvt.rn.f32.u32 	%f205, %r204;
	mul.f32 	%f206, %f43, %f205;
	fma.rn.f32 	%f273, %f264, %f206, %f273;
$L__BB9_126:
	setp.lt.s32 	%p92, %r94, 8;
	@%p92 bra 	$L__BB9_133;
	setp.ne.s32 	%p93, %r6, 0;
	mov.b32 	%r275, 0;
	@%p93 bra 	$L__BB9_129;
	ld.shared.u32 	%r275, [%r8+28];
$L__BB9_129:
	shfl.sync.idx.b32	%r206|%p95, %r275, 0, 31, -1;
	mov.b32 	%f49, %r206;
	ld.shared.u64 	%rd27, [%r31+1792];
	@%p20 bra 	$L__BB9_131;
	and.b64  	%rd125, %rd27, %rd153;
	popc.b64 	%r207, %rd125;
	cvt.rn.f32.u32 	%f207, %r207;
	mul.f32 	%f208, %f49, %f207;
	fma.rn.f32 	%f272, %f265, %f208, %f272;
$L__BB9_131:
	@%p21 bra 	$L__BB9_133;
	and.b64  	%rd126, %rd27, %rd152;
	popc.b64 	%r208, %rd126;
	cvt.rn.f32.u32 	%f209, %r208;
	mul.f32 	%f210, %f49, %f209;
	fma.rn.f32 	%f273, %f264, %f210, %f273;
$L__BB9_133:
	setp.lt.s32 	%p97, %r94, 9;
	@%p97 bra 	$L__BB9_140;
	setp.ne.s32 	%p98, %r6, 0;
	mov.b32 	%r276, 0;
	@%p98 bra 	$L__BB9_136;
	ld.shared.u32 	%r276, [%r8+32];
$L__BB9_136:
	shfl.sync.idx.b32	%r210|%p100, %r276, 0, 31, -1;
	mov.b32 	%f55, %r210;
	ld.shared.u64 	%rd28, [%r31+2048];
	@%p20 bra 	$L__BB9_138;
	and.b64  	%rd127, %rd28, %rd153;
	popc.b64 	%r211, %rd127;
	cvt.rn.f32.u32 	%f211, %r211;
	mul.f32 	%f212, %f55, %f211;
	fma.rn.f32 	%f272, %f265, %f212, %f272;
$L__BB9_138:
	@%p21 bra 	$L__BB9_140;
	and.b64  	%rd128, %rd28, %rd152;
	popc.b64 	%r212, %rd128;
	cvt.rn.f32.u32 	%f213, %r212;
	mul.f32 	%f214, %f55, %f213;
	fma.rn.f32 	%f273, %f264, %f214, %f273;
$L__BB9_140:
	setp.lt.s32 	%p102, %r94, 10;
	@%p102 bra 	$L__BB9_147;
	setp.ne.s32 	%p103, %r6, 0;
	mov.b32 	%r277, 0;
	@%p103 bra 	$L__BB9_143;
	ld.shared.u32 	%r277, [%r8+36];
$L__BB9_143:
	shfl.sync.idx.b32	%r214|%p105, %r277, 0, 31, -1;
	mov.b32 	%f61, %r214;
	ld.shared.u64 	%rd29, [%r31+2304];
	@%p20 bra 	$L__BB9_145;
	and.b64  	%rd129, %rd29, %rd153;
	popc.b64 	%r215, %rd129;
	cvt.rn.f32.u32 	%f215, %r215;
	mul.f32 	%f216, %f61, %f215;
	fma.rn.f32 	%f272, %f265, %f216, %f272;
$L__BB9_145:
	@%p21 bra 	$L__BB9_147;
	and.b64  	%rd130, %rd29, %rd152;
	popc.b64 	%r216, %rd130;
	cvt.rn.f32.u32 	%f217, %r216;
	mul.f32 	%f218, %f61, %f217;
	fma.rn.f32 	%f273, %f264, %f218, %f273;
$L__BB9_147:
	setp.lt.s32 	%p107, %r94, 11;
	@%p107 bra 	$L__BB9_154;
	setp.ne.s32 	%p108, %r6, 0;
	mov.b32 	%r278, 0;
	@%p108 bra 	$L__BB9_150;
	ld.shared.u32 	%r278, [%r8+40];
$L__BB9_150:
	shfl.sync.idx.b32	%r218|%p110, %r278, 0, 31, -1;
	mov.b32 	%f67, %r218;
	ld.shared.u64 	%rd30, [%r31+2560];
	@%p20 bra 	$L__BB9_152;
	and.b64  	%rd131, %rd30, %rd153;
	popc.b64 	%r219, %rd131;
	cvt.rn.f32.u32 	%f219, %r219;
	mul.f32 	%f220, %f67, %f219;
	fma.rn.f32 	%f272, %f265, %f220, %f272;
$L__BB9_152:
	@%p21 bra 	$L__BB9_154;
	and.b64  	%rd132, %rd30, %rd152;
	popc.b64 	%r220, %rd132;
	cvt.rn.f32.u32 	%f221, %r220;
	mul.f32 	%f222, %f67, %f221;
	fma.rn.f32 	%f273, %f264, %f222, %f273;
$L__BB9_154:
	setp.lt.s32 	%p112, %r94, 12;
	@%p112 bra 	$L__BB9_161;
	setp.ne.s32 	%p113, %r6, 0;
	mov.b32 	%r279, 0;
	@%p113 bra 	$L__BB9_157;
	ld.shared.u32 	%r279, [%r8+44];
$L__BB9_157:
	shfl.sync.idx.b32	%r222|%p115, %r279, 0, 31, -1;
	mov.b32 	%f73, %r222;
	ld.shared.u64 	%rd31, [%r31+2816];
	@%p20 bra 	$L__BB9_159;
	and.b64  	%rd133, %rd31, %rd153;
	popc.b64 	%r223, %rd133;
	cvt.rn.f32.u32 	%f223, %r223;
	mul.f32 	%f224, %f73, %f223;
	fma.rn.f32 	%f272, %f265, %f224, %f272;
$L__BB9_159:
	@%p21 bra 	$L__BB9_161;
	and.b64  	%rd134, %rd31, %rd152;
	popc.b64 	%r224, %rd134;
	cvt.rn.f32.u32 	%f225, %r224;
	mul.f32 	%f226, %f73, %f225;
	fma.rn.f32 	%f273, %f264, %f226, %f273;
$L__BB9_161:
	setp.lt.s32 	%p117, %r94, 13;
	@%p117 bra 	$L__BB9_168;
	setp.ne.s32 	%p118, %r6, 0;
	mov.b32 	%r280, 0;
	@%p118 bra 	$L__BB9_164;
	ld.shared.u32 	%r280, [%r8+48];
$L__BB9_164:
	shfl.sync.idx.b32	%r226|%p120, %r280, 0, 31, -1;
	mov.b32 	%f79, %r226;
	ld.shared.u64 	%rd32, [%r31+3072];
	@%p20 bra 	$L__BB9_166;
	and.b64  	%rd135, %rd32, %rd153;
	popc.b64 	%r227, %rd135;
	cvt.rn.f32.u32 	%f227, %r227;
	mul.f32 	%f228, %f79, %f227;
	fma.rn.f32 	%f272, %f265, %f228, %f272;
$L__BB9_166:
	@%p21 bra 	$L__BB9_168;
	and.b64  	%rd136, %rd32, %rd152;
	popc.b64 	%r228, %rd136;
	cvt.rn.f32.u32 	%f229, %r228;
	mul.f32 	%f230, %f79, %f229;
	fma.rn.f32 	%f273, %f264, %f230, %f273;
$L__BB9_168:
	setp.lt.s32 	%p122, %r94, 14;
	@%p122 bra 	$L__BB9_175;
	setp.ne.s32 	%p123, %r6, 0;
	mov.b32 	%r281, 0;
	@%p123 bra 	$L__BB9_171;
	ld.shared.u32 	%r281, [%r8+52];
$L__BB9_171:
	shfl.sync.idx.b32	%r230|%p125, %r281, 0, 31, -1;
	mov.b32 	%f85, %r230;
	ld.shared.u64 	%rd33, [%r31+3328];
	@%p20 bra 	$L__BB9_173;
	and.b64  	%rd137, %rd33, %rd153;
	popc.b64 	%r231, %rd137;
	cvt.rn.f32.u32 	%f231, %r231;
	mul.f32 	%f232, %f85, %f231;
	fma.rn.f32 	%f272, %f265, %f232, %f272;
$L__BB9_173:
	@%p21 bra 	$L__BB9_175;
	and.b64  	%rd138, %rd33, %rd152;
	popc.b64 	%r232, %rd138;
	cvt.rn.f32.u32 	%f233, %r232;
	mul.f32 	%f234, %f85, %f233;
	fma.rn.f32 	%f273, %f264, %f234, %f273;
$L__BB9_175:
	setp.lt.s32 	%p127, %r94, 15;
	@%p127 bra 	$L__BB9_182;
	setp.ne.s32 	%p128, %r6, 0;
	mov.b32 	%r282, 0;
	@%p128 bra 	$L__BB9_178;
	ld.shared.u32 	%r282, [%r8+56];
$L__BB9_178:
	shfl.sync.idx.b32	%r234|%p130, %r282, 0, 31, -1;
	mov.b32 	%f91, %r234;
	ld.shared.u64 	%rd34, [%r31+3584];
	@%p20 bra 	$L__BB9_180;
	and.b64  	%rd139, %rd34, %rd153;
	popc.b64 	%r235, %rd139;
	cvt.rn.f32.u32 	%f235, %r235;
	mul.f32 	%f236, %f91, %f235;
	fma.rn.f32 	%f272, %f265, %f236, %f272;
$L__BB9_180:
	@%p21 bra 	$L__BB9_182;
	and.b64  	%rd140, %rd34, %rd152;
	popc.b64 	%r236, %rd140;
	cvt.rn.f32.u32 	%f237, %r236;
	mul.f32 	%f238, %f91, %f237;
	fma.rn.f32 	%f273, %f264, %f238, %f273;
$L__BB9_182:
	setp.ne.s32 	%p132, %r94, 16;
	@%p132 bra 	$L__BB9_189;
	setp.ne.s32 	%p133, %r6, 0;
	mov.b32 	%r283, 0;
	@%p133 bra 	$L__BB9_185;
	ld.shared.u32 	%r283, [%r8+60];
$L__BB9_185:
	shfl.sync.idx.b32	%r238|%p135, %r283, 0, 31, -1;
	mov.b32 	%f97, %r238;
	ld.shared.u64 	%rd35, [%r31+3840];
	@%p20 bra 	$L__BB9_187;
	and.b64  	%rd141, %rd35, %rd153;
	popc.b64 	%r239, %rd141;
	cvt.rn.f32.u32 	%f239, %r239;
	mul.f32 	%f240, %f97, %f239;
	fma.rn.f32 	%f272, %f265, %f240, %f272;
$L__BB9_187:
	@%p21 bra 	$L__BB9_189;
	and.b64  	%rd142, %rd35, %rd152;
	popc.b64 	%r240, %rd142;
	cvt.rn.f32.u32 	%f241, %r240;
	mul.f32 	%f242, %f97, %f241;
	fma.rn.f32 	%f273, %f264, %f242, %f273;
$L__BB9_189:
	setp.ne.s32 	%p137, %r6, 0;
	mov.b32 	%r241, %f272;
	shfl.sync.down.b32	%r242|%p138, %r241, 16, 31, -1;
	mov.b32 	%f243, %r242;
	add.f32 	%f244, %f272, %f243;
	mov.b32 	%r243, %f244;
	shfl.sync.down.b32	%r244|%p139, %r243, 8, 31, -1;
	mov.b32 	%f245, %r244;
	add.f32 	%f246, %f244, %f245;
	mov.b32 	%r245, %f246;
	shfl.sync.down.b32	%r246|%p140, %r245, 4, 31, -1;
	mov.b32 	%f247, %r246;
	add.f32 	%f248, %f246, %f247;
	mov.b32 	%r247, %f248;
	shfl.sync.down.b32	%r248|%p141, %r247, 2, 31, -1;
	mov.b32 	%f249, %r248;
	add.f32 	%f250, %f248, %f249;
	mov.b32 	%r249, %f250;
	shfl.sync.down.b32	%r250|%p142, %r249, 1, 31, -1;
	mov.b32 	%f251, %r250;
	add.f32 	%f139, %f250, %f251;
	mov.b32 	%r251, %f273;
	shfl.sync.down.b32	%r252|%p143, %r251, 16, 31, -1;
	mov.b32 	%f252, %r252;
	add.f32 	%f253, %f273, %f252;
	mov.b32 	%r253, %f253;
	shfl.sync.down.b32	%r254|%p144, %r253, 8, 31, -1;
	mov.b32 	%f254, %r254;
	add.f32 	%f255, %f253, %f254;
	mov.b32 	%r255, %f255;
	shfl.sync.down.b32	%r256|%p145, %r255, 4, 31, -1;
	mov.b32 	%f256, %r256;
	add.f32 	%f257, %f255, %f256;
	mov.b32 	%r257, %f257;
	shfl.sync.down.b32	%r258|%p146, %r257, 2, 31, -1;
	mov.b32 	%f258, %r258;
	add.f32 	%f259, %f257, %f258;
	mov.b32 	%r259, %f259;
	shfl.sync.down.b32	%r260|%p147, %r259, 1, 31, -1;
	mov.b32 	%f260, %r260;
	add.f32 	%f140, %f259, %f260;
	@%p137 bra 	$L__BB9_194;
	setp.ge.u32 	%p148, %r27, %r2;
	@%p148 bra 	$L__BB9_192;
	mul.f32 	%f261, %f143, %f139;
	mad.lo.s64 	%rd143, %rd78, %rd6, %rd154;
	shl.b64 	%rd144, %rd143, 2;
	add.s64 	%rd145, %rd1, %rd144;
	st.global.f32 	[%rd145], %f261;
$L__BB9_192:
	setp.le.s32 	%p149, %r97, %r28;
	@%p149 bra 	$L__BB9_194;
	mul.f32 	%f262, %f143, %f140;
	mad.lo.s64 	%rd146, %rd78, %rd6, %rd155;
	shl.b64 	%rd147, %rd146, 2;
	add.s64 	%rd148, %rd1, %rd147;
	st.global.f32 	[%rd148], %f262;
$L__BB9_194:
	bar.sync 	0;
$L__BB9_195:
	add.s32 	%r265, %r265, 1;
	setp.ne.s32 	%p150, %r265, %r1;
	@%p150 bra 	$L__BB9_13;
$L__BB9_196:
	ret;
$L__BB9_197:
	mul.wide.u32 	%rd70, %r263, 8;
	add.s64 	%rd63, %rd2, %rd70;
	// begin inline asm
	ld.global.nc.u64 %rd62, [%rd63];
	// end inline asm
	add.s32 	%r115, %r17, %r263;
	shl.b32 	%r116, %r115, 3;
	add.s32 	%r117, %r7, %r116;
	st.shared.u64 	[%r117], %rd62;
	add.s32 	%r118, %r263, %r10;
	mul.wide.u32 	%rd71, %r118, 8;
	add.s64 	%rd65, %rd2, %rd71;
	// begin inline asm
	ld.global.nc.u64 %rd64, [%rd65];
	// end inline asm
	shl.b32 	%r119, %r10, 3;
	add.s32 	%r120, %r117, %r119;
	st.shared.u64 	[%r120], %rd64;
	add.s32 	%r121, %r118, %r10;
	mul.wide.u32 	%rd72, %r121, 8;
	add.s64 	%rd67, %rd2, %rd72;
	// begin inline asm
	ld.global.nc.u64 %rd66, [%rd67];
	// end inline asm
	add.s32 	%r122, %r120, %r119;
	st.shared.u64 	[%r122], %rd66;
	add.s32 	%r123, %r121, %r10;
	mul.wide.u32 	%rd73, %r123, 8;
	add.s64 	%rd69, %rd2, %rd73;
	// begin inline asm
	ld.global.nc.u64 %rd68, [%rd69];
	// end inline asm
	add.s32 	%r124, %r122, %r119;
	st.shared.u64 	[%r124], %rd68;
	add.s32 	%r263, %r123, %r10;
	setp.lt.u32 	%p10, %r263, 32;
	@%p10 bra 	$L__BB9_197;
	bra.uni 	$L__BB9_9;

}
	// .globl	_Z66popcount_weighted_keys_literal_fused_multiq_kernel_warp_out_w32_sbILi1EEvPKyPKfiiS1_S3_iiiiiPKxS5_fiPf
.visible .entry _Z66popcount_weighted_keys_literal_fused_multiq_kernel_warp_out_w32_sbILi1EEvPKyPKfiiS1_S3_iiiiiPKxS5_fiPf(
	.param .u64 .ptr .align 1 _Z66popcount_weighted_keys_literal_fused_multiq_kernel_warp_out_w32_sbILi1EEvPKyPKfiiS1_S3_iiiiiPKxS5_fiPf_param_0,
	.param .u64 .ptr .align 1 _Z66popcount_weighted_keys_literal_fused_multiq_kernel_warp_out_w32_sbILi1EEvPKyPKfiiS1_S3_iiiiiPKxS5_fiPf_param_1,
	.param .u32 _Z66popcount_weighted_keys_literal_fused_multiq_kernel_warp_out_w32_sbILi1EEvPKyPKfiiS1_S3_iiiiiPKxS5_fiPf_param_2,
	.param .u32 _Z66popcount_weighted_keys_literal_fused_multiq_kernel_warp_out_w32_sbILi1EEvPKyPKfiiS1_S3_iiiiiPKxS5_fiPf_param_3,
	.param .u64 .ptr .align 1 _Z66popcount_weighted_keys_literal_fused_multiq_kernel_warp_out_w32_sbILi1EEvPKyPKfiiS1_S3_iiiiiPKxS5_fiPf_param_4,
	.param .u64 .ptr .align 1 _Z66popcount_weighted_keys_literal_fused_multiq_kernel_warp_out_w32_sbILi1EEvPKyPKfiiS1_S3_iiiiiPKxS5_fiPf_param_5,
	.param .u32 _Z66popcount_weighted_keys_literal_fused_multiq_kernel_warp_out_w32_sbILi1EEvPKyPKfiiS1_S3_iiiiiPKxS5_fiPf_param_6,
	.param .u32 _Z66popcount_weighted_keys_literal_fused_multiq_kernel_warp_out_w32_sbILi1EEvPKyPKfiiS1_S3_iiiiiPKxS5_fiPf_param_7,
	.param .u32 _Z66popcount_weighted_keys_literal_fused_multiq_kernel_warp_out_w32_sbILi1EEvPKyPKfiiS1_S3_iiiiiPKxS5_fiPf_param_8,
	.param .u32 _Z66popcount_weighted_keys_literal_fused_multiq_kernel_warp_out_w32_sbILi1EEvPKyPKfiiS1_S3_iiiiiPKxS5_fiPf_param_9,
	.param .u32 _Z66popcount_weighted_keys_literal_fused_multiq_kernel_warp_out_w32_sbILi1EEvPKyPKfiiS1_S3_iiiiiPKxS5_fiPf_param_10,
	.param .u64 .ptr .align 1 _Z66popcount_weighted_keys_literal_fused_multiq_kernel_warp_out_w32_sbILi1EEvPKyPKfiiS1_S3_iiiiiPKxS5_fiPf_param_11,
	.param .u64 .ptr .align 1 _Z66popcount_weighted_keys_literal_fused_multiq_kernel_warp_out_w32_sbILi1EEvPKyPKfiiS1_S3_iiiiiPKxS5_fiPf_param_12,
	.param .f32 _Z66popcount_weighted_keys_literal_fused_multiq_kernel_warp_out_w32_sbILi1EEvPKyPKfiiS1_S3_iiiiiPKxS5_fiPf_param_13,
	.param .u32 _Z66popcount_weighted_keys_literal_fused_multiq_kernel_warp_out_w32_sbILi1EEvPKyPKfiiS1_S3_iiiiiPKxS5_fiPf_param_14,
	.param .u64 .ptr .align 1 _Z66popcount_weighted_keys_literal_fused_multiq_kernel_warp_out_w32_sbILi1EEvPKyPKfiiS1_S3_iiiiiPKxS5_fiPf_param_15
)
{
	.reg .pred 	%p<94>;
	.reg .b32 	%r<257>;
	.reg .b32 	%f<144>;
	.reg .b64 	%rd<110>;

	ld.param.u64 	%rd14, [_Z66popcount_weighted_keys_literal_fused_multiq_kernel_warp_out_w32_sbILi1EEvPKyPKfiiS1_S3_iiiiiPKxS5_fiPf_param_1];
	ld.param.u32 	%r97, [_Z66popcount_weighted_keys_literal_fused_multiq_kernel_warp_out_w32_sbILi1EEvPKyPKfiiS1_S3_iiiiiPKxS5_fiPf_param_2];
	ld.param.u64 	%rd15, [_Z66popcount_weighted_keys_literal_fused_multiq_kernel_warp_out_w32_sbILi1EEvPKyPKfiiS1_S3_iiiiiPKxS5_fiPf_param_4];
	ld.param.u64 	%rd16, [_Z66popcount_weighted_keys_literal_fused_multiq_kernel_warp_out_w32_sbILi1EEvPKyPKfiiS1_S3_iiiiiPKxS5_fiPf_param_5];
	ld.param.u32 	%r98, [_Z66popcount_weighted_keys_literal_fused_multiq_kernel_warp_out_w32_sbILi1EEvPKyPKfiiS1_S3_iiiiiPKxS5_fiPf_param_7];
	ld.param.u32 	%r99, [_Z66popcount_weighted_keys_literal_fused_multiq_kernel_warp_out_w32_sbILi1EEvPKyPKfiiS1_S3_iiiiiPKxS5_fiPf_param_8];
	ld.param.u32 	%r101, [_Z66popcount_weighted_keys_literal_fused_multiq_kernel_warp_out_w32_sbILi1EEvPKyPKfiiS1_S3_iiiiiPKxS5_fiPf_param_9];
	ld.param.u32 	%r102, [_Z66popcount_weighted_keys_literal_fused_multiq_kernel_warp_out_w32_sbILi1EEvPKyPKfiiS1_S3_iiiiiPKxS5_fiPf_param_10];
	ld.param.u64 	%rd17, [_Z66popcount_weighted_keys_literal_fused_multiq_kernel_warp_out_w32_sbILi1EEvPKyPKfiiS1_S3_iiiiiPKxS5_fiPf_param_11];
	ld.param.f32 	%f43, [_Z66popcount_weighted_keys_literal_fused_multiq_kernel_warp_out_w32_sbILi1EEvPKyPKfiiS1_S3_iiiiiPKxS5_fiPf_param_13];
	ld.param.u32 	%r100, [_Z66popcount_weighted_keys_literal_fused_multiq_kernel_warp_out_w32_sbILi1EEvPKyPKfiiS1_S3_iiiiiPKxS5_fiPf_param_14];
	ld.param.u64 	%rd19, [_Z66popcount_weighted_keys_literal_fused_multiq_kernel_warp_out_w32_sbILi1EEvPKyPKfiiS1_S3_iiiiiPKxS5_fiPf_param_15];
	mov.u32 	%r103, %ctaid.x;
	mov.u32 	%r104, %ctaid.y;
	max.s32 	%r1, %r101, 1;
	max.s32 	%r2, %r102, 1;
	mul.lo.s32 	%r3, %r1, %r104;
	mul.lo.s32 	%r4, %r2, %r103;
	setp.ge.s32 	%p1, %r3, %r99;
	@%p1 bra 	$L__BB10_111;
	mov.u32 	%r5, %tid.x;
	and.b32  	%r6, %r5, 31;
	mov.u32 	%r7, %ntid.x;
	shl.b32 	%r8, %r97, 8;
	mov.u32 	%r106, shmem$1;
	add.s32 	%r9, %r106, %r8;
	shl.b32 	%r10, %r2, 8;
	add.s32 	%r11, %r9, %r10;
	shl.b32 	%r107, %r97, 2;
	add.s32 	%r12, %r11, %r107;
	add.s32 	%r13, %r5, %r7;
	max.u32 	%r108, %r13, 32;
	setp.lt.u32 	%p2, %r13, 32;
	selp.u32 	%r109, 1, 0, %p2;
	add.s32 	%r110, %r13, %r109;
	sub.s32 	%r111, %r108, %r110;
	div.u32 	%r112, %r111, %r7;
	add.s32 	%r14, %r112, %r109;
	and.b32  	%r15, %r14, 3;
	add.s32 	%r16, %r13, %r7;
	mov.b32 	%r224, 0;
$L__BB10_2:
	add.s32 	%r18, %r224, %r4;
	setp.ge.s32 	%p3, %r18, %r98;
	@%p3 bra 	$L__BB10_11;
	setp.gt.u32 	%p4, %r5, 31;
	@%p4 bra 	$L__BB10_9;
	mul.wide.u32 	%rd20, %r18, 256;
	add.s64 	%rd1, %rd15, %rd20;
	setp.eq.s32 	%p5, %r15, 3;
	shl.b32 	%r19, %r224, 5;
	mov.u32 	%r225, %r5;
	@%p5 bra 	$L__BB10_8;
	setp.eq.s32 	%p6, %r15, 0;
	mul.wide.u32 	%rd23, %r5, 8;
	add.s64 	%rd22, %rd1, %rd23;
	// begin inline asm
	ld.global.nc.u64 %rd21, [%rd22];
	// end inline asm
	add.s32 	%r113, %r19, %r5;
	shl.b32 	%r114, %r113, 3;
	add.s32 	%r20, %r9, %r114;
	st.shared.u64 	[%r20], %rd21;
	mov.u32 	%r225, %r13;
	@%p6 bra 	$L__BB10_8;
	setp.eq.s32 	%p7, %r15, 1;
	mul.wide.s32 	%rd26, %r7, 8;
	add.s64 	%rd25, %rd22, %rd26;
	// begin inline asm
	ld.global.nc.u64 %rd24, [%rd25];
	// end inline asm
	shl.b32 	%r21, %r7, 3;
	add.s32 	%r22, %r20, %r21;
	st.shared.u64 	[%r22], %rd24;
	mov.u32 	%r225, %r16;
	@%p7 bra 	$L__BB10_8;
	add.s32 	%r225, %r16, %r7;
	mul.wide.s32 	%rd29, %r7, 8;
	add.s64 	%rd28, %rd25, %rd29;
	// begin inline asm
	ld.global.nc.u64 %rd27, [%rd28];
	// end inline asm
	add.s32 	%r115, %r22, %r21;
	st.shared.u64 	[%r115], %rd27;
$L__BB10_8:
	setp.lt.u32 	%p8, %r14, 3;
	@%p8 bra 	$L__BB10_9;
	bra.uni 	$L__BB10_112;
$L__BB10_9:
	setp.eq.s32 	%p10, %r5, 0;
	@%p10 bra 	$L__BB10_10;
	bra.uni 	$L__BB10_11;
$L__BB10_10:
	mul.wide.u32 	%rd43, %r18, 4;
	add.s64 	%rd42, %rd16, %rd43;
	// begin inline asm
	ld.global.nc.f32 %f44, [%rd42];
	// end inline asm
	shl.b32 	%r126, %r224, 2;
	add.s32 	%r127, %r12, %r126;
	st.shared.f32 	[%r127], %f44;
$L__BB10_11:
	add.s32 	%r224, %r224, 1;
	setp.ne.s32 	%p11, %r224, %r2;
	@%p11 bra 	$L__BB10_2;
	bar.sync 	0;
	cvt.s64.s32 	%rd4, %r97;
	shl.b32 	%r28, %r97, 5;
	shl.b32 	%r129, %r6, 3;
	add.s32 	%r29, %r9, %r129;
	mov.u32 	%r130, shmem$1;
	add.s32 	%r30, %r130, %r129;
	cvt.s64.s32 	%rd5, %r100;
	and.b32  	%r31, %r97, 3;
	and.b32  	%r131, %r97, 2147483644;
	neg.s32 	%r32, %r131;
	add.s32 	%r132, %r8, %r10;
	add.s32 	%r133, %r132, %r130;
	add.s32 	%r33, %r133, 8;
	cvta.to.global.u64 	%rd6, %rd19;
	mov.b32 	%r227, 0;
$L__BB10_13:
	add.s32 	%r35, %r227, %r3;
	setp.ge.s32 	%p12, %r35, %r99;
	@%p12 bra 	$L__BB10_111;
	ld.param.u64 	%rd109, [_Z66popcount_weighted_keys_literal_fused_multiq_kernel_warp_out_w32_sbILi1EEvPKyPKfiiS1_S3_iiiiiPKxS5_fiPf_param_12];
	setp.ge.s32 	%p13, %r5, %r28;
	cvt.u64.u32 	%rd46, %r35;
	mul.wide.u32 	%rd47, %r35, 8;
	add.s64 	%rd45, %rd109, %rd47;
	// begin inline asm
	ld.global.nc.s64 %rd44, [%rd45];
	// end inline asm
	mul.lo.s64 	%rd8, %rd46, %rd4;
	@%p13 bra 	$L__BB10_17;
	ld.param.u64 	%rd108, [_Z66popcount_weighted_keys_literal_fused_multiq_kernel_warp_out_w32_sbILi1EEvPKyPKfiiS1_S3_iiiiiPKxS5_fiPf_param_0];
	shl.b64 	%rd48, %rd8, 8;
	add.s64 	%rd9, %rd108, %rd48;
	mov.u32 	%r228, %r5;
$L__BB10_16:
	mul.wide.s32 	%rd51, %r228, 8;
	add.s64 	%rd50, %rd9, %rd51;
	// begin inline asm
	ld.global.nc.u64 %rd49, [%rd50];
	// end inline asm
	shl.b32 	%r134, %r228, 3;
	mov.u32 	%r135, shmem$1;
	add.s32 	%r136, %r135, %r134;
	st.shared.u64 	[%r136], %rd49;
	add.s32 	%r228, %r228, %r7;
	setp.lt.s32 	%p14, %r228, %r28;
	@%p14 bra 	$L__BB10_16;
$L__BB10_17:
	setp.ge.s32 	%p15, %r5, %r97;
	mov.u32 	%r229, %r5;
	@%p15 bra 	$L__BB10_19;
$L__BB10_18:
	cvt.s64.s32 	%rd53, %r229;
	add.s64 	%rd54, %rd8, %rd53;
	shl.b64 	%rd55, %rd54, 2;
	add.s64 	%rd52, %rd14, %rd55;
	// begin inline asm
	ld.global.nc.f32 %f45, [%rd52];
	// end inline asm
	shl.b32 	%r137, %r229, 2;
	add.s32 	%r138, %r11, %r137;
	st.shared.f32 	[%r138], %f45;
	add.s32 	%r229, %r229, %r7;
	setp.lt.s32 	%p16, %r229, %r97;
	@%p16 bra 	$L__BB10_18;
$L__BB10_19:
	shr.u32 	%r230, %r5, 5;
	setp.ge.u32 	%p17, %r230, %r2;
	bar.sync 	0;
	@%p17 bra 	$L__BB10_110;
	mul.lo.s64 	%rd10, %rd44, %rd5;
$L__BB10_21:
	add.s32 	%r42, %r230, %r4;
	setp.ge.s32 	%p18, %r42, %r98;
	@%p18 bra 	$L__BB10_109;
	setp.lt.s32 	%p19, %r97, 17;
	mul.wide.u32 	%rd58, %r42, 8;
	add.s64 	%rd57, %rd17, %rd58;
	// begin inline asm
	ld.global.nc.s64 %rd56, [%rd57];
	// end inline asm
	shl.b32 	%r139, %r230, 8;
	add.s32 	%r140, %r29, %r139;
	shl.b32 	%r141, %r230, 2;
	add.s32 	%r142, %r12, %r141;
	ld.shared.f32 	%f1, [%r142];
	ld.shared.u64 	%rd12, [%r140];
	@%p19 bra 	$L__BB10_43;
	mov.f32 	%f128, 0f00000000;
	mov.u32 	%r247, %r33;
	mov.u32 	%r248, %r32;
	mov.u32 	%r249, %r30;
$L__BB10_24:
	setp.ne.s32 	%p20, %r6, 0;
	mov.b32 	%r250, 0;
	@%p20 bra 	$L__BB10_26;
	ld.shared.u32 	%r250, [%r247+-8];
$L__BB10_26:
	shfl.sync.idx.b32	%r145|%p22, %r250, 0, 31, -1;
	mov.b32 	%f47, %r145;
	ld.shared.u64 	%rd59, [%r249];
	and.b64  	%rd60, %rd59, %rd12;
	popc.b64 	%r146, %rd60;
	cvt.rn.f32.u32 	%f48, %r146;
	mul.f32 	%f49, %f47, %f48;
	fma.rn.f32 	%f34, %f1, %f49, %f128;
	mov.b32 	%r251, 0;
	@%p20 bra 	$L__BB10_28;
	ld.shared.u32 	%r251, [%r247+-4];
$L__BB10_28:
	shfl.sync.idx.b32	%r148|%p24, %r251, 0, 31, -1;
	mov.b32 	%f50, %r148;
	ld.shared.u64 	%rd61, [%r249+256];
	and.b64  	%rd62, %rd61, %rd12;
	popc.b64 	%r149, %rd62;
	cvt.rn.f32.u32 	%f51, %r149;
	mul.f32 	%f52, %f50, %f51;
	fma.rn.f32 	%f35, %f1, %f52, %f34;
	mov.b32 	%r252, 0;
	@%p20 bra 	$L__BB10_30;
	ld.shared.u32 	%r252, [%r247];
$L__BB10_30:
	shfl.sync.idx.b32	%r151|%p26, %r252, 0, 31, -1;
	mov.b32 	%f53, %r151;
	ld.shared.u64 	%rd63, [%r249+512];
	and.b64  	%rd64, %rd63, %rd12;
	popc.b64 	%r152, %rd64;
	cvt.rn.f32.u32 	%f54, %r152;
	mul.f32 	%f55, %f53, %f54;
	fma.rn.f32 	%f36, %f1, %f55, %f35;
	mov.b32 	%r253, 0;
	@%p20 bra 	$L__BB10_32;
	ld.shared.u32 	%r253, [%r247+4];
$L__BB10_32:
	shfl.sync.idx.b32	%r153|%p27, %r253, 0, 31, -1;
	mov.b32 	%f56, %r153;
	ld.shared.u64 	%rd65, [%r249+768];
	add.s32 	%r249, %r249, 1024;
	and.b64  	%rd66, %rd65, %rd12;
	popc.b64 	%r154, %rd66;
	cvt.rn.f32.u32 	%f57, %r154;
	mul.f32 	%f58, %f56, %f57;
	fma.rn.f32 	%f128, %f1, %f58, %f36;
	add.s32 	%r248, %r248, 4;
	add.s32 	%r247, %r247, 16;
	setp.ne.s32 	%p28, %r248, 0;
	@%p28 bra 	$L__BB10_24;
	setp.eq.s32 	%p29, %r31, 0;
	@%p29 bra 	$L__BB10_107;
	mov.b32 	%r254, 0;
	@%p20 bra 	$L__BB10_36;
	ld.shared.u32 	%r254, [%r247+-8];
$L__BB10_36:
	setp.eq.s32 	%p31, %r31, 1;
	shfl.sync.idx.b32	%r156|%p32, %r254, 0, 31, -1;
	mov.b32 	%f59, %r156;
	ld.shared.u64 	%rd67, [%r249];
	and.b64  	%rd68, %rd67, %rd12;
	popc.b64 	%r157, %rd68;
	cvt.rn.f32.u32 	%f60, %r157;
	mul.f32 	%f61, %f59, %f60;
	fma.rn.f32 	%f128, %f1, %f61, %f128;
	@%p31 bra 	$L__BB10_107;
	mov.b32 	%r255, 0;
	@%p20 bra 	$L__BB10_39;
	ld.shared.u32 	%r255, [%r247+-4];
$L__BB10_39:
	setp.eq.s32 	%p34, %r31, 2;
	shfl.sync.idx.b32	%r159|%p35, %r255, 0, 31, -1;
	mov.b32 	%f62, %r159;
	ld.shared.u64 	%rd69, [%r249+256];
	and.b64  	%rd70, %rd69, %rd12;
	popc.b64 	%r160, %rd70;
	cvt.rn.f32.u32 	%f63, %r160;
	mul.f32 	%f64, %f62, %f63;
	fma.rn.f32 	%f128, %f1, %f64, %f128;
	@%p34 bra 	$L__BB10_107;
	mov.b32 	%r256, 0;
	@%p20 bra 	$L__BB10_42;
	ld.shared.u32 	%r256, [%r247];
$L__BB10_42:
	shfl.sync.idx.b32	%r162|%p37, %r256, 0, 31, -1;
	mov.b32 	%f65, %r162;
	ld.shared.u64 	%rd71, [%r249+512];
	and.b64  	%rd72, %rd71, %rd12;
	popc.b64 	%r163, %rd72;
	cvt.rn.f32.u32 	%f66, %r163;
	mul.f32 	%f67, %f65, %f66;
	fma.rn.f32 	%f128, %f1, %f67, %f128;
	bra.uni 	$L__BB10_107;
$L__BB10_43:
	setp.lt.s32 	%p38, %r97, 1;
	mov.f32 	%f128, 0f00000000;
	@%p38 bra 	$L__BB10_47;
	setp.ne.s32 	%p39, %r6, 0;
	mov.b32 	%r231, 0;
	@%p39 bra 	$L__BB10_46;
	ld.shared.u32 	%r231, [%r11];
$L__BB10_46:
	shfl.sync.idx.b32	%r165|%p40, %r231, 0, 31, -1;
	mov.b32 	%f69, %r165;
	ld.shared.u64 	%rd73, [%r30];
	and.b64  	%rd74, %rd73, %rd12;
	popc.b64 	%r166, %rd74;
	cvt.rn.f32.u32 	%f70, %r166;
	mul.f32 	%f71, %f69, %f70;
	fma.rn.f32 	%f128, %f1, %f71, 0f00000000;
$L__BB10_47:
	setp.lt.s32 	%p41, %r97, 2;
	@%p41 bra 	$L__BB10_51;
	setp.ne.s32 	%p42, %r6, 0;
	mov.b32 	%r232, 0;
	@%p42 bra 	$L__BB10_50;
	ld.shared.u32 	%r232, [%r11+4];
$L__BB10_50:
	shfl.sync.idx.b32	%r168|%p43, %r232, 0, 31, -1;
	mov.b32 	%f72, %r168;
	ld.shared.u64 	%rd75, [%r30+256];
	and.b64  	%rd76, %rd75, %rd12;
	popc.b64 	%r169, %rd76;
	cvt.rn.f32.u32 	%f73, %r169;
	mul.f32 	%f74, %f72, %f73;
	fma.rn.f32 	%f128, %f1, %f74, %f128;
$L__BB10_51:
	setp.lt.s32 	%p44, %r97, 3;
	@%p44 bra 	$L__BB10_55;
	setp.ne.s32 	%p45, %r6, 0;
	mov.b32 	%r233, 0;
	@%p45 bra 	$L__BB10_54;
	ld.shared.u32 	%r233, [%r11+8];
$L__BB10_54:
	shfl.sync.idx.b32	%r171|%p46, %r233, 0, 31, -1;
	mov.b32 	%f75, %r171;
	ld.shared.u64 	%rd77, [%r30+512];
	and.b64  	%rd78, %rd77, %rd12;
	popc.b64 	%r172, %rd78;
	cvt.rn.f32.u32 	%f76, %r172;
	mul.f32 	%f77, %f75, %f76;
	fma.rn.f32 	%f128, %f1, %f77, %f128;
$L__BB10_55:
	setp.lt.s32 	%p47, %r97, 4;
	@%p47 bra 	$L__BB10_59;
	setp.ne.s32 	%p48, %r6, 0;
	mov.b32 	%r234, 0;
	@%p48 bra 	$L__BB10_58;
	ld.shared.u32 	%r234, [%r11+12];
$L__BB10_58:
	shfl.sync.idx.b32	%r174|%p49, %r234, 0, 31, -1;
	mov.b32 	%f78, %r174;
	ld.shared.u64 	%rd79, [%r30+768];
	and.b64  	%rd80, %rd79, %rd12;
	popc.b64 	%r175, %rd80;
	cvt.rn.f32.u32 	%f79, %r175;
	mul.f32 	%f80, %f78, %f79;
	fma.rn.f32 	%f128, %f1, %f80, %f128;
$L__BB10_59:
	setp.lt.s32 	%p50, %r97, 5;
	@%p50 bra 	$L__BB10_63;
	setp.ne.s32 	%p51, %r6, 0;
	mov.b32 	%r235, 0;
	@%p51 bra 	$L__BB10_62;
	ld.shared.u32 	%r235, [%r11+16];
$L__BB10_62:
	shfl.sync.idx.b32	%r177|%p52, %r235, 0, 31, -1;
	mov.b32 	%f81, %r177;
	ld.shared.u64 	%rd81, [%r30+1024];
	and.b64  	%rd82, %rd81, %rd12;
	popc.b64 	%r178, %rd82;
	cvt.rn.f32.u32 	%f82, %r178;
	mul.f32 	%f83, %f81, %f82;
	fma.rn.f32 	%f128, %f1, %f83, %f128;
$L__BB10_63:
	setp.lt.s32 	%p53, %r97, 6;
	@%p53 bra 	$L__BB10_67;
	setp.ne.s32 	%p54, %r6, 0;
	mov.b32 	%r236, 0;
	@%p54 bra 	$L__BB10_66;
	ld.shared.u32 	%r236, [%r11+20];
$L__BB10_66:
	shfl.sync.idx.b32	%r180|%p55, %r236, 0, 31, -1;
	mov.b32 	%f84, %r180;
	ld.shared.u64 	%rd83, [%r30+1280];
	and.b64  	%rd84, %rd83, %rd12;
	popc.b64 	%r181, %rd84;
	cvt.rn.f32.u32 	%f85, %r181;
	mul.f32 	%f86, %f84, %f85;
	fma.rn.f32 	%f128, %f1, %f86, %f128;
$L__BB10_67:
	setp.lt.s32 	%p56, %r97, 7;
	@%p56 bra 	$L__BB10_71;
	setp.ne.s32 	%p57, %r6, 0;
	mov.b32 	%r237, 0;
	@%p57 bra 	$L__BB10_70;
	ld.shared.u32 	%r237, [%r11+24];
$L__BB10_70:
	shfl.sync.idx.b32	%r183|%p58, %r237, 0, 31, -1;
	mov.b32 	%f87, %r183;
	ld.shared.u64 	%rd85, [%r30+1536];
	and.b64  	%rd86, %rd85, %rd12;
	popc.b64 	%r184, %rd86;
	cvt.rn.f32.u32 	%f88, %r184;
	mul.f32 	%f89, %f87, %f88;
	fma.rn.f32 	%f128, %f1, %f89, %f128;
$L__BB10_71:
	setp.lt.s32 	%p59, %r97, 8;
	@%p59 bra 	$L__BB10_75;
	setp.ne.s32 	%p60, %r6, 0;
	mov.b32 	%r238, 0;
	@%p60 bra 	$L__BB10_74;
	ld.shared.u32 	%r238, [%r11+28];
$L__BB10_74:
	shfl.sync.idx.b32	%r186|%p61, %r238, 0, 31, -1;
	mov.b32 	%f90, %r186;
	ld.shared.u64 	%rd87, [%r30+1792];
	and.b64  	%rd88, %rd87, %rd12;
	popc.b64 	%r187, %rd88;
	cvt.rn.f32.u32 	%f91, %r187;
	mul.f32 	%f92, %f90, %f91;
	fma.rn.f32 	%f128, %f1, %f92, %f128;
$L__BB10_75:
	setp.lt.s32 	%p62, %r97, 9;
	@%p62 bra 	$L__BB10_79;
	setp.ne.s32 	%p63, %r6, 0;
	mov.b32 	%r239, 0;
	@%p63 bra 	$L__BB10_78;
	ld.shared.u32 	%r239, [%r11+32];
$L__BB10_78:
	shfl.sync.idx.b32	%r189|%p64, %r239, 0, 31, -1;
	mov.b32 	%f93, %r189;
	ld.shared.u64 	%rd89, [%r30+2048];
	and.b64  	%rd90, %rd89, %rd12;
	popc.b64 	%r190, %rd90;
	cvt.rn.f32.u32 	%f94, %r190;
	mul.f32 	%f95, %f93, %f94;
	fma.rn.f32 	%f128, %f1, %f95, %f128;
$L__BB10_79:
	setp.lt.s32 	%p65, %r97, 10;
	@%p65 bra 	$L__BB10_83;
	setp.ne.s32 	%p66, %r6, 0;
	mov.b32 	%r240, 0;
	@%p66 bra 	$L__BB10_82;
	ld.shared.u32 	%r240, [%r11+36];
$L__BB10_82:
	shfl.sync.idx.b32	%r192|%p67, %r240, 0, 31, -1;
	mov.b32 	%f96, %r192;
	ld.shared.u64 	%rd91, [%r30+2304];
	and.b64  	%rd92, %rd91, %rd12;
	popc.b64 	%r193, %rd92;
	cvt.rn.f32.u32 	%f97, %r193;
	mul.f32 	%f98, %f96, %f97;
	fma.rn.f32 	%f128, %f1, %f98, %f128;
$L__BB10_83:
	setp.lt.s32 	%p68, %r97, 11;
	@%p68 bra 	$L__BB10_87;
	setp.ne.s32 	%p69, %r6, 0;
	mov.b32 	%r241, 0;
	@%p69 bra 	$L__BB10_86;
	ld.shared.u32 	%r241, [%r11+40];
$L__BB10_86:
	shfl.sync.idx.b32	%r195|%p70, %r241, 0, 31, -1;
	mov.b32 	%f99, %r195;
	ld.shared.u64 	%rd93, [%r30+2560];
	and.b64  	%rd94, %rd93, %rd12;
	popc.b64 	%r196, %rd94;
	cvt.rn.f32.u32 	%f100, %r196;
	mul.f32 	%f101, %f99, %f100;
	fma.rn.f32 	%f128, %f1, %f101, %f128;
$L__BB10_87:
	setp.lt.s32 	%p71, %r97, 12;
	@%p71 bra 	$L__BB10_91;
	setp.ne.s32 	%p72, %r6, 0;
	mov.b32 	%r242, 0;
	@%p72 bra 	$L__BB10_90;
	ld.shared.u32 	%r242, [%r11+44];
$L__BB10_90:
	shfl.sync.idx.b32	%r198|%p73, %r242, 0, 31, -1;
	mov.b32 	%f102, %r198;
	ld.shared.u64 	%rd95, [%r30+2816];
	and.b64  	%rd96, %rd95, %rd12;
	popc.b64 	%r199, %rd96;
	cvt.rn.f32.u32 	%f103, %r199;
	mul.f32 	%f104, %f102, %f103;
	fma.rn.f32 	%f128, %f1, %f104, %f128;
$L__BB10_91:
	setp.lt.s32 	%p74, %r97, 13;
	@%p74 bra 	$L__BB10_95;
	setp.ne.s32 	%p75, %r6, 0;
	mov.b32 	%r243, 0;
	@%p75 bra 	$L__BB10_94;
	ld.shared.u32 	%r243, [%r11+48];
$L__BB10_94:
	shfl.sync.idx.b32	%r201|%p76, %r243, 0, 31, -1;
	mov.b32 	%f105, %r201;
	ld.shared.u64 	%rd97, [%r30+3072];
	and.b64  	%rd98, %rd97, %rd12;
	popc.b64 	%r202, %rd98;
	cvt.rn.f32.u32 	%f106, %r202;
	mul.f32 	%f107, %f105, %f106;
	fma.rn.f32 	%f128, %f1, %f107, %f128;
$L__BB10_95:
	setp.lt.s32 	%p77, %r97, 14;
	@%p77 bra 	$L__BB10_99;
	setp.ne.s32 	%p78, %r6, 0;
	mov.b32 	%r244, 0;
	@%p78 bra 	$L__BB10_98;
	ld.shared.u32 	%r244, [%r11+52];
$L__BB10_98:
	shfl.sync.idx.b32	%r204|%p79, %r244, 0, 31, -1;
	mov.b32 	%f108, %r204;
	ld.shared.u64 	%rd99, [%r30+3328];
	and.b64  	%rd100, %rd99, %rd12;
	popc.b64 	%r205, %rd100;
	cvt.rn.f32.u32 	%f109, %r205;
	mul.f32 	%f110, %f108, %f109;
	fma.rn.f32 	%f128, %f1, %f110, %f128;
$L__BB10_99:
	setp.lt.s32 	%p80, %r97, 15;
	@%p80 bra 	$L__BB10_103;
	setp.ne.s32 	%p81, %r6, 0;
	mov.b32 	%r245, 0;
	@%p81 bra 	$L__BB10_102;
	ld.shared.u32 	%r245, [%r11+56];
$L__BB10_102:
	shfl.sync.idx.b32	%r207|%p82, %r245, 0, 31, -1;
	mov.b32 	%f111, %r207;
	ld.shared.u64 	%rd101, [%r30+3584];
	and.b64  	%rd102, %rd101, %rd12;
	popc.b64 	%r208, %rd102;
	cvt.rn.f32.u32 	%f112, %r208;
	mul.f32 	%f113, %f111, %f112;
	fma.rn.f32 	%f128, %f1, %f113, %f128;
$L__BB10_103:
	setp.ne.s32 	%p83, %r97, 16;
	@%p83 bra 	$L__BB10_107;
	setp.ne.s32 	%p84, %r6, 0;
	mov.b32 	%r246, 0;
	@%p84 bra 	$L__BB10_106;
	ld.shared.u32 	%r246, [%r11+60];
$L__BB10_106:
	shfl.sync.idx.b32	%r210|%p85, %r246, 0, 31, -1;
	mov.b32 	%f114, %r210;
	ld.shared.u64 	%rd103, [%r30+3840];
	and.b64  	%rd104, %rd103, %rd12;
	popc.b64 	%r211, %rd104;
	cvt.rn.f32.u32 	%f115, %r211;
	mul.f32 	%f116, %f114, %f115;
	fma.rn.f32 	%f128, %f1, %f116, %f128;
$L__BB10_107:
	setp.ne.s32 	%p86, %r6, 0;
	mov.b32 	%r212, %f128;
	shfl.sync.down.b32	%r213|%p87, %r212, 16, 31, -1;
	mov.b32 	%f117, %r213;
	add.f32 	%f118, %f128, %f117;
	mov.b32 	%r214, %f118;
	shfl.sync.down.b32	%r215|%p88, %r214, 8, 31, -1;
	mov.b32 	%f119, %r215;
	add.f32 	%f120, %f118, %f119;
	mov.b32 	%r216, %f120;
	shfl.sync.down.b32	%r217|%p89, %r216, 4, 31, -1;
	mov.b32 	%f121, %r217;
	add.f32 	%f122, %f120, %f121;
	mov.b32 	%r218, %f122;
	shfl.sync.down.b32	%r219|%p90, %r218, 2, 31, -1;
	mov.b32 	%f123, %r219;
	add.f32 	%f124, %f122, %f123;
	mov.b32 	%r220, %f124;
	shfl.sync.down.b32	%r221|%p91, %r220, 1, 31, -1;
	mov.b32 	%f125, %r221;
	add.f32 	%f42, %f124, %f125;
	@%p86 bra 	$L__BB10_109;
	mul.f32 	%f126, %f43, %f42;
	add.s64 	%rd105, %rd56, %rd10;
	shl.b64 	%rd106, %rd105, 2;
	add.s64 	%rd107, %rd6, %rd106;
	st.global.f32 	[%rd107], %f126;
$L__BB10_109:
	add.s32 	%r222, %r7, 31;
	shr.u32 	%r223, %r222, 5;
	add.s32 	%r230, %r230, %r223;
	setp.lt.u32 	%p92, %r230, %r2;
	@%p92 bra 	$L__BB10_21;
$L__BB10_110:
	bar.sync 	0;
	add.s32 	%r227, %r227, 1;
	setp.ne.s32 	%p93, %r227, %r1;
	@%p93 bra 	$L__BB10_13;
$L__BB10_111:
	ret;
$L__BB10_112:
	mul.wide.u32 	%rd38, %r225, 8;
	add.s64 	%rd31, %rd1, %rd38;
	// begin inline asm
	ld.global.nc.u64 %rd30, [%rd31];
	// end inline asm
	add.s32 	%r116, %r19, %r225;
	shl.b32 	%r117, %r116, 3;
	add.s32 	%r118, %r9, %r117;
	st.shared.u64 	[%r118], %rd30;
	add.s32 	%r119, %r225, %r7;
	mul.wide.u32 	%rd39, %r119, 8;
	add.s64 	%rd33, %rd1, %rd39;
	// begin inline asm
	ld.global.nc.u64 %rd32, [%rd33];
	// end inline asm
	shl.b32 	%r120, %r7, 3;
	add.s32 	%r121, %r118, %r120;
	st.shared.u64 	[%r121], %rd32;
	add.s32 	%r122, %r119, %r7;
	mul.wide.u32 	%rd40, %r122, 8;
	add.s64 	%rd35, %rd1, %rd40;
	// begin inline asm
	ld.global.nc.u64 %rd34, [%rd35];
	// end inline asm
	add.s32 	%r123, %r121, %r120;
	st.shared.u64 	[%r123], %rd34;
	add.s32 	%r124, %r122, %r7;
	mul.wide.u32 	%rd41, %r124, 8;
	add.s64 	%rd37, %rd1, %rd41;
	// begin inline asm
	ld.global.nc.u64 %rd36, [%rd37];
	// end inline asm
	add.s32 	%r125, %r123, %r120;
	st.shared.u64 	[%r125], %rd36;
	add.s32 	%r225, %r124, %r7;
	setp.lt.u32 	%p9, %r225, 32;
	@%p9 bra 	$L__BB10_112;
	bra.uni 	$L__BB10_9;

}
	// .globl	_Z67popcount_weighted_keys_literal_fused_multiq_kernel_warp_out_w32_sb2ILi2EEvPKyPKfiiS1_S3_iiiiiPKxS5_fiPf
.visible .entry _Z67popcount_weighted_keys_literal_fused_multiq_kernel_warp_out_w32_sb2ILi2EEvPKyPKfiiS1_S3_iiiiiPKxS5_fiPf(
	.param .u64 .ptr .align 1 _Z67popcount_weighted_keys_literal_fused_multiq_kernel_warp_out_w32_sb2ILi2EEvPKyPKfiiS1_S3_iiiiiPKxS5_fiPf_param_0,
	.param .u64 .ptr .align 1 _Z67popcount_weighted_keys_literal_fused_multiq_kernel_warp_out_w32_sb2ILi2EEvPKyPKfiiS1_S3_iiiiiPKxS5_fiPf_param_1,
	.param .u32 _Z67popcount_weighted_keys_literal_fused_multiq_kernel_warp_out_w32_sb2ILi2EEvPKyPKfiiS1_S3_iiiiiPKxS5_fiPf_param_2,
	.param .u32 _Z67popcount_weighted_keys_literal_fused_multiq_kernel_warp_out_w32_sb2ILi2EEvPKyPKfiiS1_S3_iiiiiPKxS5_fiPf_param_3,
	.param .u64 .ptr .align 1 _Z67popcount_weighted_keys_literal_fused_multiq_kernel_warp_out_w32_sb2ILi2EEvPKyPKfiiS1_S3_iiiiiPKxS5_fiPf_param_4,
	.param .u64 .ptr .align 1 _Z67popcount_weighted_keys_literal_fused_multiq_kernel_warp_out_w32_sb2ILi2EEvPKyPKfiiS1_S3_iiiiiPKxS5_fiPf_param_5,
	.param .u32 _Z67popcount_weighted_keys_literal_fused_multiq_kernel_warp_out_w32_sb2ILi2EEvPKyPKfiiS1_S3_iiiiiPKxS5_fiPf_param_6,
	.param .u32 _Z67popcount_weighted_keys_literal_fused_multiq_kernel_warp_out_w32_sb2ILi2EEvPKyPKfiiS1_S3_iiiiiPKxS5_fiPf_param_7,
	.param .u32 _Z67popcount_weighted_keys_literal_fused_multiq_kernel_warp_out_w32_sb2ILi2EEvPKyPKfiiS1_S3_iiiiiPKxS5_fiPf_param_8,
	.param .u32 _Z67popcount_weighted_keys_literal_fused_multiq_kernel_warp_out_w32_sb2ILi2EEvPKyPKfiiS1_S3_iiiiiPKxS5_fiPf_param_9,
	.param .u32 _Z67popcount_weighted_keys_literal_fused_multiq_kernel_warp_out_w32_sb2ILi2EEvPKyPKfiiS1_S3_iiiiiPKxS5_fiPf_param_10,
	.param .u64 .ptr .align 1 _Z67popcount_weighted_keys_literal_fused_multiq_kernel_warp_out_w32_sb2ILi2EEvPKyPKfiiS1_S3_iiiiiPKxS5_fiPf_param_11,
	.param .u64 .ptr .align 1 _Z67popcount_weighted_keys_literal_fused_multiq_kernel_warp_out_w32_sb2ILi2EEvPKyPKfiiS1_S3_iiiiiPKxS5_fiPf_param_12,
	.param .f32 _Z67popcount_weighted_keys_literal_fused_multiq_kernel_warp_out_w32_sb2ILi2EEvPKyPKfiiS1_S3_iiiiiPKxS5_fiPf_param_13,
	.param .u32 _Z67popcount_weighted_keys_literal_fused_multiq_kernel_warp_out_w32_sb2ILi2EEvPKyPKfiiS1_S3_iiiiiPKxS5_fiPf_param_14,
	.param .u64 .ptr .align 1 _Z67popcount_weighted_keys_literal_fused_multiq_kernel_warp_out_w32_sb2ILi2EEvPKyPKfiiS1_S3_iiiiiPKxS5_fiPf_param_15
)
{
	.reg .pred 	%p<198>;
	.reg .b32 	%r<343>;
	.reg .b32 	%f<576>;
	.reg .b64 	%rd<218>;

	ld.param.u64 	%rd54, [_Z67popcount_weighted_keys_literal_fused_multiq_kernel_warp_out_w32_sb2ILi2EEvPKyPKfiiS1_S3_iiiiiPKxS5_fiPf_param_0];
	ld.param.u64 	%rd55, [_Z67popcount_weighted_keys_literal_fused_multiq_kernel_warp_out_w32_sb2ILi2EEvPKyPKfiiS1_S3_iiiiiPKxS5_fiPf_param_1];
	ld.param.u32 	%r100, [_Z67popcount_weighted_keys_literal_fused_multiq_kernel_warp_out_w32_sb2ILi2EEvPKyPKfiiS1_S3_iiiiiPKxS5_fiPf_param_2];
	ld.param.u64 	%rd56, [_Z67popcount_weighted_keys_literal_fused_multiq_kernel_warp_out_w32_sb2ILi2EEvPKyPKfiiS1_S3_iiiiiPKxS5_fiPf_param_4];
	ld.param.u64 	%rd57, [_Z67popcount_weighted_keys_literal_fused_multiq_kernel_warp_out_w32_sb2ILi2EEvPKyPKfiiS1_S3_iiiiiPKxS5_fiPf_param_5];
	ld.param.u32 	%r101, [_Z67popcount_weighted_keys_literal_fused_multiq_kernel_warp_out_w32_sb2ILi2EEvPKyPKfiiS1_S3_iiiiiPKxS5_fiPf_param_7];
	ld.param.u32 	%r102, [_Z67popcount_weighted_keys_literal_fused_multiq_kernel_warp_out_w32_sb2ILi2EEvPKyPKfiiS1_S3_iiiiiPKxS5_fiPf_param_8];
	ld.param.u32 	%r105, [_Z67popcount_weighted_keys_literal_fused_multiq_kernel_warp_out_w32_sb2ILi2EEvPKyPKfiiS1_S3_iiiiiPKxS5_fiPf_param_9];
	ld.param.u32 	%r103, [_Z67popcount_weighted_keys_literal_fused_multiq_kernel_warp_out_w32_sb2ILi2EEvPKyPKfiiS1_S3_iiiiiPKxS5_fiPf_param_10];
	ld.param.u64 	%rd58, [_Z67popcount_weighted_keys_literal_fused_multiq_kernel_warp_out_w32_sb2ILi2EEvPKyPKfiiS1_S3_iiiiiPKxS5_fiPf_param_11];
	ld.param.f32 	%f243, [_Z67popcount_weighted_keys_literal_fused_multiq_kernel_warp_out_w32_sb2ILi2EEvPKyPKfiiS1_S3_iiiiiPKxS5_fiPf_param_13];
	ld.param.u32 	%r104, [_Z67popcount_weighted_keys_literal_fused_multiq_kernel_warp_out_w32_sb2ILi2EEvPKyPKfiiS1_S3_iiiiiPKxS5_fiPf_param_14];
	ld.param.u64 	%rd60, [_Z67popcount_weighted_keys_literal_fused_multiq_kernel_warp_out_w32_sb2ILi2EEvPKyPKfiiS1_S3_iiiiiPKxS5_fiPf_param_15];
	cvta.to.global.u64 	%rd1, %rd60;
	mov.u32 	%r106, %ctaid.x;
	mov.u32 	%r107, %ctaid.y;
	max.s32 	%r1, %r105, 1;
	max.s32 	%r2, %r103, 1;
	mul.lo.s32 	%r3, %r1, %r107;
	mul.lo.s32 	%r4, %r2, %r106;
	setp.ge.s32 	%p2, %r3, %r102;
	@%p2 bra 	$L__BB11_289;
	mov.u32 	%r5, %tid.x;
	and.b32  	%r6, %r5, 31;
	shl.b32 	%r7, %r100, 8;
	mov.u32 	%r109, shmem$1;
	add.s32 	%r8, %r109, %r7;
	shl.b32 	%r9, %r2, 9;
	add.s32 	%r10, %r8, %r9;
	shl.b32 	%r110, %r100, 2;
	add.s32 	%r11, %r10, %r110;
	mov.u32 	%r12, %ntid.x;
	add.s32 	%r13, %r5, %r12;
	max.u32 	%r111, %r13, 64;
	setp.lt.u32 	%p3, %r13, 64;
	selp.u32 	%r112, 1, 0, %p3;
	add.s32 	%r113, %r13, %r112;
	sub.s32 	%r114, %r111, %r113;
	div.u32 	%r115, %r114, %r12;
	add.s32 	%r14, %r115, %r112;
	and.b32  	%r15, %r14, 3;
	add.s32 	%r16, %r13, %r12;
	add.s32 	%r17, %r16, %r12;
	mov.b32 	%r310, 0;
$L__BB11_2:
	add.s32 	%r19, %r310, %r4;
	setp.ge.s32 	%p4, %r19, %r101;
	@%p4 bra 	$L__BB11_12;
	setp.gt.u32 	%p5, %r5, 63;
	shl.b32 	%r20, %r19, 1;
	@%p5 bra 	$L__BB11_9;
	mul.wide.u32 	%rd61, %r20, 256;
	add.s64 	%rd2, %rd56, %rd61;
	setp.eq.s32 	%p6, %r15, 3;
	shl.b32 	%r21, %r310, 6;
	mov.u32 	%r311, %r5;
	@%p6 bra 	$L__BB11_8;
	setp.eq.s32 	%p7, %r15, 0;
	mul.wide.u32 	%rd64, %r5, 8;
	add.s64 	%rd63, %rd2, %rd64;
	// begin inline asm
	ld.global.nc.u64 %rd62, [%rd63];
	// end inline asm
	add.s32 	%r116, %r21, %r5;
	shl.b32 	%r117, %r116, 3;
	add.s32 	%r22, %r8, %r117;
	st.shared.u64 	[%r22], %rd62;
	mov.u32 	%r311, %r13;
	@%p7 bra 	$L__BB11_8;
	setp.eq.s32 	%p8, %r15, 1;
	mul.wide.s32 	%rd67, %r12, 8;
	add.s64 	%rd66, %rd63, %rd67;
	// begin inline asm
	ld.global.nc.u64 %rd65, [%rd66];
	// end inline asm
	shl.b32 	%r23, %r12, 3;
	add.s32 	%r24, %r22, %r23;
	st.shared.u64 	[%r24], %rd65;
	mov.u32 	%r311, %r16;
	@%p8 bra 	$L__BB11_8;
	mul.wide.s32 	%rd70, %r12, 8;
	add.s64 	%rd69, %rd66, %rd70;
	// begin inline asm
	ld.global.nc.u64 %rd68, [%rd69];
	// end inline asm
	add.s32 	%r118, %r24, %r23;
	st.shared.u64 	[%r118], %rd68;
	mov.u32 	%r311, %r17;
$L__BB11_8:
	setp.lt.u32 	%p9, %r14, 3;
	@%p9 bra 	$L__BB11_9;
	bra.uni 	$L__BB11_290;
$L__BB11_9:
	setp.gt.u32 	%p11, %r5, 1;
	@%p11 bra 	$L__BB11_12;
	shl.b32 	%r26, %r310, 1;
	mov.u32 	%r313, %r5;
$L__BB11_11:
	add.s32 	%r129, %r20, %r313;
	mul.wide.u32 	%rd84, %r129, 4;
	add.s64 	%rd83, %rd57, %rd84;
	// begin inline asm
	ld.global.nc.f32 %f244, [%rd83];
	// end inline asm
	add.s32 	%r130, %r26, %r313;
	shl.b32 	%r131, %r130, 2;
	add.s32 	%r132, %r11, %r131;
	st.shared.f32 	[%r132], %f244;
	add.s32 	%r313, %r313, %r12;
	setp.lt.u32 	%p12, %r313, 2;
	@%p12 bra 	$L__BB11_11;
$L__BB11_12:
	add.s32 	%r310, %r310, 1;
	setp.ne.s32 	%p13, %r310, %r2;
	@%p13 bra 	$L__BB11_2;
	bar.sync 	0;
	cvt.s64.s32 	%rd5, %r100;
	shl.b32 	%r32, %r100, 5;
	shr.u32 	%r134, %r5, 4;
	and.b32  	%r33, %r134, 62;
	or.b32  	%r34, %r33, 1;
	setp.lt.u32 	%p14, %r33, %r2;
	setp.gt.s32 	%p15, %r103, %r34;
	add.s32 	%r136, %r4, %r33;
	or.pred  	%p1, %p14, %p15;
	mul.wide.u32 	%rd86, %r136, 8;
	add.s64 	%rd6, %rd58, %rd86;
	shl.b32 	%r137, %r5, 5;
	and.b32  	%r138, %r137, 31744;
	shl.b32 	%r139, %r6, 3;
	or.b32  	%r140, %r138, %r139;
	add.s32 	%r35, %r8, %r140;
	mov.u32 	%r141, shmem$1;
	add.s32 	%r36, %r141, %r139;
	cvt.s64.s32 	%rd7, %r104;
	shr.u32 	%r142, %r5, 1;
	and.b32  	%r143, %r142, 496;
	add.s32 	%r37, %r11, %r143;
	and.b32  	%r38, %r100, 3;
	and.b32  	%r144, %r100, 2147483644;
	neg.s32 	%r39, %r144;
	add.s32 	%r145, %r9, %r7;
	add.s32 	%r146, %r145, %r141;
	add.s32 	%r40, %r146, 8;
	mov.b32 	%r314, 0;
$L__BB11_14:
	add.s32 	%r42, %r314, %r3;
	setp.ge.s32 	%p16, %r42, %r102;
	@%p16 bra 	$L__BB11_289;
	ld.param.u64 	%rd203, [_Z67popcount_weighted_keys_literal_fused_multiq_kernel_warp_out_w32_sb2ILi2EEvPKyPKfiiS1_S3_iiiiiPKxS5_fiPf_param_12];
	setp.ge.s32 	%p17, %r5, %r32;
	cvt.u64.u32 	%rd89, %r42;
	mul.wide.u32 	%rd90, %r42, 8;
	add.s64 	%rd88, %rd203, %rd90;
	// begin inline asm
	ld.global.nc.s64 %rd87, [%rd88];
	// end inline asm
	mul.lo.s64 	%rd13, %rd89, %rd5;
	@%p17 bra 	$L__BB11_18;
	shl.b64 	%rd91, %rd13, 8;
	add.s64 	%rd14, %rd54, %rd91;
	mov.u32 	%r315, %r5;
$L__BB11_17:
	mul.wide.s32 	%rd94, %r315, 8;
	add.s64 	%rd93, %rd14, %rd94;
	// begin inline asm
	ld.global.nc.u64 %rd92, [%rd93];
	// end inline asm
	shl.b32 	%r147, %r315, 3;
	mov.u32 	%r148, shmem$1;
	add.s32 	%r149, %r148, %r147;
	st.shared.u64 	[%r149], %rd92;
	add.s32 	%r315, %r315, %r12;
	setp.lt.s32 	%p18, %r315, %r32;
	@%p18 bra 	$L__BB11_17;
$L__BB11_18:
	setp.ge.s32 	%p19, %r5, %r100;
	mov.u32 	%r316, %r5;
	@%p19 bra 	$L__BB11_20;
$L__BB11_19:
	cvt.s64.s32 	%rd96, %r316;
	add.s64 	%rd97, %rd13, %rd96;
	shl.b64 	%rd98, %rd97, 2;
	add.s64 	%rd95, %rd55, %rd98;
	// begin inline asm
	ld.global.nc.f32 %f246, [%rd95];
	// end inline asm
	shl.b32 	%r150, %r316, 2;
	add.s32 	%r151, %r10, %r150;
	st.shared.f32 	[%r151], %f246;
	add.s32 	%r316, %r316, %r12;
	setp.lt.s32 	%p20, %r316, %r100;
	@%p20 bra 	$L__BB11_19;
$L__BB11_20:
	bar.sync 	0;
	@%p1 bra 	$L__BB11_22;
	bar.sync 	0;
	bra.uni 	$L__BB11_288;
$L__BB11_22:
	setp.ge.u32 	%p21, %r33, %r2;
	mov.b64 	%rd208, 0;
	@%p21 bra 	$L__BB11_24;
	// begin inline asm
	ld.global.nc.s64 %rd208, [%rd6];
	// end inline asm
$L__BB11_24:
	setp.le.s32 	%p22, %r103, %r34;
	mov.b64 	%rd209, 0;
	@%p22 bra 	$L__BB11_26;
	add.s64 	%rd104, %rd6, 8;
	// begin inline asm
	ld.global.nc.s64 %rd209, [%rd104];
	// end inline asm
$L__BB11_26:
	@%p21 bra 	$L__BB11_28;
	ld.shared.f32 	%f456, [%r37];
	ld.shared.u64 	%rd205, [%r35];
	ld.shared.f32 	%f455, [%r37+4];
	ld.shared.u64 	%rd204, [%r35+256];
$L__BB11_28:
	@%p22 bra 	$L__BB11_30;
	ld.shared.f32 	%f458, [%r37+8];
	ld.shared.u64 	%rd207, [%r35+512];
	ld.shared.f32 	%f457, [%r37+12];
	ld.shared.u64 	%rd206, [%r35+768];
$L__BB11_30:
	setp.lt.s32 	%p25, %r100, 17;
	@%p25 bra 	$L__BB11_106;
	mov.f32 	%f472, 0f00000000;
	mov.u32 	%r333, %r40;
	mov.u32 	%r334, %r39;
	mov.u32 	%r335, %r36;
	mov.f32 	%f471, %f472;
$L__BB11_32:
	setp.ne.s32 	%p26, %r6, 0;
	mov.b32 	%r336, 0;
	@%p26 bra 	$L__BB11_34;
	ld.shared.u32 	%r336, [%r333+-8];
$L__BB11_34:
	shfl.sync.idx.b32	%r153|%p28, %r336, 0, 31, -1;
	mov.b32 	%f173, %r153;
	ld.shared.u64 	%rd43, [%r335];
	@%p21 bra 	$L__BB11_36;
	and.b64  	%rd105, %rd205, %rd43;
	popc.b64 	%r154, %rd105;
	cvt.rn.f32.u32 	%f248, %r154;
	mul.f32 	%f249, %f173, %f248;
	fma.rn.f32 	%f471, %f456, %f249, %f471;
$L__BB11_36:
	@%p22 bra 	$L__BB11_38;
	and.b64  	%rd106, %rd207, %rd43;
	popc.b64 	%r155, %rd106;
	cvt.rn.f32.u32 	%f250, %r155;
	mul.f32 	%f251, %f173, %f250;
	fma.rn.f32 	%f472, %f458, %f251, %f472;
$L__BB11_38:
	@%p21 bra 	$L__BB11_40;
	and.b64  	%rd107, %rd204, %rd43;
	popc.b64 	%r156, %rd107;
	cvt.rn.f32.u32 	%f252, %r156;
	mul.f32 	%f253, %f173, %f252;
	fma.rn.f32 	%f471, %f455, %f253, %f471;
$L__BB11_40:
	@%p22 bra 	$L__BB11_42;
	and.b64  	%rd108, %rd206, %rd43;
	popc.b64 	%r157, %rd108;
	cvt.rn.f32.u32 	%f254, %r157;
	mul.f32 	%f255, %f173, %f254;
	fma.rn.f32 	%f472, %f457, %f255, %f472;
$L__BB11_42:
	mov.b32 	%r337, 0;
	@%p26 bra 	$L__BB11_44;
	ld.shared.u32 	%r337, [%r333+-4];
$L__BB11_44:
	shfl.sync.idx.b32	%r159|%p34, %r337, 0, 31, -1;
	mov.b32 	%f182, %r159;
	ld.shared.u64 	%rd44, [%r335+256];
	@%p21 bra 	$L__BB11_46;
	and.b64  	%rd109, %rd205, %rd44;
	popc.b64 	%r160, %rd109;
	cvt.rn.f32.u32 	%f256, %r160;
	mul.f32 	%f257, %f182, %f256;
	fma.rn.f32 	%f471, %f456, %f257, %f471;
$L__BB11_46:
	@%p22 bra 	$L__BB11_48;
	and.b64  	%rd110, %rd207, %rd44;
	popc.b64 	%r161, %rd110;
	cvt.rn.f32.u32 	%f258, %r161;
	mul.f32 	%f259, %f182, %f258;
	fma.rn.f32 	%f472, %f458, %f259, %f472;
$L__BB11_48:
	@%p21 bra 	$L__BB11_50;
	and.b64  	%rd111, %rd204, %rd44;
	popc.b64 	%r162, %rd111;
	cvt.rn.f32.u32 	%f260, %r162;
	mul.f32 	%f261, %f182, %f260;
	fma.rn.f32 	%f471, %f455, %f261, %f471;
$L__BB11_50:
	@%p22 bra 	$L__BB11_52;
	and.b64  	%rd112, %rd206, %rd44;
	popc.b64 	%r163, %rd112;
	cvt.rn.f32.u32 	%f262, %r163;
	mul.f32 	%f263, %f182, %f262;
	fma.rn.f32 	%f472, %f457, %f263, %f472;
$L__BB11_52:
	mov.b32 	%r338, 0;
	@%p26 bra 	$L__BB11_54;
	ld.shared.u32 	%r338, [%r333];
$L__BB11_54:
	shfl.sync.idx.b32	%r165|%p40, %r338, 0, 31, -1;
	mov.b32 	%f191, %r165;
	ld.shared.u64 	%rd45, [%r335+512];
	@%p21 bra 	$L__BB11_56;
	and.b64  	%rd113, %rd205, %rd45;
	popc.b64 	%r166, %rd113;
	cvt.rn.f32.u32 	%f264, %r166;
	mul.f32 	%f265, %f191, %f264;
	fma.rn.f32 	%f471, %f456, %f265, %f471;
$L__BB11_56:
	@%p22 bra 	$L__BB11_58;
	and.b64  	%rd114, %rd207, %rd45;
	popc.b64 	%r167, %rd114;
	cvt.rn.f32.u32 	%f266, %r167;
	mul.f32 	%f267, %f191, %f266;
	fma.rn.f32 	%f472, %f458, %f267, %f472;
$L__BB11_58:
	@%p21 bra 	$L__BB11_60;
	and.b64  	%rd115, %rd204, %rd45;
	popc.b64 	%r168, %rd115;
	cvt.rn.f32.u32 	%f268, %r168;
	mul.f32 	%f269, %f191, %f268;
	fma.rn.f32 	%f471, %f455, %f269, %f471;
$L__BB11_60:
	@%p22 bra 	$L__BB11_62;
	and.b64  	%rd116, %rd206, %rd45;
	popc.b64 	%r169, %rd116;
	cvt.rn.f32.u32 	%f270, %r169;
	mul.f32 	%f271, %f191, %f270;
	fma.rn.f32 	%f472, %f457, %f271, %f472;
$L__BB11_62:
	mov.b32 	%r339, 0;
	@%p26 bra 	$L__BB11_64;
	ld.shared.u32 	%r339, [%r333+4];
$L__BB11_64:
	shfl.sync.idx.b32	%r171|%p46, %r339, 0, 31, -1;
	mov.b32 	%f200, %r171;
	ld.shared.u64 	%rd46, [%r335+768];
	@%p21 bra 	$L__BB11_66;
	and.b64  	%rd117, %rd205, %rd46;
	popc.b64 	%r172, %rd117;
	cvt.rn.f32.u32 	%f272, %r172;
	mul.f32 	%f273, %f200, %f272;
	fma.rn.f32 	%f471, %f456, %f273, %f471;
$L__BB11_66:
	@%p22 bra 	$L__BB11_68;
	and.b64  	%rd118, %rd207, %rd46;
	popc.b64 	%r173, %rd118;
	cvt.rn.f32.u32 	%f274, %r173;
	mul.f32 	%f275, %f200, %f274;
	fma.rn.f32 	%f472, %f458, %f275, %f472;
$L__BB11_68:
	@%p21 bra 	$L__BB11_70;
	and.b64  	%rd119, %rd204, %rd46;
	popc.b64 	%r174, %rd119;
	cvt.rn.f32.u32 	%f276, %r174;
	mul.f32 	%f277, %f200, %f276;
	fma.rn.f32 	%f471, %f455, %f277, %f471;
$L__BB11_70:
	@%p22 bra 	$L__BB11_72;
	and.b64  	%rd120, %rd206, %rd46;
	popc.b64 	%r175, %rd120;
	cvt.rn.f32.u32 	%f278, %r175;
	mul.f32 	%f279, %f200, %f278;
	fma.rn.f32 	%f472, %f457, %f279, %f472;
$L__BB11_72:
	add.s32 	%r335, %r335, 1024;
	add.s32 	%r334, %r334, 4;
	add.s32 	%r333, %r333, 16;
	setp.ne.s32 	%p50, %r334, 0;
	@%p50 bra 	$L__BB11_32;
	setp.eq.s32 	%p51, %r38, 0;
	@%p51 bra 	$L__BB11_282;
	mov.b32 	%r340, 0;
	@%p26 bra 	$L__BB11_76;
	ld.shared.u32 	%r340, [%r333+-8];
$L__BB11_76:
	shfl.sync.idx.b32	%r177|%p54, %r340, 0, 31, -1;
	mov.b32 	%f209, %r177;
	ld.shared.u64 	%rd47, [%r335];
	@%p21 bra 	$L__BB11_78;
	and.b64  	%rd121, %rd205, %rd47;
	popc.b64 	%r178, %rd121;
	cvt.rn.f32.u32 	%f280, %r178;
	mul.f32 	%f281, %f209, %f280;
	fma.rn.f32 	%f471, %f456, %f281, %f471;
$L__BB11_78:
	@%p22 bra 	$L__BB11_80;
	and.b64  	%rd122, %rd207, %rd47;
	popc.b64 	%r179, %rd122;
	cvt.rn.f32.u32 	%f282, %r179;
	mul.f32 	%f283, %f209, %f282;
	fma.rn.f32 	%f472, %f458, %f283, %f472;
$L__BB11_80:
	@%p21 bra 	$L__BB11_82;
	and.b64  	%rd123, %rd204, %rd47;
	popc.b64 	%r180, %rd123;
	cvt.rn.f32.u32 	%f284, %r180;
	mul.f32 	%f285, %f209, %f284;
	fma.rn.f32 	%f471, %f455, %f285, %f471;
$L__BB11_82:
	@%p22 bra 	$L__BB11_84;
	and.b64  	%rd124, %rd206, %rd47;
	popc.b64 	%r181, %rd124;
	cvt.rn.f32.u32 	%f286, %r181;
	mul.f32 	%f287, %f209, %f286;
	fma.rn.f32 	%f472, %f457, %f287, %f472;
$L__BB11_84:
	setp.eq.s32 	%p58, %r38, 1;
	@%p58 bra 	$L__BB11_282;
	mov.b32 	%r341, 0;
	@%p26 bra 	$L__BB11_87;
	ld.shared.u32 	%r341, [%r333+-4];
$L__BB11_87:
	shfl.sync.idx.b32	%r183|%p61, %r341, 0, 31, -1;
	mov.b32 	%f218, %r183;
	ld.shared.u64 	%rd48, [%r335+256];
	@%p21 bra 	$L__BB11_89;
	and.b64  	%rd125, %rd205, %rd48;
	popc.b64 	%r184, %rd125;
	cvt.rn.f32.u32 	%f288, %r184;
	mul.f32 	%f289, %f218, %f288;
	fma.rn.f32 	%f471, %f456, %f289, %f471;
$L__BB11_89:
	@%p22 bra 	$L__BB11_91;
	and.b64  	%rd126, %rd207, %rd48;
	popc.b64 	%r185, %rd126;
	cvt.rn.f32.u32 	%f290, %r185;
	mul.f32 	%f291, %f218, %f290;
	fma.rn.f32 	%f472, %f458, %f291, %f472;
$L__BB11_91:
	@%p21 bra 	$L__BB11_93;
	and.b64  	%rd127, %rd204, %rd48;
	popc.b64 	%r186, %rd127;
	cvt.rn.f32.u32 	%f292, %r186;
	mul.f32 	%f293, %f218, %f292;
	fma.rn.f32 	%f471, %f455, %f293, %f471;
$L__BB11_93:
	@%p22 bra 	$L__BB11_95;
	and.b64  	%rd128, %rd206, %rd48;
	popc.b64 	%r187, %rd128;
	cvt.rn.f32.u32 	%f294, %r187;
	mul.f32 	%f295, %f218, %f294;
	fma.rn.f32 	%f472, %f457, %f295, %f472;
$L__BB11_95:
	setp.eq.s32 	%p65, %r38, 2;
	@%p65 bra 	$L__BB11_282;
	mov.b32 	%r342, 0;
	@%p26 bra 	$L__BB11_98;
	ld.shared.u32 	%r342, [%r333];
$L__BB11_98:
	shfl.sync.idx.b32	%r189|%p68, %r342, 0, 31, -1;
	mov.b32 	%f227, %r189;
	ld.shared.u64 	%rd49, [%r335+512];
	@%p21 bra 	$L__BB11_100;
	and.b64  	%rd129, %rd205, %rd49;
	popc.b64 	%r190, %rd129;
	cvt.rn.f32.u32 	%f296, %r190;
	mul.f32 	%f297, %f227, %f296;
	fma.rn.f32 	%f471, %f456, %f297, %f471;
$L__BB11_100:
	@%p22 bra 	$L__BB11_102;
	and.b64  	%rd130, %rd207, %rd49;
	popc.b64 	%r191, %rd130;
	cvt.rn.f32.u32 	%f298, %r191;
	mul.f32 	%f299, %f227, %f298;
	fma.rn.f32 	%f472, %f458, %f299, %f472;
$L__BB11_102:
	@%p21 bra 	$L__BB11_104;
	and.b64  	%rd131, %rd204, %rd49;
	popc.b64 	%r192, %rd131;
	cvt.rn.f32.u32 	%f300, %r192;
	mul.f32 	%f301, %f227, %f300;
	fma.rn.f32 	%f471, %f455, %f301, %f471;
$L__BB11_104:
	@%p22 bra 	$L__BB11_282;
	and.b64  	%rd132, %rd206, %rd49;
	popc.b64 	%r193, %rd132;
	cvt.rn.f32.u32 	%f302, %r193;
	mul.f32 	%f303, %f227, %f302;
	fma.rn.f32 	%f472, %f457, %f303, %f472;
	bra.uni 	$L__BB11_282;
$L__BB11_106:
	setp.lt.s32 	%p72, %r100, 1;
	mov.f32 	%f471, 0f00000000;
	mov.f32 	%f472, %f471;
	@%p72 bra 	$L__BB11_117;
	setp.ne.s32 	%p73, %r6, 0;
	mov.b32 	%r317, 0;
	@%p73 bra 	$L__BB11_109;
	ld.shared.u32 	%r317, [%r10];
$L__BB11_109:
	shfl.sync.idx.b32	%r195|%p75, %r317, 0, 31, -1;
	mov.b32 	%f13, %r195;
	ld.shared.u64 	%rd27, [%r36];
	mov.f32 	%f471, 0f00000000;
	@%p21 bra 	$L__BB11_111;
	and.b64  	%rd133, %rd205, %rd27;
	popc.b64 	%r196, %rd133;
	cvt.rn.f32.u32 	%f306, %r196;
	mul.f32 	%f307, %f13, %f306;
	fma.rn.f32 	%f471, %f456, %f307, 0f00000000;
$L__BB11_111:
	mov.f32 	%f472, 0f00000000;
	@%p22 bra 	$L__BB11_113;
	and.b64  	%rd134, %rd207, %rd27;
	popc.b64 	%r197, %rd134;
	cvt.rn.f32.u32 	%f309, %r197;
	mul.f32 	%f310, %f13, %f309;
	fma.rn.f32 	%f472, %f458, %f310, 0f00000000;
$L__BB11_113:
	@%p21 bra 	$L__BB11_115;
	and.b64  	%rd135, %rd204, %rd27;
	popc.b64 	%r198, %rd135;
	cvt.rn.f32.u32 	%f311, %r198;
	mul.f32 	%f312, %f13, %f311;
	fma.rn.f32 	%f471, %f455, %f312, %f471;
$L__BB11_115:
	@%p22 bra 	$L__BB11_117;
	and.b64  	%rd136, %rd206, %rd27;
	popc.b64 	%r199, %rd136;
	cvt.rn.f32.u32 	%f313, %r199;
	mul.f32 	%f314, %f13, %f313;
	fma.rn.f32 	%f472, %f457, %f314, %f472;
$L__BB11_117:
	setp.lt.s32 	%p79, %r100, 2;
	@%p79 bra 	$L__BB11_128;
	setp.ne.s32 	%p80, %r6, 0;
	mov.b32 	%r318, 0;
	@%p80 bra 	$L__BB11_120;
	ld.shared.u32 	%r318, [%r10+4];
$L__BB11_120:
	shfl.sync.idx.b32	%r201|%p82, %r318, 0, 31, -1;
	mov.b32 	%f23, %r201;
	ld.shared.u64 	%rd28, [%r36+256];
	@%p21 bra 	$L__BB11_122;
	and.b64  	%rd137, %rd205, %rd28;
	popc.b64 	%r202, %rd137;
	cvt.rn.f32.u32 	%f315, %r202;
	mul.f32 	%f316, %f23, %f315;
	fma.rn.f32 	%f471, %f456, %f316, %f471;
$L__BB11_122:
	@%p22 bra 	$L__BB11_124;
	and.b64  	%rd138, %rd207, %rd28;
	popc.b64 	%r203, %rd138;
	cvt.rn.f32.u32 	%f317, %r203;
	mul.f32 	%f318, %f23, %f317;
	fma.rn.f32 	%f472, %f458, %f318, %f472;
$L__BB11_124:
	@%p21 bra 	$L__BB11_126;
	and.b64  	%rd139, %rd204, %rd28;
	popc.b64 	%r204, %rd139;
	cvt.rn.f32.u32 	%f319, %r204;
	mul.f32 	%f320, %f23, %f319;
	fma.rn.f32 	%f471, %f455, %f320, %f471;
$L__BB11_126:
	@%p22 bra 	$L__BB11_128;
	and.b64  	%rd140, %rd206, %rd28;
	popc.b64 	%r205, %rd140;
	cvt.rn.f32.u32 	%f321, %r205;
	mul.f32 	%f322, %f23, %f321;
	fma.rn.f32 	%f472, %f457, %f322, %f472;
$L__BB11_128:
	setp.lt.s32 	%p86, %r100, 3;
	@%p86 bra 	$L__BB11_139;
	setp.ne.s32 	%p87, %r6, 0;
	mov.b32 	%r319, 0;
	@%p87 bra 	$L__BB11_131;
	ld.shared.u32 	%r319, [%r10+8];
$L__BB11_131:
	shfl.sync.idx.b32	%r207|%p89, %r319, 0, 31, -1;
	mov.b32 	%f33, %r207;
	ld.shared.u64 	%rd29, [%r36+512];
	@%p21 bra 	$L__BB11_133;
	and.b64  	%rd141, %rd205, %rd29;
	popc.b64 	%r208, %rd141;
	cvt.rn.f32.u32 	%f323, %r208;
	mul.f32 	%f324, %f33, %f323;
	fma.rn.f32 	%f471, %f456, %f324, %f471;
$L__BB11_133:
	@%p22 bra 	$L__BB11_135;
	and.b64  	%rd142, %rd207, %rd29;
	popc.b64 	%r209, %rd142;
	cvt.rn.f32.u32 	%f325, %r209;
	mul.f32 	%f326, %f33, %f325;
	fma.rn.f32 	%f472, %f458, %f326, %f472;
$L__BB11_135:
	@%p21 bra 	$L__BB11_137;
	and.b64  	%rd143, %rd204, %rd29;
	popc.b64 	%r210, %rd143;
	cvt.rn.f32.u32 	%f327, %r210;
	mul.f32 	%f328, %f33, %f327;
	fma.rn.f32 	%f471, %f455, %f328, %f471;
$L__BB11_137:
	@%p22 bra 	$L__BB11_139;
	and.b64  	%rd144, %rd206, %rd29;
	popc.b64 	%r211, %rd144;
	cvt.rn.f32.u32 	%f329, %r211;
	mul.f32 	%f330, %f33, %f329;
	fma.rn.f32 	%f472, %f457, %f330, %f472;
$L__BB11_139:
	setp.lt.s32 	%p93, %r100, 4;
	@%p93 bra 	$L__BB11_150;
	setp.ne.s32 	%p94, %r6, 0;
	mov.b32 	%r320, 0;
	@%p94 bra 	$L__BB11_142;
	ld.shared.u32 	%r320, [%r10+12];
$L__BB11_142:
	shfl.sync.idx.b32	%r213|%p96, %r320, 0, 31, -1;
	mov.b32 	%f43, %r213;
	ld.shared.u64 	%rd30, [%r36+768];
	@%p21 bra 	$L__BB11_144;
	and.b64  	%rd145, %rd205, %rd30;
	popc.b64 	%r214, %rd145;
	cvt.rn.f32.u32 	%f331, %r214;
	mul.f32 	%f332, %f43, %f331;
	fma.rn.f32 	%f471, %f456, %f332, %f471;
$L__BB11_144:
	@%p22 bra 	$L__BB11_146;
	and.b64  	%rd146, %rd207, %rd30;
	popc.b64 	%r215, %rd146;
	cvt.rn.f32.u32 	%f333, %r215;
	mul.f32 	%f334, %f43, %f333;
	fma.rn.f32 	%f472, %f458, %f334, %f472;
$L__BB11_146:
	@%p21 bra 	$L__BB11_148;
	and.b64  	%rd147, %rd204, %rd30;
	popc.b64 	%r216, %rd147;
	cvt.rn.f32.u32 	%f335, %r216;
	mul.f32 	%f336, %f43, %f335;
	fma.rn.f32 	%f471, %f455, %f336, %f471;
$L__BB11_148:
	@%p22 bra 	$L__BB11_150;
	and.b64  	%rd148, %rd206, %rd30;
	popc.b64 	%r217, %rd148;
	cvt.rn.f32.u32 	%f337, %r217;
	mul.f32 	%f338, %f43, %f337;
	fma.rn.f32 	%f472, %f457, %f338, %f472;
$L__BB11_150:
	setp.lt.s32 	%p100, %r100, 5;
	@%p100 bra 	$L__BB11_161;
	setp.ne.s32 	%p101, %r6, 0;
	mov.b32 	%r321, 0;
	@%p101 bra 	$L__BB11_153;
	ld.shared.u32 	%r321, [%r10+16];
$L__BB11_153:
	shfl.sync.idx.b32	%r219|%p103, %r321, 0, 31, -1;
	mov.b32 	%f53, %r219;
	ld.shared.u64 	%rd31, [%r36+1024];
	@%p21 bra 	$L__BB11_155;
	and.b64  	%rd149, %rd205, %rd31;
	popc.b64 	%r220, %rd149;
	cvt.rn.f32.u32 	%f339, %r220;
	mul.f32 	%f340, %f53, %f339;
	fma.rn.f32 	%f471, %f456, %f340, %f471;
$L__BB11_155:
	@%p22 bra 	$L__BB11_157;
	and.b64  	%rd150, %rd207, %rd31;
	popc.b64 	%r221, %rd150;
	cvt.rn.f32.u32 	%f341, %r221;
	mul.f32 	%f342, %f53, %f341;
	fma.rn.f32 	%f472, %f458, %f342, %f472;
$L__BB11_157:
	@%p21 bra 	$L__BB11_159;
	and.b64  	%rd151, %rd204, %rd31;
	popc.b64 	%r222, %rd151;
	cvt.rn.f32.u32 	%f343, %r222;
	mul.f32 	%f344, %f53, %f343;
	fma.rn.f32 	%f471, %f455, %f344, %f471;
$L__BB11_159:
	@%p22 bra 	$L__BB11_161;
	and.b64  	%rd152, %rd206, %rd31;
	popc.b64 	%r223, %rd152;
	cvt.rn.f32.u32 	%f345, %r223;
	mul.f32 	%f346, %f53, %f345;
	fma.rn.f32 	%f472, %f457, %f346, %f472;
$L__BB11_161:
	setp.lt.s32 	%p107, %r100, 6;
	@%p107 bra 	$L__BB11_172;
	setp.ne.s32 	%p108, %r6, 0;
	mov.b32 	%r322, 0;
	@%p108 bra 	$L__BB11_164;
	ld.shared.u32 	%r322, [%r10+20];
$L__BB11_164:
	shfl.sync.idx.b32	%r225|%p110, %r322, 0, 31, -1;
	mov.b32 	%f63, %r225;
	ld.shared.u64 	%rd32, [%r36+1280];
	@%p21 bra 	$L__BB11_166;
	and.b64  	%rd153, %rd205, %rd32;
	popc.b64 	%r226, %rd153;
	cvt.rn.f32.u32 	%f347, %r226;
	mul.f32 	%f348, %f63, %f347;
	fma.rn.f32 	%f471, %f456, %f348, %f471;
$L__BB11_166:
	@%p22 bra 	$L__BB11_168;
	and.b64  	%rd154, %rd207, %rd32;
	popc.b64 	%r227, %rd154;
	cvt.rn.f32.u32 	%f349, %r227;
	mul.f32 	%f350, %f63, %f349;
	fma.rn.f32 	%f472, %f458, %f350, %f472;
$L__BB11_168:
	@%p21 bra 	$L__BB11_170;
	and.b64  	%rd155, %rd204, %rd32;
	popc.b64 	%r228, %rd155;
	cvt.rn.f32.u32 	%f351, %r228;
	mul.f32 	%f352, %f63, %f351;
	fma.rn.f32 	%f471, %f455, %f352, %f471;
$L__BB11_170:
	@%p22 bra 	$L__BB11_172;
	and.b64  	%rd156, %rd206, %rd32;
	popc.b64 	%r229, %rd156;
	cvt.rn.f32.u32 	%f353, %r229;
	mul.f32 	%f354, %f63, %f353;
	fma.rn.f32 	%f472, %f457, %f354, %f472;
$L__BB11_172:
	setp.lt.s32 	%p114, %r100, 7;
	@%p114 bra 	$L__BB11_183;
	setp.ne.s32 	%p115, %r6, 0;
	mov.b32 	%r323, 0;
	@%p115 bra 	$L__BB11_175;
	ld.shared.u32 	%r323, [%r10+24];
$L__BB11_175:
	shfl.sync.idx.b32	%r231|%p117, %r323, 0, 31, -1;
	mov.b32 	%f73, %r231;
	ld.shared.u64 	%rd33, [%r36+1536];
	@%p21 bra 	$L__BB11_177;
	and.b64  	%rd157, %rd205, %rd33;
	popc.b64 	%r232, %rd157;
	cvt.rn.f32.u32 	%f355, %r232;
	mul.f32 	%f356, %f73, %f355;
	fma.rn.f32 	%f471, %f456, %f356, %f471;
$L__BB11_177:
	@%p22 bra 	$L__BB11_179;
	and.b64  	%rd158, %rd207, %rd33;
	popc.b64 	%r233, %rd158;
	cvt.rn.f32.u32 	%f357, %r233;
	mul.f32 	%f358, %f73, %f357;
	fma.rn.f32 	%f472, %f458, %f358, %f472;
$L__BB11_179:
	@%p21 bra 	$L__BB11_181;
	and.b64  	%rd159, %rd204, %rd33;
	popc.b64 	%r234, %rd159;
	cvt.rn.f32.u32 	%f359, %r234;
	mul.f32 	%f360, %f73, %f359;
	fma.rn.f32 	%f471, %f455, %f360, %f471;
$L__BB11_181:
	@%p22 bra 	$L__BB11_183;
	and.b64  	%rd160, %rd206, %rd33;
	popc.b64 	%r235, %rd160;
	cvt.rn.f32.u32 	%f361, %r235;
	mul.f32 	%f362, %f73, %f361;
	fma.rn.f32 	%f472, %f457, %f362, %f472;
$L__BB11_183:
	setp.lt.s32 	%p121, %r100, 8;
	@%p121 bra 	$L__BB11_194;
	setp.ne.s32 	%p122, %r6, 0;
	mov.b32 	%r324, 0;
	@%p122 bra 	$L__BB11_186;
	ld.shared.u32 	%r324, [%r10+28];
$L__BB11_186:
	shfl.sync.idx.b32	%r237|%p124, %r324, 0, 31, -1;
	mov.b32 	%f83, %r237;
	ld.shared.u64 	%rd34, [%r36+1792];
	@%p21 bra 	$L__BB11_188;
	and.b64  	%rd161, %rd205, %rd34;
	popc.b64 	%r238, %rd161;
	cvt.rn.f32.u32 	%f363, %r238;
	mul.f32 	%f364, %f83, %f363;
	fma.rn.f32 	%f471, %f456, %f364, %f471;
$L__BB11_188:
	@%p22 bra 	$L__BB11_190;
	and.b64  	%rd162, %rd207, %rd34;
	popc.b64 	%r239, %rd162;
	cvt.rn.f32.u32 	%f365, %r239;
	mul.f32 	%f366, %f83, %f365;
	fma.rn.f32 	%f472, %f458, %f366, %f472;
$L__BB11_190:
	@%p21 bra 	$L__BB11_192;
	and.b64  	%rd163, %rd204, %rd34;
	popc.b64 	%r240, %rd163;
	cvt.rn.f32.u32 	%f367, %r240;
	mul.f32 	%f368, %f83, %f367;
	fma.rn.f32 	%f471, %f455, %f368, %f471;
$L__BB11_192:
	@%p22 bra 	$L__BB11_194;
	and.b64  	%rd164, %rd206, %rd34;
	popc.b64 	%r241, %rd164;
	cvt.rn.f32.u32 	%f369, %r241;
	mul.f32 	%f370, %f83, %f369;
	fma.rn.f32 	%f472, %f457, %f370, %f472;
$L__BB11_194:
	setp.lt.s32 	%p128, %r100, 9;
	@%p128 bra 	$L__BB11_205;
	setp.ne.s32 	%p129, %r6, 0;
	mov.b32 	%r325, 0;
	@%p129 bra 	$L__BB11_197;
	ld.shared.u32 	%r325, [%r10+32];
$L__BB11_197:
	shfl.sync.idx.b32	%r243|%p131, %r325, 0, 31, -1;
	mov.b32 	%f93, %r243;
	ld.shared.u64 	%rd35, [%r36+2048];
	@%p21 bra 	$L__BB11_199;
	and.b64  	%rd165, %rd205, %rd35;
	popc.b64 	%r244, %rd165;
	cvt.rn.f32.u32 	%f371, %r244;
	mul.f32 	%f372, %f93, %f371;
	fma.rn.f32 	%f471, %f456, %f372, %f471;
$L__BB11_199:
	@%p22 bra 	$L__BB11_201;
	and.b64  	%rd166, %rd207, %rd35;
	popc.b64 	%r245, %rd166;
	cvt.rn.f32.u32 	%f373, %r245;
	mul.f32 	%f374, %f93, %f373;
	fma.rn.f32 	%f472, %f458, %f374, %f472;
$L__BB11_201:
	@%p21 bra 	$L__BB11_203;
	and.b64  	%rd167, %rd204, %rd35;
	popc.b64 	%r246, %rd167;
	cvt.rn.f32.u32 	%f375, %r246;
	mul.f32 	%f376, %f93, %f375;
	fma.rn.f32 	%f471, %f455, %f376, %f471;
$L__BB11_203:
	@%p22 bra 	$L__BB11_205;
	and.b64  	%rd168, %rd206, %rd35;
	popc.b64 	%r247, %rd168;
	cvt.rn.f32.u32 	%f377, %r247;
	mul.f32 	%f378, %f93, %f377;
	fma.rn.f32 	%f472, %f457, %f378, %f472;
$L__BB11_205:
	setp.lt.s32 	%p135, %r100, 10;
	@%p135 bra 	$L__BB11_216;
	setp.ne.s32 	%p136, %r6, 0;
	mov.b32 	%r326, 0;
	@%p136 bra 	$L__BB11_208;
	ld.shared.u32 	%r326, [%r10+36];
$L__BB11_208:
	shfl.sync.idx.b32	%r249|%p138, %r326, 0, 31, -1;
	mov.b32 	%f103, %r249;
	ld.shared.u64 	%rd36, [%r36+2304];
	@%p21 bra 	$L__BB11_210;
	and.b64  	%rd169, %rd205, %rd36;
	popc.b64 	%r250, %rd169;
	cvt.rn.f32.u32 	%f379, %r250;
	mul.f32 	%f380, %f103, %f379;
	fma.rn.f32 	%f471, %f456, %f380, %f471;
$L__BB11_210:
	@%p22 bra 	$L__BB11_212;
	and.b64  	%rd170, %rd207, %rd36;
	popc.b64 	%r251, %rd170;
	cvt.rn.f32.u32 	%f381, %r251;
	mul.f32 	%f382, %f103, %f381;
	fma.rn.f32 	%f472, %f458, %f382, %f472;
$L__BB11_212:
	@%p21 bra 	$L__BB11_214;
	and.b64  	%rd171, %rd204, %rd36;
	popc.b64 	%r252, %rd171;
	cvt.rn.f32.u32 	%f383, %r252;
	mul.f32 	%f384, %f103, %f383;
	fma.rn.f32 	%f471, %f455, %f384, %f471;
$L__BB11_214:
	@%p22 bra 	$L__BB11_216;
	and.b64  	%rd172, %rd206, %rd36;
	popc.b64 	%r253, %rd172;
	cvt.rn.f32.u32 	%f385, %r253;
	mul.f32 	%f386, %f103, %f385;
	fma.rn.f32 	%f472, %f457, %f386, %f472;
$L__BB11_216:
	setp.lt.s32 	%p142, %r100, 11;
	@%p142 bra 	$L__BB11_227;
	setp.ne.s32 	%p143, %r6, 0;
	mov.b32 	%r327, 0;
	@%p143 bra 	$L__BB11_219;
	ld.shared.u32 	%r327, [%r10+40];
$L__BB11_219:
	shfl.sync.idx.b32	%r255|%p145, %r327, 0, 31, -1;
	mov.b32 	%f113, %r255;
	ld.shared.u64 	%rd37, [%r36+2560];
	@%p21 bra 	$L__BB11_221;
	and.b64  	%rd173, %rd205, %rd37;
	popc.b64 	%r256, %rd173;
	cvt.rn.f32.u32 	%f387, %r256;
	mul.f32 	%f388, %f113, %f387;
	fma.rn.f32 	%f471, %f456, %f388, %f471;
$L__BB11_221:
	@%p22 bra 	$L__BB11_223;
	and.b64  	%rd174, %rd207, %rd37;
	popc.b64 	%r257, %rd174;
	cvt.rn.f32.u32 	%f389, %r257;
	mul.f32 	%f390, %f113, %f389;
	fma.rn.f32 	%f472, %f458, %f390, %f472;
$L__BB11_223:
	@%p21 bra 	$L__BB11_225;
	and.b64  	%rd175, %rd204, %rd37;
	popc.b64 	%r258, %rd175;
	cvt.rn.f32.u32 	%f391, %r258;
	mul.f32 	%f392, %f113, %f391;
	fma.rn.f32 	%f471, %f455, %f392, %f471;
$L__BB11_225:
	@%p22 bra 	$L__BB11_227;
	and.b64  	%rd176, %rd206, %rd37;
	popc.b64 	%r259, %rd176;
	cvt.rn.f32.u32 	%f393, %r259;
	mul.f32 	%f394, %f113, %f393;
	fma.rn.f32 	%f472, %f457, %f394, %f472;
$L__BB11_227:
	setp.lt.s32 	%p149, %r100, 12;
	@%p149 bra 	$L__BB11_238;
	setp.ne.s32 	%p150, %r6, 0;
	mov.b32 	%r328, 0;
	@%p150 bra 	$L__BB11_230;
	ld.shared.u32 	%r328, [%r10+44];
$L__BB11_230:
	shfl.sync.idx.b32	%r261|%p152, %r328, 0, 31, -1;
	mov.b32 	%f123, %r261;
	ld.shared.u64 	%rd38, [%r36+2816];
	@%p21 bra 	$L__BB11_232;
	and.b64  	%rd177, %rd205, %rd38;
	popc.b64 	%r262, %rd177;
	cvt.rn.f32.u32 	%f395, %r262;
	mul.f32 	%f396, %f123, %f395;
	fma.rn.f32 	%f471, %f456, %f396, %f471;
$L__BB11_232:
	@%p22 bra 	$L__BB11_234;
	and.b64  	%rd178, %rd207, %rd38;
	popc.b64 	%r263, %rd178;
	cvt.rn.f32.u32 	%f397, %r263;
	mul.f32 	%f398, %f123, %f397;
	fma.rn.f32 	%f472, %f458, %f398, %f472;
$L__BB11_234:
	@%p21 bra 	$L__BB11_236;
	and.b64  	%rd179, %rd204, %rd38;
	popc.b64 	%r264, %rd179;
	cvt.rn.f32.u32 	%f399, %r264;
	mul.f32 	%f400, %f123, %f399;
	fma.rn.f32 	%f471, %f455, %f400, %f471;
$L__BB11_236:
	@%p22 bra 	$L__BB11_238;
	and.b64  	%rd180, %rd206, %rd38;
	popc.b64 	%r265, %rd180;
	cvt.rn.f32.u32 	%f401, %r265;
	mul.f32 	%f402, %f123, %f401;
	fma.rn.f32 	%f472, %f457, %f402, %f472;
$L__BB11_238:
	setp.lt.s32 	%p156, %r100, 13;
	@%p156 bra 	$L__BB11_249;
	setp.ne.s32 	%p157, %r6, 0;
	mov.b32 	%r329, 0;
	@%p157 bra 	$L__BB11_241;
	ld.shared.u32 	%r329, [%r10+48];
$L__BB11_241:
	shfl.sync.idx.b32	%r267|%p159, %r329, 0, 31, -1;
	mov.b32 	%f133, %r267;
	ld.shared.u64 	%rd39, [%r36+3072];
	@%p21 bra 	$L__BB11_243;
	and.b64  	%rd181, %rd205, %rd39;
	popc.b64 	%r268, %rd181;
	cvt.rn.f32.u32 	%f403, %r268;
	mul.f32 	%f404, %f133, %f403;
	fma.rn.f32 	%f471, %f456, %f404, %f471;
$L__BB11_243:
	@%p22 bra 	$L__BB11_245;
	and.b64  	%rd182, %rd207, %rd39;
	popc.b64 	%r269, %rd182;
	cvt.rn.f32.u32 	%f405, %r269;
	mul.f32 	%f406, %f133, %f405;
	fma.rn.f32 	%f472, %f458, %f406, %f472;
$L__BB11_245:
	@%p21 bra 	$L__BB11_247;
	and.b64  	%rd183, %rd204, %rd39;
	popc.b64 	%r270, %rd183;
	cvt.rn.f32.u32 	%f407, %r270;
	mul.f32 	%f408, %f133, %f407;
	fma.rn.f32 	%f471, %f455, %f408, %f471;
$L__BB11_247:
	@%p22 bra 	$L__BB11_249;
	and.b64  	%rd184, %rd206, %rd39;
	popc.b64 	%r271, %rd184;
	cvt.rn.f32.u32 	%f409, %r271;
	mul.f32 	%f410, %f133, %f409;
	fma.rn.f32 	%f472, %f457, %f410, %f472;
$L__BB11_249:
	setp.lt.s32 	%p163, %r100, 14;
	@%p163 bra 	$L__BB11_260;
	setp.ne.s32 	%p164, %r6, 0;
	mov.b32 	%r330, 0;
	@%p164 bra 	$L__BB11_252;
	ld.shared.u32 	%r330, [%r10+52];
$L__BB11_252:
	shfl.sync.idx.b32	%r273|%p166, %r330, 0, 31, -1;
	mov.b32 	%f143, %r273;
	ld.shared.u64 	%rd40, [%r36+3328];
	@%p21 bra 	$L__BB11_254;
	and.b64  	%rd185, %rd205, %rd40;
	popc.b64 	%r274, %rd185;
	cvt.rn.f32.u32 	%f411, %r274;
	mul.f32 	%f412, %f143, %f411;
	fma.rn.f32 	%f471, %f456, %f412, %f471;
$L__BB11_254:
	@%p22 bra 	$L__BB11_256;
	and.b64  	%rd186, %rd207, %rd40;
	popc.b64 	%r275, %rd186;
	cvt.rn.f32.u32 	%f413, %r275;
	mul.f32 	%f414, %f143, %f413;
	fma.rn.f32 	%f472, %f458, %f414, %f472;
$L__BB11_256:
	@%p21 bra 	$L__BB11_258;
	and.b64  	%rd187, %rd204, %rd40;
	popc.b64 	%r276, %rd187;
	cvt.rn.f32.u32 	%f415, %r276;
	mul.f32 	%f416, %f143, %f415;
	fma.rn.f32 	%f471, %f455, %f416, %f471;
$L__BB11_258:
	@%p22 bra 	$L__BB11_260;
	and.b64  	%rd188, %rd206, %rd40;
	popc.b64 	%r277, %rd188;
	cvt.rn.f32.u32 	%f417, %r277;
	mul.f32 	%f418, %f143, %f417;
	fma.rn.f32 	%f472, %f457, %f418, %f472;
$L__BB11_260:
	setp.lt.s32 	%p170, %r100, 15;
	@%p170 bra 	$L__BB11_271;
	setp.ne.s32 	%p171, %r6, 0;
	mov.b32 	%r331, 0;
	@%p171 bra 	$L__BB11_263;
	ld.shared.u32 	%r331, [%r10+56];
$L__BB11_263:
	shfl.sync.idx.b32	%r279|%p173, %r331, 0, 31, -1;
	mov.b32 	%f153, %r279;
	ld.shared.u64 	%rd41, [%r36+3584];
	@%p21 bra 	$L__BB11_265;
	and.b64  	%rd189, %rd205, %rd41;
	popc.b64 	%r280, %rd189;
	cvt.rn.f32.u32 	%f419, %r280;
	mul.f32 	%f420, %f153, %f419;
	fma.rn.f32 	%f471, %f456, %f420, %f471;
$L__BB11_265:
	@%p22 bra 	$L__BB11_267;
	and.b64  	%rd190, %rd207, %rd41;
	popc.b64 	%r281, %rd190;
	cvt.rn.f32.u32 	%f421, %r281;
	mul.f32 	%f422, %f153, %f421;
	fma.rn.f32 	%f472, %f458, %f422, %f472;
$L__BB11_267:
	@%p21 bra 	$L__BB11_269;
	and.b64  	%rd191, %rd204, %rd41;
	popc.b64 	%r282, %rd191;
	cvt.rn.f32.u32 	%f423, %r282;
	mul.f32 	%f424, %f153, %f423;
	fma.rn.f32 	%f471, %f455, %f424, %f471;
$L__BB11_269:
	@%p22 bra 	$L__BB11_271;
	and.b64  	%rd192, %rd206, %rd41;
	popc.b64 	%r283, %rd192;
	cvt.rn.f32.u32 	%f425, %r283;
	mul.f32 	%f426, %f153, %f425;
	fma.rn.f32 	%f472, %f457, %f426, %f472;
$L__BB11_271:
	setp.ne.s32 	%p177, %r100, 16;
	@%p177 bra 	$L__BB11_282;
	setp.ne.s32 	%p178, %r6, 0;
	mov.b32 	%r332, 0;
	@%p178 bra 	$L__BB11_274;
	ld.shared.u32 	%r332, [%r10+60];
$L__BB11_274:
	shfl.sync.idx.b32	%r285|%p180, %r332, 0, 31, -1;
	mov.b32 	%f163, %r285;
	ld.shared.u64 	%rd42, [%r36+3840];
	@%p21 bra 	$L__BB11_276;
	and.b64  	%rd193, %rd205, %rd42;
	popc.b64 	%r286, %rd193;
	cvt.rn.f32.u32 	%f427, %r286;
	mul.f32 	%f428, %f163, %f427;
	fma.rn.f32 	%f471, %f456, %f428, %f471;
$L__BB11_276:
	@%p22 bra 	$L__BB11_278;
	and.b64  	%rd194, %rd207, %rd42;
	popc.b64 	%r287, %rd194;
	cvt.rn.f32.u32 	%f429, %r287;
	mul.f32 	%f430, %f163, %f429;
	fma.rn.f32 	%f472, %f458, %f430, %f472;
$L__BB11_278:
	@%p21 bra 	$L__BB11_280;
	and.b64  	%rd195, %rd204, %rd42;
	popc.b64 	%r288, %rd195;
	cvt.rn.f32.u32 	%f431, %r288;
	mul.f32 	%f432, %f163, %f431;
	fma.rn.f32 	%f471, %f455, %f432, %f471;
$L__BB11_280:
	@%p22 bra 	$L__BB11_282;
	and.b64  	%rd196, %rd206, %rd42;
	popc.b64 	%r289, %rd196;
	cvt.rn.f32.u32 	%f433, %r289;
	mul.f32 	%f434, %f163, %f433;
	fma.rn.f32 	%f472, %f457, %f434, %f472;
$L__BB11_282:
	setp.ne.s32 	%p184, %r6, 0;
	mov.b32 	%r290, %f471;
	shfl.sync.down.b32	%r291|%p185, %r290, 16, 31, -1;
	mov.b32 	%f435, %r291;
	add.f32 	%f436, %f471, %f435;
	mov.b32 	%r292, %f436;
	shfl.sync.down.b32	%r293|%p186, %r292, 8, 31, -1;
	mov.b32 	%f437, %r293;
	add.f32 	%f438, %f436, %f437;
	mov.b32 	%r294, %f438;
	shfl.sync.down.b32	%r295|%p187, %r294, 4, 31, -1;
	mov.b32 	%f439, %r295;
	add.f32 	%f440, %f438, %f439;
	mov.b32 	%r296, %f440;
	shfl.sync.down.b32	%r297|%p188, %r296, 2, 31, -1;
	mov.b32 	%f441, %r297;
	add.f32 	%f442, %f440, %f441;
	mov.b32 	%r298, %f442;
	shfl.sync.down.b32	%r299|%p189, %r298, 1, 31, -1;
	mov.b32 	%f443, %r299;
	add.f32 	%f237, %f442, %f443;
	mov.b32 	%r300, %f472;
	shfl.sync.down.b32	%r301|%p190, %r300, 16, 31, -1;
	mov.b32 	%f444, %r301;
	add.f32 	%f445, %f472, %f444;
	mov.b32 	%r302, %f445;
	shfl.sync.down.b32	%r303|%p191, %r302, 8, 31, -1;
	mov.b32 	%f446, %r303;
	add.f32 	%f447, %f445, %f446;
	mov.b32 	%r304, %f447;
	shfl.sync.down.b32	%r305|%p192, %r304, 4, 31, -1;
	mov.b32 	%f448, %r305;
	add.f32 	%f449, %f447, %f448;
	mov.b32 	%r306, %f449;
	shfl.sync.down.b32	%r307|%p193, %r306, 2, 31, -1;
	mov.b32 	%f450, %r307;
	add.f32 	%f451, %f449, %f450;
	mov.b32 	%r308, %f451;
	shfl.sync.down.b32	%r309|%p194, %r308, 1, 31, -1;
	mov.b32 	%f452, %r309;
	add.f32 	%f238, %f451, %f452;
	@%p184 bra 	$L__BB11_287;
	setp.ge.u32 	%p195, %r33, %r2;
	@%p195 bra 	$L__BB11_285;
	mul.f32 	%f453, %f243, %f237;
	mad.lo.s64 	%rd197, %rd87, %rd7, %rd208;
	shl.b64 	%rd198, %rd197, 2;
	add.s64 	%rd199, %rd1, %rd198;
	st.global.f32 	[%rd199], %f453;
$L__BB11_285:
	setp.le.s32 	%p196, %r103, %r34;
	@%p196 bra 	$L__BB11_287;
	mul.f32 	%f454, %f243, %f238;
	mad.lo.s64 	%rd200, %rd87, %rd7, %rd209;
	shl.b64 	%rd201, %rd200, 2;
	add.s64 	%rd202, %rd1, %rd201;
	st.global.f32 	[%rd202], %f454;
$L__BB11_287:
	bar.sync 	0;
$L__BB11_288:
	add.s32 	%r314, %r314, 1;
	setp.ne.s32 	%p197, %r314, %r1;
	@%p197 bra 	$L__BB11_14;
$L__BB11_289:
	ret;
$L__BB11_290:
	mul.wide.u32 	%rd79, %r311, 8;
	add.s64 	%rd72, %rd2, %rd79;
	// begin inline asm
	ld.global.nc.u64 %rd71, [%rd72];
	// end inline asm
	add.s32 	%r119, %r21, %r311;
	shl.b32 	%r120, %r119, 3;
	add.s32 	%r121, %r8, %r120;
	st.shared.u64 	[%r121], %rd71;
	add.s32 	%r122, %r311, %r12;
	mul.wide.u32 	%rd80, %r122, 8;
	add.s64 	%rd74, %rd2, %rd80;
	// begin inline asm
	ld.global.nc.u64 %rd73, [%rd74];
	// end inline asm
	shl.b32 	%r123, %r12, 3;
	add.s32 	%r124, %r121, %r123;
	st.shared.u64 	[%r124], %rd73;
	add.s32 	%r125, %r122, %r12;
	mul.wide.u32 	%rd81, %r125, 8;
	add.s64 	%rd76, %rd2, %rd81;
	// begin inline asm
	ld.global.nc.u64 %rd75, [%rd76];
	// end inline asm
	add.s32 	%r126, %r124, %r123;
	st.shared.u64 	[%r126], %rd75;
	add.s32 	%r127, %r125, %r12;
	mul.wide.u32 	%rd82, %r127, 8;
	add.s64 	%rd78, %rd2, %rd82;
	// begin inline asm
	ld.global.nc.u64 %rd77, [%rd78];
	// end inline asm
	add.s32 	%r128, %r126, %r123;
	st.shared.u64 	[%r128], %rd77;
	add.s32 	%r311, %r127, %r12;
	setp.lt.u32 	%p10, %r311, 64;
	@%p10 bra 	$L__BB11_290;
	bra.uni 	$L__BB11_9;

}
	// .globl	_Z66popcount_weighted_keys_literal_fused_multiq_kernel_warp_out_w32_sbILi2EEvPKyPKfiiS1_S3_iiiiiPKxS5_fiPf
.visible .entry _Z66popcount_weighted_keys_literal_fused_multiq_kernel_warp_out_w32_sbILi2EEvPKyPKfiiS1_S3_iiiiiPKxS5_fiPf(
	.param .u64 .ptr .align 1 _Z66popcount_weighted_keys_literal_fused_multiq_kernel_warp_out_w32_sbILi2EEvPKyPKfiiS1_S3_iiiiiPKxS5_fiPf_param_0,
	.param .u64 .ptr .align 1 _Z66popcount_weighted_keys_literal_fused_multiq_kernel_warp_out_w32_sbILi2EEvPKyPKfiiS1_S3_iiiiiPKxS5_fiPf_param_1,
	.param .u32 _Z66popcount_weighted_keys_literal_fused_multiq_kernel_warp_out_w32_sbILi2EEvPKyPKfiiS1_S3_iiiiiPKxS5_fiPf_param_2,
	.param .u32 _Z66popcount_weighted_keys_literal_fused_multiq_kernel_warp_out_w32_sbILi2EEvPKyPKfiiS1_S3_iiiiiPKxS5_fiPf_param_3,
	.param .u64 .ptr .align 1 _Z66popcount_weighted_keys_literal_fused_multiq_kernel_warp_out_w32_sbILi2EEvPKyPKfiiS1_S3_iiiiiPKxS5_fiPf_param_4,
	.param .u64 .ptr .align 1 _Z66popcount_weighted_keys_literal_fused_multiq_kernel_warp_out_w32_sbILi2EEvPKyPKfiiS1_S3_iiiiiPKxS5_fiPf_param_5,
	.param .u32 _Z66popcount_weighted_keys_literal_fused_multiq_kernel_warp_out_w32_sbILi2EEvPKyPKfiiS1_S3_iiiiiPKxS5_fiPf_param_6,
	.param .u32 _Z66popcount_weighted_keys_literal_fused_multiq_kernel_warp_out_w32_sbILi2EEvPKyPKfiiS1_S3_iiiiiPKxS5_fiPf_param_7,
	.param .u32 _Z66popcount_weighted_keys_literal_fused_multiq_kernel_warp_out_w32_sbILi2EEvPKyPKfiiS1_S3_iiiiiPKxS5_fiPf_param_8,
	.param .u32 _Z66popcount_weighted_keys_literal_fused_multiq_kernel_warp_out_w32_sbILi2EEvPKyPKfiiS1_S3_iiiiiPKxS5_fiPf_param_9,
	.param .u32 _Z66popcount_weighted_keys_literal_fused_multiq_kernel_warp_out_w32_sbILi2EEvPKyPKfiiS1_S3_iiiiiPKxS5_fiPf_param_10,
	.param .u64 .ptr .align 1 _Z66popcount_weighted_keys_literal_fused_multiq_kernel_warp_out_w32_sbILi2EEvPKyPKfiiS1_S3_iiiiiPKxS5_fiPf_param_11,
	.param .u64 .ptr .align 1 _Z66popcount_weighted_keys_literal_fused_multiq_kernel_warp_out_w32_sbILi2EEvPKyPKfiiS1_S3_iiiiiPKxS5_fiPf_param_12,
	.param .f32 _Z66popcount_weighted_keys_literal_fused_multiq_kernel_warp_out_w32_sbILi2EEvPKyPKfiiS1_S3_iiiiiPKxS5_fiPf_param_13,
	.param .u32 _Z66popcount_weighted_keys_literal_fused_multiq_kernel_warp_out_w32_sbILi2EEvPKyPKfiiS1_S3_iiiiiPKxS5_fiPf_param_14,
	.param .u64 .ptr .align 1 _Z66popcount_weighted_keys_literal_fused_multiq_kernel_warp_out_w32_sbILi2EEvPKyPKfiiS1_S3_iiiiiPKxS5_fiPf_param_15
)
{
	.reg .pred 	%p<95>;
	.reg .b32 	%r<287>;
	.reg .b32 	%f<214>;
	.reg .b64 	%rd<136>;

	ld.param.u32 	%r101, [_Z66popcount_weighted_keys_literal_fused_multiq_kernel_warp_out_w32_sbILi2EEvPKyPKfiiS1_S3_iiiiiPKxS5_fiPf_param_2];
	ld.param.u64 	%rd16, [_Z66popcount_weighted_keys_literal_fused_multiq_kernel_warp_out_w32_sbILi2EEvPKyPKfiiS1_S3_iiiiiPKxS5_fiPf_param_4];
	ld.param.u64 	%rd17, [_Z66popcount_weighted_keys_literal_fused_multiq_kernel_warp_out_w32_sbILi2EEvPKyPKfiiS1_S3_iiiiiPKxS5_fiPf_param_5];
	ld.param.u32 	%r102, [_Z66popcount_weighted_keys_literal_fused_multiq_kernel_warp_out_w32_sbILi2EEvPKyPKfiiS1_S3_iiiiiPKxS5_fiPf_param_7];
	ld.param.u32 	%r103, [_Z66popcount_weighted_keys_literal_fused_multiq_kernel_warp_out_w32_sbILi2EEvPKyPKfiiS1_S3_iiiiiPKxS5_fiPf_param_8];
	ld.param.u32 	%r105, [_Z66popcount_weighted_keys_literal_fused_multiq_kernel_warp_out_w32_sbILi2EEvPKyPKfiiS1_S3_iiiiiPKxS5_fiPf_param_9];
	ld.param.u32 	%r106, [_Z66popcount_weighted_keys_literal_fused_multiq_kernel_warp_out_w32_sbILi2EEvPKyPKfiiS1_S3_iiiiiPKxS5_fiPf_param_10];
	ld.param.f32 	%f44, [_Z66popcount_weighted_keys_literal_fused_multiq_kernel_warp_out_w32_sbILi2EEvPKyPKfiiS1_S3_iiiiiPKxS5_fiPf_param_13];
	ld.param.u32 	%r104, [_Z66popcount_weighted_keys_literal_fused_multiq_kernel_warp_out_w32_sbILi2EEvPKyPKfiiS1_S3_iiiiiPKxS5_fiPf_param_14];
	ld.param.u64 	%rd20, [_Z66popcount_weighted_keys_literal_fused_multiq_kernel_warp_out_w32_sbILi2EEvPKyPKfiiS1_S3_iiiiiPKxS5_fiPf_param_15];
	mov.u32 	%r107, %ctaid.x;
	mov.u32 	%r108, %ctaid.y;
	max.s32 	%r1, %r105, 1;
	max.s32 	%r2, %r106, 1;
	mul.lo.s32 	%r3, %r1, %r108;
	mul.lo.s32 	%r4, %r2, %r107;
	setp.ge.s32 	%p1, %r3, %r103;
	@%p1 bra 	$L__BB12_112;
	mov.u32 	%r5, %tid.x;
	and.b32  	%r6, %r5, 31;
	mov.u32 	%r7, %ntid.x;
	shl.b32 	%r8, %r101, 8;
	mov.u32 	%r110, shmem$1;
	add.s32 	%r9, %r110, %r8;
	shl.b32 	%r10, %r2, 9;
	add.s32 	%r11, %r9, %r10;
	shl.b32 	%r111, %r101, 2;
	add.s32 	%r12, %r11, %r111;
	add.s32 	%r13, %r5, %r7;
	max.u32 	%r112, %r13, 64;
	setp.lt.u32 	%p2, %r13, 64;
	selp.u32 	%r113, 1, 0, %p2;
	add.s32 	%r114, %r13, %r113;
	sub.s32 	%r115, %r112, %r114;
	div.u32 	%r116, %r115, %r7;
	add.s32 	%r14, %r116, %r113;
	and.b32  	%r15, %r14, 3;
	add.s32 	%r16, %r13, %r7;
	mov.b32 	%r253, 0;
$L__BB12_2:
	add.s32 	%r18, %r253, %r4;
	setp.ge.s32 	%p3, %r18, %r102;
	@%p3 bra 	$L__BB12_12;
	setp.gt.u32 	%p4, %r5, 63;
	shl.b32 	%r19, %r18, 1;
	@%p4 bra 	$L__BB12_9;
	mul.wide.u32 	%rd21, %r19, 256;
	add.s64 	%rd1, %rd16, %rd21;
	setp.eq.s32 	%p5, %r15, 3;
	shl.b32 	%r20, %r253, 6;
	mov.u32 	%r254, %r5;
	@%p5 bra 	$L__BB12_8;
	setp.eq.s32 	%p6, %r15, 0;
	mul.wide.u32 	%rd24, %r5, 8;
	add.s64 	%rd23, %rd1, %rd24;
	// begin inline asm
	ld.global.nc.u64 %rd22, [%rd23];
	// end inline asm
	add.s32 	%r117, %r20, %r5;
	shl.b32 	%r118, %r117, 3;
	add.s32 	%r21, %r9, %r118;
	st.shared.u64 	[%r21], %rd22;
	mov.u32 	%r254, %r13;
	@%p6 bra 	$L__BB12_8;
	setp.eq.s32 	%p7, %r15, 1;
	mul.wide.s32 	%rd27, %r7, 8;
	add.s64 	%rd26, %rd23, %rd27;
	// begin inline asm
	ld.global.nc.u64 %rd25, [%rd26];
	// end inline asm
	shl.b32 	%r22, %r7, 3;
	add.s32 	%r23, %r21, %r22;
	st.shared.u64 	[%r23], %rd25;
	mov.u32 	%r254, %r16;
	@%p7 bra 	$L__BB12_8;
	add.s32 	%r254, %r16, %r7;
	mul.wide.s32 	%rd30, %r7, 8;
	add.s64 	%rd29, %rd26, %rd30;
	// begin inline asm
	ld.global.nc.u64 %rd28, [%rd29];
	// end inline asm
	add.s32 	%r119, %r23, %r22;
	st.shared.u64 	[%r119], %rd28;
$L__BB12_8:
	setp.lt.u32 	%p8, %r14, 3;
	@%p8 bra 	$L__BB12_9;
	bra.uni 	$L__BB12_113;
$L__BB12_9:
	setp.gt.u32 	%p10, %r5, 1;
	@%p10 bra 	$L__BB12_12;
	shl.b32 	%r26, %r253, 1;
	mov.u32 	%r256, %r5;
$L__BB12_11:
	add.s32 	%r130, %r19, %r256;
	mul.wide.u32 	%rd44, %r130, 4;
	add.s64 	%rd43, %rd17, %rd44;
	// begin inline asm
	ld.global.nc.f32 %f45, [%rd43];
	// end inline asm
	add.s32 	%r131, %r26, %r256;
	shl.b32 	%r132, %r131, 2;
	add.s32 	%r133, %r12, %r132;
	st.shared.f32 	[%r133], %f45;
	add.s32 	%r256, %r256, %r7;
	setp.lt.u32 	%p11, %r256, 2;
	@%p11 bra 	$L__BB12_11;
$L__BB12_12:
	add.s32 	%r253, %r253, 1;
	setp.ne.s32 	%p12, %r253, %r2;
	@%p12 bra 	$L__BB12_2;
	bar.sync 	0;
	cvt.s64.s32 	%rd4, %r101;
	shl.b32 	%r32, %r101, 5;
	shl.b32 	%r135, %r6, 3;
	add.s32 	%r33, %r9, %r135;
	mov.u32 	%r136, shmem$1;
	add.s32 	%r34, %r136, %r135;
	cvt.s64.s32 	%rd5, %r104;
	and.b32  	%r35, %r101, 3;
	and.b32  	%r137, %r101, 2147483644;
	neg.s32 	%r36, %r137;
	add.s32 	%r138, %r10, %r8;
	add.s32 	%r139, %r138, %r136;
	add.s32 	%r37, %r139, 8;
	cvta.to.global.u64 	%rd6, %rd20;
	mov.b32 	%r257, 0;
$L__BB12_14:
	add.s32 	%r39, %r257, %r3;
	setp.ge.s32 	%p13, %r39, %r103;
	@%p13 bra 	$L__BB12_112;
	ld.param.u64 	%rd135, [_Z66popcount_weighted_keys_literal_fused_multiq_kernel_warp_out_w32_sbILi2EEvPKyPKfiiS1_S3_iiiiiPKxS5_fiPf_param_12];
	setp.ge.s32 	%p14, %r5, %r32;
	cvt.u64.u32 	%rd47, %r39;
	mul.wide.u32 	%rd48, %r39, 8;
	add.s64 	%rd46, %rd135, %rd48;
	// begin inline asm
	ld.global.nc.s64 %rd45, [%rd46];
	// end inline asm
	mul.lo.s64 	%rd8, %rd47, %rd4;
	@%p14 bra 	$L__BB12_18;
	ld.param.u64 	%rd132, [_Z66popcount_weighted_keys_literal_fused_multiq_kernel_warp_out_w32_sbILi2EEvPKyPKfiiS1_S3_iiiiiPKxS5_fiPf_param_0];
	shl.b64 	%rd49, %rd8, 8;
	add.s64 	%rd9, %rd132, %rd49;
	mov.u32 	%r258, %r5;
$L__BB12_17:
	mul.wide.s32 	%rd52, %r258, 8;
	add.s64 	%rd51, %rd9, %rd52;
	// begin inline asm
	ld.global.nc.u64 %rd50, [%rd51];
	// end inline asm
	shl.b32 	%r140, %r258, 3;
	mov.u32 	%r141, shmem$1;
	add.s32 	%r142, %r141, %r140;
	st.shared.u64 	[%r142], %rd50;
	add.s32 	%r258, %r258, %r7;
	setp.lt.s32 	%p15, %r258, %r32;
	@%p15 bra 	$L__BB12_17;
$L__BB12_18:
	setp.ge.s32 	%p16, %r5, %r101;
	mov.u32 	%r259, %r5;
	@%p16 bra 	$L__BB12_20;
$L__BB12_19:
	ld.param.u64 	%rd133, [_Z66popcount_weighted_keys_literal_fused_multiq_kernel_warp_out_w32_sbILi2EEvPKyPKfiiS1_S3_iiiiiPKxS5_fiPf_param_1];
	cvt.s64.s32 	%rd54, %r259;
	add.s64 	%rd55, %rd8, %rd54;
	shl.b64 	%rd56, %rd55, 2;
	add.s64 	%rd53, %rd133, %rd56;
	// begin inline asm
	ld.global.nc.f32 %f46, [%rd53];
	// end inline asm
	shl.b32 	%r143, %r259, 2;
	add.s32 	%r144, %r11, %r143;
	st.shared.f32 	[%r144], %f46;
	add.s32 	%r259, %r259, %r7;
	setp.lt.s32 	%p17, %r259, %r101;
	@%p17 bra 	$L__BB12_19;
$L__BB12_20:
	shr.u32 	%r260, %r5, 5;
	setp.ge.u32 	%p18, %r260, %r2;
	bar.sync 	0;
	@%p18 bra 	$L__BB12_111;
	mul.lo.s64 	%rd10, %rd45, %rd5;
$L__BB12_22:
	add.s32 	%r46, %r260, %r4;
	setp.ge.s32 	%p19, %r46, %r102;
	@%p19 bra 	$L__BB12_110;
	ld.param.u64 	%rd134, [_Z66popcount_weighted_keys_literal_fused_multiq_kernel_warp_out_w32_sbILi2EEvPKyPKfiiS1_S3_iiiiiPKxS5_fiPf_param_11];
	setp.lt.s32 	%p20, %r101, 17;
	mul.wide.u32 	%rd59, %r46, 8;
	add.s64 	%rd58, %rd134, %rd59;
	// begin inline asm
	ld.global.nc.s64 %rd57, [%rd58];
	// end inline asm
	shl.b32 	%r145, %r260, 9;
	add.s32 	%r146, %r33, %r145;
	shl.b32 	%r147, %r260, 3;
	add.s32 	%r148, %r12, %r147;
	ld.shared.f32 	%f1, [%r148];
	ld.shared.f32 	%f2, [%r148+4];
	ld.shared.u64 	%rd12, [%r146];
	ld.shared.u64 	%rd13, [%r146+256];
	@%p20 bra 	$L__BB12_44;
	mov.f32 	%f198, 0f00000000;
	mov.u32 	%r277, %r37;
	mov.u32 	%r278, %r36;
	mov.u32 	%r279, %r34;
$L__BB12_25:
	setp.ne.s32 	%p21, %r6, 0;
	mov.b32 	%r280, 0;
	@%p21 bra 	$L__BB12_27;
	ld.shared.u32 	%r280, [%r277+-8];
$L__BB12_27:
	shfl.sync.idx.b32	%r151|%p23, %r280, 0, 31, -1;
	ld.shared.u64 	%rd60, [%r279];
	mov.b32 	%f48, %r151;
	and.b64  	%rd61, %rd12, %rd60;
	popc.b64 	%r152, %rd61;
	cvt.rn.f32.u32 	%f49, %r152;
	mul.f32 	%f50, %f48, %f49;
	fma.rn.f32 	%f51, %f1, %f50, %f198;
	and.b64  	%rd62, %rd13, %rd60;
	popc.b64 	%r153, %rd62;
	cvt.rn.f32.u32 	%f52, %r153;
	mul.f32 	%f53, %f48, %f52;
	fma.rn.f32 	%f35, %f2, %f53, %f51;
	mov.b32 	%r281, 0;
	@%p21 bra 	$L__BB12_29;
	ld.shared.u32 	%r281, [%r277+-4];
$L__BB12_29:
	shfl.sync.idx.b32	%r155|%p25, %r281, 0, 31, -1;
	ld.shared.u64 	%rd63, [%r279+256];
	mov.b32 	%f54, %r155;
	and.b64  	%rd64, %rd12, %rd63;
	popc.b64 	%r156, %rd64;
	cvt.rn.f32.u32 	%f55, %r156;
	mul.f32 	%f56, %f54, %f55;
	fma.rn.f32 	%f57, %f1, %f56, %f35;
	and.b64  	%rd65, %rd13, %rd63;
	popc.b64 	%r157, %rd65;
	cvt.rn.f32.u32 	%f58, %r157;
	mul.f32 	%f59, %f54, %f58;
	fma.rn.f32 	%f36, %f2, %f59, %f57;
	mov.b32 	%r282, 0;
	@%p21 bra 	$L__BB12_31;
	ld.shared.u32 	%r282, [%r277];
$L__BB12_31:
	shfl.sync.idx.b32	%r159|%p27, %r282, 0, 31, -1;
	ld.shared.u64 	%rd66, [%r279+512];
	mov.b32 	%f60, %r159;
	and.b64  	%rd67, %rd12, %rd66;
	popc.b64 	%r160, %rd67;
	cvt.rn.f32.u32 	%f61, %r160;
	mul.f32 	%f62, %f60, %f61;
	fma.rn.f32 	%f63, %f1, %f62, %f36;
	and.b64  	%rd68, %rd13, %rd66;
	popc.b64 	%r161, %rd68;
	cvt.rn.f32.u32 	%f64, %r161;
	mul.f32 	%f65, %f60, %f64;
	fma.rn.f32 	%f37, %f2, %f65, %f63;
	mov.b32 	%r283, 0;
	@%p21 bra 	$L__BB12_33;
	ld.shared.u32 	%r283, [%r277+4];
$L__BB12_33:
	shfl.sync.idx.b32	%r162|%p28, %r283, 0, 31, -1;
	add.s32 	%r90, %r279, 1024;
	ld.shared.u64 	%rd69, [%r279+768];
	mov.b32 	%f66, %r162;
	and.b64  	%rd70, %rd12, %rd69;
	popc.b64 	%r163, %rd70;
	cvt.rn.f32.u32 	%f67, %r163;
	mul.f32 	%f68, %f66, %f67;
	fma.rn.f32 	%f69, %f1, %f68, %f37;
	and.b64  	%rd71, %rd13, %rd69;
	popc.b64 	%r164, %rd71;
	cvt.rn.f32.u32 	%f70, %r164;
	mul.f32 	%f71, %f66, %f70;
	fma.rn.f32 	%f198, %f2, %f71, %f69;
	add.s32 	%r278, %r278, 4;
	add.s32 	%r277, %r277, 16;
	setp.ne.s32 	%p29, %r278, 0;
	mov.u32 	%r279, %r90;
	@%p29 bra 	$L__BB12_25;
	setp.eq.s32 	%p30, %r35, 0;
	@%p30 bra 	$L__BB12_108;
	mov.b32 	%r284, 0;
	@%p21 bra 	$L__BB12_37;
	ld.shared.u32 	%r284, [%r277+-8];
$L__BB12_37:
	setp.eq.s32 	%p32, %r35, 1;
	shfl.sync.idx.b32	%r166|%p33, %r284, 0, 31, -1;
	ld.shared.u64 	%rd72, [%r90];
	mov.b32 	%f72, %r166;
	and.b64  	%rd73, %rd12, %rd72;
	popc.b64 	%r167, %rd73;
	cvt.rn.f32.u32 	%f73, %r167;
	mul.f32 	%f74, %f72, %f73;
	fma.rn.f32 	%f75, %f1, %f74, %f198;
	and.b64  	%rd74, %rd13, %rd72;
	popc.b64 	%r168, %rd74;
	cvt.rn.f32.u32 	%f76, %r168;
	mul.f32 	%f77, %f72, %f76;
	fma.rn.f32 	%f198, %f2, %f77, %f75;
	@%p32 bra 	$L__BB12_108;
	mov.b32 	%r285, 0;
	@%p21 bra 	$L__BB12_40;
	ld.shared.u32 	%r285, [%r277+-4];
$L__BB12_40:
	setp.eq.s32 	%p35, %r35, 2;
	shfl.sync.idx.b32	%r170|%p36, %r285, 0, 31, -1;
	ld.shared.u64 	%rd75, [%r90+256];
	mov.b32 	%f78, %r170;
	and.b64  	%rd76, %rd12, %rd75;
	popc.b64 	%r171, %rd76;
	cvt.rn.f32.u32 	%f79, %r171;
	mul.f32 	%f80, %f78, %f79;
	fma.rn.f32 	%f81, %f1, %f80, %f198;
	and.b64  	%rd77, %rd13, %rd75;
	popc.b64 	%r172, %rd77;
	cvt.rn.f32.u32 	%f82, %r172;
	mul.f32 	%f83, %f78, %f82;
	fma.rn.f32 	%f198, %f2, %f83, %f81;
	@%p35 bra 	$L__BB12_108;
	mov.b32 	%r286, 0;
	@%p21 bra 	$L__BB12_43;
	ld.shared.u32 	%r286, [%r277];
$L__BB12_43:
	shfl.sync.idx.b32	%r174|%p38, %r286, 0, 31, -1;
	ld.shared.u64 	%rd78, [%r90+512];
	mov.b32 	%f84, %r174;
	and.b64  	%rd79, %rd12, %rd78;
	popc.b64 	%r175, %rd79;
	cvt.rn.f32.u32 	%f85, %r175;
	mul.f32 	%f86, %f84, %f85;
	fma.rn.f32 	%f87, %f1, %f86, %f198;
	and.b64  	%rd80, %rd13, %rd78;
	popc.b64 	%r176, %rd80;
	cvt.rn.f32.u32 	%f88, %r176;
	mul.f32 	%f89, %f84, %f88;
	fma.rn.f32 	%f198, %f2, %f89, %f87;
	bra.uni 	$L__BB12_108;
$L__BB12_44:
	setp.lt.s32 	%p39, %r101, 1;
	mov.f32 	%f198, 0f00000000;
	@%p39 bra 	$L__BB12_48;
	setp.ne.s32 	%p40, %r6, 0;
	mov.b32 	%r261, 0;
	@%p40 bra 	$L__BB12_47;
	ld.shared.u32 	%r261, [%r11];
$L__BB12_47:
	shfl.sync.idx.b32	%r178|%p41, %r261, 0, 31, -1;
	ld.shared.u64 	%rd81, [%r34];
	mov.b32 	%f91, %r178;
	and.b64  	%rd82, %rd12, %rd81;
	popc.b64 	%r179, %rd82;
	cvt.rn.f32.u32 	%f92, %r179;
	mul.f32 	%f93, %f91, %f92;
	fma.rn.f32 	%f94, %f1, %f93, 0f00000000;
	and.b64  	%rd83, %rd13, %rd81;
	popc.b64 	%r180, %rd83;
	cvt.rn.f32.u32 	%f95, %r180;
	mul.f32 	%f96, %f91, %f95;
	fma.rn.f32 	%f198, %f2, %f96, %f94;
$L__BB12_48:
	setp.lt.s32 	%p42, %r101, 2;
	@%p42 bra 	$L__BB12_52;
	setp.ne.s32 	%p43, %r6, 0;
	mov.b32 	%r262, 0;
	@%p43 bra 	$L__BB12_51;
	ld.shared.u32 	%r262, [%r11+4];
$L__BB12_51:
	shfl.sync.idx.b32	%r182|%p44, %r262, 0, 31, -1;
	ld.shared.u64 	%rd84, [%r34+256];
	mov.b32 	%f97, %r182;
	and.b64  	%rd85, %rd12, %rd84;
	popc.b64 	%r183, %rd85;
	cvt.rn.f32.u32 	%f98, %r183;
	mul.f32 	%f99, %f97, %f98;
	fma.rn.f32 	%f100, %f1, %f99, %f198;
	and.b64  	%rd86, %rd13, %rd84;
	popc.b64 	%r184, %rd86;
	cvt.rn.f32.u32 	%f101, %r184;
	mul.f32 	%f102, %f97, %f101;
	fma.rn.f32 	%f198, %f2, %f102, %f100;
$L__BB12_52:
	setp.lt.s32 	%p45, %r101, 3;
	@%p45 bra 	$L__BB12_56;
	setp.ne.s32 	%p46, %r6, 0;
	mov.b32 	%r263, 0;
	@%p46 bra 	$L__BB12_55;
	ld.shared.u32 	%r263, [%r11+8];
$L__BB12_55:
	shfl.sync.idx.b32	%r186|%p47, %r263, 0, 31, -1;
	ld.shared.u64 	%rd87, [%r34+512];
	mov.b32 	%f103, %r186;
	and.b64  	%rd88, %rd12, %rd87;
	popc.b64 	%r187, %rd88;
	cvt.rn.f32.u32 	%f104, %r187;
	mul.f32 	%f105, %f103, %f104;
	fma.rn.f32 	%f106, %f1, %f105, %f198;
	and.b64  	%rd89, %rd13, %rd87;
	popc.b64 	%r188, %rd89;
	cvt.rn.f32.u32 	%f107, %r188;
	mul.f32 	%f108, %f103, %f107;
	fma.rn.f32 	%f198, %f2, %f108, %f106;
$L__BB12_56:
	setp.lt.s32 	%p48, %r101, 4;
	@%p48 bra 	$L__BB12_60;
	setp.ne.s32 	%p49, %r6, 0;
	mov.b32 	%r264, 0;
	@%p49 bra 	$L__BB12_59;
	ld.shared.u32 	%r264, [%r11+12];
$L__BB12_59:
	shfl.sync.idx.b32	%r190|%p50, %r264, 0, 31, -1;
	ld.shared.u64 	%rd90, [%r34+768];
	mov.b32 	%f109, %r190;
	and.b64  	%rd91, %rd12, %rd90;
	popc.b64 	%r191, %rd91;
	cvt.rn.f32.u32 	%f110, %r191;
	mul.f32 	%f111, %f109, %f110;
	fma.rn.f32 	%f112, %f1, %f111, %f198;
	and.b64  	%rd92, %rd13, %rd90;
	popc.b64 	%r192, %rd92;
	cvt.rn.f32.u32 	%f113, %r192;
	mul.f32 	%f114, %f109, %f113;
	fma.rn.f32 	%f198, %f2, %f114, %f112;
$L__BB12_60:
	setp.lt.s32 	%p51, %r101, 5;
	@%p51 bra 	$L__BB12_64;
	setp.ne.s32 	%p52, %r6, 0;
	mov.b32 	%r265, 0;
	@%p52 bra 	$L__BB12_63;
	ld.shared.u32 	%r265, [%r11+16];
$L__BB12_63:
	shfl.sync.idx.b32	%r194|%p53, %r265, 0, 31, -1;
	ld.shared.u64 	%rd93, [%r34+1024];
	mov.b32 	%f115, %r194;
	and.b64  	%rd94, %rd12, %rd93;
	popc.b64 	%r195, %rd94;
	cvt.rn.f32.u32 	%f116, %r195;
	mul.f32 	%f117, %f115, %f116;
	fma.rn.f32 	%f118, %f1, %f117, %f198;
	and.b64  	%rd95, %rd13, %rd93;
	popc.b64 	%r196, %rd95;
	cvt.rn.f32.u32 	%f119, %r196;
	mul.f32 	%f120, %f115, %f119;
	fma.rn.f32 	%f198, %f2, %f120, %f118;
$L__BB12_64:
	setp.lt.s32 	%p54, %r101, 6;
	@%p54 bra 	$L__BB12_68;
	setp.ne.s32 	%p55, %r6, 0;
	mov.b32 	%r266, 0;
	@%p55 bra 	$L__BB12_67;
	ld.shared.u32 	%r266, [%r11+20];
$L__BB12_67:
	shfl.sync.idx.b32	%r198|%p56, %r266, 0, 31, -1;
	ld.shared.u64 	%rd96, [%r34+1280];
	mov.b32 	%f121, %r198;
	and.b64  	%rd97, %rd12, %rd96;
	popc.b64 	%r199, %rd97;
	cvt.rn.f32.u32 	%f122, %r199;
	mul.f32 	%f123, %f121, %f122;
	fma.rn.f32 	%f124, %f1, %f123, %f198;
	and.b64  	%rd98, %rd13, %rd96;
	popc.b64 	%r200, %rd98;
	cvt.rn.f32.u32 	%f125, %r200;
	mul.f32 	%f126, %f121, %f125;
	fma.rn.f32 	%f198, %f2, %f126, %f124;
$L__BB12_68:
	setp.lt.s32 	%p57, %r101, 7;
	@%p57 bra 	$L__BB12_72;
	setp.ne.s32 	%p58, %r6, 0;
	mov.b32 	%r267, 0;
	@%p58 bra 	$L__BB12_71;
	ld.shared.u32 	%r267, [%r11+24];
$L__BB12_71:
	shfl.sync.idx.b32	%r202|%p59, %r267, 0, 31, -1;
	ld.shared.u64 	%rd99, [%r34+1536];
	mov.b32 	%f127, %r202;
	and.b64  	%rd100, %rd12, %rd99;
	popc.b64 	%r203, %rd100;
	cvt.rn.f32.u32 	%f128, %r203;
	mul.f32 	%f129, %f127, %f128;
	fma.rn.f32 	%f130, %f1, %f129, %f198;
	and.b64  	%rd101, %rd13, %rd99;
	popc.b64 	%r204, %rd101;
	cvt.rn.f32.u32 	%f131, %r204;
	mul.f32 	%f132, %f127, %f131;
	fma.rn.f32 	%f198, %f2, %f132, %f130;
$L__BB12_72:
	setp.lt.s32 	%p60, %r101, 8;
	@%p60 bra 	$L__BB12_76;
	setp.ne.s32 	%p61, %r6, 0;
	mov.b32 	%r268, 0;
	@%p61 bra 	$L__BB12_75;
	ld.shared.u32 	%r268, [%r11+28];
$L__BB12_75:
	shfl.sync.idx.b32	%r206|%p62, %r268, 0, 31, -1;
	ld.shared.u64 	%rd102, [%r34+1792];
	mov.b32 	%f133, %r206;
	and.b64  	%rd103, %rd12, %rd102;
	popc.b64 	%r207, %rd103;
	cvt.rn.f32.u32 	%f134, %r207;
	mul.f32 	%f135, %f133, %f134;
	fma.rn.f32 	%f136, %f1, %f135, %f198;
	and.b64  	%rd104, %rd13, %rd102;
	popc.b64 	%r208, %rd104;
	cvt.rn.f32.u32 	%f137, %r208;
	mul.f32 	%f138, %f133, %f137;
	fma.rn.f32 	%f198, %f2, %f138, %f136;
$L__BB12_76:
	setp.lt.s32 	%p63, %r101, 9;
	@%p63 bra 	$L__BB12_80;
	setp.ne.s32 	%p64, %r6, 0;
	mov.b32 	%r269, 0;
	@%p64 bra 	$L__BB12_79;
	ld.shared.u32 	%r269, [%r11+32];
$L__BB12_79:
	shfl.sync.idx.b32	%r210|%p65, %r269, 0, 31, -1;
	ld.shared.u64 	%rd105, [%r34+2048];
	mov.b32 	%f139, %r210;
	and.b64  	%rd106, %rd12, %rd105;
	popc.b64 	%r211, %rd106;
	cvt.rn.f32.u32 	%f140, %r211;
	mul.f32 	%f141, %f139, %f140;
	fma.rn.f32 	%f142, %f1, %f141, %f198;
	and.b64  	%rd107, %rd13, %rd105;
	popc.b64 	%r212, %rd107;
	cvt.rn.f32.u32 	%f143, %r212;
	mul.f32 	%f144, %f139, %f143;
	fma.rn.f32 	%f198, %f2, %f144, %f142;
$L__BB12_80:
	setp.lt.s32 	%p66, %r101, 10;
	@%p66 bra 	$L__BB12_84;
	setp.ne.s32 	%p67, %r6, 0;
	mov.b32 	%r270, 0;
	@%p67 bra 	$L__BB12_83;
	ld.shared.u32 	%r270, [%r11+36];
$L__BB12_83:
	shfl.sync.idx.b32	%r214|%p68, %r270, 0, 31, -1;
	ld.shared.u64 	%rd108, [%r34+2304];
	mov.b32 	%f145, %r214;
	and.b64  	%rd109, %rd12, %rd108;
	popc.b64 	%r215, %rd109;
	cvt.rn.f32.u32 	%f146, %r215;
	mul.f32 	%f147, %f145, %f146;
	fma.rn.f32 	%f148, %f1, %f147, %f198;
	and.b64  	%rd110, %rd13, %rd108;
	popc.b64 	%r216, %rd110;
	cvt.rn.f32.u32 	%f149, %r216;
	mul.f32 	%f150, %f145, %f149;
	fma.rn.f32 	%f198, %f2, %f150, %f148;
$L__BB12_84:
	setp.lt.s32 	%p69, %r101, 11;
	@%p69 bra 	$L__BB12_88;
	setp.ne.s32 	%p70, %r6, 0;
	mov.b32 	%r271, 0;
	@%p70 bra 	$L__BB12_87;
	ld.shared.u32 	%r271, [%r11+40];
$L__BB12_87:
	shfl.sync.idx.b32	%r218|%p71, %r271, 0, 31, -1;
	ld.shared.u64 	%rd111, [%r34+2560];
	mov.b32 	%f151, %r218;
	and.b64  	%rd112, %rd12, %rd111;
	popc.b64 	%r219, %rd112;
	cvt.rn.f32.u32 	%f152, %r219;
	mul.f32 	%f153, %f151, %f152;
	fma.rn.f32 	%f154, %f1, %f153, %f198;
	and.b64  	%rd113, %rd13, %rd111;
	popc.b64 	%r220, %rd113;
	cvt.rn.f32.u32 	%f155, %r220;
	mul.f32 	%f156, %f151, %f155;
	fma.rn.f32 	%f198, %f2, %f156, %f154;
$L__BB12_88:
	setp.lt.s32 	%p72, %r101, 12;
	@%p72 bra 	$L__BB12_92;
	setp.ne.s32 	%p73, %r6, 0;
	mov.b32 	%r272, 0;
	@%p73 bra 	$L__BB12_91;
	ld.shared.u32 	%r272, [%r11+44];
$L__BB12_91:
	shfl.sync.idx.b32	%r222|%p74, %r272, 0, 31, -1;
	ld.shared.u64 	%rd114, [%r34+2816];
	mov.b32 	%f157, %r222;
	and.b64  	%rd115, %rd12, %rd114;
	popc.b64 	%r223, %rd115;
	cvt.rn.f32.u32 	%f158, %r223;
	mul.f32 	%f159, %f157, %f158;
	fma.rn.f32 	%f160, %f1, %f159, %f198;
	and.b64  	%rd116, %rd13, %rd114;
	popc.b64 	%r224, %rd116;
	cvt.rn.f32.u32 	%f161, %r224;
	mul.f32 	%f162, %f157, %f161;
	fma.rn.f32 	%f198, %f2, %f162, %f160;
$L__BB12_92:
	setp.lt.s32 	%p75, %r101, 13;
	@%p75 bra 	$L__BB12_96;
	setp.ne.s32 	%p76, %r6, 0;
	mov.b32 	%r273, 0;
	@%p76 bra 	$L__BB12_95;
	ld.shared.u32 	%r273, [%r11+48];
$L__BB12_95:
	shfl.sync.idx.b32	%r226|%p77, %r273, 0, 31, -1;
	ld.shared.u64 	%rd117, [%r34+3072];
	mov.b32 	%f163, %r226;
	and.b64  	%rd118, %rd12, %rd117;
	popc.b64 	%r227, %rd118;
	cvt.rn.f32.u32 	%f164, %r227;
	mul.f32 	%f165, %f163, %f164;
	fma.rn.f32 	%f166, %f1, %f165, %f198;
	and.b64  	%rd119, %rd13, %rd117;
	popc.b64 	%r228, %rd119;
	cvt.rn.f32.u32 	%f167, %r228;
	mul.f32 	%f168, %f163, %f167;
	fma.rn.f32 	%f198, %f2, %f168, %f166;
$L__BB12_96:
	setp.lt.s32 	%p78, %r101, 14;
	@%p78 bra 	$L__BB12_100;
	setp.ne.s32 	%p79, %r6, 0;
	mov.b32 	%r274, 0;
	@%p79 bra 	$L__BB12_99;
	ld.shared.u32 	%r274, [%r11+52];
$L__BB12_99:
	shfl.sync.idx.b32	%r230|%p80, %r274, 0, 31, -1;
	ld.shared.u64 	%rd120, [%r34+3328];
	mov.b32 	%f169, %r230;
	and.b64  	%rd121, %rd12, %rd120;
	popc.b64 	%r231, %rd121;
	cvt.rn.f32.u32 	%f170, %r231;
	mul.f32 	%f171, %f169, %f170;
	fma.rn.f32 	%f172, %f1, %f171, %f198;
	and.b64  	%rd122, %rd13, %rd120;
	popc.b64 	%r232, %rd122;
	cvt.rn.f32.u32 	%f173, %r232;
	mul.f32 	%f174, %f169, %f173;
	fma.rn.f32 	%f198, %f2, %f174, %f172;
$L__BB12_100:
	setp.lt.s32 	%p81, %r101, 15;
	@%p81 bra 	$L__BB12_104;
	setp.ne.s32 	%p82, %r6, 0;
	mov.b32 	%r275, 0;
	@%p82 bra 	$L__BB12_103;
	ld.shared.u32 	%r275, [%r11+56];
$L__BB12_103:
	shfl.sync.idx.b32	%r234|%p83, %r275, 0, 31, -1;
	ld.shared.u64 	%rd123, [%r34+3584];
	mov.b32 	%f175, %r234;
	and.b64  	%rd124, %rd12, %rd123;
	popc.b64 	%r235, %rd124;
	cvt.rn.f32.u32 	%f176, %r235;
	mul.f32 	%f177, %f175, %f176;
	fma.rn.f32 	%f178, %f1, %f177, %f198;
	and.b64  	%rd125, %rd13, %rd123;
	popc.b64 	%r236, %rd125;
	cvt.rn.f32.u32 	%f179, %r236;
	mul.f32 	%f180, %f175, %f179;
	fma.rn.f32 	%f198, %f2, %f180, %f178;
$L__BB12_104:
	setp.ne.s32 	%p84, %r101, 16;
	@%p84 bra 	$L__BB12_108;
	setp.ne.s32 	%p85, %r6, 0;
	mov.b32 	%r276, 0;
	@%p85 bra 	$L__BB12_107;
	ld.shared.u32 	%r276, [%r11+60];
$L__BB12_107:
	shfl.sync.idx.b32	%r238|%p86, %r276, 0, 31, -1;
	ld.shared.u64 	%rd126, [%r34+3840];
	mov.b32 	%f181, %r238;
	and.b64  	%rd127, %rd12, %rd126;
	popc.b64 	%r239, %rd127;
	cvt.rn.f32.u32 	%f182, %r239;
	mul.f32 	%f183, %f181, %f182;
	fma.rn.f32 	%f184, %f1, %f183, %f198;
	and.b64  	%rd128, %rd13, %rd126;
	popc.b64 	%r240, %rd128;
	cvt.rn.f32.u32 	%f185, %r240;
	mul.f32 	%f186, %f181, %f185;
	fma.rn.f32 	%f198, %f2, %f186, %f184;
$L__BB12_108:
	setp.ne.s32 	%p87, %r6, 0;
	mov.b32 	%r241, %f198;
	shfl.sync.down.b32	%r242|%p88, %r241, 16, 31, -1;
	mov.b32 	%f187, %r242;
	add.f32 	%f188, %f198, %f187;
	mov.b32 	%r243, %f188;
	shfl.sync.down.b32	%r244|%p89, %r243, 8, 31, -1;
	mov.b32 	%f189, %r244;
	add.f32 	%f190, %f188, %f189;
	mov.b32 	%r245, %f190;
	shfl.sync.down.b32	%r246|%p90, %r245, 4, 31, -1;
	mov.b32 	%f191, %r246;
	add.f32 	%f192, %f190, %f191;
	mov.b32 	%r247, %f192;
	shfl.sync.down.b32	%r248|%p91, %r247, 2, 31, -1;
	mov.b32 	%f193, %r248;
	add.f32 	%f194, %f192, %f193;
	mov.b32 	%r249, %f194;
	shfl.sync.down.b32	%r250|%p92, %r249, 1, 31, -1;
	mov.b32 	%f195, %r250;
	add.f32 	%f43, %f194, %f195;
	@%p87 bra 	$L__BB12_110;
	mul.f32 	%f196, %f44, %f43;
	add.s64 	%rd129, %rd57, %rd10;
	shl.b64 	%rd130, %rd129, 2;
	add.s64 	%rd131, %rd6, %rd130;
	st.global.f32 	[%rd131], %f196;
$L__BB12_110:
	add.s32 	%r251, %r7, 31;
	shr.u32 	%r252, %r251, 5;
	add.s32 	%r260, %r260, %r252;
	setp.lt.u32 	%p93, %r260, %r2;
	@%p93 bra 	$L__BB12_22;
$L__BB12_111:
	bar.sync 	0;
	add.s32 	%r257, %r257, 1;
	setp.ne.s32 	%p94, %r257, %r1;
	@%p94 bra 	$L__BB12_14;
$L__BB12_112:
	ret;
$L__BB12_113:
	mul.wide.u32 	%rd39, %r254, 8;
	add.s64 	%rd32, %rd1, %rd39;
	// begin inline asm
	ld.global.nc.u64 %rd31, [%rd32];
	// end inline asm
	add.s32 	%r120, %r20, %r254;
	shl.b32 	%r121, %r120, 3;
	add.s32 	%r122, %r9, %r121;
	st.shared.u64 	[%r122], %rd31;
	add.s32 	%r123, %r254, %r7;
	mul.wide.u32 	%rd40, %r123, 8;
	add.s64 	%rd34, %rd1, %rd40;
	// begin inline asm
	ld.global.nc.u64 %rd33, [%rd34];
	// end inline asm
	shl.b32 	%r124, %r7, 3;
	add.s32 	%r125, %r122, %r124;
	st.shared.u64 	[%r125], %rd33;
	add.s32 	%r126, %r123, %r7;
	mul.wide.u32 	%rd41, %r126, 8;
	add.s64 	%rd36, %rd1, %rd41;
	// begin inline asm
	ld.global.nc.u64 %rd35, [%rd36];
	// end inline asm
	add.s32 	%r127, %r125, %r124;
	st.shared.u64 	[%r127], %rd35;
	add.s32 	%r128, %r126, %r7;
	mul.wide.u32 	%rd42, %r128, 8;
	add.s64 	%rd38, %rd1, %rd42;
	// begin inline asm
	ld.global.nc.u64 %rd37, [%rd38];
	// end inline asm
	add.s32 	%r129, %r127, %r124;
	st.shared.u64 	[%r129], %rd37;
	add.s32 	%r254, %r128, %r7;
	setp.lt.u32 	%p9, %r254, 64;
	@%p9 bra 	$L__BB12_113;
	bra.uni 	$L__BB12_9;

}
	// .globl	_Z67popcount_weighted_keys_literal_fused_multiq_kernel_warp_out_w32_sb2ILi3EEvPKyPKfiiS1_S3_iiiiiPKxS5_fiPf
.visible .entry _Z67popcount_weighted_keys_literal_fused_multiq_kernel_warp_out_w32_sb2ILi3EEvPKyPKfiiS1_S3_iiiiiPKxS5_fiPf(
	.param .u64 .ptr .align 1 _Z67popcount_weighted_keys_literal_fused_multiq_kernel_warp_out_w32_sb2ILi3EEvPKyPKfiiS1_S3_iiiiiPKxS5_fiPf_param_0,
	.param .u64 .ptr .align 1 _Z67popcount_weighted_keys_literal_fused_multiq_kernel_warp_out_w32_sb2ILi3EEvPKyPKfiiS1_S3_iiiiiPKxS5_fiPf_param_1,
	.param .u32 _Z67popcount_weighted_keys_literal_fused_multiq_kernel_warp_out_w32_sb2ILi3EEvPKyPKfiiS1_S3_iiiiiPKxS5_fiPf_param_2,
	.param .u32 _Z67popcount_weighted_keys_literal_fused_multiq_kernel_warp_out_w32_sb2ILi3EEvPKyPKfiiS1_S3_iiiiiPKxS5_fiPf_param_3,
	.param .u64 .ptr .align 1 _Z67popcount_weighted_keys_literal_fused_multiq_kernel_warp_out_w32_sb2ILi3EEvPKyPKfiiS1_S3_iiiiiPKxS5_fiPf_param_4,
	.param .u64 .ptr .align 1 _Z67popcount_weighted_keys_literal_fused_multiq_kernel_warp_out_w32_sb2ILi3EEvPKyPKfiiS1_S3_iiiiiPKxS5_fiPf_param_5,
	.param .u32 _Z67popcount_weighted_keys_literal_fused_multiq_kernel_warp_out_w32_sb2ILi3EEvPKyPKfiiS1_S3_iiiiiPKxS5_fiPf_param_6,
	.param .u32 _Z67popcount_weighted_keys_literal_fused_multiq_kernel_warp_out_w32_sb2ILi3EEvPKyPKfiiS1_S3_iiiiiPKxS5_fiPf_param_7,
	.param .u32 _Z67popcount_weighted_keys_literal_fused_multiq_kernel_warp_out_w32_sb2ILi3EEvPKyPKfiiS1_S3_iiiiiPKxS5_fiPf_param_8,
	.param .u32 _Z67popcount_weighted_keys_literal_fused_multiq_kernel_warp_out_w32_sb2ILi3EEvPKyPKfiiS1_S3_iiiiiPKxS5_fiPf_param_9,
	.param .u32 _Z67popcount_weighted_keys_literal_fused_multiq_kernel_warp_out_w32_sb2ILi3EEvPKyPKfiiS1_S3_iiiiiPKxS5_fiPf_param_10,
	.param .u64 .ptr .align 1 _Z67popcount_weighted_keys_literal_fused_multiq_kernel_warp_out_w32_sb2ILi3EEvPKyPKfiiS1_S3_iiiiiPKxS5_fiPf_param_11,
	.param .u64 .ptr .align 1 _Z67popcount_weighted_keys_literal_fused_multiq_kernel_warp_out_w32_sb2ILi3EEvPKyPKfiiS1_S3_iiiiiPKxS5_fiPf_param_12,
	.param .f32 _Z67popcount_weighted_keys_literal_fused_multiq_kernel_warp_out_w32_sb2ILi3EEvPKyPKfiiS1_S3_iiiiiPKxS5_fiPf_param_13,
	.param .u32 _Z67popcount_weighted_keys_literal_fused_multiq_kernel_warp_out_w32_sb2ILi3EEvPKyPKfiiS1_S3_iiiiiPKxS5_fiPf_param_14,
	.param .u64 .ptr .align 1 _Z67popcount_weighted_keys_literal_fused_multiq_kernel_warp_out_w32_sb2ILi3EEvPKyPKfiiS1_S3_iiiiiPKxS5_fiPf_param_15
)
{
	.reg .pred 	%p<210>;
	.reg .b32 	%r<337>;
	.reg .b32 	%f<696>;
	.reg .b64 	%rd<252>;

	ld.param.u64 	%rd60, [_Z67popcount_weighted_keys_literal_fused_multiq_kernel_warp_out_w32_sb2ILi3EEvPKyPKfiiS1_S3_iiiiiPKxS5_fiPf_param_1];
	ld.param.u32 	%r88, [_Z67popcount_weighted_keys_literal_fused_multiq_kernel_warp_out_w32_sb2ILi3EEvPKyPKfiiS1_S3_iiiiiPKxS5_fiPf_param_2];
	ld.param.u64 	%rd61, [_Z67popcount_weighted_keys_literal_fused_multiq_kernel_warp_out_w32_sb2ILi3EEvPKyPKfiiS1_S3_iiiiiPKxS5_fiPf_param_4];
	ld.param.u64 	%rd62, [_Z67popcount_weighted_keys_literal_fused_multiq_kernel_warp_out_w32_sb2ILi3EEvPKyPKfiiS1_S3_iiiiiPKxS5_fiPf_param_5];
	ld.param.u32 	%r89, [_Z67popcount_weighted_keys_literal_fused_multiq_kernel_warp_out_w32_sb2ILi3EEvPKyPKfiiS1_S3_iiiiiPKxS5_fiPf_param_7];
	ld.param.u32 	%r90, [_Z67popcount_weighted_keys_literal_fused_multiq_kernel_warp_out_w32_sb2ILi3EEvPKyPKfiiS1_S3_iiiiiPKxS5_fiPf_param_8];
	ld.param.u32 	%r93, [_Z67popcount_weighted_keys_literal_fused_multiq_kernel_warp_out_w32_sb2ILi3EEvPKyPKfiiS1_S3_iiiiiPKxS5_fiPf_param_9];
	ld.param.u32 	%r91, [_Z67popcount_weighted_keys_literal_fused_multiq_kernel_warp_out_w32_sb2ILi3EEvPKyPKfiiS1_S3_iiiiiPKxS5_fiPf_param_10];
	ld.param.u64 	%rd63, [_Z67popcount_weighted_keys_literal_fused_multiq_kernel_warp_out_w32_sb2ILi3EEvPKyPKfiiS1_S3_iiiiiPKxS5_fiPf_param_11];
	ld.param.f32 	%f291, [_Z67popcount_weighted_keys_literal_fused_multiq_kernel_warp_out_w32_sb2ILi3EEvPKyPKfiiS1_S3_iiiiiPKxS5_fiPf_param_13];
	ld.param.u32 	%r92, [_Z67popcount_weighted_keys_literal_fused_multiq_kernel_warp_out_w32_sb2ILi3EEvPKyPKfiiS1_S3_iiiiiPKxS5_fiPf_param_14];
	ld.param.u64 	%rd65, [_Z67popcount_weighted_keys_literal_fused_multiq_kernel_warp_out_w32_sb2ILi3EEvPKyPKfiiS1_S3_iiiiiPKxS5_fiPf_param_15];
	cvta.to.global.u64 	%rd1, %rd65;
	mov.u32 	%r94, %ctaid.x;
	mov.u32 	%r95, %ctaid.y;
	max.s32 	%r1, %r93, 1;
	max.s32 	%r2, %r91, 1;
	mul.lo.s32 	%r3, %r1, %r95;
	mul.lo.s32 	%r4, %r2, %r94;
	setp.ge.s32 	%p2, %r3, %r90;
	@%p2 bra 	$L__BB13_323;
	mov.u32 	%r5, %tid.x;
	and.b32  	%r6, %r5, 31;
	shl.b32 	%r97, %r88, 8;
	mov.u32 	%r98, shmem$1;
	add.s32 	%r7, %r98, %r97;
	mad.lo.s32 	%r8, %r2, 768, %r7;
	shl.b32 	%r99, %r88, 2;
	add.s32 	%r9, %r8, %r99;
	mov.u32 	%r10, %ntid.x;
	add.s32 	%r11, %r5, %r10;
	max.u32 	%r100, %r11, 96;
	setp.lt.u32 	%p3, %r11, 96;
	selp.u32 	%r101, 1, 0, %p3;
	add.s32 	%r102, %r11, %r101;
	sub.s32 	%r103, %r100, %r102;
	div.u32 	%r104, %r103, %r10;
	add.s32 	%r12, %r104, %r101;
	and.b32  	%r13, %r12, 3;
	add.s32 	%r14, %r11, %r10;
	add.s32 	%r15, %r14, %r10;
	mov.b32 	%r308, 0;
$L__BB13_2:
	add.s32 	%r17, %r308, %r4;
	setp.ge.s32 	%p4, %r17, %r89;
	@%p4 bra 	$L__BB13_12;
	setp.gt.u32 	%p5, %r5, 95;
	cvt.u64.u32 	%rd2, %r17;
	@%p5 bra 	$L__BB13_9;
	mad.lo.s64 	%rd3, %rd2, 768, %rd61;
	setp.eq.s32 	%p6, %r13, 3;
	mul.lo.s32 	%r18, %r308, 96;
	mov.u32 	%r309, %r5;
	@%p6 bra 	$L__BB13_8;
	setp.eq.s32 	%p7, %r13, 0;
	mul.wide.u32 	%rd68, %r5, 8;
	add.s64 	%rd67, %rd3, %rd68;
	// begin inline asm
	ld.global.nc.u64 %rd66, [%rd67];
	// end inline asm
	add.s32 	%r105, %r5, %r18;
	shl.b32 	%r106, %r105, 3;
	add.s32 	%r19, %r7, %r106;
	st.shared.u64 	[%r19], %rd66;
	mov.u32 	%r309, %r11;
	@%p7 bra 	$L__BB13_8;
	setp.eq.s32 	%p8, %r13, 1;
	mul.wide.s32 	%rd71, %r10, 8;
	add.s64 	%rd70, %rd67, %rd71;
	// begin inline asm
	ld.global.nc.u64 %rd69, [%rd70];
	// end inline asm
	shl.b32 	%r20, %r10, 3;
	add.s32 	%r21, %r19, %r20;
	st.shared.u64 	[%r21], %rd69;
	mov.u32 	%r309, %r14;
	@%p8 bra 	$L__BB13_8;
	add.s64 	%rd73, %rd70, %rd71;
	// begin inline asm
	ld.global.nc.u64 %rd72, [%rd73];
	// end inline asm
	add.s32 	%r107, %r21, %r20;
	st.shared.u64 	[%r107], %rd72;
	mov.u32 	%r309, %r15;
$L__BB13_8:
	setp.lt.u32 	%p9, %r12, 3;
	@%p9 bra 	$L__BB13_9;
	bra.uni 	$L__BB13_324;
$L__BB13_9:
	setp.gt.u32 	%p11, %r5, 2;
	@%p11 bra 	$L__BB13_12;
	mul.lo.s32 	%r23, %r308, 3;
	mad.lo.s64 	%rd6, %rd2, 12, %rd62;
	mov.u32 	%r311, %r5;
$L__BB13_11:
	mul.wide.u32 	%rd88, %r311, 4;
	add.s64 	%rd87, %rd6, %rd88;
	// begin inline asm
	ld.global.nc.f32 %f292, [%rd87];
	// end inline asm
	add.s32 	%r118, %r311, %r23;
	shl.b32 	%r119, %r118, 2;
	add.s32 	%r120, %r9, %r119;
	st.shared.f32 	[%r120], %f292;
	add.s32 	%r311, %r311, %r10;
	setp.lt.u32 	%p12, %r311, 3;
	@%p12 bra 	$L__BB13_11;
$L__BB13_12:
	add.s32 	%r308, %r308, 1;
	setp.ne.s32 	%p13, %r308, %r2;
	@%p13 bra 	$L__BB13_2;
	bar.sync 	0;
	shl.b32 	%r29, %r88, 5;
	shr.u32 	%r122, %r5, 4;
	and.b32  	%r30, %r122, 62;
	or.b32  	%r31, %r30, 1;
	setp.lt.u32 	%p14, %r30, %r2;
	setp.gt.s32 	%p15, %r91, %r31;
	add.s32 	%r124, %r4, %r30;
	or.pred  	%p1, %p14, %p15;
	mul.wide.u32 	%rd90, %r124, 8;
	add.s64 	%rd7, %rd63, %rd90;
	mul.lo.s32 	%r125, %r30, 96;
	or.b32  	%r126, %r125, %r6;
	shl.b32 	%r127, %r126, 3;
	add.s32 	%r32, %r7, %r127;
	shl.b32 	%r128, %r6, 3;
	add.s32 	%r33, %r98, %r128;
	cvt.s64.s32 	%rd8, %r92;
	mad.lo.s32 	%r34, %r30, 12, %r9;
	and.b32  	%r35, %r88, 1;
	and.b32  	%r130, %r88, 2147483646;
	neg.s32 	%r36, %r130;
	mov.b32 	%r312, 0;
$L__BB13_14:
	add.s32 	%r38, %r312, %r3;
	setp.ge.s32 	%p16, %r38, %r90;
	@%p16 bra 	$L__BB13_323;
	ld.param.u64 	%rd231, [_Z67popcount_weighted_keys_literal_fused_multiq_kernel_warp_out_w32_sb2ILi3EEvPKyPKfiiS1_S3_iiiiiPKxS5_fiPf_param_12];
	setp.ge.s32 	%p17, %r5, %r29;
	cvt.u64.u32 	%rd93, %r38;
	mul.wide.u32 	%rd94, %r38, 8;
	add.s64 	%rd92, %rd231, %rd94;
	// begin inline asm
	ld.global.nc.s64 %rd91, [%rd92];
	// end inline asm
	cvt.s64.s32 	%rd95, %r88;
	mul.lo.s64 	%rd16, %rd93, %rd95;
	@%p17 bra 	$L__BB13_18;
	ld.param.u64 	%rd230, [_Z67popcount_weighted_keys_literal_fused_multiq_kernel_warp_out_w32_sb2ILi3EEvPKyPKfiiS1_S3_iiiiiPKxS5_fiPf_param_0];
	shl.b64 	%rd96, %rd16, 8;
	add.s64 	%rd17, %rd230, %rd96;
	mov.u32 	%r313, %r5;
$L__BB13_17:
	mul.wide.s32 	%rd99, %r313, 8;
	add.s64 	%rd98, %rd17, %rd99;
	// begin inline asm
	ld.global.nc.u64 %rd97, [%rd98];
	// end inline asm
	shl.b32 	%r131, %r313, 3;
	mov.u32 	%r132, shmem$1;
	add.s32 	%r133, %r132, %r131;
	st.shared.u64 	[%r133], %rd97;
	add.s32 	%r313, %r313, %r10;
	setp.lt.s32 	%p18, %r313, %r29;
	@%p18 bra 	$L__BB13_17;
$L__BB13_18:
	setp.ge.s32 	%p19, %r5, %r88;
	mov.u32 	%r314, %r5;
	@%p19 bra 	$L__BB13_20;
$L__BB13_19:
	cvt.s64.s32 	%rd101, %r314;
	add.s64 	%rd102, %rd16, %rd101;
	shl.b64 	%rd103, %rd102, 2;
	add.s64 	%rd100, %rd60, %rd103;
	// begin inline asm
	ld.global.nc.f32 %f294, [%rd100];
	// end inline asm
	shl.b32 	%r134, %r314, 2;
	add.s32 	%r135, %r8, %r134;
	st.shared.f32 	[%r135], %f294;
	add.s32 	%r314, %r314, %r10;
	setp.lt.s32 	%p20, %r314, %r88;
	@%p20 bra 	$L__BB13_19;
$L__BB13_20:
	bar.sync 	0;
	@%p1 bra 	$L__BB13_22;
	bar.sync 	0;
	bra.uni 	$L__BB13_322;
$L__BB13_22:
	setp.ge.u32 	%p21, %r30, %r2;
	mov.b64 	%rd238, 0;
	@%p21 bra 	$L__BB13_24;
	// begin inline asm
	ld.global.nc.s64 %rd238, [%rd7];
	// end inline asm
$L__BB13_24:
	setp.le.s32 	%p22, %r91, %r31;
	mov.b64 	%rd239, 0;
	@%p22 bra 	$L__BB13_26;
	add.s64 	%rd109, %rd7, 8;
	// begin inline asm
	ld.global.nc.s64 %rd239, [%rd109];
	// end inline asm
$L__BB13_26:
	@%p21 bra 	$L__BB13_28;
	ld.shared.f32 	%f549, [%r34];
	ld.shared.u64 	%rd234, [%r32];
	ld.shared.f32 	%f548, [%r34+4];
	ld.shared.u64 	%rd233, [%r32+256];
	ld.shared.f32 	%f547, [%r34+8];
	ld.shared.u64 	%rd232, [%r32+512];
$L__BB13_28:
	@%p22 bra 	$L__BB13_30;
	ld.shared.f32 	%f552, [%r34+12];
	ld.shared.u64 	%rd237, [%r32+768];
	ld.shared.f32 	%f551, [%r34+16];
	ld.shared.u64 	%rd236, [%r32+1024];
	ld.shared.f32 	%f550, [%r34+20];
	ld.shared.u64 	%rd235, [%r32+1280];
$L__BB13_30:
	setp.lt.s32 	%p25, %r88, 17;
	@%p25 bra 	$L__BB13_76;
	mov.f32 	%f572, 0f00000000;
	mov.u32 	%r331, %r8;
	mov.u32 	%r332, %r36;
	mov.u32 	%r333, %r33;
	mov.f32 	%f571, %f572;
$L__BB13_32:
	setp.ne.s32 	%p26, %r6, 0;
	mov.b32 	%r334, 0;
	@%p26 bra 	$L__BB13_34;
	ld.shared.u32 	%r334, [%r331];
$L__BB13_34:
	shfl.sync.idx.b32	%r137|%p28, %r334, 0, 31, -1;
	mov.b32 	%f243, %r137;
	ld.shared.u64 	%rd50, [%r333];
	@%p21 bra 	$L__BB13_36;
	and.b64  	%rd110, %rd234, %rd50;
	popc.b64 	%r138, %rd110;
	cvt.rn.f32.u32 	%f296, %r138;
	mul.f32 	%f297, %f243, %f296;
	fma.rn.f32 	%f571, %f549, %f297, %f571;
$L__BB13_36:
	@%p22 bra 	$L__BB13_38;
	and.b64  	%rd111, %rd237, %rd50;
	popc.b64 	%r139, %rd111;
	cvt.rn.f32.u32 	%f298, %r139;
	mul.f32 	%f299, %f243, %f298;
	fma.rn.f32 	%f572, %f552, %f299, %f572;
$L__BB13_38:
	@%p21 bra 	$L__BB13_40;
	and.b64  	%rd112, %rd233, %rd50;
	popc.b64 	%r140, %rd112;
	cvt.rn.f32.u32 	%f300, %r140;
	mul.f32 	%f301, %f243, %f300;
	fma.rn.f32 	%f571, %f548, %f301, %f571;
$L__BB13_40:
	@%p22 bra 	$L__BB13_42;
	and.b64  	%rd113, %rd236, %rd50;
	popc.b64 	%r141, %rd113;
	cvt.rn.f32.u32 	%f302, %r141;
	mul.f32 	%f303, %f243, %f302;
	fma.rn.f32 	%f572, %f551, %f303, %f572;
$L__BB13_42:
	@%p21 bra 	$L__BB13_44;
	and.b64  	%rd114, %rd232, %rd50;
	popc.b64 	%r142, %rd114;
	cvt.rn.f32.u32 	%f304, %r142;
	mul.f32 	%f305, %f243, %f304;
	fma.rn.f32 	%f571, %f547, %f305, %f571;
$L__BB13_44:
	@%p22 bra 	$L__BB13_46;
	and.b64  	%rd115, %rd235, %rd50;
	popc.b64 	%r143, %rd115;
	cvt.rn.f32.u32 	%f306, %r143;
	mul.f32 	%f307, %f243, %f306;
	fma.rn.f32 	%f572, %f550, %f307, %f572;
$L__BB13_46:
	mov.b32 	%r335, 0;
	@%p26 bra 	$L__BB13_48;
	ld.shared.u32 	%r335, [%r331+4];
$L__BB13_48:
	shfl.sync.idx.b32	%r145|%p36, %r335, 0, 31, -1;
	mov.b32 	%f256, %r145;
	ld.shared.u64 	%rd51, [%r333+256];
	add.s32 	%r333, %r333, 512;
	@%p21 bra 	$L__BB13_50;
	and.b64  	%rd116, %rd234, %rd51;
	popc.b64 	%r146, %rd116;
	cvt.rn.f32.u32 	%f308, %r146;
	mul.f32 	%f309, %f256, %f308;
	fma.rn.f32 	%f571, %f549, %f309, %f571;
$L__BB13_50:
	@%p22 bra 	$L__BB13_52;
	and.b64  	%rd117, %rd237, %rd51;
	popc.b64 	%r147, %rd117;
	cvt.rn.f32.u32 	%f310, %r147;
	mul.f32 	%f311, %f256, %f310;
	fma.rn.f32 	%f572, %f552, %f311, %f572;
$L__BB13_52:
	@%p21 bra 	$L__BB13_54;
	and.b64  	%rd118, %rd233, %rd51;
	popc.b64 	%r148, %rd118;
	cvt.rn.f32.u32 	%f312, %r148;
	mul.f32 	%f313, %f256, %f312;
	fma.rn.f32 	%f571, %f548, %f313, %f571;
$L__BB13_54:
	@%p22 bra 	$L__BB13_56;
	and.b64  	%rd119, %rd236, %rd51;
	popc.b64 	%r149, %rd119;
	cvt.rn.f32.u32 	%f314, %r149;
	mul.f32 	%f315, %f256, %f314;
	fma.rn.f32 	%f572, %f551, %f315, %f572;
$L__BB13_56:
	@%p21 bra 	$L__BB13_58;
	and.b64  	%rd120, %rd232, %rd51;
	popc.b64 	%r150, %rd120;
	cvt.rn.f32.u32 	%f316, %r150;
	mul.f32 	%f317, %f256, %f316;
	fma.rn.f32 	%f571, %f547, %f317, %f571;
$L__BB13_58:
	@%p22 bra 	$L__BB13_60;
	and.b64  	%rd121, %rd235, %rd51;
	popc.b64 	%r151, %rd121;
	cvt.rn.f32.u32 	%f318, %r151;
	mul.f32 	%f319, %f256, %f318;
	fma.rn.f32 	%f572, %f550, %f319, %f572;
$L__BB13_60:
	add.s32 	%r332, %r332, 2;
	add.s32 	%r331, %r331, 8;
	setp.ne.s32 	%p42, %r332, 0;
	@%p42 bra 	$L__BB13_32;
	setp.eq.s32 	%p43, %r35, 0;
	@%p43 bra 	$L__BB13_316;
	mov.b32 	%r336, 0;
	@%p26 bra 	$L__BB13_64;
	ld.shared.u32 	%r336, [%r331];
$L__BB13_64:
	shfl.sync.idx.b32	%r153|%p46, %r336, 0, 31, -1;
	mov.b32 	%f269, %r153;
	ld.shared.u64 	%rd52, [%r333];
	@%p21 bra 	$L__BB13_66;
	and.b64  	%rd122, %rd234, %rd52;
	popc.b64 	%r154, %rd122;
	cvt.rn.f32.u32 	%f320, %r154;
	mul.f32 	%f321, %f269, %f320;
	fma.rn.f32 	%f571, %f549, %f321, %f571;
$L__BB13_66:
	@%p22 bra 	$L__BB13_68;
	and.b64  	%rd123, %rd237, %rd52;
	popc.b64 	%r155, %rd123;
	cvt.rn.f32.u32 	%f322, %r155;
	mul.f32 	%f323, %f269, %f322;
	fma.rn.f32 	%f572, %f552, %f323, %f572;
$L__BB13_68:
	@%p21 bra 	$L__BB13_70;
	and.b64  	%rd124, %rd233, %rd52;
	popc.b64 	%r156, %rd124;
	cvt.rn.f32.u32 	%f324, %r156;
	mul.f32 	%f325, %f269, %f324;
	fma.rn.f32 	%f571, %f548, %f325, %f571;
$L__BB13_70:
	@%p22 bra 	$L__BB13_72;
	and.b64  	%rd125, %rd236, %rd52;
	popc.b64 	%r157, %rd125;
	cvt.rn.f32.u32 	%f326, %r157;
	mul.f32 	%f327, %f269, %f326;
	fma.rn.f32 	%f572, %f551, %f327, %f572;
$L__BB13_72:
	@%p21 bra 	$L__BB13_74;
	and.b64  	%rd126, %rd232, %rd52;
	popc.b64 	%r158, %rd126;
	cvt.rn.f32.u32 	%f328, %r158;
	mul.f32 	%f329, %f269, %f328;
	fma.rn.f32 	%f571, %f547, %f329, %f571;
$L__BB13_74:
	@%p22 bra 	$L__BB13_316;
	and.b64  	%rd127, %rd235, %rd52;
	popc.b64 	%r159, %rd127;
	cvt.rn.f32.u32 	%f330, %r159;
	mul.f32 	%f331, %f269, %f330;
	fma.rn.f32 	%f572, %f550, %f331, %f572;
	bra.uni 	$L__BB13_316;
$L__BB13_76:
	setp.lt.s32 	%p52, %r88, 1;
	mov.f32 	%f571, 0f00000000;
	mov.f32 	%f572, %f571;
	@%p52 bra 	$L__BB13_91;
	setp.ne.s32 	%p53, %r6, 0;
	mov.b32 	%r315, 0;
	@%p53 bra 	$L__BB13_79;
	ld.shared.u32 	%r315, [%r8];
$L__BB13_79:
	shfl.sync.idx.b32	%r161|%p55, %r315, 0, 31, -1;
	mov.b32 	%f19, %r161;
	ld.shared.u64 	%rd34, [%r33];
	mov.f32 	%f571, 0f00000000;
	@%p21 bra 	$L__BB13_81;
	and.b64  	%rd128, %rd234, %rd34;
	popc.b64 	%r162, %rd128;
	cvt.rn.f32.u32 	%f334, %r162;
	mul.f32 	%f335, %f19, %f334;
	fma.rn.f32 	%f571, %f549, %f335, 0f00000000;
$L__BB13_81:
	mov.f32 	%f572, 0f00000000;
	@%p22 bra 	$L__BB13_83;
	and.b64  	%rd129, %rd237, %rd34;
	popc.b64 	%r163, %rd129;
	cvt.rn.f32.u32 	%f337, %r163;
	mul.f32 	%f338, %f19, %f337;
	fma.rn.f32 	%f572, %f552, %f338, 0f00000000;
$L__BB13_83:
	@%p21 bra 	$L__BB13_85;
	and.b64  	%rd130, %rd233, %rd34;
	popc.b64 	%r164, %rd130;
	cvt.rn.f32.u32 	%f339, %r164;
	mul.f32 	%f340, %f19, %f339;
	fma.rn.f32 	%f571, %f548, %f340, %f571;
$L__BB13_85:
	@%p22 bra 	$L__BB13_87;
	and.b64  	%rd131, %rd236, %rd34;
	popc.b64 	%r165, %rd131;
	cvt.rn.f32.u32 	%f341, %r165;
	mul.f32 	%f342, %f19, %f341;
	fma.rn.f32 	%f572, %f551, %f342, %f572;
$L__BB13_87:
	@%p21 bra 	$L__BB13_89;
	and.b64  	%rd132, %rd232, %rd34;
	popc.b64 	%r166, %rd132;
	cvt.rn.f32.u32 	%f343, %r166;
	mul.f32 	%f344, %f19, %f343;
	fma.rn.f32 	%f571, %f547, %f344, %f571;
$L__BB13_89:
	@%p22 bra 	$L__BB13_91;
	and.b64  	%rd133, %rd235, %rd34;
	popc.b64 	%r167, %rd133;
	cvt.rn.f32.u32 	%f345, %r167;
	mul.f32 	%f346, %f19, %f345;
	fma.rn.f32 	%f572, %f550, %f346, %f572;
$L__BB13_91:
	setp.lt.s32 	%p61, %r88, 2;
	@%p61 bra 	$L__BB13_106;
	setp.ne.s32 	%p62, %r6, 0;
	mov.b32 	%r316, 0;
	@%p62 bra 	$L__BB13_94;
	ld.shared.u32 	%r316, [%r8+4];
$L__BB13_94:
	shfl.sync.idx.b32	%r169|%p64, %r316, 0, 31, -1;
	mov.b32 	%f33, %r169;
	ld.shared.u64 	%rd35, [%r33+256];
	@%p21 bra 	$L__BB13_96;
	and.b64  	%rd134, %rd234, %rd35;
	popc.b64 	%r170, %rd134;
	cvt.rn.f32.u32 	%f347, %r170;
	mul.f32 	%f348, %f33, %f347;
	fma.rn.f32 	%f571, %f549, %f348, %f571;
$L__BB13_96:
	@%p22 bra 	$L__BB13_98;
	and.b64  	%rd135, %rd237, %rd35;
	popc.b64 	%r171, %rd135;
	cvt.rn.f32.u32 	%f349, %r171;
	mul.f32 	%f350, %f33, %f349;
	fma.rn.f32 	%f572, %f552, %f350, %f572;
$L__BB13_98:
	@%p21 bra 	$L__BB13_100;
	and.b64  	%rd136, %rd233, %rd35;
	popc.b64 	%r172, %rd136;
	cvt.rn.f32.u32 	%f351, %r172;
	mul.f32 	%f352, %f33, %f351;
	fma.rn.f32 	%f571, %f548, %f352, %f571;
$L__BB13_100:
	@%p22 bra 	$L__BB13_102;
	and.b64  	%rd137, %rd236, %rd35;
	popc.b64 	%r173, %rd137;
	cvt.rn.f32.u32 	%f353, %r173;
	mul.f32 	%f354, %f33, %f353;
	fma.rn.f32 	%f572, %f551, %f354, %f572;
$L__BB13_102:
	@%p21 bra 	$L__BB13_104;
	and.b64  	%rd138, %rd232, %rd35;
	popc.b64 	%r174, %rd138;
	cvt.rn.f32.u32 	%f355, %r174;
	mul.f32 	%f356, %f33, %f355;
	fma.rn.f32 	%f571, %f547, %f356, %f571;
$L__BB13_104:
	@%p22 bra 	$L__BB13_106;
	and.b64  	%rd139, %rd235, %rd35;
	popc.b64 	%r175, %rd139;
	cvt.rn.f32.u32 	%f357, %r175;
	mul.f32 	%f358, %f33, %f357;
	fma.rn.f32 	%f572, %f550, %f358, %f572;
$L__BB13_106:
	setp.lt.s32 	%p70, %r88, 3;
	@%p70 bra 	$L__BB13_121;
	setp.ne.s32 	%p71, %r6, 0;
	mov.b32 	%r317, 0;
	@%p71 bra 	$L__BB13_109;
	ld.shared.u32 	%r317, [%r8+8];
$L__BB13_109:
	shfl.sync.idx.b32	%r177|%p73, %r317, 0, 31, -1;
	mov.b32 	%f47, %r177;
	ld.shared.u64 	%rd36, [%r33+512];
	@%p21 bra 	$L__BB13_111;
	and.b64  	%rd140, %rd234, %rd36;
	popc.b64 	%r178, %rd140;
	cvt.rn.f32.u32 	%f359, %r178;
	mul.f32 	%f360, %f47, %f359;
	fma.rn.f32 	%f571, %f549, %f360, %f571;
$L__BB13_111:
	@%p22 bra 	$L__BB13_113;
	and.b64  	%rd141, %rd237, %rd36;
	popc.b64 	%r179, %rd141;
	cvt.rn.f32.u32 	%f361, %r179;
	mul.f32 	%f362, %f47, %f361;
	fma.rn.f32 	%f572, %f552, %f362, %f572;
$L__BB13_113:
	@%p21 bra 	$L__BB13_115;
	and.b64  	%rd142, %rd233, %rd36;
	popc.b64 	%r180, %rd142;
	cvt.rn.f32.u32 	%f363, %r180;
	mul.f32 	%f364, %f47, %f363;
	fma.rn.f32 	%f571, %f548, %f364, %f571;
$L__BB13_115:
	@%p22 bra 	$L__BB13_117;
	and.b64  	%rd143, %rd236, %rd36;
	popc.b64 	%r181, %rd143;
	cvt.rn.f32.u32 	%f365, %r181;
	mul.f32 	%f366, %f47, %f365;
	fma.rn.f32 	%f572, %f551, %f366, %f572;
$L__BB13_117:
	@%p21 bra 	$L__BB13_119;
	and.b64  	%rd144, %rd232, %rd36;
	popc.b64 	%r182, %rd144;
	cvt.rn.f32.u32 	%f367, %r182;
	mul.f32 	%f368, %f47, %f367;
	fma.rn.f32 	%f571, %f547, %f368, %f571;
$L__BB13_119:
	@%p22 bra 	$L__BB13_121;
	and.b64  	%rd145, %rd235, %rd36;
	popc.b64 	%r183, %rd145;
	cvt.rn.f32.u32 	%f369, %r183;
	mul.f32 	%f370, %f47, %f369;
	fma.rn.f32 	%f572, %f550, %f370, %f572;
$L__BB13_121:
	setp.lt.s32 	%p79, %r88, 4;
	@%p79 bra 	$L__BB13_136;
	setp.ne.s32 	%p80, %r6, 0;
	mov.b32 	%r318, 0;
	@%p80 bra 	$L__BB13_124;
	ld.shared.u32 	%r318, [%r8+12];
$L__BB13_124:
	shfl.sync.idx.b32	%r185|%p82, %r318, 0, 31, -1;
	mov.b32 	%f61, %r185;
	ld.shared.u64 	%rd37, [%r33+768];
	@%p21 bra 	$L__BB13_126;
	and.b64  	%rd146, %rd234, %rd37;
	popc.b64 	%r186, %rd146;
	cvt.rn.f32.u32 	%f371, %r186;
	mul.f32 	%f372, %f61, %f371;
	fma.rn.f32 	%f571, %f549, %f372, %f571;
$L__BB13_126:
	@%p22 bra 	$L__BB13_128;
	and.b64  	%rd147, %rd237, %rd37;
	popc.b64 	%r187, %rd147;
	cvt.rn.f32.u32 	%f373, %r187;
	mul.f32 	%f374, %f61, %f373;
	fma.rn.f32 	%f572, %f552, %f374, %f572;
$L__BB13_128:
	@%p21 bra 	$L__BB13_130;
	and.b64  	%rd148, %rd233, %rd37;
	popc.b64 	%r188, %rd148;
	cvt.rn.f32.u32 	%f375, %r188;
	mul.f32 	%f376, %f61, %f375;
	fma.rn.f32 	%f571, %f548, %f376, %f571;
$L__BB13_130:
	@%p22 bra 	$L__BB13_132;
	and.b64  	%rd149, %rd236, %rd37;
	popc.b64 	%r189, %rd149;
	cvt.rn.f32.u32 	%f377, %r189;
	mul.f32 	%f378, %f61, %f377;
	fma.rn.f32 	%f572, %f551, %f378, %f572;
$L__BB13_132:
	@%p21 bra 	$L__BB13_134;
	and.b64  	%rd150, %rd232, %rd37;
	popc.b64 	%r190, %rd150;
	cvt.rn.f32.u32 	%f379, %r190;
	mul.f32 	%f380, %f61, %f379;
	fma.rn.f32 	%f571, %f547, %f380, %f571;
$L__BB13_134:
	@%p22 bra 	$L__BB13_136;
	and.b64  	%rd151, %rd235, %rd37;
	popc.b64 	%r191, %rd151;
	cvt.rn.f32.u32 	%f381, %r191;
	mul.f32 	%f382, %f61, %f381;
	fma.rn.f32 	%f572, %f550, %f382, %f572;
$L__BB13_136:
	setp.lt.s32 	%p88, %r88, 5;
	@%p88 bra 	$L__BB13_151;
	setp.ne.s32 	%p89, %r6, 0;
	mov.b32 	%r319, 0;
	@%p89 bra 	$L__BB13_139;
	ld.shared.u32 	%r319, [%r8+16];
$L__BB13_139:
	shfl.sync.idx.b32	%r193|%p91, %r319, 0, 31, -1;
	mov.b32 	%f75, %r193;
	ld.shared.u64 	%rd38, [%r33+1024];
	@%p21 bra 	$L__BB13_141;
	and.b64  	%rd152, %rd234, %rd38;
	popc.b64 	%r194, %rd152;
	cvt.rn.f32.u32 	%f383, %r194;
	mul.f32 	%f384, %f75, %f383;
	fma.rn.f32 	%f571, %f549, %f384, %f571;
$L__BB13_141:
	@%p22 bra 	$L__BB13_143;
	and.b64  	%rd153, %rd237, %rd38;
	popc.b64 	%r195, %rd153;
	cvt.rn.f32.u32 	%f385, %r195;
	mul.f32 	%f386, %f75, %f385;
	fma.rn.f32 	%f572, %f552, %f386, %f572;
$L__BB13_143:
	@%p21 bra 	$L__BB13_145;
	and.b64  	%rd154, %rd233, %rd38;
	popc.b64 	%r196, %rd154;
	cvt.rn.f32.u32 	%f387, %r196;
	mul.f32 	%f388, %f75, %f387;
	fma.rn.f32 	%f571, %f548, %f388, %f571;
$L__BB13_145:
	@%p22 bra 	$L__BB13_147;
	and.b64  	%rd155, %rd236, %rd38;
	popc.b64 	%r197, %rd155;
	cvt.rn.f32.u32 	%f389, %r197;
	mul.f32 	%f390, %f75, %f389;
	fma.rn.f32 	%f572, %f551, %f390, %f572;
$L__BB13_147:
	@%p21 bra 	$L__BB13_149;
	and.b64  	%rd156, %rd232, %rd38;
	popc.b64 	%r198, %rd156;
	cvt.rn.f32.u32 	%f391, %r198;
	mul.f32 	%f392, %f75, %f391;
	fma.rn.f32 	%f571, %f547, %f392, %f571;
$L__BB13_149:
	@%p22 bra 	$L__BB13_151;
	and.b64  	%rd157, %rd235, %rd38;
	popc.b64 	%r199, %rd157;
	cvt.rn.f32.u32 	%f393, %r199;
	mul.f32 	%f394, %f75, %f393;
	fma.rn.f32 	%f572, %f550, %f394, %f572;
$L__BB13_151:
	setp.lt.s32 	%p97, %r88, 6;
	@%p97 bra 	$L__BB13_166;
	setp.ne.s32 	%p98, %r6, 0;
	mov.b32 	%r320, 0;
	@%p98 bra 	$L__BB13_154;
	ld.shared.u32 	%r320, [%r8+20];
$L__BB13_154:
	shfl.sync.idx.b32	%r201|%p100, %r320, 0, 31, -1;
	mov.b32 	%f89, %r201;
	ld.shared.u64 	%rd39, [%r33+1280];
	@%p21 bra 	$L__BB13_156;
	and.b64  	%rd158, %rd234, %rd39;
	popc.b64 	%r202, %rd158;
	cvt.rn.f32.u32 	%f395, %r202;
	mul.f32 	%f396, %f89, %f395;
	fma.rn.f32 	%f571, %f549, %f396, %f571;
$L__BB13_156:
	@%p22 bra 	$L__BB13_158;
	and.b64  	%rd159, %rd237, %rd39;
	popc.b64 	%r203, %rd159;
	cvt.rn.f32.u32 	%f397, %r203;
	mul.f32 	%f398, %f89, %f397;
	fma.rn.f32 	%f572, %f552, %f398, %f572;
$L__BB13_158:
	@%p21 bra 	$L__BB13_160;
	and.b64  	%rd160, %rd233, %rd39;
	popc.b64 	%r204, %rd160;
	cvt.rn.f32.u32 	%f399, %r204;
	mul.f32 	%f400, %f89, %f399;
	fma.rn.f32 	%f571, %f548, %f400, %f571;
$L__BB13_160:
	@%p22 bra 	$L__BB13_162;
	and.b64  	%rd161, %rd236, %rd39;
	popc.b64 	%r205, %rd161;
	cvt.rn.f32.u32 	%f401, %r205;
	mul.f32 	%f402, %f89, %f401;
	fma.rn.f32 	%f572, %f551, %f402, %f572;
$L__BB13_162:
	@%p21 bra 	$L__BB13_164;
	and.b64  	%rd162, %rd232, %rd39;
	popc.b64 	%r206, %rd162;
	cvt.rn.f32.u32 	%f403, %r206;
	mul.f32 	%f404, %f89, %f403;
	fma.rn.f32 	%f571, %f547, %f404, %f571;
$L__BB13_164:
	@%p22 bra 	$L__BB13_166;
	and.b64  	%rd163, %rd235, %rd39;
	popc.b64 	%r207, %rd163;
	cvt.rn.f32.u32 	%f405, %r207;
	mul.f32 	%f406, %f89, %f405;
	fma.rn.f32 	%f572, %f550, %f406, %f572;
$L__BB13_166:
	setp.lt.s32 	%p106, %r88, 7;
	@%p106 bra 	$L__BB13_181;
	setp.ne.s32 	%p107, %r6, 0;
	mov.b32 	%r321, 0;
	@%p107 bra 	$L__BB13_169;
	ld.shared.u32 	%r321, [%r8+24];
$L__BB13_169:
	shfl.sync.idx.b32	%r209|%p109, %r321, 0, 31, -1;
	mov.b32 	%f103, %r209;
	ld.shared.u64 	%rd40, [%r33+1536];
	@%p21 bra 	$L__BB13_171;
	and.b64  	%rd164, %rd234, %rd40;
	popc.b64 	%r210, %rd164;
	cvt.rn.f32.u32 	%f407, %r210;
	mul.f32 	%f408, %f103, %f407;
	fma.rn.f32 	%f571, %f549, %f408, %f571;
$L__BB13_171:
	@%p22 bra 	$L__BB13_173;
	and.b64  	%rd165, %rd237, %rd40;
	popc.b64 	%r211, %rd165;
	cvt.rn.f32.u32 	%f409, %r211;
	mul.f32 	%f410, %f103, %f409;
	fma.rn.f32 	%f572, %f552, %f410, %f572;
$L__BB13_173:
	@%p21 bra 	$L__BB13_175;
	and.b64  	%rd166, %rd233, %rd40;
	popc.b64 	%r212, %rd166;
	cvt.rn.f32.u32 	%f411, %r212;
	mul.f32 	%f412, %f103, %f411;
	fma.rn.f32 	%f571, %f548, %f412, %f571;
$L__BB13_175:
	@%p22 bra 	$L__BB13_177;
	and.b64  	%rd167, %rd236, %rd40;
	popc.b64 	%r213, %rd167;
	cvt.rn.f32.u32 	%f413, %r213;
	mul.f32 	%f414, %f103, %f413;
	fma.rn.f32 	%f572, %f551, %f414, %f572;
$L__BB13_177:
	@%p21 bra 	$L__BB13_179;
	and.b64  	%rd168, %rd232, %rd40;
	popc.b64 	%r214, %rd168;
	cvt.rn.f32.u32 	%f415, %r214;
	mul.f32 	%f416, %f103, %f415;
	fma.rn.f32 	%f571, %f547, %f416, %f571;
$L__BB13_179:
	@%p22 bra 	$L__BB13_181;
	and.b64  	%rd169, %rd235, %rd40;
	popc.b64 	%r215, %rd169;
	cvt.rn.f32.u32 	%f417, %r215;
	mul.f32 	%f418, %f103, %f417;
	fma.rn.f32 	%f572, %f550, %f418, %f572;
$L__BB13_181:
	setp.lt.s32 	%p115, %r88, 8;
	@%p115 bra 	$L__BB13_196;
	setp.ne.s32 	%p116, %r6, 0;
	mov.b32 	%r322, 0;
	@%p116 bra 	$L__BB13_184;
	ld.shared.u32 	%r322, [%r8+28];
$L__BB13_184:
	shfl.sync.idx.b32	%r217|%p118, %r322, 0, 31, -1;
	mov.b32 	%f117, %r217;
	ld.shared.u64 	%rd41, [%r33+1792];
	@%p21 bra 	$L__BB13_186;
	and.b64  	%rd170, %rd234, %rd41;
	popc.b64 	%r218, %rd170;
	cvt.rn.f32.u32 	%f419, %r218;
	mul.f32 	%f420, %f117, %f419;
	fma.rn.f32 	%f571, %f549, %f420, %f571;
$L__BB13_186:
	@%p22 bra 	$L__BB13_188;
	and.b64  	%rd171, %rd237, %rd41;
	popc.b64 	%r219, %rd171;
	cvt.rn.f32.u32 	%f421, %r219;
	mul.f32 	%f422, %f117, %f421;
	fma.rn.f32 	%f572, %f552, %f422, %f572;
$L__BB13_188:
	@%p21 bra 	$L__BB13_190;
	and.b64  	%rd172, %rd233, %rd41;
	popc.b64 	%r220, %rd172;
	cvt.rn.f32.u32 	%f423, %r220;
	mul.f32 	%f424, %f117, %f423;
	fma.rn.f32 	%f571, %f548, %f424, %f571;
$L__BB13_190:
	@%p22 bra 	$L__BB13_192;
	and.b64  	%rd173, %rd236, %rd41;
	popc.b64 	%r221, %rd173;
	cvt.rn.f32.u32 	%f425, %r221;
	mul.f32 	%f426, %f117, %f425;
	fma.rn.f32 	%f572, %f551, %f426, %f572;
$L__BB13_192:
	@%p21 bra 	$L__BB13_194;
	and.b64  	%rd174, %rd232, %rd41;
	popc.b64 	%r222, %rd174;
	cvt.rn.f32.u32 	%f427, %r222;
	mul.f32 	%f428, %f117, %f427;
	fma.rn.f32 	%f571, %f547, %f428, %f571;
$L__BB13_194:
	@%p22 bra 	$L__BB13_196;
	and.b64  	%rd175, %rd235, %rd41;
	popc.b64 	%r223, %rd175;
	cvt.rn.f32.u32 	%f429, %r223;
	mul.f32 	%f430, %f117, %f429;
	fma.rn.f32 	%f572, %f550, %f430, %f572;
$L__BB13_196:
	setp.lt.s32 	%p124, %r88, 9;
	@%p124 bra 	$L__BB13_211;
	setp.ne.s32 	%p125, %r6, 0;
	mov.b32 	%r323, 0;
	@%p125 bra 	$L__BB13_199;
	ld.shared.u32 	%r323, [%r8+32];
$L__BB13_199:
	shfl.sync.idx.b32	%r225|%p127, %r323, 0, 31, -1;
	mov.b32 	%f131, %r225;
	ld.shared.u64 	%rd42, [%r33+2048];
	@%p21 bra 	$L__BB13_201;
	and.b64  	%rd176, %rd234, %rd42;
	popc.b64 	%r226, %rd176;
	cvt.rn.f32.u32 	%f431, %r226;
	mul.f32 	%f432, %f131, %f431;
	fma.rn.f32 	%f571, %f549, %f432, %f571;
$L__BB13_201:
	@%p22 bra 	$L__BB13_203;
	and.b64  	%rd177, %rd237, %rd42;
	popc.b64 	%r227, %rd177;
	cvt.rn.f32.u32 	%f433, %r227;
	mul.f32 	%f434, %f131, %f433;
	fma.rn.f32 	%f572, %f552, %f434, %f572;
$L__BB13_203:
	@%p21 bra 	$L__BB13_205;
	and.b64  	%rd178, %rd233, %rd42;
	popc.b64 	%r228, %rd178;
	cvt.rn.f32.u32 	%f435, %r228;
	mul.f32 	%f436, %f131, %f435;
	fma.rn.f32 	%f571, %f548, %f436, %f571;
$L__BB13_205:
	@%p22 bra 	$L__BB13_207;
	and.b64  	%rd179, %rd236, %rd42;
	popc.b64 	%r229, %rd179;
	cvt.rn.f32.u32 	%f437, %r229;
	mul.f32 	%f438, %f131, %f437;
	fma.rn.f32 	%f572, %f551, %f438, %f572;
$L__BB13_207:
	@%p21 bra 	$L__BB13_209;
	and.b64  	%rd180, %rd232, %rd42;
	popc.b64 	%r230, %rd180;
	cvt.rn.f32.u32 	%f439, %r230;
	mul.f32 	%f440, %f131, %f439;
	fma.rn.f32 	%f571, %f547, %f440, %f571;
$L__BB13_209:
	@%p22 bra 	$L__BB13_211;
	and.b64  	%rd181, %rd235, %rd42;
	popc.b64 	%r231, %rd181;
	cvt.rn.f32.u32 	%f441, %r231;
	mul.f32 	%f442, %f131, %f441;
	fma.rn.f32 	%f572, %f550, %f442, %f572;
$L__BB13_211:
	setp.lt.s32 	%p133, %r88, 10;
	@%p133 bra 	$L__BB13_226;
	setp.ne.s32 	%p134, %r6, 0;
	mov.b32 	%r324, 0;
	@%p134 bra 	$L__BB13_214;
	ld.shared.u32 	%r324, [%r8+36];
$L__BB13_214:
	shfl.sync.idx.b32	%r233|%p136, %r324, 0, 31, -1;
	mov.b32 	%f145, %r233;
	ld.shared.u64 	%rd43, [%r33+2304];
	@%p21 bra 	$L__BB13_216;
	and.b64  	%rd182, %rd234, %rd43;
	popc.b64 	%r234, %rd182;
	cvt.rn.f32.u32 	%f443, %r234;
	mul.f32 	%f444, %f145, %f443;
	fma.rn.f32 	%f571, %f549, %f444, %f571;
$L__BB13_216:
	@%p22 bra 	$L__BB13_218;
	and.b64  	%rd183, %rd237, %rd43;
	popc.b64 	%r235, %rd183;
	cvt.rn.f32.u32 	%f445, %r235;
	mul.f32 	%f446, %f145, %f445;
	fma.rn.f32 	%f572, %f552, %f446, %f572;
$L__BB13_218:
	@%p21 bra 	$L__BB13_220;
	and.b64  	%rd184, %rd233, %rd43;
	popc.b64 	%r236, %rd184;
	cvt.rn.f32.u32 	%f447, %r236;
	mul.f32 	%f448, %f145, %f447;
	fma.rn.f32 	%f571, %f548, %f448, %f571;
$L__BB13_220:
	@%p22 bra 	$L__BB13_222;
	and.b64  	%rd185, %rd236, %rd43;
	popc.b64 	%r237, %rd185;
	cvt.rn.f32.u32 	%f449, %r237;
	mul.f32 	%f450, %f145, %f449;
	fma.rn.f32 	%f572, %f551, %f450, %f572;
$L__BB13_222:
	@%p21 bra 	$L__BB13_224;
	and.b64  	%rd186, %rd232, %rd43;
	popc.b64 	%r238, %rd186;
	cvt.rn.f32.u32 	%f451, %r238;
	mul.f32 	%f452, %f145, %f451;
	fma.rn.f32 	%f571, %f547, %f452, %f571;
$L__BB13_224:
	@%p22 bra 	$L__BB13_226;
	and.b64  	%rd187, %rd235, %rd43;
	popc.b64 	%r239, %rd187;
	cvt.rn.f32.u32 	%f453, %r239;
	mul.f32 	%f454, %f145, %f453;
	fma.rn.f32 	%f572, %f550, %f454, %f572;
$L__BB13_226:
	setp.lt.s32 	%p142, %r88, 11;
	@%p142 bra 	$L__BB13_241;
	setp.ne.s32 	%p143, %r6, 0;
	mov.b32 	%r325, 0;
	@%p143 bra 	$L__BB13_229;
	ld.shared.u32 	%r325, [%r8+40];
$L__BB13_229:
	shfl.sync.idx.b32	%r241|%p145, %r325, 0, 31, -1;
	mov.b32 	%f159, %r241;
	ld.shared.u64 	%rd44, [%r33+2560];
	@%p21 bra 	$L__BB13_231;
	and.b64  	%rd188, %rd234, %rd44;
	popc.b64 	%r242, %rd188;
	cvt.rn.f32.u32 	%f455, %r242;
	mul.f32 	%f456, %f159, %f455;
	fma.rn.f32 	%f571, %f549, %f456, %f571;
$L__BB13_231:
	@%p22 bra 	$L__BB13_233;
	and.b64  	%rd189, %rd237, %rd44;
	popc.b64 	%r243, %rd189;
	cvt.rn.f32.u32 	%f457, %r243;
	mul.f32 	%f458, %f159, %f457;
	fma.rn.f32 	%f572, %f552, %f458, %f572;
$L__BB13_233:
	@%p21 bra 	$L__BB13_235;
	and.b64  	%rd190, %rd233, %rd44;
	popc.b64 	%r244, %rd190;
	cvt.rn.f32.u32 	%f459, %r244;
	mul.f32 	%f460, %f159, %f459;
	fma.rn.f32 	%f571, %f548, %f460, %f571;
$L__BB13_235:
	@%p22 bra 	$L__BB13_237;
	and.b64  	%rd191, %rd236, %rd44;
	popc.b64 	%r245, %rd191;
	cvt.rn.f32.u32 	%f461, %r245;
	mul.f32 	%f462, %f159, %f461;
	fma.rn.f32 	%f572, %f551, %f462, %f572;
$L__BB13_237:
	@%p21 bra 	$L__BB13_239;
	and.b64  	%rd192, %rd232, %rd44;
	popc.b64 	%r246, %rd192;
	cvt.rn.f32.u32 	%f463, %r246;
	mul.f32 	%f464, %f159, %f463;
	fma.rn.f32 	%f571, %f547, %f464, %f571;
$L__BB13_239:
	@%p22 bra 	$L__BB13_241;
	and.b64  	%rd193, %rd235, %rd44;
	popc.b64 	%r247, %rd193;
	cvt.rn.f32.u32 	%f465, %r247;
	mul.f32 	%f466, %f159, %f465;
	fma.rn.f32 	%f572, %f550, %f466, %f572;
$L__BB13_241:
	setp.lt.s32 	%p151, %r88, 12;
	@%p151 bra 	$L__BB13_256;
	setp.ne.s32 	%p152, %r6, 0;
	mov.b32 	%r326, 0;
	@%p152 bra 	$L__BB13_244;
	ld.shared.u32 	%r326, [%r8+44];
$L__BB13_244:
	shfl.sync.idx.b32	%r249|%p154, %r326, 0, 31, -1;
	mov.b32 	%f173, %r249;
	ld.shared.u64 	%rd45, [%r33+2816];
	@%p21 bra 	$L__BB13_246;
	and.b64  	%rd194, %rd234, %rd45;
	popc.b64 	%r250, %rd194;
	cvt.rn.f32.u32 	%f467, %r250;
	mul.f32 	%f468, %f173, %f467;
	fma.rn.f32 	%f571, %f549, %f468, %f571;
$L__BB13_246:
	@%p22 bra 	$L__BB13_248;
	and.b64  	%rd195, %rd237, %rd45;
	popc.b64 	%r251, %rd195;
	cvt.rn.f32.u32 	%f469, %r251;
	mul.f32 	%f470, %f173, %f469;
	fma.rn.f32 	%f572, %f552, %f470, %f572;
$L__BB13_248:
	@%p21 bra 	$L__BB13_250;
	and.b64  	%rd196, %rd233, %rd45;
	popc.b64 	%r252, %rd196;
	cvt.rn.f32.u32 	%f471, %r252;
	mul.f32 	%f472, %f173, %f471;
	fma.rn.f32 	%f571, %f548, %f472, %f571;
$L__BB13_250:
	@%p22 bra 	$L__BB13_252;
	and.b64  	%rd197, %rd236, %rd45;
	popc.b64 	%r253, %rd197;
	cvt.rn.f32.u32 	%f473, %r253;
	mul.f32 	%f474, %f173, %f473;
	fma.rn.f32 	%f572, %f551, %f474, %f572;
$L__BB13_252:
	@%p21 bra 	$L__BB13_254;
	and.b64  	%rd198, %rd232, %rd45;
	popc.b64 	%r254, %rd198;
	cvt.rn.f32.u32 	%f475, %r254;
	mul.f32 	%f476, %f173, %f475;
	fma.rn.f32 	%f571, %f547, %f476, %f571;
$L__BB13_254:
	@%p22 bra 	$L__BB13_256;
	and.b64  	%rd199, %rd235, %rd45;
	popc.b64 	%r255, %rd199;
	cvt.rn.f32.u32 	%f477, %r255;
	mul.f32 	%f478, %f173, %f477;
	fma.rn.f32 	%f572, %f550, %f478, %f572;
$L__BB13_256:
	setp.lt.s32 	%p160, %r88, 13;
	@%p160 bra 	$L__BB13_271;
	setp.ne.s32 	%p161, %r6, 0;
	mov.b32 	%r327, 0;
	@%p161 bra 	$L__BB13_259;
	ld.shared.u32 	%r327, [%r8+48];
$L__BB13_259:
	shfl.sync.idx.b32	%r257|%p163, %r327, 0, 31, -1;
	mov.b32 	%f187, %r257;
	ld.shared.u64 	%rd46, [%r33+3072];
	@%p21 bra 	$L__BB13_261;
	and.b64  	%rd200, %rd234, %rd46;
	popc.b64 	%r258, %rd200;
	cvt.rn.f32.u32 	%f479, %r258;
	mul.f32 	%f480, %f187, %f479;
	fma.rn.f32 	%f571, %f549, %f480, %f571;
$L__BB13_261:
	@%p22 bra 	$L__BB13_263;
	and.b64  	%rd201, %rd237, %rd46;
	popc.b64 	%r259, %rd201;
	cvt.rn.f32.u32 	%f481, %r259;
	mul.f32 	%f482, %f187, %f481;
	fma.rn.f32 	%f572, %f552, %f482, %f572;
$L__BB13_263:
	@%p21 bra 	$L__BB13_265;
	and.b64  	%rd202, %rd233, %rd46;
	popc.b64 	%r260, %rd202;
	cvt.rn.f32.u32 	%f483, %r260;
	mul.f32 	%f484, %f187, %f483;
	fma.rn.f32 	%f571, %f548, %f484, %f571;
$L__BB13_265:
	@%p22 bra 	$L__BB13_267;
	and.b64  	%rd203, %rd236, %rd46;
	popc.b64 	%r261, %rd203;
	cvt.rn.f32.u32 	%f485, %r261;
	mul.f32 	%f486, %f187, %f485;
	fma.rn.f32 	%f572, %f551, %f486, %f572;
$L__BB13_267:
	@%p21 bra 	$L__BB13_269;
	and.b64  	%rd204, %rd232, %rd46;
	popc.b64 	%r262, %rd204;
	cvt.rn.f32.u32 	%f487, %r262;
	mul.f32 	%f488, %f187, %f487;
	fma.rn.f32 	%f571, %f547, %f488, %f571;
$L__BB13_269:
	@%p22 bra 	$L__BB13_271;
	and.b64  	%rd205, %rd235, %rd46;
	popc.b64 	%r263, %rd205;
	cvt.rn.f32.u32 	%f489, %r263;
	mul.f32 	%f490, %f187, %f489;
	fma.rn.f32 	%f572, %f550, %f490, %f572;
$L__BB13_271:
	setp.lt.s32 	%p169, %r88, 14;
	@%p169 bra 	$L__BB13_286;
	setp.ne.s32 	%p170, %r6, 0;
	mov.b32 	%r328, 0;
	@%p170 bra 	$L__BB13_274;
	ld.shared.u32 	%r328, [%r8+52];
$L__BB13_274:
	shfl.sync.idx.b32	%r265|%p172, %r328, 0, 31, -1;
	mov.b32 	%f201, %r265;
	ld.shared.u64 	%rd47, [%r33+3328];
	@%p21 bra 	$L__BB13_276;
	and.b64  	%rd206, %rd234, %rd47;
	popc.b64 	%r266, %rd206;
	cvt.rn.f32.u32 	%f491, %r266;
	mul.f32 	%f492, %f201, %f491;
	fma.rn.f32 	%f571, %f549, %f492, %f571;
$L__BB13_276:
	@%p22 bra 	$L__BB13_278;
	and.b64  	%rd207, %rd237, %rd47;
	popc.b64 	%r267, %rd207;
	cvt.rn.f32.u32 	%f493, %r267;
	mul.f32 	%f494, %f201, %f493;
	fma.rn.f32 	%f572, %f552, %f494, %f572;
$L__BB13_278:
	@%p21 bra 	$L__BB13_280;
	and.b64  	%rd208, %rd233, %rd47;
	popc.b64 	%r268, %rd208;
	cvt.rn.f32.u32 	%f495, %r268;
	mul.f32 	%f496, %f201, %f495;
	fma.rn.f32 	%f571, %f548, %f496, %f571;
$L__BB13_280:
	@%p22 bra 	$L__BB13_282;
	and.b64  	%rd209, %rd236, %rd47;
	popc.b64 	%r269, %rd209;
	cvt.rn.f32.u32 	%f497, %r269;
	mul.f32 	%f498, %f201, %f497;
	fma.rn.f32 	%f572, %f551, %f498, %f572;
$L__BB13_282:
	@%p21 bra 	$L__BB13_284;
	and.b64  	%rd210, %rd232, %rd47;
	popc.b64 	%r270, %rd210;
	cvt.rn.f32.u32 	%f499, %r270;
	mul.f32 	%f500, %f201, %f499;
	fma.rn.f32 	%f571, %f547, %f500, %f571;
$L__BB13_284:
	@%p22 bra 	$L__BB13_286;
	and.b64  	%rd211, %rd235, %rd47;
	popc.b64 	%r271, %rd211;
	cvt.rn.f32.u32 	%f501, %r271;
	mul.f32 	%f502, %f201, %f501;
	fma.rn.f32 	%f572, %f550, %f502, %f572;
$L__BB13_286:
	setp.lt.s32 	%p178, %r88, 15;
	@%p178 bra 	$L__BB13_301;
	setp.ne.s32 	%p179, %r6, 0;
	mov.b32 	%r329, 0;
	@%p179 bra 	$L__BB13_289;
	ld.shared.u32 	%r329, [%r8+56];
$L__BB13_289:
	shfl.sync.idx.b32	%r273|%p181, %r329, 0, 31, -1;
	mov.b32 	%f215, %r273;
	ld.shared.u64 	%rd48, [%r33+3584];
	@%p21 bra 	$L__BB13_291;
	and.b64  	%rd212, %rd234, %rd48;
	popc.b64 	%r274, %rd212;
	cvt.rn.f32.u32 	%f503, %r274;
	mul.f32 	%f504, %f215, %f503;
	fma.rn.f32 	%f571, %f549, %f504, %f571;
$L__BB13_291:
	@%p22 bra 	$L__BB13_293;
	and.b64  	%rd213, %rd237, %rd48;
	popc.b64 	%r275, %rd213;
	cvt.rn.f32.u32 	%f505, %r275;
	mul.f32 	%f506, %f215, %f505;
	fma.rn.f32 	%f572, %f552, %f506, %f572;
$L__BB13_293:
	@%p21 bra 	$L__BB13_295;
	and.b64  	%rd214, %rd233, %rd48;
	popc.b64 	%r276, %rd214;
	cvt.rn.f32.u32 	%f507, %r276;
	mul.f32 	%f508, %f215, %f507;
	fma.rn.f32 	%f571, %f548, %f508, %f571;
$L__BB13_295:
	@%p22 bra 	$L__BB13_297;
	and.b64  	%rd215, %rd236, %rd48;
	popc.b64 	%r277, %rd215;
	cvt.rn.f32.u32 	%f509, %r277;
	mul.f32 	%f510, %f215, %f509;
	fma.rn.f32 	%f572, %f551, %f510, %f572;
$L__BB13_297:
	@%p21 bra 	$L__BB13_299;
	and.b64  	%rd216, %rd232, %rd48;
	popc.b64 	%r278, %rd216;
	cvt.rn.f32.u32 	%f511, %r278;
	mul.f32 	%f512, %f215, %f511;
	fma.rn.f32 	%f571, %f547, %f512, %f571;
$L__BB13_299:
	@%p22 bra 	$L__BB13_301;
	and.b64  	%rd217, %rd235, %rd48;
	popc.b64 	%r279, %rd217;
	cvt.rn.f32.u32 	%f513, %r279;
	mul.f32 	%f514, %f215, %f513;
	fma.rn.f32 	%f572, %f550, %f514, %f572;
$L__BB13_301:
	setp.ne.s32 	%p187, %r88, 16;
	@%p187 bra 	$L__BB13_316;
	setp.ne.s32 	%p188, %r6, 0;
	mov.b32 	%r330, 0;
	@%p188 bra 	$L__BB13_304;
	ld.shared.u32 	%r330, [%r8+60];
$L__BB13_304:
	shfl.sync.idx.b32	%r281|%p190, %r330, 0, 31, -1;
	mov.b32 	%f229, %r281;
	ld.shared.u64 	%rd49, [%r33+3840];
	@%p21 bra 	$L__BB13_306;
	and.b64  	%rd218, %rd234, %rd49;
	popc.b64 	%r282, %rd218;
	cvt.rn.f32.u32 	%f515, %r282;
	mul.f32 	%f516, %f229, %f515;
	fma.rn.f32 	%f571, %f549, %f516, %f571;
$L__BB13_306:
	@%p22 bra 	$L__BB13_308;
	and.b64  	%rd219, %rd237, %rd49;
	popc.b64 	%r283, %rd219;
	cvt.rn.f32.u32 	%f517, %r283;
	mul.f32 	%f518, %f229, %f517;
	fma.rn.f32 	%f572, %f552, %f518, %f572;
$L__BB13_308:
	@%p21 bra 	$L__BB13_310;
	and.b64  	%rd220, %rd233, %rd49;
	popc.b64 	%r284, %rd220;
	cvt.rn.f32.u32 	%f519, %r284;
	mul.f32 	%f520, %f229, %f519;
	fma.rn.f32 	%f571, %f548, %f520, %f571;
$L__BB13_310:
	@%p22 bra 	$L__BB13_312;
	and.b64  	%rd221, %rd236, %rd49;
	popc.b64 	%r285, %rd221;
	cvt.rn.f32.u32 	%f521, %r285;
	mul.f32 	%f522, %f229, %f521;
	fma.rn.f32 	%f572, %f551, %f522, %f572;
$L__BB13_312:
	@%p21 bra 	$L__BB13_314;
	and.b64  	%rd222, %rd232, %rd49;
	popc.b64 	%r286, %rd222;
	cvt.rn.f32.u32 	%f523, %r286;
	mul.f32 	%f524, %f229, %f523;
	fma.rn.f32 	%f571, %f547, %f524, %f571;
$L__BB13_314:
	@%p22 bra 	$L__BB13_316;
	and.b64  	%rd223, %rd235, %rd49;
	popc.b64 	%r287, %rd223;
	cvt.rn.f32.u32 	%f525, %r287;
	mul.f32 	%f526, %f229, %f525;
	fma.rn.f32 	%f572, %f550, %f526, %f572;
$L__BB13_316:
	setp.ne.s32 	%p196, %r6, 0;
	mov.b32 	%r288, %f571;
	shfl.sync.down.b32	%r289|%p197, %r288, 16, 31, -1;
	mov.b32 	%f527, %r289;
	add.f32 	%f528, %f571, %f527;
	mov.b32 	%r290, %f528;
	shfl.sync.down.b32	%r291|%p198, %r290, 8, 31, -1;
	mov.b32 	%f529, %r291;
	add.f32 	%f530, %f528, %f529;
	mov.b32 	%r292, %f530;
	shfl.sync.down.b32	%r293|%p199, %r292, 4, 31, -1;
	mov.b32 	%f531, %r293;
	add.f32 	%f532, %f530, %f531;
	mov.b32 	%r294, %f532;
	shfl.sync.down.b32	%r295|%p200, %r294, 2, 31, -1;
	mov.b32 	%f533, %r295;
	add.f32 	%f534, %f532, %f533;
	mov.b32 	%r296, %f534;
	shfl.sync.down.b32	%r297|%p201, %r296, 1, 31, -1;
	mov.b32 	%f535, %r297;
	add.f32 	%f283, %f534, %f535;
	mov.b32 	%r298, %f572;
	shfl.sync.down.b32	%r299|%p202, %r298, 16, 31, -1;
	mov.b32 	%f536, %r299;
	add.f32 	%f537, %f572, %f536;
	mov.b32 	%r300, %f537;
	shfl.sync.down.b32	%r301|%p203, %r300, 8, 31, -1;
	mov.b32 	%f538, %r301;
	add.f32 	%f539, %f537, %f538;
	mov.b32 	%r302, %f539;
	shfl.sync.down.b32	%r303|%p204, %r302, 4, 31, -1;
	mov.b32 	%f540, %r303;
	add.f32 	%f541, %f539, %f540;
	mov.b32 	%r304, %f541;
	shfl.sync.down.b32	%r305|%p205, %r304, 2, 31, -1;
	mov.b32 	%f542, %r305;
	add.f32 	%f543, %f541, %f542;
	mov.b32 	%r306, %f543;
	shfl.sync.down.b32	%r307|%p206, %r306, 1, 31, -1;
	mov.b32 	%f544, %r307;
	add.f32 	%f284, %f543, %f544;
	@%p196 bra 	$L__BB13_321;
	setp.ge.u32 	%p207, %r30, %r2;
	@%p207 bra 	$L__BB13_319;
	mul.f32 	%f545, %f291, %f283;
	mad.lo.s64 	%rd224, %rd91, %rd8, %rd238;
	shl.b64 	%rd225, %rd224, 2;
	add.s64 	%rd226, %rd1, %rd225;
	st.global.f32 	[%rd226], %f545;
$L__BB13_319:
	setp.le.s32 	%p208, %r91, %r31;
	@%p208 bra 	$L__BB13_321;
	mul.f32 	%f546, %f291, %f284;
	mad.lo.s64 	%rd227, %rd91, %rd8, %rd239;
	shl.b64 	%rd228, %rd227, 2;
	add.s64 	%rd229, %rd1, %rd228;
	st.global.f32 	[%rd229], %f546;
$L__BB13_321:
	bar.sync 	0;
$L__BB13_322:
	add.s32 	%r312, %r312, 1;
	setp.ne.s32 	%p209, %r312, %r1;
	@%p209 bra 	$L__BB13_14;
$L__BB13_323:
	ret;
$L__BB13_324:
	mul.wide.u32 	%rd83, %r309, 8;
	add.s64 	%rd76, %rd3, %rd83;
	// begin inline asm
	ld.global.nc.u64 %rd75, [%rd76];
	// end inline asm
	add.s32 	%r108, %r309, %r18;
	shl.b32 	%r109, %r108, 3;
	add.s32 	%r110, %r7, %r109;
	st.shared.u64 	[%r110], %rd75;
	add.s32 	%r111, %r309, %r10;
	mul.wide.u32 	%rd84, %r111, 8;
	add.s64 	%rd78, %rd3, %rd84;
	// begin inline asm
	ld.global.nc.u64 %rd77, [%rd78];
	// end inline asm
	shl.b32 	%r112, %r10, 3;
	add.s32 	%r113, %r110, %r112;
	st.shared.u64 	[%r113], %rd77;
	add.s32 	%r114, %r111, %r10;
	mul.wide.u32 	%rd85, %r114, 8;
	add.s64 	%rd80, %rd3, %rd85;
	// begin inline asm
	ld.global.nc.u64 %rd79, [%rd80];
	// end inline asm
	add.s32 	%r115, %r113, %r112;
	st.shared.u64 	[%r115], %rd79;
	add.s32 	%r116, %r114, %r10;
	mul.wide.u32 	%rd86, %r116, 8;
	add.s64 	%rd82, %rd3, %rd86;
	// begin inline asm
	ld.global.nc.u64 %rd81, [%rd82];
	// end inline asm
	add.s32 	%r117, %r115, %r112;
	st.shared.u64 	[%r117], %rd81;
	add.s32 	%r309, %r116, %r10;
	setp.lt.u32 	%p10, %r309, 96;
	@%p10 bra 	$L__BB13_324;
	bra.uni 	$L__BB13_9;

}
	// .globl	_Z66popcount_weighted_keys_literal_fused_multiq_kernel_warp_out_w32_sbILi3EEvPKyPKfiiS1_S3_iiiiiPKxS5_fiPf
.visible .entry _Z66popcount_weighted_keys_literal_fused_multiq_kernel_warp_out_w32_sbILi3EEvPKyPKfiiS1_S3_iiiiiPKxS5_fiPf(
	.param .u64 .ptr .align 1 _Z66popcount_weighted_keys_literal_fused_multiq_kernel_warp_out_w32_sbILi3EEvPKyPKfiiS1_S3_iiiiiPKxS5_fiPf_param_0,
	.param .u64 .ptr .align 1 _Z66popcount_weighted_keys_literal_fused_multiq_kernel_warp_out_w32_sbILi3EEvPKyPKfiiS1_S3_iiiiiPKxS5_fiPf_param_1,
	.param .u32 _Z66popcount_weighted_keys_literal_fused_multiq_kernel_warp_out_w32_sbILi3EEvPKyPKfiiS1_S3_iiiiiPKxS5_fiPf_param_2,
	.param .u32 _Z66popcount_weighted_keys_literal_fused_multiq_kernel_warp_out_w32_sbILi3EEvPKyPKfiiS1_S3_iiiiiPKxS5_fiPf_param_3,
	.param .u64 .ptr .align 1 _Z66popcount_weighted_keys_literal_fused_multiq_kernel_warp_out_w32_sbILi3EEvPKyPKfiiS1_S3_iiiiiPKxS5_fiPf_param_4,
	.param .u64 .ptr .align 1 _Z66popcount_weighted_keys_literal_fused_multiq_kernel_warp_out_w32_sbILi3EEvPKyPKfiiS1_S3_iiiiiPKxS5_fiPf_param_5,
	.param .u32 _Z66popcount_weighted_keys_literal_fused_multiq_kernel_warp_out_w32_sbILi3EEvPKyPKfiiS1_S3_iiiiiPKxS5_fiPf_param_6,
	.param .u32 _Z66popcount_weighted_keys_literal_fused_multiq_kernel_warp_out_w32_sbILi3EEvPKyPKfiiS1_S3_iiiiiPKxS5_fiPf_param_7,
	.param .u32 _Z66popcount_weighted_keys_literal_fused_multiq_kernel_warp_out_w32_sbILi3EEvPKyPKfiiS1_S3_iiiiiPKxS5_fiPf_param_8,
	.param .u32 _Z66popcount_weighted_keys_literal_fused_multiq_kernel_warp_out_w32_sbILi3EEvPKyPKfiiS1_S3_iiiiiPKxS5_fiPf_param_9,
	.param .u32 _Z66popcount_weighted_keys_literal_fused_multiq_kernel_warp_out_w32_sbILi3EEvPKyPKfiiS1_S3_iiiiiPKxS5_fiPf_param_10,
	.param .u64 .ptr .align 1 _Z66popcount_weighted_keys_literal_fused_multiq_kernel_warp_out_w32_sbILi3EEvPKyPKfiiS1_S3_iiiiiPKxS5_fiPf_param_11,
	.param .u64 .ptr .align 1 _Z66popcount_weighted_keys_literal_fused_multiq_kernel_warp_out_w32_sbILi3EEvPKyPKfiiS1_S3_iiiiiPKxS5_fiPf_param_12,
	.param .f32 _Z66popcount_weighted_keys_literal_fused_multiq_kernel_warp_out_w32_sbILi3EEvPKyPKfiiS1_S3_iiiiiPKxS5_fiPf_param_13,
	.param .u32 _Z66popcount_weighted_keys_literal_fused_multiq_kernel_warp_out_w32_sbILi3EEvPKyPKfiiS1_S3_iiiiiPKxS5_fiPf_param_14,
	.param .u64 .ptr .align 1 _Z66popcount_weighted_keys_literal_fused_multiq_kernel_warp_out_w32_sbILi3EEvPKyPKfiiS1_S3_iiiiiPKxS5_fiPf_param_15
)
{
	.reg .pred 	%p<95>;
	.reg .b32 	%r<307>;
	.reg .b32 	%f<284>;
	.reg .b64 	%rd<161>;

	ld.param.u32 	%r100, [_Z66popcount_weighted_keys_literal_fused_multiq_kernel_warp_out_w32_sbILi3EEvPKyPKfiiS1_S3_iiiiiPKxS5_fiPf_param_2];
	ld.param.u64 	%rd17, [_Z66popcount_weighted_keys_literal_fused_multiq_kernel_warp_out_w32_sbILi3EEvPKyPKfiiS1_S3_iiiiiPKxS5_fiPf_param_4];
	ld.param.u64 	%rd18, [_Z66popcount_weighted_keys_literal_fused_multiq_kernel_warp_out_w32_sbILi3EEvPKyPKfiiS1_S3_iiiiiPKxS5_fiPf_param_5];
	ld.param.u32 	%r101, [_Z66popcount_weighted_keys_literal_fused_multiq_kernel_warp_out_w32_sbILi3EEvPKyPKfiiS1_S3_iiiiiPKxS5_fiPf_param_7];
	ld.param.u32 	%r102, [_Z66popcount_weighted_keys_literal_fused_multiq_kernel_warp_out_w32_sbILi3EEvPKyPKfiiS1_S3_iiiiiPKxS5_fiPf_param_8];
	ld.param.u32 	%r104, [_Z66popcount_weighted_keys_literal_fused_multiq_kernel_warp_out_w32_sbILi3EEvPKyPKfiiS1_S3_iiiiiPKxS5_fiPf_param_9];
	ld.param.u32 	%r105, [_Z66popcount_weighted_keys_literal_fused_multiq_kernel_warp_out_w32_sbILi3EEvPKyPKfiiS1_S3_iiiiiPKxS5_fiPf_param_10];
	ld.param.f32 	%f45, [_Z66popcount_weighted_keys_literal_fused_multiq_kernel_warp_out_w32_sbILi3EEvPKyPKfiiS1_S3_iiiiiPKxS5_fiPf_param_13];
	ld.param.u64 	%rd21, [_Z66popcount_weighted_keys_literal_fused_multiq_kernel_warp_out_w32_sbILi3EEvPKyPKfiiS1_S3_iiiiiPKxS5_fiPf_param_15];
	mov.u32 	%r106, %ctaid.x;
	mov.u32 	%r107, %ctaid.y;
	max.s32 	%r1, %r104, 1;
	max.s32 	%r2, %r105, 1;
	mul.lo.s32 	%r3, %r1, %r107;
	mul.lo.s32 	%r4, %r2, %r106;
	setp.ge.s32 	%p1, %r3, %r102;
	@%p1 bra 	$L__BB14_112;
	mov.u32 	%r5, %tid.x;
	and.b32  	%r6, %r5, 31;
	mov.u32 	%r7, %ntid.x;
	shl.b32 	%r8, %r100, 8;
	mov.u32 	%r109, shmem$1;
	add.s32 	%r9, %r109, %r8;
	mul.lo.s32 	%r10, %r2, 768;
	add.s32 	%r11, %r9, %r10;
	shl.b32 	%r110, %r100, 2;
	add.s32 	%r12, %r11, %r110;
	add.s32 	%r13, %r5, %r7;
	max.u32 	%r111, %r13, 96;
	setp.lt.u32 	%p2, %r13, 96;
	selp.u32 	%r112, 1, 0, %p2;
	add.s32 	%r113, %r13, %r112;
	sub.s32 	%r114, %r111, %r113;
	div.u32 	%r115, %r114, %r7;
	add.s32 	%r14, %r115, %r112;
	and.b32  	%r15, %r14, 3;
	add.s32 	%r16, %r13, %r7;
	mov.b32 	%r273, 0;
$L__BB14_2:
	add.s32 	%r18, %r273, %r4;
	setp.ge.s32 	%p3, %r18, %r101;
	@%p3 bra 	$L__BB14_12;
	setp.gt.u32 	%p4, %r5, 95;
	cvt.u64.u32 	%rd1, %r18;
	@%p4 bra 	$L__BB14_9;
	mad.lo.s64 	%rd2, %rd1, 768, %rd17;
	setp.eq.s32 	%p5, %r15, 3;
	mul.lo.s32 	%r19, %r273, 96;
	mov.u32 	%r274, %r5;
	@%p5 bra 	$L__BB14_8;
	setp.eq.s32 	%p6, %r15, 0;
	mul.wide.u32 	%rd24, %r5, 8;
	add.s64 	%rd23, %rd2, %rd24;
	// begin inline asm
	ld.global.nc.u64 %rd22, [%rd23];
	// end inline asm
	add.s32 	%r116, %r5, %r19;
	shl.b32 	%r117, %r116, 3;
	add.s32 	%r20, %r9, %r117;
	st.shared.u64 	[%r20], %rd22;
	mov.u32 	%r274, %r13;
	@%p6 bra 	$L__BB14_8;
	setp.eq.s32 	%p7, %r15, 1;
	mul.wide.s32 	%rd27, %r7, 8;
	add.s64 	%rd26, %rd23, %rd27;
	// begin inline asm
	ld.global.nc.u64 %rd25, [%rd26];
	// end inline asm
	shl.b32 	%r21, %r7, 3;
	add.s32 	%r22, %r20, %r21;
	st.shared.u64 	[%r22], %rd25;
	mov.u32 	%r274, %r16;
	@%p7 bra 	$L__BB14_8;
	add.s32 	%r274, %r16, %r7;
	mul.wide.s32 	%rd30, %r7, 8;
	add.s64 	%rd29, %rd26, %rd30;
	// begin inline asm
	ld.global.nc.u64 %rd28, [%rd29];
	// end inline asm
	add.s32 	%r118, %r22, %r21;
	st.shared.u64 	[%r118], %rd28;
$L__BB14_8:
	setp.lt.u32 	%p8, %r14, 3;
	@%p8 bra 	$L__BB14_9;
	bra.uni 	$L__BB14_113;
$L__BB14_9:
	setp.gt.u32 	%p10, %r5, 2;
	@%p10 bra 	$L__BB14_12;
	mul.lo.s32 	%r25, %r273, 3;
	mad.lo.s64 	%rd5, %rd1, 12, %rd18;
	mov.u32 	%r276, %r5;
$L__BB14_11:
	mul.wide.u32 	%rd44, %r276, 4;
	add.s64 	%rd43, %rd5, %rd44;
	// begin inline asm
	ld.global.nc.f32 %f46, [%rd43];
	// end inline asm
	add.s32 	%r129, %r276, %r25;
	shl.b32 	%r130, %r129, 2;
	add.s32 	%r131, %r12, %r130;
	st.shared.f32 	[%r131], %f46;
	add.s32 	%r276, %r276, %r7;
	setp.lt.u32 	%p11, %r276, 3;
	@%p11 bra 	$L__BB14_11;
$L__BB14_12:
	add.s32 	%r273, %r273, 1;
	setp.ne.s32 	%p12, %r273, %r2;
	@%p12 bra 	$L__BB14_2;
	bar.sync 	0;
	shl.b32 	%r31, %r100, 5;
	shl.b32 	%r133, %r6, 3;
	add.s32 	%r32, %r9, %r133;
	mov.u32 	%r134, shmem$1;
	add.s32 	%r33, %r134, %r133;
	and.b32  	%r34, %r100, 3;
	and.b32  	%r135, %r100, 2147483644;
	neg.s32 	%r35, %r135;
	add.s32 	%r136, %r10, %r8;
	add.s32 	%r137, %r136, %r134;
	add.s32 	%r36, %r137, 8;
	cvta.to.global.u64 	%rd6, %rd21;
	mov.b32 	%r277, 0;
	cvt.s64.s32 	%rd49, %r100;
$L__BB14_14:
	add.s32 	%r38, %r277, %r3;
	setp.ge.s32 	%p13, %r38, %r102;
	@%p13 bra 	$L__BB14_112;
	ld.param.u64 	%rd160, [_Z66popcount_weighted_keys_literal_fused_multiq_kernel_warp_out_w32_sbILi3EEvPKyPKfiiS1_S3_iiiiiPKxS5_fiPf_param_12];
	setp.ge.s32 	%p14, %r5, %r31;
	cvt.u64.u32 	%rd47, %r38;
	mul.wide.u32 	%rd48, %r38, 8;
	add.s64 	%rd46, %rd160, %rd48;
	// begin inline asm
	ld.global.nc.s64 %rd45, [%rd46];
	// end inline asm
	mul.lo.s64 	%rd8, %rd47, %rd49;
	@%p14 bra 	$L__BB14_18;
	ld.param.u64 	%rd157, [_Z66popcount_weighted_keys_literal_fused_multiq_kernel_warp_out_w32_sbILi3EEvPKyPKfiiS1_S3_iiiiiPKxS5_fiPf_param_0];
	shl.b64 	%rd50, %rd8, 8;
	add.s64 	%rd9, %rd157, %rd50;
	mov.u32 	%r278, %r5;
$L__BB14_17:
	mul.wide.s32 	%rd53, %r278, 8;
	add.s64 	%rd52, %rd9, %rd53;
	// begin inline asm
	ld.global.nc.u64 %rd51, [%rd52];
	// end inline asm
	shl.b32 	%r138, %r278, 3;
	mov.u32 	%r139, shmem$1;
	add.s32 	%r140, %r139, %r138;
	st.shared.u64 	[%r140], %rd51;
	add.s32 	%r278, %r278, %r7;
	setp.lt.s32 	%p15, %r278, %r31;
	@%p15 bra 	$L__BB14_17;
$L__BB14_18:
	setp.ge.s32 	%p16, %r5, %r100;
	mov.u32 	%r279, %r5;
	@%p16 bra 	$L__BB14_20;
$L__BB14_19:
	ld.param.u64 	%rd158, [_Z66popcount_weighted_keys_literal_fused_multiq_kernel_warp_out_w32_sbILi3EEvPKyPKfiiS1_S3_iiiiiPKxS5_fiPf_param_1];
	cvt.s64.s32 	%rd55, %r279;
	add.s64 	%rd56, %rd8, %rd55;
	shl.b64 	%rd57, %rd56, 2;
	add.s64 	%rd54, %rd158, %rd57;
	// begin inline asm
	ld.global.nc.f32 %f47, [%rd54];
	// end inline asm
	shl.b32 	%r141, %r279, 2;
	add.s32 	%r142, %r11, %r141;
	st.shared.f32 	[%r142], %f47;
	add.s32 	%r279, %r279, %r7;
	setp.lt.s32 	%p17, %r279, %r100;
	@%p17 bra 	$L__BB14_19;
$L__BB14_20:
	shr.u32 	%r280, %r5, 5;
	setp.ge.u32 	%p18, %r280, %r2;
	bar.sync 	0;
	@%p18 bra 	$L__BB14_111;
	ld.param.u32 	%r272, [_Z66popcount_weighted_keys_literal_fused_multiq_kernel_warp_out_w32_sbILi3EEvPKyPKfiiS1_S3_iiiiiPKxS5_fiPf_param_14];
	cvt.s64.s32 	%rd58, %r272;
	mul.lo.s64 	%rd10, %rd45, %rd58;
$L__BB14_22:
	add.s32 	%r45, %r280, %r4;
	setp.ge.s32 	%p19, %r45, %r101;
	@%p19 bra 	$L__BB14_110;
	ld.param.u64 	%rd159, [_Z66popcount_weighted_keys_literal_fused_multiq_kernel_warp_out_w32_sbILi3EEvPKyPKfiiS1_S3_iiiiiPKxS5_fiPf_param_11];
	setp.lt.s32 	%p20, %r100, 17;
	mul.wide.u32 	%rd61, %r45, 8;
	add.s64 	%rd60, %rd159, %rd61;
	// begin inline asm
	ld.global.nc.s64 %rd59, [%rd60];
	// end inline asm
	mad.lo.s32 	%r143, %r280, 768, %r32;
	mad.lo.s32 	%r144, %r280, 12, %r12;
	ld.shared.f32 	%f1, [%r144];
	ld.shared.f32 	%f2, [%r144+4];
	ld.shared.f32 	%f3, [%r144+8];
	ld.shared.u64 	%rd12, [%r143];
	ld.shared.u64 	%rd13, [%r143+256];
	ld.shared.u64 	%rd14, [%r143+512];
	@%p20 bra 	$L__BB14_44;
	mov.f32 	%f268, 0f00000000;
	mov.u32 	%r297, %r36;
	mov.u32 	%r298, %r35;
	mov.u32 	%r299, %r33;
$L__BB14_25:
	setp.ne.s32 	%p21, %r6, 0;
	mov.b32 	%r300, 0;
	@%p21 bra 	$L__BB14_27;
	ld.shared.u32 	%r300, [%r297+-8];
$L__BB14_27:
	shfl.sync.idx.b32	%r147|%p23, %r300, 0, 31, -1;
	ld.shared.u64 	%rd62, [%r299];
	mov.b32 	%f49, %r147;
	and.b64  	%rd63, %rd12, %rd62;
	popc.b64 	%r148, %rd63;
	cvt.rn.f32.u32 	%f50, %r148;
	mul.f32 	%f51, %f49, %f50;
	fma.rn.f32 	%f52, %f1, %f51, %f268;
	and.b64  	%rd64, %rd13, %rd62;
	popc.b64 	%r149, %rd64;
	cvt.rn.f32.u32 	%f53, %r149;
	mul.f32 	%f54, %f49, %f53;
	fma.rn.f32 	%f55, %f2, %f54, %f52;
	and.b64  	%rd65, %rd14, %rd62;
	popc.b64 	%r150, %rd65;
	cvt.rn.f32.u32 	%f56, %r150;
	mul.f32 	%f57, %f49, %f56;
	fma.rn.f32 	%f36, %f3, %f57, %f55;
	mov.b32 	%r301, 0;
	@%p21 bra 	$L__BB14_29;
	ld.shared.u32 	%r301, [%r297+-4];
$L__BB14_29:
	shfl.sync.idx.b32	%r152|%p25, %r301, 0, 31, -1;
	ld.shared.u64 	%rd66, [%r299+256];
	mov.b32 	%f58, %r152;
	and.b64  	%rd67, %rd12, %rd66;
	popc.b64 	%r153, %rd67;
	cvt.rn.f32.u32 	%f59, %r153;
	mul.f32 	%f60, %f58, %f59;
	fma.rn.f32 	%f61, %f1, %f60, %f36;
	and.b64  	%rd68, %rd13, %rd66;
	popc.b64 	%r154, %rd68;
	cvt.rn.f32.u32 	%f62, %r154;
	mul.f32 	%f63, %f58, %f62;
	fma.rn.f32 	%f64, %f2, %f63, %f61;
	and.b64  	%rd69, %rd14, %rd66;
	popc.b64 	%r155, %rd69;
	cvt.rn.f32.u32 	%f65, %r155;
	mul.f32 	%f66, %f58, %f65;
	fma.rn.f32 	%f37, %f3, %f66, %f64;
	mov.b32 	%r302, 0;
	@%p21 bra 	$L__BB14_31;
	ld.shared.u32 	%r302, [%r297];
$L__BB14_31:
	shfl.sync.idx.b32	%r157|%p27, %r302, 0, 31, -1;
	ld.shared.u64 	%rd70, [%r299+512];
	mov.b32 	%f67, %r157;
	and.b64  	%rd71, %rd12, %rd70;
	popc.b64 	%r158, %rd71;
	cvt.rn.f32.u32 	%f68, %r158;
	mul.f32 	%f69, %f67, %f68;
	fma.rn.f32 	%f70, %f1, %f69, %f37;
	and.b64  	%rd72, %rd13, %rd70;
	popc.b64 	%r159, %rd72;
	cvt.rn.f32.u32 	%f71, %r159;
	mul.f32 	%f72, %f67, %f71;
	fma.rn.f32 	%f73, %f2, %f72, %f70;
	and.b64  	%rd73, %rd14, %rd70;
	popc.b64 	%r160, %rd73;
	cvt.rn.f32.u32 	%f74, %r160;
	mul.f32 	%f75, %f67, %f74;
	fma.rn.f32 	%f38, %f3, %f75, %f73;
	mov.b32 	%r303, 0;
	@%p21 bra 	$L__BB14_33;
	ld.shared.u32 	%r303, [%r297+4];
$L__BB14_33:
	shfl.sync.idx.b32	%r161|%p28, %r303, 0, 31, -1;
	add.s32 	%r89, %r299, 1024;
	ld.shared.u64 	%rd74, [%r299+768];
	mov.b32 	%f76, %r161;
	and.b64  	%rd75, %rd12, %rd74;
	popc.b64 	%r162, %rd75;
	cvt.rn.f32.u32 	%f77, %r162;
	mul.f32 	%f78, %f76, %f77;
	fma.rn.f32 	%f79, %f1, %f78, %f38;
	and.b64  	%rd76, %rd13, %rd74;
	popc.b64 	%r163, %rd76;
	cvt.rn.f32.u32 	%f80, %r163;
	mul.f32 	%f81, %f76, %f80;
	fma.rn.f32 	%f82, %f2, %f81, %f79;
	and.b64  	%rd77, %rd14, %rd74;
	popc.b64 	%r164, %rd77;
	cvt.rn.f32.u32 	%f83, %r164;
	mul.f32 	%f84, %f76, %f83;
	fma.rn.f32 	%f268, %f3, %f84, %f82;
	add.s32 	%r298, %r298, 4;
	add.s32 	%r297, %r297, 16;
	setp.ne.s32 	%p29, %r298, 0;
	mov.u32 	%r299, %r89;
	@%p29 bra 	$L__BB14_25;
	setp.eq.s32 	%p30, %r34, 0;
	@%p30 bra 	$L__BB14_108;
	mov.b32 	%r304, 0;
	@%p21 bra 	$L__BB14_37;
	ld.shared.u32 	%r304, [%r297+-8];
$L__BB14_37:
	setp.eq.s32 	%p32, %r34, 1;
	shfl.sync.idx.b32	%r166|%p33, %r304, 0, 31, -1;
	ld.shared.u64 	%rd78, [%r89];
	mov.b32 	%f85, %r166;
	and.b64  	%rd79, %rd12, %rd78;
	popc.b64 	%r167, %rd79;
	cvt.rn.f32.u32 	%f86, %r167;
	mul.f32 	%f87, %f85, %f86;
	fma.rn.f32 	%f88, %f1, %f87, %f268;
	and.b64  	%rd80, %rd13, %rd78;
	popc.b64 	%r168, %rd80;
	cvt.rn.f32.u32 	%f89, %r168;
	mul.f32 	%f90, %f85, %f89;
	fma.rn.f32 	%f91, %f2, %f90, %f88;
	and.b64  	%rd81, %rd14, %rd78;
	popc.b64 	%r169, %rd81;
	cvt.rn.f32.u32 	%f92, %r169;
	mul.f32 	%f93, %f85, %f92;
	fma.rn.f32 	%f268, %f3, %f93, %f91;
	@%p32 bra 	$L__BB14_108;
	mov.b32 	%r305, 0;
	@%p21 bra 	$L__BB14_40;
	ld.shared.u32 	%r305, [%r297+-4];
$L__BB14_40:
	setp.eq.s32 	%p35, %r34, 2;
	shfl.sync.idx.b32	%r171|%p36, %r305, 0, 31, -1;
	ld.shared.u64 	%rd82, [%r89+256];
	mov.b32 	%f94, %r171;
	and.b64  	%rd83, %rd12, %rd82;
	popc.b64 	%r172, %rd83;
	cvt.rn.f32.u32 	%f95, %r172;
	mul.f32 	%f96, %f94, %f95;
	fma.rn.f32 	%f97, %f1, %f96, %f268;
	and.b64  	%rd84, %rd13, %rd82;
	popc.b64 	%r173, %rd84;
	cvt.rn.f32.u32 	%f98, %r173;
	mul.f32 	%f99, %f94, %f98;
	fma.rn.f32 	%f100, %f2, %f99, %f97;
	and.b64  	%rd85, %rd14, %rd82;
	popc.b64 	%r174, %rd85;
	cvt.rn.f32.u32 	%f101, %r174;
	mul.f32 	%f102, %f94, %f101;
	fma.rn.f32 	%f268, %f3, %f102, %f100;
	@%p35 bra 	$L__BB14_108;
	mov.b32 	%r306, 0;
	@%p21 bra 	$L__BB14_43;
	ld.shared.u32 	%r306, [%r297];
$L__BB14_43:
	shfl.sync.idx.b32	%r176|%p38, %r306, 0, 31, -1;
	ld.shared.u64 	%rd86, [%r89+512];
	mov.b32 	%f103, %r176;
	and.b64  	%rd87, %rd12, %rd86;
	popc.b64 	%r177, %rd87;
	cvt.rn.f32.u32 	%f104, %r177;
	mul.f32 	%f105, %f103, %f104;
	fma.rn.f32 	%f106, %f1, %f105, %f268;
	and.b64  	%rd88, %rd13, %rd86;
	popc.b64 	%r178, %rd88;
	cvt.rn.f32.u32 	%f107, %r178;
	mul.f32 	%f108, %f103, %f107;
	fma.rn.f32 	%f109, %f2, %f108, %f106;
	and.b64  	%rd89, %rd14, %rd86;
	popc.b64 	%r179, %rd89;
	cvt.rn.f32.u32 	%f110, %r179;
	mul.f32 	%f111, %f103, %f110;
	fma.rn.f32 	%f268, %f3, %f111, %f109;
	bra.uni 	$L__BB14_108;
$L__BB14_44:
	setp.lt.s32 	%p39, %r100, 1;
	mov.f32 	%f268, 0f00000000;
	@%p39 bra 	$L__BB14_48;
	setp.ne.s32 	%p40, %r6, 0;
	mov.b32 	%r281, 0;
	@%p40 bra 	$L__BB14_47;
	ld.shared.u32 	%r281, [%r11];
$L__BB14_47:
	shfl.sync.idx.b32	%r181|%p41, %r281, 0, 31, -1;
	ld.shared.u64 	%rd90, [%r33];
	mov.b32 	%f113, %r181;
	and.b64  	%rd91, %rd12, %rd90;
	popc.b64 	%r182, %rd91;
	cvt.rn.f32.u32 	%f114, %r182;
	mul.f32 	%f115, %f113, %f114;
	fma.rn.f32 	%f116, %f1, %f115, 0f00000000;
	and.b64  	%rd92, %rd13, %rd90;
	popc.b64 	%r183, %rd92;
	cvt.rn.f32.u32 	%f117, %r183;
	mul.f32 	%f118, %f113, %f117;
	fma.rn.f32 	%f119, %f2, %f118, %f116;
	and.b64  	%rd93, %rd14, %rd90;
	popc.b64 	%r184, %rd93;
	cvt.rn.f32.u32 	%f120, %r184;
	mul.f32 	%f121, %f113, %f120;
	fma.rn.f32 	%f268, %f3, %f121, %f119;
$L__BB14_48:
	setp.lt.s32 	%p42, %r100, 2;
	@%p42 bra 	$L__BB14_52;
	setp.ne.s32 	%p43, %r6, 0;
	mov.b32 	%r282, 0;
	@%p43 bra 	$L__BB14_51;
	ld.shared.u32 	%r282, [%r11+4];
$L__BB14_51:
	shfl.sync.idx.b32	%r186|%p44, %r282, 0, 31, -1;
	ld.shared.u64 	%rd94, [%r33+256];
	mov.b32 	%f122, %r186;
	and.b64  	%rd95, %rd12, %rd94;
	popc.b64 	%r187, %rd95;
	cvt.rn.f32.u32 	%f123, %r187;
	mul.f32 	%f124, %f122, %f123;
	fma.rn.f32 	%f125, %f1, %f124, %f268;
	and.b64  	%rd96, %rd13, %rd94;
	popc.b64 	%r188, %rd96;
	cvt.rn.f32.u32 	%f126, %r188;
	mul.f32 	%f127, %f122, %f126;
	fma.rn.f32 	%f128, %f2, %f127, %f125;
	and.b64  	%rd97, %rd14, %rd94;
	popc.b64 	%r189, %rd97;
	cvt.rn.f32.u32 	%f129, %r189;
	mul.f32 	%f130, %f122, %f129;
	fma.rn.f32 	%f268, %f3, %f130, %f128;
$L__BB14_52:
	setp.lt.s32 	%p45, %r100, 3;
	@%p45 bra 	$L__BB14_56;
	setp.ne.s32 	%p46, %r6, 0;
	mov.b32 	%r283, 0;
	@%p46 bra 	$L__BB14_55;
	ld.shared.u32 	%r283, [%r11+8];
$L__BB14_55:
	shfl.sync.idx.b32	%r191|%p47, %r283, 0, 31, -1;
	ld.shared.u64 	%rd98, [%r33+512];
	mov.b32 	%f131, %r191;
	and.b64  	%rd99, %rd12, %rd98;
	popc.b64 	%r192, %rd99;
	cvt.rn.f32.u32 	%f132, %r192;
	mul.f32 	%f133, %f131, %f132;
	fma.rn.f32 	%f134, %f1, %f133, %f268;
	and.b64  	%rd100, %rd13, %rd98;
	popc.b64 	%r193, %rd100;
	cvt.rn.f32.u32 	%f135, %r193;
	mul.f32 	%f136, %f131, %f135;
	fma.rn.f32 	%f137, %f2, %f136, %f134;
	and.b64  	%rd101, %rd14, %rd98;
	popc.b64 	%r194, %rd101;
	cvt.rn.f32.u32 	%f138, %r194;
	mul.f32 	%f139, %f131, %f138;
	fma.rn.f32 	%f268, %f3, %f139, %f137;
$L__BB14_56:
	setp.lt.s32 	%p48, %r100, 4;
	@%p48 bra 	$L__BB14_60;
	setp.ne.s32 	%p49, %r6, 0;
	mov.b32 	%r284, 0;
	@%p49 bra 	$L__BB14_59;
	ld.shared.u32 	%r284, [%r11+12];
$L__BB14_59:
	shfl.sync.idx.b32	%r196|%p50, %r284, 0, 31, -1;
	ld.shared.u64 	%rd102, [%r33+768];
	mov.b32 	%f140, %r196;
	and.b64  	%rd103, %rd12, %rd102;
	popc.b64 	%r197, %rd103;
	cvt.rn.f32.u32 	%f141, %r197;
	mul.f32 	%f142, %f140, %f141;
	fma.rn.f32 	%f143, %f1, %f142, %f268;
	and.b64  	%rd104, %rd13, %rd102;
	popc.b64 	%r198, %rd104;
	cvt.rn.f32.u32 	%f144, %r198;
	mul.f32 	%f145, %f140, %f144;
	fma.rn.f32 	%f146, %f2, %f145, %f143;
	and.b64  	%rd105, %rd14, %rd102;
	popc.b64 	%r199, %rd105;
	cvt.rn.f32.u32 	%f147, %r199;
	mul.f32 	%f148, %f140, %f147;
	fma.rn.f32 	%f268, %f3, %f148, %f146;
$L__BB14_60:
	setp.lt.s32 	%p51, %r100, 5;
	@%p51 bra 	$L__BB14_64;
	setp.ne.s32 	%p52, %r6, 0;
	mov.b32 	%r285, 0;
	@%p52 bra 	$L__BB14_63;
	ld.shared.u32 	%r285, [%r11+16];
$L__BB14_63:
	shfl.sync.idx.b32	%r201|%p53, %r285, 0, 31, -1;
	ld.shared.u64 	%rd106, [%r33+1024];
	mov.b32 	%f149, %r201;
	and.b64  	%rd107, %rd12, %rd106;
	popc.b64 	%r202, %rd107;
	cvt.rn.f32.u32 	%f150, %r202;
	mul.f32 	%f151, %f149, %f150;
	fma.rn.f32 	%f152, %f1, %f151, %f268;
	and.b64  	%rd108, %rd13, %rd106;
	popc.b64 	%r203, %rd108;
	cvt.rn.f32.u32 	%f153, %r203;
	mul.f32 	%f154, %f149, %f153;
	fma.rn.f32 	%f155, %f2, %f154, %f152;
	and.b64  	%rd109, %rd14, %rd106;
	popc.b64 	%r204, %rd109;
	cvt.rn.f32.u32 	%f156, %r204;
	mul.f32 	%f157, %f149, %f156;
	fma.rn.f32 	%f268, %f3, %f157, %f155;
$L__BB14_64:
	setp.lt.s32 	%p54, %r100, 6;
	@%p54 bra 	$L__BB14_68;
	setp.ne.s32 	%p55, %r6, 0;
	mov.b32 	%r286, 0;
	@%p55 bra 	$L__BB14_67;
	ld.shared.u32 	%r286, [%r11+20];
$L__BB14_67:
	shfl.sync.idx.b32	%r206|%p56, %r286, 0, 31, -1;
	ld.shared.u64 	%rd110, [%r33+1280];
	mov.b32 	%f158, %r206;
	and.b64  	%rd111, %rd12, %rd110;
	popc.b64 	%r207, %rd111;
	cvt.rn.f32.u32 	%f159, %r207;
	mul.f32 	%f160, %f158, %f159;
	fma.rn.f32 	%f161, %f1, %f160, %f268;
	and.b64  	%rd112, %rd13, %rd110;
	popc.b64 	%r208, %rd112;
	cvt.rn.f32.u32 	%f162, %r208;
	mul.f32 	%f163, %f158, %f162;
	fma.rn.f32 	%f164, %f2, %f163, %f161;
	and.b64  	%rd113, %rd14, %rd110;
	popc.b64 	%r209, %rd113;
	cvt.rn.f32.u32 	%f165, %r209;
	mul.f32 	%f166, %f158, %f165;
	fma.rn.f32 	%f268, %f3, %f166, %f164;
$L__BB14_68:
	setp.lt.s32 	%p57, %r100, 7;
	@%p57 bra 	$L__BB14_72;
	setp.ne.s32 	%p58, %r6, 0;
	mov.b32 	%r287, 0;
	@%p58 bra 	$L__BB14_71;
	ld.shared.u32 	%r287, [%r11+24];
$L__BB14_71:
	shfl.sync.idx.b32	%r211|%p59, %r287, 0, 31, -1;
	ld.shared.u64 	%rd114, [%r33+1536];
	mov.b32 	%f167, %r211;
	and.b64  	%rd115, %rd12, %rd114;
	popc.b64 	%r212, %rd115;
	cvt.rn.f32.u32 	%f168, %r212;
	mul.f32 	%f169, %f167, %f168;
	fma.rn.f32 	%f170, %f1, %f169, %f268;
	and.b64  	%rd116, %rd13, %rd114;
	popc.b64 	%r213, %rd116;
	cvt.rn.f32.u32 	%f171, %r213;
	mul.f32 	%f172, %f167, %f171;
	fma.rn.f32 	%f173, %f2, %f172, %f170;
	and.b64  	%rd117, %rd14, %rd114;
	popc.b64 	%r214, %rd117;
	cvt.rn.f32.u32 	%f174, %r214;
	mul.f32 	%f175, %f167, %f174;
	fma.rn.f32 	%f268, %f3, %f175, %f173;
$L__BB14_72:
	setp.lt.s32 	%p60, %r100, 8;
	@%p60 bra 	$L__BB14_76;
	setp.ne.s32 	%p61, %r6, 0;
	mov.b32 	%r288, 0;
	@%p61 bra 	$L__BB14_75;
	ld.shared.u32 	%r288, [%r11+28];
$L__BB14_75:
	shfl.sync.idx.b32	%r216|%p62, %r288, 0, 31, -1;
	ld.shared.u64 	%rd118, [%r33+1792];
	mov.b32 	%f176, %r216;
	and.b64  	%rd119, %rd12, %rd118;
	popc.b64 	%r217, %rd119;
	cvt.rn.f32.u32 	%f177, %r217;
	mul.f32 	%f178, %f176, %f177;
	fma.rn.f32 	%f179, %f1, %f178, %f268;
	and.b64  	%rd120, %rd13, %rd118;
	popc.b64 	%r218, %rd120;
	cvt.rn.f32.u32 	%f180, %r218;
	mul.f32 	%f181, %f176, %f180;
	fma.rn.f32 	%f182, %f2, %f181, %f179;
	and.b64  	%rd121, %rd14, %rd118;
	popc.b64 	%r219, %rd121;
	cvt.rn.f32.u32 	%f183, %r219;
	mul.f32 	%f184, %f176, %f183;
	fma.rn.f32 	%f268, %f3, %f184, %f182;
$L__BB14_76:
	setp.lt.s32 	%p63, %r100, 9;
	@%p63 bra 	$L__BB14_80;
	setp.ne.s32 	%p64, %r6, 0;
	mov.b32 	%r289, 0;
	@%p64 bra 	$L__BB14_79;
	ld.shared.u32 	%r289, [%r11+32];
$L__BB14_79:
	shfl.sync.idx.b32	%r221|%p65, %r289, 0, 31, -1;
	ld.shared.u64 	%rd122, [%r33+2048];
	mov.b32 	%f185, %r221;
	and.b64  	%rd123, %rd12, %rd122;
	popc.b64 	%r222, %rd123;
	cvt.rn.f32.u32 	%f186, %r222;
	mul.f32 	%f187, %f185, %f186;
	fma.rn.f32 	%f188, %f1, %f187, %f268;
	and.b64  	%rd124, %rd13, %rd122;
	popc.b64 	%r223, %rd124;
	cvt.rn.f32.u32 	%f189, %r223;
	mul.f32 	%f190, %f185, %f189;
	fma.rn.f32 	%f191, %f2, %f190, %f188;
	and.b64  	%rd125, %rd14, %rd122;
	popc.b64 	%r224, %rd125;
	cvt.rn.f32.u32 	%f192, %r224;
	mul.f32 	%f193, %f185, %f192;
	fma.rn.f32 	%f268, %f3, %f193, %f191;
$L__BB14_80:
	setp.lt.s32 	%p66, %r100, 10;
	@%p66 bra 	$L__BB14_84;
	setp.ne.s32 	%p67, %r6, 0;
	mov.b32 	%r290, 0;
	@%p67 bra 	$L__BB14_83;
	ld.shared.u32 	%r290, [%r11+36];
$L__BB14_83:
	shfl.sync.idx.b32	%r226|%p68, %r290, 0, 31, -1;
	ld.shared.u64 	%rd126, [%r33+2304];
	mov.b32 	%f194, %r226;
	and.b64  	%rd127, %rd12, %rd126;
	popc.b64 	%r227, %rd127;
	cvt.rn.f32.u32 	%f195, %r227;
	mul.f32 	%f196, %f194, %f195;
	fma.rn.f32 	%f197, %f1, %f196, %f268;
	and.b64  	%rd128, %rd13, %rd126;
	popc.b64 	%r228, %rd128;
	cvt.rn.f32.u32 	%f198, %r228;
	mul.f32 	%f199, %f194, %f198;
	fma.rn.f32 	%f200, %f2, %f199, %f197;
	and.b64  	%rd129, %rd14, %rd126;
	popc.b64 	%r229, %rd129;
	cvt.rn.f32.u32 	%f201, %r229;
	mul.f32 	%f202, %f194, %f201;
	fma.rn.f32 	%f268, %f3, %f202, %f200;
$L__BB14_84:
	setp.lt.s32 	%p69, %r100, 11;
	@%p69 bra 	$L__BB14_88;
	setp.ne.s32 	%p70, %r6, 0;
	mov.b32 	%r291, 0;
	@%p70 bra 	$L__BB14_87;
	ld.shared.u32 	%r291, [%r11+40];
$L__BB14_87:
	shfl.sync.idx.b32	%r231|%p71, %r291, 0, 31, -1;
	ld.shared.u64 	%rd130, [%r33+2560];
	mov.b32 	%f203, %r231;
	and.b64  	%rd131, %rd12, %rd130;
	popc.b64 	%r232, %rd131;
	cvt.rn.f32.u32 	%f204, %r232;
	mul.f32 	%f205, %f203, %f204;
	fma.rn.f32 	%f206, %f1, %f205, %f268;
	and.b64  	%rd132, %rd13, %rd130;
	popc.b64 	%r233, %rd132;
	cvt.rn.f32.u32 	%f207, %r233;
	mul.f32 	%f208, %f203, %f207;
	fma.rn.f32 	%f209, %f2, %f208, %f206;
	and.b64  	%rd133, %rd14, %rd130;
	popc.b64 	%r234, %rd133;
	cvt.rn.f32.u32 	%f210, %r234;
	mul.f32 	%f211, %f203, %f210;
	fma.rn.f32 	%f268, %f3, %f211, %f209;
$L__BB14_88:
	setp.lt.s32 	%p72, %r100, 12;
	@%p72 bra 	$L__BB14_92;
	setp.ne.s32 	%p73, %r6, 0;
	mov.b32 	%r292, 0;
	@%p73 bra 	$L__BB14_91;
	ld.shared.u32 	%r292, [%r11+44];
$L__BB14_91:
	shfl.sync.idx.b32	%r236|%p74, %r292, 0, 31, -1;
	ld.shared.u64 	%rd134, [%r33+2816];
	mov.b32 	%f212, %r236;
	and.b64  	%rd135, %rd12, %rd134;
	popc.b64 	%r237, %rd135;
	cvt.rn.f32.u32 	%f213, %r237;
	mul.f32 	%f214, %f212, %f213;
	fma.rn.f32 	%f215, %f1, %f214, %f268;
	and.b64  	%rd136, %rd13, %rd134;
	popc.b64 	%r238, %rd136;
	cvt.rn.f32.u32 	%f216, %r238;
	mul.f32 	%f217, %f212, %f216;
	fma.rn.f32 	%f218, %f2, %f217, %f215;
	and.b64  	%rd137, %rd14, %rd134;
	popc.b64 	%r239, %rd137;
	cvt.rn.f32.u32 	%f219, %r239;
	mul.f32 	%f220, %f212, %f219;
	fma.rn.f32 	%f268, %f3, %f220, %f218;
$L__BB14_92:
	setp.lt.s32 	%p75, %r100, 13;
	@%p75 bra 	$L__BB14_96;
	setp.ne.s32 	%p76, %r6, 0;
	mov.b32 	%r293, 0;
	@%p76 bra 	$L__BB14_95;
	ld.shared.u32 	%r293, [%r11+48];
$L__BB14_95:
	shfl.sync.idx.b32	%r241|%p77, %r293, 0, 31, -1;
	ld.shared.u64 	%rd138, [%r33+3072];
	mov.b32 	%f221, %r241;
	and.b64  	%rd139, %rd12, %rd138;
	popc.b64 	%r242, %rd139;
	cvt.rn.f32.u32 	%f222, %r242;
	mul.f32 	%f223, %f221, %f222;
	fma.rn.f32 	%f224, %f1, %f223, %f268;
	and.b64  	%rd140, %rd13, %rd138;
	popc.b64 	%r243, %rd140;
	cvt.rn.f32.u32 	%f225, %r243;
	mul.f32 	%f226, %f221, %f225;
	fma.rn.f32 	%f227, %f2, %f226, %f224;
	and.b64  	%rd141, %rd14, %rd138;
	popc.b64 	%r244, %rd141;
	cvt.rn.f32.u32 	%f228, %r244;
	mul.f32 	%f229, %f221, %f228;
	fma.rn.f32 	%f268, %f3, %f229, %f227;
$L__BB14_96:
	setp.lt.s32 	%p78, %r100, 14;
	@%p78 bra 	$L__BB14_100;
	setp.ne.s32 	%p79, %r6, 0;
	mov.b32 	%r294, 0;
	@%p79 bra 	$L__BB14_99;
	ld.shared.u32 	%r294, [%r11+52];
$L__BB14_99:
	shfl.sync.idx.b32	%r246|%p80, %r294, 0, 31, -1;
	ld.shared.u64 	%rd142, [%r33+3328];
	mov.b32 	%f230, %r246;
	and.b64  	%rd143, %rd12, %rd142;
	popc.b64 	%r247, %rd143;
	cvt.rn.f32.u32 	%f231, %r247;
	mul.f32 	%f232, %f230, %f231;
	fma.rn.f32 	%f233, %f1, %f232, %f268;
	and.b64  	%rd144, %rd13, %rd142;
	popc.b64 	%r248, %rd144;
	cvt.rn.f32.u32 	%f234, %r248;
	mul.f32 	%f235, %f230, %f234;
	fma.rn.f32 	%f236, %f2, %f235, %f233;
	and.b64  	%rd145, %rd14, %rd142;
	popc.b64 	%r249, %rd145;
	cvt.rn.f32.u32 	%f237, %r249;
	mul.f32 	%f238, %f230, %f237;
	fma.rn.f32 	%f268, %f3, %f238, %f236;
$L__BB14_100:
	setp.lt.s32 	%p81, %r100, 15;
	@%p81 bra 	$L__BB14_104;
	setp.ne.s32 	%p82, %r6, 0;
	mov.b32 	%r295, 0;
	@%p82 bra 	$L__BB14_103;
	ld.shared.u32 	%r295, [%r11+56];
$L__BB14_103:
	shfl.sync.idx.b32	%r251|%p83, %r295, 0, 31, -1;
	ld.shared.u64 	%rd146, [%r33+3584];
	mov.b32 	%f239, %r251;
	and.b64  	%rd147, %rd12, %rd146;
	popc.b64 	%r252, %rd147;
	cvt.rn.f32.u32 	%f240, %r252;
	mul.f32 	%f241, %f239, %f240;
	fma.rn.f32 	%f242, %f1, %f241, %f268;
	and.b64  	%rd148, %rd13, %rd146;
	popc.b64 	%r253, %rd148;
	cvt.rn.f32.u32 	%f243, %r253;
	mul.f32 	%f244, %f239, %f243;
	fma.rn.f32 	%f245, %f2, %f244, %f242;
	and.b64  	%rd149, %rd14, %rd146;
	popc.b64 	%r254, %rd149;
	cvt.rn.f32.u32 	%f246, %r254;
	mul.f32 	%f247, %f239, %f246;
	fma.rn.f32 	%f268, %f3, %f247, %f245;
$L__BB14_104:
	setp.ne.s32 	%p84, %r100, 16;
	@%p84 bra 	$L__BB14_108;
	setp.ne.s32 	%p85, %r6, 0;
	mov.b32 	%r296, 0;
	@%p85 bra 	$L__BB14_107;
	ld.shared.u32 	%r296, [%r11+60];
$L__BB14_107:
	shfl.sync.idx.b32	%r256|%p86, %r296, 0, 31, -1;
	ld.shared.u64 	%rd150, [%r33+3840];
	mov.b32 	%f248, %r256;
	and.b64  	%rd151, %rd12, %rd150;
	popc.b64 	%r257, %rd151;
	cvt.rn.f32.u32 	%f249, %r257;
	mul.f32 	%f250, %f248, %f249;
	fma.rn.f32 	%f251, %f1, %f250, %f268;
	and.b64  	%rd152, %rd13, %rd150;
	popc.b64 	%r258, %rd152;
	cvt.rn.f32.u32 	%f252, %r258;
	mul.f32 	%f253, %f248, %f252;
	fma.rn.f32 	%f254, %f2, %f253, %f251;
	and.b64  	%rd153, %rd14, %rd150;
	popc.b64 	%r259, %rd153;
	cvt.rn.f32.u32 	%f255, %r259;
	mul.f32 	%f256, %f248, %f255;
	fma.rn.f32 	%f268, %f3, %f256, %f254;
$L__BB14_108:
	setp.ne.s32 	%p87, %r6, 0;
	mov.b32 	%r260, %f268;
	shfl.sync.down.b32	%r261|%p88, %r260, 16, 31, -1;
	mov.b32 	%f257, %r261;
	add.f32 	%f258, %f268, %f257;
	mov.b32 	%r262, %f258;
	shfl.sync.down.b32	%r263|%p89, %r262, 8, 31, -1;
	mov.b32 	%f259, %r263;
	add.f32 	%f260, %f258, %f259;
	mov.b32 	%r264, %f260;
	shfl.sync.down.b32	%r265|%p90, %r264, 4, 31, -1;
	mov.b32 	%f261, %r265;
	add.f32 	%f262, %f260, %f261;
	mov.b32 	%r266, %f262;
	shfl.sync.down.b32	%r267|%p91, %r266, 2, 31, -1;
	mov.b32 	%f263, %r267;
	add.f32 	%f264, %f262, %f263;
	mov.b32 	%r268, %f264;
	shfl.sync.down.b32	%r269|%p92, %r268, 1, 31, -1;
	mov.b32 	%f265, %r269;
	add.f32 	%f44, %f264, %f265;
	@%p87 bra 	$L__BB14_110;
	mul.f32 	%f266, %f45, %f44;
	add.s64 	%rd154, %rd59, %rd10;
	shl.b64 	%rd155, %rd154, 2;
	add.s64 	%rd156, %rd6, %rd155;
	st.global.f32 	[%rd156], %f266;
$L__BB14_110:
	add.s32 	%r270, %r7, 31;
	shr.u32 	%r271, %r270, 5;
	add.s32 	%r280, %r280, %r271;
	setp.lt.u32 	%p93, %r280, %r2;
	@%p93 bra 	$L__BB14_22;
$L__BB14_111:
	bar.sync 	0;
	add.s32 	%r277, %r277, 1;
	setp.ne.s32 	%p94, %r277, %r1;
	@%p94 bra 	$L__BB14_14;
$L__BB14_112:
	ret;
$L__BB14_113:
	mul.wide.u32 	%rd39, %r274, 8;
	add.s64 	%rd32, %rd2, %rd39;
	// begin inline asm
	ld.global.nc.u64 %rd31, [%rd32];
	// end inline asm
	add.s32 	%r119, %r274, %r19;
	shl.b32 	%r120, %r119, 3;
	add.s32 	%r121, %r9, %r120;
	st.shared.u64 	[%r121], %rd31;
	add.s32 	%r122, %r274, %r7;
	mul.wide.u32 	%rd40, %r122, 8;
	add.s64 	%rd34, %rd2, %rd40;
	// begin inline asm
	ld.global.nc.u64 %rd33, [%rd34];
	// end inline asm
	shl.b32 	%r123, %r7, 3;
	add.s32 	%r124, %r121, %r123;
	st.shared.u64 	[%r124], %rd33;
	add.s32 	%r125, %r122, %r7;
	mul.wide.u32 	%rd41, %r125, 8;
	add.s64 	%rd36, %rd2, %rd41;
	// begin inline asm
	ld.global.nc.u64 %rd35, [%rd36];
	// end inline asm
	add.s32 	%r126, %r124, %r123;
	st.shared.u64 	[%r126], %rd35;
	add.s32 	%r127, %r125, %r7;
	mul.wide.u32 	%rd42, %r127, 8;
	add.s64 	%rd38, %rd2, %rd42;
	// begin inline asm
	ld.global.nc.u64 %rd37, [%rd38];
	// end inline asm
	add.s32 	%r128, %r126, %r123;
	st.shared.u64 	[%r128], %rd37;
	add.s32 	%r274, %r127, %r7;
	setp.lt.u32 	%p9, %r274, 96;
	@%p9 bra 	$L__BB14_113;
	bra.uni 	$L__BB14_9;

}
	// .globl	_Z67popcount_weighted_keys_literal_fused_multiq_kernel_warp_out_w32_sb2ILi4EEvPKyPKfiiS1_S3_iiiiiPKxS5_fiPf
.visible .entry _Z67popcount_weighted_keys_literal_fused_multiq_kernel_warp_out_w32_sb2ILi4EEvPKyPKfiiS1_S3_iiiiiPKxS5_fiPf(
	.param .u64 .ptr .align 1 _Z67popcount_weighted_keys_literal_fused_multiq_kernel_warp_out_w32_sb2ILi4EEvPKyPKfiiS1_S3_iiiiiPKxS5_fiPf_param_0,
	.param .u64 .ptr .align 1 _Z67popcount_weighted_keys_literal_fused_multiq_kernel_warp_out_w32_sb2ILi4EEvPKyPKfiiS1_S3_iiiiiPKxS5_fiPf_param_1,
	.param .u32 _Z67popcount_weighted_keys_literal_fused_multiq_kernel_warp_out_w32_sb2ILi4EEvPKyPKfiiS1_S3_iiiiiPKxS5_fiPf_param_2,
	.param .u32 _Z67popcount_weighted_keys_literal_fused_multiq_kernel_warp_out_w32_sb2ILi4EEvPKyPKfiiS1_S3_iiiiiPKxS5_fiPf_param_3,
	.param .u64 .ptr .align 1 _Z67popcount_weighted_keys_literal_fused_multiq_kernel_warp_out_w32_sb2ILi4EEvPKyPKfiiS1_S3_iiiiiPKxS5_fiPf_param_4,
	.param .u64 .ptr .align 1 _Z67popcount_weighted_keys_literal_fused_multiq_kernel_warp_out_w32_sb2ILi4EEvPKyPKfiiS1_S3_iiiiiPKxS5_fiPf_param_5,
	.param .u32 _Z67popcount_weighted_keys_literal_fused_multiq_kernel_warp_out_w32_sb2ILi4EEvPKyPKfiiS1_S3_iiiiiPKxS5_fiPf_param_6,
	.param .u32 _Z67popcount_weighted_keys_literal_fused_multiq_kernel_warp_out_w32_sb2ILi4EEvPKyPKfiiS1_S3_iiiiiPKxS5_fiPf_param_7,
	.param .u32 _Z67popcount_weighted_keys_literal_fused_multiq_kernel_warp_out_w32_sb2ILi4EEvPKyPKfiiS1_S3_iiiiiPKxS5_fiPf_param_8,
	.param .u32 _Z67popcount_weighted_keys_literal_fused_multiq_kernel_warp_out_w32_sb2ILi4EEvPKyPKfiiS1_S3_iiiiiPKxS5_fiPf_param_9,
	.param .u32 _Z67popcount_weighted_keys_literal_fused_multiq_kernel_warp_out_w32_sb2ILi4EEvPKyPKfiiS1_S3_iiiiiPKxS5_fiPf_param_10,
	.param .u64 .ptr .align 1 _Z67popcount_weighted_keys_literal_fused_multiq_kernel_warp_out_w32_sb2ILi4EEvPKyPKfiiS1_S3_iiiiiPKxS5_fiPf_param_11,
	.param .u64 .ptr .align 1 _Z67popcount_weighted_keys_literal_fused_multiq_kernel_warp_out_w32_sb2ILi4EEvPKyPKfiiS1_S3_iiiiiPKxS5_fiPf_param_12,
	.param .f32 _Z67popcount_weighted_keys_literal_fused_multiq_kernel_warp_out_w32_sb2ILi4EEvPKyPKfiiS1_S3_iiiiiPKxS5_fiPf_param_13,
	.param .u32 _Z67popcount_weighted_keys_literal_fused_multiq_kernel_warp_out_w32_sb2ILi4EEvPKyPKfiiS1_S3_iiiiiPKxS5_fiPf_param_14,
	.param .u64 .ptr .align 1 _Z67popcount_weighted_keys_literal_fused_multiq_kernel_warp_out_w32_sb2ILi4EEvPKyPKfiiS1_S3_iiiiiPKxS5_fiPf_param_15
)
{
	.reg .pred 	%p<249>;
	.reg .b32 	%r<379>;
	.reg .b32 	%f<900>;
	.reg .b64 	%rd<307>;

	ld.param.u32 	%r86, [_Z67popcount_weighted_keys_literal_fused_multiq_kernel_warp_out_w32_sb2ILi4EEvPKyPKfiiS1_S3_iiiiiPKxS5_fiPf_param_2];
	ld.param.u64 	%rd69, [_Z67popcount_weighted_keys_literal_fused_multiq_kernel_warp_out_w32_sb2ILi4EEvPKyPKfiiS1_S3_iiiiiPKxS5_fiPf_param_4];
	ld.param.u64 	%rd70, [_Z67popcount_weighted_keys_literal_fused_multiq_kernel_warp_out_w32_sb2ILi4EEvPKyPKfiiS1_S3_iiiiiPKxS5_fiPf_param_5];
	ld.param.u32 	%r87, [_Z67popcount_weighted_keys_literal_fused_multiq_kernel_warp_out_w32_sb2ILi4EEvPKyPKfiiS1_S3_iiiiiPKxS5_fiPf_param_7];
	ld.param.u32 	%r88, [_Z67popcount_weighted_keys_literal_fused_multiq_kernel_warp_out_w32_sb2ILi4EEvPKyPKfiiS1_S3_iiiiiPKxS5_fiPf_param_8];
	ld.param.u32 	%r91, [_Z67popcount_weighted_keys_literal_fused_multiq_kernel_warp_out_w32_sb2ILi4EEvPKyPKfiiS1_S3_iiiiiPKxS5_fiPf_param_9];
	ld.param.u32 	%r89, [_Z67popcount_weighted_keys_literal_fused_multiq_kernel_warp_out_w32_sb2ILi4EEvPKyPKfiiS1_S3_iiiiiPKxS5_fiPf_param_10];
	ld.param.u64 	%rd71, [_Z67popcount_weighted_keys_literal_fused_multiq_kernel_warp_out_w32_sb2ILi4EEvPKyPKfiiS1_S3_iiiiiPKxS5_fiPf_param_11];
	ld.param.f32 	%f375, [_Z67popcount_weighted_keys_literal_fused_multiq_kernel_warp_out_w32_sb2ILi4EEvPKyPKfiiS1_S3_iiiiiPKxS5_fiPf_param_13];
	ld.param.u32 	%r90, [_Z67popcount_weighted_keys_literal_fused_multiq_kernel_warp_out_w32_sb2ILi4EEvPKyPKfiiS1_S3_iiiiiPKxS5_fiPf_param_14];
	ld.param.u64 	%rd73, [_Z67popcount_weighted_keys_literal_fused_multiq_kernel_warp_out_w32_sb2ILi4EEvPKyPKfiiS1_S3_iiiiiPKxS5_fiPf_param_15];
	cvta.to.global.u64 	%rd1, %rd73;
	mov.u32 	%r92, %ctaid.x;
	mov.u32 	%r93, %ctaid.y;
	max.s32 	%r1, %r91, 1;
	max.s32 	%r2, %r89, 1;
	mul.lo.s32 	%r94, %r1, %r93;
	mul.lo.s32 	%r3, %r2, %r92;
	setp.ge.s32 	%p2, %r94, %r88;
	@%p2 bra 	$L__BB15_399;
	mov.u32 	%r4, %tid.x;
	and.b32  	%r5, %r4, 31;
	shl.b32 	%r96, %r86, 8;
	mov.u32 	%r97, shmem$1;
	add.s32 	%r6, %r97, %r96;
	shl.b32 	%r98, %r2, 10;
	add.s32 	%r7, %r6, %r98;
	shl.b32 	%r99, %r86, 2;
	add.s32 	%r8, %r7, %r99;
	mov.u32 	%r9, %ntid.x;
	add.s32 	%r10, %r4, %r9;
	max.u32 	%r100, %r10, 128;
	setp.lt.u32 	%p3, %r10, 128;
	selp.u32 	%r101, 1, 0, %p3;
	add.s32 	%r102, %r10, %r101;
	sub.s32 	%r103, %r100, %r102;
	div.u32 	%r104, %r103, %r9;
	add.s32 	%r11, %r104, %r101;
	and.b32  	%r12, %r11, 3;
	add.s32 	%r13, %r10, %r9;
	add.s32 	%r14, %r13, %r9;
	mov.b32 	%r350, 0;
$L__BB15_2:
	add.s32 	%r16, %r350, %r3;
	setp.ge.s32 	%p4, %r16, %r87;
	@%p4 bra 	$L__BB15_12;
	setp.gt.u32 	%p5, %r4, 127;
	cvt.u64.u32 	%rd2, %r16;
	@%p5 bra 	$L__BB15_9;
	shl.b64 	%rd74, %rd2, 10;
	add.s64 	%rd3, %rd69, %rd74;
	setp.eq.s32 	%p6, %r12, 3;
	shl.b32 	%r17, %r350, 7;
	mov.u32 	%r351, %r4;
	@%p6 bra 	$L__BB15_8;
	setp.eq.s32 	%p7, %r12, 0;
	mul.wide.u32 	%rd77, %r4, 8;
	add.s64 	%rd76, %rd3, %rd77;
	// begin inline asm
	ld.global.nc.u64 %rd75, [%rd76];
	// end inline asm
	add.s32 	%r105, %r17, %r4;
	shl.b32 	%r106, %r105, 3;
	add.s32 	%r18, %r6, %r106;
	st.shared.u64 	[%r18], %rd75;
	mov.u32 	%r351, %r10;
	@%p7 bra 	$L__BB15_8;
	setp.eq.s32 	%p8, %r12, 1;
	mul.wide.s32 	%rd80, %r9, 8;
	add.s64 	%rd79, %rd76, %rd80;
	// begin inline asm
	ld.global.nc.u64 %rd78, [%rd79];
	// end inline asm
	shl.b32 	%r19, %r9, 3;
	add.s32 	%r20, %r18, %r19;
	st.shared.u64 	[%r20], %rd78;
	mov.u32 	%r351, %r13;
	@%p8 bra 	$L__BB15_8;
	add.s64 	%rd82, %rd79, %rd80;
	// begin inline asm
	ld.global.nc.u64 %rd81, [%rd82];
	// end inline asm
	add.s32 	%r107, %r20, %r19;
	st.shared.u64 	[%r107], %rd81;
	mov.u32 	%r351, %r14;
$L__BB15_8:
	setp.lt.u32 	%p9, %r11, 3;
	@%p9 bra 	$L__BB15_9;
	bra.uni 	$L__BB15_400;
$L__BB15_9:
	setp.gt.u32 	%p11, %r4, 3;
	@%p11 bra 	$L__BB15_12;
	shl.b32 	%r22, %r350, 2;
	shl.b64 	%rd96, %rd2, 4;
	add.s64 	%rd6, %rd70, %rd96;
	mov.u32 	%r353, %r4;
$L__BB15_11:
	mul.wide.u32 	%rd98, %r353, 4;
	add.s64 	%rd97, %rd6, %rd98;
	// begin inline asm
	ld.global.nc.f32 %f376, [%rd97];
	// end inline asm
	add.s32 	%r118, %r22, %r353;
	shl.b32 	%r119, %r118, 2;
	add.s32 	%r120, %r8, %r119;
	st.shared.f32 	[%r120], %f376;
	add.s32 	%r353, %r353, %r9;
	setp.lt.u32 	%p12, %r353, 4;
	@%p12 bra 	$L__BB15_11;
$L__BB15_12:
	add.s32 	%r350, %r350, 1;
	setp.ne.s32 	%p13, %r350, %r2;
	@%p13 bra 	$L__BB15_2;
	bar.sync 	0;
	shl.b32 	%r28, %r86, 5;
	shr.u32 	%r122, %r4, 4;
	and.b32  	%r29, %r122, 62;
	or.b32  	%r30, %r29, 1;
	setp.lt.u32 	%p14, %r29, %r2;
	setp.gt.s32 	%p15, %r89, %r30;
	add.s32 	%r124, %r3, %r29;
	or.pred  	%p1, %p14, %p15;
	mul.wide.u32 	%rd100, %r124, 8;
	add.s64 	%rd7, %rd71, %rd100;
	shl.b32 	%r125, %r4, 6;
	and.b32  	%r126, %r125, 63488;
	shl.b32 	%r127, %r5, 3;
	or.b32  	%r128, %r126, %r127;
	add.s32 	%r31, %r6, %r128;
	add.s32 	%r32, %r97, %r127;
	cvt.s64.s32 	%rd8, %r90;
	and.b32  	%r130, %r4, 992;
	add.s32 	%r33, %r8, %r130;
	mov.b32 	%r354, 0;
$L__BB15_14:
	ld.param.u32 	%r349, [_Z67popcount_weighted_keys_literal_fused_multiq_kernel_warp_out_w32_sb2ILi4EEvPKyPKfiiS1_S3_iiiiiPKxS5_fiPf_param_8];
	mov.u32 	%r131, %ctaid.y;
	mad.lo.s32 	%r35, %r1, %r131, %r354;
	setp.ge.s32 	%p16, %r35, %r349;
	@%p16 bra 	$L__BB15_399;
	ld.param.u64 	%rd280, [_Z67popcount_weighted_keys_literal_fused_multiq_kernel_warp_out_w32_sb2ILi4EEvPKyPKfiiS1_S3_iiiiiPKxS5_fiPf_param_12];
	setp.ge.s32 	%p17, %r4, %r28;
	cvt.u64.u32 	%rd103, %r35;
	mul.wide.u32 	%rd104, %r35, 8;
	add.s64 	%rd102, %rd280, %rd104;
	// begin inline asm
	ld.global.nc.s64 %rd101, [%rd102];
	// end inline asm
	cvt.s64.s32 	%rd105, %r86;
	mul.lo.s64 	%rd18, %rd103, %rd105;
	@%p17 bra 	$L__BB15_18;
	ld.param.u64 	%rd278, [_Z67popcount_weighted_keys_literal_fused_multiq_kernel_warp_out_w32_sb2ILi4EEvPKyPKfiiS1_S3_iiiiiPKxS5_fiPf_param_0];
	shl.b64 	%rd106, %rd18, 8;
	add.s64 	%rd19, %rd278, %rd106;
	mov.u32 	%r355, %r4;
$L__BB15_17:
	mul.wide.s32 	%rd109, %r355, 8;
	add.s64 	%rd108, %rd19, %rd109;
	// begin inline asm
	ld.global.nc.u64 %rd107, [%rd108];
	// end inline asm
	shl.b32 	%r132, %r355, 3;
	mov.u32 	%r133, shmem$1;
	add.s32 	%r134, %r133, %r132;
	st.shared.u64 	[%r134], %rd107;
	add.s32 	%r355, %r355, %r9;
	setp.lt.s32 	%p18, %r355, %r28;
	@%p18 bra 	$L__BB15_17;
$L__BB15_18:
	setp.ge.s32 	%p19, %r4, %r86;
	mov.u32 	%r356, %r4;
	@%p19 bra 	$L__BB15_20;
$L__BB15_19:
	ld.param.u64 	%rd279, [_Z67popcount_weighted_keys_literal_fused_multiq_kernel_warp_out_w32_sb2ILi4EEvPKyPKfiiS1_S3_iiiiiPKxS5_fiPf_param_1];
	cvt.s64.s32 	%rd111, %r356;
	add.s64 	%rd112, %rd18, %rd111;
	shl.b64 	%rd113, %rd112, 2;
	add.s64 	%rd110, %rd279, %rd113;
	// begin inline asm
	ld.global.nc.f32 %f378, [%rd110];
	// end inline asm
	shl.b32 	%r135, %r356, 2;
	add.s32 	%r136, %r7, %r135;
	st.shared.f32 	[%r136], %f378;
	add.s32 	%r356, %r356, %r9;
	setp.lt.s32 	%p20, %r356, %r86;
	@%p20 bra 	$L__BB15_19;
$L__BB15_20:
	bar.sync 	0;
	@%p1 bra 	$L__BB15_22;
	bar.sync 	0;
	bra.uni 	$L__BB15_398;
$L__BB15_22:
	setp.ge.u32 	%p21, %r29, %r2;
	mov.b64 	%rd289, 0;
	@%p21 bra 	$L__BB15_24;
	// begin inline asm
	ld.global.nc.s64 %rd289, [%rd7];
	// end inline asm
$L__BB15_24:
	setp.le.s32 	%p22, %r89, %r30;
	mov.b64 	%rd290, 0;
	@%p22 bra 	$L__BB15_26;
	add.s64 	%rd119, %rd7, 8;
	// begin inline asm
	ld.global.nc.s64 %rd290, [%rd119];
	// end inline asm
$L__BB15_26:
	@%p21 bra 	$L__BB15_28;
	ld.shared.f32 	%f710, [%r33];
	ld.shared.u64 	%rd284, [%r31];
	ld.shared.f32 	%f709, [%r33+4];
	ld.shared.u64 	%rd283, [%r31+256];
	ld.shared.f32 	%f708, [%r33+8];
	ld.shared.u64 	%rd282, [%r31+512];
	ld.shared.f32 	%f707, [%r33+12];
	ld.shared.u64 	%rd281, [%r31+768];
$L__BB15_28:
	@%p22 bra 	$L__BB15_30;
	ld.shared.f32 	%f714, [%r33+16];
	ld.shared.u64 	%rd288, [%r31+1024];
	ld.shared.f32 	%f713, [%r33+20];
	ld.shared.u64 	%rd287, [%r31+1280];
	ld.shared.f32 	%f712, [%r33+24];
	ld.shared.u64 	%rd286, [%r31+1536];
	ld.shared.f32 	%f711, [%r33+28];
	ld.shared.u64 	%rd285, [%r31+1792];
$L__BB15_30:
	setp.lt.s32 	%p25, %r86, 17;
	@%p25 bra 	$L__BB15_88;
	and.b32  	%r137, %r86, 2147483646;
	neg.s32 	%r374, %r137;
	mov.f32 	%f740, 0f00000000;
	mov.u32 	%r373, %r7;
	mov.u32 	%r375, %r32;
	mov.f32 	%f739, %f740;
$L__BB15_32:
	setp.ne.s32 	%p26, %r5, 0;
	mov.b32 	%r376, 0;
	@%p26 bra 	$L__BB15_34;
	ld.shared.u32 	%r376, [%r373];
$L__BB15_34:
	shfl.sync.idx.b32	%r139|%p28, %r376, 0, 31, -1;
	mov.b32 	%f313, %r139;
	ld.shared.u64 	%rd56, [%r375];
	@%p21 bra 	$L__BB15_36;
	and.b64  	%rd120, %rd284, %rd56;
	popc.b64 	%r140, %rd120;
	cvt.rn.f32.u32 	%f380, %r140;
	mul.f32 	%f381, %f313, %f380;
	fma.rn.f32 	%f739, %f710, %f381, %f739;
$L__BB15_36:
	@%p22 bra 	$L__BB15_38;
	and.b64  	%rd121, %rd288, %rd56;
	popc.b64 	%r141, %rd121;
	cvt.rn.f32.u32 	%f382, %r141;
	mul.f32 	%f383, %f313, %f382;
	fma.rn.f32 	%f740, %f714, %f383, %f740;
$L__BB15_38:
	@%p21 bra 	$L__BB15_40;
	and.b64  	%rd122, %rd283, %rd56;
	popc.b64 	%r142, %rd122;
	cvt.rn.f32.u32 	%f384, %r142;
	mul.f32 	%f385, %f313, %f384;
	fma.rn.f32 	%f739, %f709, %f385, %f739;
$L__BB15_40:
	@%p22 bra 	$L__BB15_42;
	and.b64  	%rd123, %rd287, %rd56;
	popc.b64 	%r143, %rd123;
	cvt.rn.f32.u32 	%f386, %r143;
	mul.f32 	%f387, %f313, %f386;
	fma.rn.f32 	%f740, %f713, %f387, %f740;
$L__BB15_42:
	@%p21 bra 	$L__BB15_44;
	and.b64  	%rd124, %rd282, %rd56;
	popc.b64 	%r144, %rd124;
	cvt.rn.f32.u32 	%f388, %r144;
	mul.f32 	%f389, %f313, %f388;
	fma.rn.f32 	%f739, %f708, %f389, %f739;
$L__BB15_44:
	@%p22 bra 	$L__BB15_46;
	and.b64  	%rd125, %rd286, %rd56;
	popc.b64 	%r145, %rd125;
	cvt.rn.f32.u32 	%f390, %r145;
	mul.f32 	%f391, %f313, %f390;
	fma.rn.f32 	%f740, %f712, %f391, %f740;
$L__BB15_46:
	@%p21 bra 	$L__BB15_48;
	and.b64  	%rd126, %rd281, %rd56;
	popc.b64 	%r146, %rd126;
	cvt.rn.f32.u32 	%f392, %r146;
	mul.f32 	%f393, %f313, %f392;
	fma.rn.f32 	%f739, %f707, %f393, %f739;
$L__BB15_48:
	@%p22 bra 	$L__BB15_50;
	and.b64  	%rd127, %rd285, %rd56;
	popc.b64 	%r147, %rd127;
	cvt.rn.f32.u32 	%f394, %r147;
	mul.f32 	%f395, %f313, %f394;
	fma.rn.f32 	%f740, %f711, %f395, %f740;
$L__BB15_50:
	mov.b32 	%r377, 0;
	@%p26 bra 	$L__BB15_52;
	ld.shared.u32 	%r377, [%r373+4];
$L__BB15_52:
	shfl.sync.idx.b32	%r149|%p38, %r377, 0, 31, -1;
	mov.b32 	%f330, %r149;
	ld.shared.u64 	%rd57, [%r375+256];
	add.s32 	%r375, %r375, 512;
	@%p21 bra 	$L__BB15_54;
	and.b64  	%rd128, %rd284, %rd57;
	popc.b64 	%r150, %rd128;
	cvt.rn.f32.u32 	%f396, %r150;
	mul.f32 	%f397, %f330, %f396;
	fma.rn.f32 	%f739, %f710, %f397, %f739;
$L__BB15_54:
	@%p22 bra 	$L__BB15_56;
	and.b64  	%rd129, %rd288, %rd57;
	popc.b64 	%r151, %rd129;
	cvt.rn.f32.u32 	%f398, %r151;
	mul.f32 	%f399, %f330, %f398;
	fma.rn.f32 	%f740, %f714, %f399, %f740;
$L__BB15_56:
	@%p21 bra 	$L__BB15_58;
	and.b64  	%rd130, %rd283, %rd57;
	popc.b64 	%r152, %rd130;
	cvt.rn.f32.u32 	%f400, %r152;
	mul.f32 	%f401, %f330, %f400;
	fma.rn.f32 	%f739, %f709, %f401, %f739;
$L__BB15_58:
	@%p22 bra 	$L__BB15_60;
	and.b64  	%rd131, %rd287, %rd57;
	popc.b64 	%r153, %rd131;
	cvt.rn.f32.u32 	%f402, %r153;
	mul.f32 	%f403, %f330, %f402;
	fma.rn.f32 	%f740, %f713, %f403, %f740;
$L__BB15_60:
	@%p21 bra 	$L__BB15_62;
	and.b64  	%rd132, %rd282, %rd57;
	popc.b64 	%r154, %rd132;
	cvt.rn.f32.u32 	%f404, %r154;
	mul.f32 	%f405, %f330, %f404;
	fma.rn.f32 	%f739, %f708, %f405, %f739;
$L__BB15_62:
	@%p22 bra 	$L__BB15_64;
	and.b64  	%rd133, %rd286, %rd57;
	popc.b64 	%r155, %rd133;
	cvt.rn.f32.u32 	%f406, %r155;
	mul.f32 	%f407, %f330, %f406;
	fma.rn.f32 	%f740, %f712, %f407, %f740;
$L__BB15_64:
	@%p21 bra 	$L__BB15_66;
	and.b64  	%rd134, %rd281, %rd57;
	popc.b64 	%r156, %rd134;
	cvt.rn.f32.u32 	%f408, %r156;
	mul.f32 	%f409, %f330, %f408;
	fma.rn.f32 	%f739, %f707, %f409, %f739;
$L__BB15_66:
	@%p22 bra 	$L__BB15_68;
	and.b64  	%rd135, %rd285, %rd57;
	popc.b64 	%r157, %rd135;
	cvt.rn.f32.u32 	%f410, %r157;
	mul.f32 	%f411, %f330, %f410;
	fma.rn.f32 	%f740, %f711, %f411, %f740;
$L__BB15_68:
	add.s32 	%r374, %r374, 2;
	add.s32 	%r373, %r373, 8;
	setp.ne.s32 	%p46, %r374, 0;
	@%p46 bra 	$L__BB15_32;
	and.b32  	%r158, %r86, 1;
	setp.eq.b32 	%p47, %r158, 1;
	not.pred 	%p48, %p47;
	@%p48 bra 	$L__BB15_392;
	mov.b32 	%r378, 0;
	@%p26 bra 	$L__BB15_72;
	ld.shared.u32 	%r378, [%r373];
$L__BB15_72:
	shfl.sync.idx.b32	%r160|%p51, %r378, 0, 31, -1;
	mov.b32 	%f347, %r160;
	ld.shared.u64 	%rd58, [%r375];
	@%p21 bra 	$L__BB15_74;
	and.b64  	%rd136, %rd284, %rd58;
	popc.b64 	%r161, %rd136;
	cvt.rn.f32.u32 	%f412, %r161;
	mul.f32 	%f413, %f347, %f412;
	fma.rn.f32 	%f739, %f710, %f413, %f739;
$L__BB15_74:
	@%p22 bra 	$L__BB15_76;
	and.b64  	%rd137, %rd288, %rd58;
	popc.b64 	%r162, %rd137;
	cvt.rn.f32.u32 	%f414, %r162;
	mul.f32 	%f415, %f347, %f414;
	fma.rn.f32 	%f740, %f714, %f415, %f740;
$L__BB15_76:
	@%p21 bra 	$L__BB15_78;
	and.b64  	%rd138, %rd283, %rd58;
	popc.b64 	%r163, %rd138;
	cvt.rn.f32.u32 	%f416, %r163;
	mul.f32 	%f417, %f347, %f416;
	fma.rn.f32 	%f739, %f709, %f417, %f739;
$L__BB15_78:
	@%p22 bra 	$L__BB15_80;
	and.b64  	%rd139, %rd287, %rd58;
	popc.b64 	%r164, %rd139;
	cvt.rn.f32.u32 	%f418, %r164;
	mul.f32 	%f419, %f347, %f418;
	fma.rn.f32 	%f740, %f713, %f419, %f740;
$L__BB15_80:
	@%p21 bra 	$L__BB15_82;
	and.b64  	%rd140, %rd282, %rd58;
	popc.b64 	%r165, %rd140;
	cvt.rn.f32.u32 	%f420, %r165;
	mul.f32 	%f421, %f347, %f420;
	fma.rn.f32 	%f739, %f708, %f421, %f739;
$L__BB15_82:
	@%p22 bra 	$L__BB15_84;
	and.b64  	%rd141, %rd286, %rd58;
	popc.b64 	%r166, %rd141;
	cvt.rn.f32.u32 	%f422, %r166;
	mul.f32 	%f423, %f347, %f422;
	fma.rn.f32 	%f740, %f712, %f423, %f740;
$L__BB15_84:
	@%p21 bra 	$L__BB15_86;
	and.b64  	%rd142, %rd281, %rd58;
	popc.b64 	%r167, %rd142;
	cvt.rn.f32.u32 	%f424, %r167;
	mul.f32 	%f425, %f347, %f424;
	fma.rn.f32 	%f739, %f707, %f425, %f739;
$L__BB15_86:
	@%p22 bra 	$L__BB15_392;
	and.b64  	%rd143, %rd285, %rd58;
	popc.b64 	%r168, %rd143;
	cvt.rn.f32.u32 	%f426, %r168;
	mul.f32 	%f427, %f347, %f426;
	fma.rn.f32 	%f740, %f711, %f427, %f740;
	bra.uni 	$L__BB15_392;
$L__BB15_88:
	setp.lt.s32 	%p59, %r86, 1;
	mov.f32 	%f739, 0f00000000;
	mov.f32 	%f740, %f739;
	@%p59 bra 	$L__BB15_107;
	setp.ne.s32 	%p60, %r5, 0;
	mov.b32 	%r357, 0;
	@%p60 bra 	$L__BB15_91;
	ld.shared.u32 	%r357, [%r7];
$L__BB15_91:
	shfl.sync.idx.b32	%r170|%p62, %r357, 0, 31, -1;
	mov.b32 	%f25, %r170;
	ld.shared.u64 	%rd40, [%r32];
	mov.f32 	%f739, 0f00000000;
	@%p21 bra 	$L__BB15_93;
	and.b64  	%rd144, %rd284, %rd40;
	popc.b64 	%r171, %rd144;
	cvt.rn.f32.u32 	%f430, %r171;
	mul.f32 	%f431, %f25, %f430;
	fma.rn.f32 	%f739, %f710, %f431, 0f00000000;
$L__BB15_93:
	mov.f32 	%f740, 0f00000000;
	@%p22 bra 	$L__BB15_95;
	and.b64  	%rd145, %rd288, %rd40;
	popc.b64 	%r172, %rd145;
	cvt.rn.f32.u32 	%f433, %r172;
	mul.f32 	%f434, %f25, %f433;
	fma.rn.f32 	%f740, %f714, %f434, 0f00000000;
$L__BB15_95:
	@%p21 bra 	$L__BB15_97;
	and.b64  	%rd146, %rd283, %rd40;
	popc.b64 	%r173, %rd146;
	cvt.rn.f32.u32 	%f435, %r173;
	mul.f32 	%f436, %f25, %f435;
	fma.rn.f32 	%f739, %f709, %f436, %f739;
$L__BB15_97:
	@%p22 bra 	$L__BB15_99;
	and.b64  	%rd147, %rd287, %rd40;
	popc.b64 	%r174, %rd147;
	cvt.rn.f32.u32 	%f437, %r174;
	mul.f32 	%f438, %f25, %f437;
	fma.rn.f32 	%f740, %f713, %f438, %f740;
$L__BB15_99:
	@%p21 bra 	$L__BB15_101;
	and.b64  	%rd148, %rd282, %rd40;
	popc.b64 	%r175, %rd148;
	cvt.rn.f32.u32 	%f439, %r175;
	mul.f32 	%f440, %f25, %f439;
	fma.rn.f32 	%f739, %f708, %f440, %f739;
$L__BB15_101:
	@%p22 bra 	$L__BB15_103;
	and.b64  	%rd149, %rd286, %rd40;
	popc.b64 	%r176, %rd149;
	cvt.rn.f32.u32 	%f441, %r176;
	mul.f32 	%f442, %f25, %f441;
	fma.rn.f32 	%f740, %f712, %f442, %f740;
$L__BB15_103:
	@%p21 bra 	$L__BB15_105;
	and.b64  	%rd150, %rd281, %rd40;
	popc.b64 	%r177, %rd150;
	cvt.rn.f32.u32 	%f443, %r177;
	mul.f32 	%f444, %f25, %f443;
	fma.rn.f32 	%f739, %f707, %f444, %f739;
$L__BB15_105:
	@%p22 bra 	$L__BB15_107;
	and.b64  	%rd151, %rd285, %rd40;
	popc.b64 	%r178, %rd151;
	cvt.rn.f32.u32 	%f445, %r178;
	mul.f32 	%f446, %f25, %f445;
	fma.rn.f32 	%f740, %f711, %f446, %f740;
$L__BB15_107:
	setp.lt.s32 	%p70, %r86, 2;
	@%p70 bra 	$L__BB15_126;
	setp.ne.s32 	%p71, %r5, 0;
	mov.b32 	%r358, 0;
	@%p71 bra 	$L__BB15_110;
	ld.shared.u32 	%r358, [%r7+4];
$L__BB15_110:
	shfl.sync.idx.b32	%r180|%p73, %r358, 0, 31, -1;
	mov.b32 	%f43, %r180;
	ld.shared.u64 	%rd41, [%r32+256];
	@%p21 bra 	$L__BB15_112;
	and.b64  	%rd152, %rd284, %rd41;
	popc.b64 	%r181, %rd152;
	cvt.rn.f32.u32 	%f447, %r181;
	mul.f32 	%f448, %f43, %f447;
	fma.rn.f32 	%f739, %f710, %f448, %f739;
$L__BB15_112:
	@%p22 bra 	$L__BB15_114;
	and.b64  	%rd153, %rd288, %rd41;
	popc.b64 	%r182, %rd153;
	cvt.rn.f32.u32 	%f449, %r182;
	mul.f32 	%f450, %f43, %f449;
	fma.rn.f32 	%f740, %f714, %f450, %f740;
$L__BB15_114:
	@%p21 bra 	$L__BB15_116;
	and.b64  	%rd154, %rd283, %rd41;
	popc.b64 	%r183, %rd154;
	cvt.rn.f32.u32 	%f451, %r183;
	mul.f32 	%f452, %f43, %f451;
	fma.rn.f32 	%f739, %f709, %f452, %f739;
$L__BB15_116:
	@%p22 bra 	$L__BB15_118;
	and.b64  	%rd155, %rd287, %rd41;
	popc.b64 	%r184, %rd155;
	cvt.rn.f32.u32 	%f453, %r184;
	mul.f32 	%f454, %f43, %f453;
	fma.rn.f32 	%f740, %f713, %f454, %f740;
$L__BB15_118:
	@%p21 bra 	$L__BB15_120;
	and.b64  	%rd156, %rd282, %rd41;
	popc.b64 	%r185, %rd156;
	cvt.rn.f32.u32 	%f455, %r185;
	mul.f32 	%f456, %f43, %f455;
	fma.rn.f32 	%f739, %f708, %f456, %f739;
$L__BB15_120:
	@%p22 bra 	$L__BB15_122;
	and.b64  	%rd157, %rd286, %rd41;
	popc.b64 	%r186, %rd157;
	cvt.rn.f32.u32 	%f457, %r186;
	mul.f32 	%f458, %f43, %f457;
	fma.rn.f32 	%f740, %f712, %f458, %f740;
$L__BB15_122:
	@%p21 bra 	$L__BB15_124;
	and.b64  	%rd158, %rd281, %rd41;
	popc.b64 	%r187, %rd158;
	cvt.rn.f32.u32 	%f459, %r187;
	mul.f32 	%f460, %f43, %f459;
	fma.rn.f32 	%f739, %f707, %f460, %f739;
$L__BB15_124:
	@%p22 bra 	$L__BB15_126;
	and.b64  	%rd159, %rd285, %rd41;
	popc.b64 	%r188, %rd159;
	cvt.rn.f32.u32 	%f461, %r188;
	mul.f32 	%f462, %f43, %f461;
	fma.rn.f32 	%f740, %f711, %f462, %f740;
$L__BB15_126:
	setp.lt.s32 	%p81, %r86, 3;
	@%p81 bra 	$L__BB15_145;
	setp.ne.s32 	%p82, %r5, 0;
	mov.b32 	%r359, 0;
	@%p82 bra 	$L__BB15_129;
	ld.shared.u32 	%r359, [%r7+8];
$L__BB15_129:
	shfl.sync.idx.b32	%r190|%p84, %r359, 0, 31, -1;
	mov.b32 	%f61, %r190;
	ld.shared.u64 	%rd42, [%r32+512];
	@%p21 bra 	$L__BB15_131;
	and.b64  	%rd160, %rd284, %rd42;
	popc.b64 	%r191, %rd160;
	cvt.rn.f32.u32 	%f463, %r191;
	mul.f32 	%f464, %f61, %f463;
	fma.rn.f32 	%f739, %f710, %f464, %f739;
$L__BB15_131:
	@%p22 bra 	$L__BB15_133;
	and.b64  	%rd161, %rd288, %rd42;
	popc.b64 	%r192, %rd161;
	cvt.rn.f32.u32 	%f465, %r192;
	mul.f32 	%f466, %f61, %f465;
	fma.rn.f32 	%f740, %f714, %f466, %f740;
$L__BB15_133:
	@%p21 bra 	$L__BB15_135;
	and.b64  	%rd162, %rd283, %rd42;
	popc.b64 	%r193, %rd162;
	cvt.rn.f32.u32 	%f467, %r193;
	mul.f32 	%f468, %f61, %f467;
	fma.rn.f32 	%f739, %f709, %f468, %f739;
$L__BB15_135:
	@%p22 bra 	$L__BB15_137;
	and.b64  	%rd163, %rd287, %rd42;
	popc.b64 	%r194, %rd163;
	cvt.rn.f32.u32 	%f469, %r194;
	mul.f32 	%f470, %f61, %f469;
	fma.rn.f32 	%f740, %f713, %f470, %f740;
$L__BB15_137:
	@%p21 bra 	$L__BB15_139;
	and.b64  	%rd164, %rd282, %rd42;
	popc.b64 	%r195, %rd164;
	cvt.rn.f32.u32 	%f471, %r195;
	mul.f32 	%f472, %f61, %f471;
	fma.rn.f32 	%f739, %f708, %f472, %f739;
$L__BB15_139:
	@%p22 bra 	$L__BB15_141;
	and.b64  	%rd165, %rd286, %rd42;
	popc.b64 	%r196, %rd165;
	cvt.rn.f32.u32 	%f473, %r196;
	mul.f32 	%f474, %f61, %f473;
	fma.rn.f32 	%f740, %f712, %f474, %f740;
$L__BB15_141:
	@%p21 bra 	$L__BB15_143;
	and.b64  	%rd166, %rd281, %rd42;
	popc.b64 	%r197, %rd166;
	cvt.rn.f32.u32 	%f475, %r197;
	mul.f32 	%f476, %f61, %f475;
	fma.rn.f32 	%f739, %f707, %f476, %f739;
$L__BB15_143:
	@%p22 bra 	$L__BB15_145;
	and.b64  	%rd167, %rd285, %rd42;
	popc.b64 	%r198, %rd167;
	cvt.rn.f32.u32 	%f477, %r198;
	mul.f32 	%f478, %f61, %f477;
	fma.rn.f32 	%f740, %f711, %f478, %f740;
$L__BB15_145:
	setp.lt.s32 	%p92, %r86, 4;
	@%p92 bra 	$L__BB15_164;
	setp.ne.s32 	%p93, %r5, 0;
	mov.b32 	%r360, 0;
	@%p93 bra 	$L__BB15_148;
	ld.shared.u32 	%r360, [%r7+12];
$L__BB15_148:
	shfl.sync.idx.b32	%r200|%p95, %r360, 0, 31, -1;
	mov.b32 	%f79, %r200;
	ld.shared.u64 	%rd43, [%r32+768];
	@%p21 bra 	$L__BB15_150;
	and.b64  	%rd168, %rd284, %rd43;
	popc.b64 	%r201, %rd168;
	cvt.rn.f32.u32 	%f479, %r201;
	mul.f32 	%f480, %f79, %f479;
	fma.rn.f32 	%f739, %f710, %f480, %f739;
$L__BB15_150:
	@%p22 bra 	$L__BB15_152;
	and.b64  	%rd169, %rd288, %rd43;
	popc.b64 	%r202, %rd169;
	cvt.rn.f32.u32 	%f481, %r202;
	mul.f32 	%f482, %f79, %f481;
	fma.rn.f32 	%f740, %f714, %f482, %f740;
$L__BB15_152:
	@%p21 bra 	$L__BB15_154;
	and.b64  	%rd170, %rd283, %rd43;
	popc.b64 	%r203, %rd170;
	cvt.rn.f32.u32 	%f483, %r203;
	mul.f32 	%f484, %f79, %f483;
	fma.rn.f32 	%f739, %f709, %f484, %f739;
$L__BB15_154:
	@%p22 bra 	$L__BB15_156;
	and.b64  	%rd171, %rd287, %rd43;
	popc.b64 	%r204, %rd171;
	cvt.rn.f32.u32 	%f485, %r204;
	mul.f32 	%f486, %f79, %f485;
	fma.rn.f32 	%f740, %f713, %f486, %f740;
$L__BB15_156:
	@%p21 bra 	$L__BB15_158;
	and.b64  	%rd172, %rd282, %rd43;
	popc.b64 	%r205, %rd172;
	cvt.rn.f32.u32 	%f487, %r205;
	mul.f32 	%f488, %f79, %f487;
	fma.rn.f32 	%f739, %f708, %f488, %f739;
$L__BB15_158:
	@%p22 bra 	$L__BB15_160;
	and.b64  	%rd173, %rd286, %rd43;
	popc.b64 	%r206, %rd173;
	cvt.rn.f32.u32 	%f489, %r206;
	mul.f32 	%f490, %f79, %f489;
	fma.rn.f32 	%f740, %f712, %f490, %f740;
$L__BB15_160:
	@%p21 bra 	$L__BB15_162;
	and.b64  	%rd174, %rd281, %rd43;
	popc.b64 	%r207, %rd174;
	cvt.rn.f32.u32 	%f491, %r207;
	mul.f32 	%f492, %f79, %f491;
	fma.rn.f32 	%f739, %f707, %f492, %f739;
$L__BB15_162:
	@%p22 bra 	$L__BB15_164;
	and.b64  	%rd175, %rd285, %rd43;
	popc.b64 	%r208, %rd175;
	cvt.rn.f32.u32 	%f493, %r208;
	mul.f32 	%f494, %f79, %f493;
	fma.rn.f32 	%f740, %f711, %f494, %f740;
$L__BB15_164:
	setp.lt.s32 	%p103, %r86, 5;
	@%p103 bra 	$L__BB15_183;
	setp.ne.s32 	%p104, %r5, 0;
	mov.b32 	%r361, 0;
	@%p104 bra 	$L__BB15_167;
	ld.shared.u32 	%r361, [%r7+16];
$L__BB15_167:
	shfl.sync.idx.b32	%r210|%p106, %r361, 0, 31, -1;
	mov.b32 	%f97, %r210;
	ld.shared.u64 	%rd44, [%r32+1024];
	@%p21 bra 	$L__BB15_169;
	and.b64  	%rd176, %rd284, %rd44;
	popc.b64 	%r211, %rd176;
	cvt.rn.f32.u32 	%f495, %r211;
	mul.f32 	%f496, %f97, %f495;
	fma.rn.f32 	%f739, %f710, %f496, %f739;
$L__BB15_169:
	@%p22 bra 	$L__BB15_171;
	and.b64  	%rd177, %rd288, %rd44;
	popc.b64 	%r212, %rd177;
	cvt.rn.f32.u32 	%f497, %r212;
	mul.f32 	%f498, %f97, %f497;
	fma.rn.f32 	%f740, %f714, %f498, %f740;
$L__BB15_171:
	@%p21 bra 	$L__BB15_173;
	and.b64  	%rd178, %rd283, %rd44;
	popc.b64 	%r213, %rd178;
	cvt.rn.f32.u32 	%f499, %r213;
	mul.f32 	%f500, %f97, %f499;
	fma.rn.f32 	%f739, %f709, %f500, %f739;
$L__BB15_173:
	@%p22 bra 	$L__BB15_175;
	and.b64  	%rd179, %rd287, %rd44;
	popc.b64 	%r214, %rd179;
	cvt.rn.f32.u32 	%f501, %r214;
	mul.f32 	%f502, %f97, %f501;
	fma.rn.f32 	%f740, %f713, %f502, %f740;
$L__BB15_175:
	@%p21 bra 	$L__BB15_177;
	and.b64  	%rd180, %rd282, %rd44;
	popc.b64 	%r215, %rd180;
	cvt.rn.f32.u32 	%f503, %r215;
	mul.f32 	%f504, %f97, %f503;
	fma.rn.f32 	%f739, %f708, %f504, %f739;
$L__BB15_177:
	@%p22 bra 	$L__BB15_179;
	and.b64  	%rd181, %rd286, %rd44;
	popc.b64 	%r216, %rd181;
	cvt.rn.f32.u32 	%f505, %r216;
	mul.f32 	%f506, %f97, %f505;
	fma.rn.f32 	%f740, %f712, %f506, %f740;
$L__BB15_179:
	@%p21 bra 	$L__BB15_181;
	and.b64  	%rd182, %rd281, %rd44;
	popc.b64 	%r217, %rd182;
	cvt.rn.f32.u32 	%f507, %r217;
	mul.f32 	%f508, %f97, %f507;
	fma.rn.f32 	%f739, %f707, %f508, %f739;
$L__BB15_181:
	@%p22 bra 	$L__BB15_183;
	and.b64  	%rd183, %rd285, %rd44;
	popc.b64 	%r218, %rd183;
	cvt.rn.f32.u32 	%f509, %r218;
	mul.f32 	%f510, %f97, %f509;
	fma.rn.f32 	%f740, %f711, %f510, %f740;
$L__BB15_183:
	setp.lt.s32 	%p114, %r86, 6;
	@%p114 bra 	$L__BB15_202;
	setp.ne.s32 	%p115, %r5, 0;
	mov.b32 	%r362, 0;
	@%p115 bra 	$L__BB15_186;
	ld.shared.u32 	%r362, [%r7+20];
$L__BB15_186:
	shfl.sync.idx.b32	%r220|%p117, %r362, 0, 31, -1;
	mov.b32 	%f115, %r220;
	ld.shared.u64 	%rd45, [%r32+1280];
	@%p21 bra 	$L__BB15_188;
	and.b64  	%rd184, %rd284, %rd45;
	popc.b64 	%r221, %rd184;
	cvt.rn.f32.u32 	%f511, %r221;
	mul.f32 	%f512, %f115, %f511;
	fma.rn.f32 	%f739, %f710, %f512, %f739;
$L__BB15_188:
	@%p22 bra 	$L__BB15_190;
	and.b64  	%rd185, %rd288, %rd45;
	popc.b64 	%r222, %rd185;
	cvt.rn.f32.u32 	%f513, %r222;
	mul.f32 	%f514, %f115, %f513;
	fma.rn.f32 	%f740, %f714, %f514, %f740;
$L__BB15_190:
	@%p21 bra 	$L__BB15_192;
	and.b64  	%rd186, %rd283, %rd45;
	popc.b64 	%r223, %rd186;
	cvt.rn.f32.u32 	%f515, %r223;
	mul.f32 	%f516, %f115, %f515;
	fma.rn.f32 	%f739, %f709, %f516, %f739;
$L__BB15_192:
	@%p22 bra 	$L__BB15_194;
	and.b64  	%rd187, %rd287, %rd45;
	popc.b64 	%r224, %rd187;
	cvt.rn.f32.u32 	%f517, %r224;
	mul.f32 	%f518, %f115, %f517;
	fma.rn.f32 	%f740, %f713, %f518, %f740;
$L__BB15_194:
	@%p21 bra 	$L__BB15_196;
	and.b64  	%rd188, %rd282, %rd45;
	popc.b64 	%r225, %rd188;
	cvt.rn.f32.u32 	%f519, %r225;
	mul.f32 	%f520, %f115, %f519;
	fma.rn.f32 	%f739, %f708, %f520, %f739;
$L__BB15_196:
	@%p22 bra 	$L__BB15_198;
	and.b64  	%rd189, %rd286, %rd45;
	popc.b64 	%r226, %rd189;
	cvt.rn.f32.u32 	%f521, %r226;
	mul.f32 	%f522, %f115, %f521;
	fma.rn.f32 	%f740, %f712, %f522, %f740;
$L__BB15_198:
	@%p21 bra 	$L__BB15_200;
	and.b64  	%rd190, %rd281, %rd45;
	popc.b64 	%r227, %rd190;
	cvt.rn.f32.u32 	%f523, %r227;
	mul.f32 	%f524, %f115, %f523;
	fma.rn.f32 	%f739, %f707, %f524, %f739;
$L__BB15_200:
	@%p22 bra 	$L__BB15_202;
	and.b64  	%rd191, %rd285, %rd45;
	popc.b64 	%r228, %rd191;
	cvt.rn.f32.u32 	%f525, %r228;
	mul.f32 	%f526, %f115, %f525;
	fma.rn.f32 	%f740, %f711, %f526, %f740;
$L__BB15_202:
	setp.lt.s32 	%p125, %r86, 7;
	@%p125 bra 	$L__BB15_221;
	setp.ne.s32 	%p126, %r5, 0;
	mov.b32 	%r363, 0;
	@%p126 bra 	$L__BB15_205;
	ld.shared.u32 	%r363, [%r7+24];
$L__BB15_205:
	shfl.sync.idx.b32	%r230|%p128, %r363, 0, 31, -1;
	mov.b32 	%f133, %r230;
	ld.shared.u64 	%rd46, [%r32+1536];
	@%p21 bra 	$L__BB15_207;
	and.b64  	%rd192, %rd284, %rd46;
	popc.b64 	%r231, %rd192;
	cvt.rn.f32.u32 	%f527, %r231;
	mul.f32 	%f528, %f133, %f527;
	fma.rn.f32 	%f739, %f710, %f528, %f739;
$L__BB15_207:
	@%p22 bra 	$L__BB15_209;
	and.b64  	%rd193, %rd288, %rd46;
	popc.b64 	%r232, %rd193;
	cvt.rn.f32.u32 	%f529, %r232;
	mul.f32 	%f530, %f133, %f529;
	fma.rn.f32 	%f740, %f714, %f530, %f740;
$L__BB15_209:
	@%p21 bra 	$L__BB15_211;
	and.b64  	%rd194, %rd283, %rd46;
	popc.b64 	%r233, %rd194;
	cvt.rn.f32.u32 	%f531, %r233;
	mul.f32 	%f532, %f133, %f531;
	fma.rn.f32 	%f739, %f709, %f532, %f739;
$L__BB15_211:
	@%p22 bra 	$L__BB15_213;
	and.b64  	%rd195, %rd287, %rd46;
	popc.b64 	%r234, %rd195;
	cvt.rn.f32.u32 	%f533, %r234;
	mul.f32 	%f534, %f133, %f533;
	fma.rn.f32 	%f740, %f713, %f534, %f740;
$L__BB15_213:
	@%p21 bra 	$L__BB15_215;
	and.b64  	%rd196, %rd282, %rd46;
	popc.b64 	%r235, %rd196;
	cvt.rn.f32.u32 	%f535, %r235;
	mul.f32 	%f536, %f133, %f535;
	fma.rn.f32 	%f739, %f708, %f536, %f739;
$L__BB15_215:
	@%p22 bra 	$L__BB15_217;
	and.b64  	%rd197, %rd286, %rd46;
	popc.b64 	%r236, %rd197;
	cvt.rn.f32.u32 	%f537, %r236;
	mul.f32 	%f538, %f133, %f537;
	fma.rn.f32 	%f740, %f712, %f538, %f740;
$L__BB15_217:
	@%p21 bra 	$L__BB15_219;
	and.b64  	%rd198, %rd281, %rd46;
	popc.b64 	%r237, %rd198;
	cvt.rn.f32.u32 	%f539, %r237;
	mul.f32 	%f540, %f133, %f539;
	fma.rn.f32 	%f739, %f707, %f540, %f739;
$L__BB15_219:
	@%p22 bra 	$L__BB15_221;
	and.b64  	%rd199, %rd285, %rd46;
	popc.b64 	%r238, %rd199;
	cvt.rn.f32.u32 	%f541, %r238;
	mul.f32 	%f542, %f133, %f541;
	fma.rn.f32 	%f740, %f711, %f542, %f740;
$L__BB15_221:
	setp.lt.s32 	%p136, %r86, 8;
	@%p136 bra 	$L__BB15_240;
	setp.ne.s32 	%p137, %r5, 0;
	mov.b32 	%r364, 0;
	@%p137 bra 	$L__BB15_224;
	ld.shared.u32 	%r364, [%r7+28];
$L__BB15_224:
	shfl.sync.idx.b32	%r240|%p139, %r364, 0, 31, -1;
	mov.b32 	%f151, %r240;
	ld.shared.u64 	%rd47, [%r32+1792];
	@%p21 bra 	$L__BB15_226;
	and.b64  	%rd200, %rd284, %rd47;
	popc.b64 	%r241, %rd200;
	cvt.rn.f32.u32 	%f543, %r241;
	mul.f32 	%f544, %f151, %f543;
	fma.rn.f32 	%f739, %f710, %f544, %f739;
$L__BB15_226:
	@%p22 bra 	$L__BB15_228;
	and.b64  	%rd201, %rd288, %rd47;
	popc.b64 	%r242, %rd201;
	cvt.rn.f32.u32 	%f545, %r242;
	mul.f32 	%f546, %f151, %f545;
	fma.rn.f32 	%f740, %f714, %f546, %f740;
$L__BB15_228:
	@%p21 bra 	$L__BB15_230;
	and.b64  	%rd202, %rd283, %rd47;
	popc.b64 	%r243, %rd202;
	cvt.rn.f32.u32 	%f547, %r243;
	mul.f32 	%f548, %f151, %f547;
	fma.rn.f32 	%f739, %f709, %f548, %f739;
$L__BB15_230:
	@%p22 bra 	$L__BB15_232;
	and.b64  	%rd203, %rd287, %rd47;
	popc.b64 	%r244, %rd203;
	cvt.rn.f32.u32 	%f549, %r244;
	mul.f32 	%f550, %f151, %f549;
	fma.rn.f32 	%f740, %f713, %f550, %f740;
$L__BB15_232:
	@%p21 bra 	$L__BB15_234;
	and.b64  	%rd204, %rd282, %rd47;
	popc.b64 	%r245, %rd204;
	cvt.rn.f32.u32 	%f551, %r245;
	mul.f32 	%f552, %f151, %f551;
	fma.rn.f32 	%f739, %f708, %f552, %f739;
$L__BB15_234:
	@%p22 bra 	$L__BB15_236;
	and.b64  	%rd205, %rd286, %rd47;
	popc.b64 	%r246, %rd205;
	cvt.rn.f32.u32 	%f553, %r246;
	mul.f32 	%f554, %f151, %f553;
	fma.rn.f32 	%f740, %f712, %f554, %f740;
$L__BB15_236:
	@%p21 bra 	$L__BB15_238;
	and.b64  	%rd206, %rd281, %rd47;
	popc.b64 	%r247, %rd206;
	cvt.rn.f32.u32 	%f555, %r247;
	mul.f32 	%f556, %f151, %f555;
	fma.rn.f32 	%f739, %f707, %f556, %f739;
$L__BB15_238:
	@%p22 bra 	$L__BB15_240;
	and.b64  	%rd207, %rd285, %rd47;
	popc.b64 	%r248, %rd207;
	cvt.rn.f32.u32 	%f557, %r248;
	mul.f32 	%f558, %f151, %f557;
	fma.rn.f32 	%f740, %f711, %f558, %f740;
$L__BB15_240:
	setp.lt.s32 	%p147, %r86, 9;
	@%p147 bra 	$L__BB15_259;
	setp.ne.s32 	%p148, %r5, 0;
	mov.b32 	%r365, 0;
	@%p148 bra 	$L__BB15_243;
	ld.shared.u32 	%r365, [%r7+32];
$L__BB15_243:
	shfl.sync.idx.b32	%r250|%p150, %r365, 0, 31, -1;
	mov.b32 	%f169, %r250;
	ld.shared.u64 	%rd48, [%r32+2048];
	@%p21 bra 	$L__BB15_245;
	and.b64  	%rd208, %rd284, %rd48;
	popc.b64 	%r251, %rd208;
	cvt.rn.f32.u32 	%f559, %r251;
	mul.f32 	%f560, %f169, %f559;
	fma.rn.f32 	%f739, %f710, %f560, %f739;
$L__BB15_245:
	@%p22 bra 	$L__BB15_247;
	and.b64  	%rd209, %rd288, %rd48;
	popc.b64 	%r252, %rd209;
	cvt.rn.f32.u32 	%f561, %r252;
	mul.f32 	%f562, %f169, %f561;
	fma.rn.f32 	%f740, %f714, %f562, %f740;
$L__BB15_247:
	@%p21 bra 	$L__BB15_249;
	and.b64  	%rd210, %rd283, %rd48;
	popc.b64 	%r253, %rd210;
	cvt.rn.f32.u32 	%f563, %r253;
	mul.f32 	%f564, %f169, %f563;
	fma.rn.f32 	%f739, %f709, %f564, %f739;
$L__BB15_249:
	@%p22 bra 	$L__BB15_251;
	and.b64  	%rd211, %rd287, %rd48;
	popc.b64 	%r254, %rd211;
	cvt.rn.f32.u32 	%f565, %r254;
	mul.f32 	%f566, %f169, %f565;
	fma.rn.f32 	%f740, %f713, %f566, %f740;
$L__BB15_251:
	@%p21 bra 	$L__BB15_253;
	and.b64  	%rd212, %rd282, %rd48;
	popc.b64 	%r255, %rd212;
	cvt.rn.f32.u32 	%f567, %r255;
	mul.f32 	%f568, %f169, %f567;
	fma.rn.f32 	%f739, %f708, %f568, %f739;
$L__BB15_253:
	@%p22 bra 	$L__BB15_255;
	and.b64  	%rd213, %rd286, %rd48;
	popc.b64 	%r256, %rd213;
	cvt.rn.f32.u32 	%f569, %r256;
	mul.f32 	%f570, %f169, %f569;
	fma.rn.f32 	%f740, %f712, %f570, %f740;
$L__BB15_255:
	@%p21 bra 	$L__BB15_257;
	and.b64  	%rd214, %rd281, %rd48;
	popc.b64 	%r257, %rd214;
	cvt.rn.f32.u32 	%f571, %r257;
	mul.f32 	%f572, %f169, %f571;
	fma.rn.f32 	%f739, %f707, %f572, %f739;
$L__BB15_257:
	@%p22 bra 	$L__BB15_259;
	and.b64  	%rd215, %rd285, %rd48;
	popc.b64 	%r258, %rd215;
	cvt.rn.f32.u32 	%f573, %r258;
	mul.f32 	%f574, %f169, %f573;
	fma.rn.f32 	%f740, %f711, %f574, %f740;
$L__BB15_259:
	setp.lt.s32 	%p158, %r86, 10;
	@%p158 bra 	$L__BB15_278;
	setp.ne.s32 	%p159, %r5, 0;
	mov.b32 	%r366, 0;
	@%p159 bra 	$L__BB15_262;
	ld.shared.u32 	%r366, [%r7+36];
$L__BB15_262:
	shfl.sync.idx.b32	%r260|%p161, %r366, 0, 31, -1;
	mov.b32 	%f187, %r260;
	ld.shared.u64 	%rd49, [%r32+2304];
	@%p21 bra 	$L__BB15_264;
	and.b64  	%rd216, %rd284, %rd49;
	popc.b64 	%r261, %rd216;
	cvt.rn.f32.u32 	%f575, %r261;
	mul.f32 	%f576, %f187, %f575;
	fma.rn.f32 	%f739, %f710, %f576, %f739;
$L__BB15_264:
	@%p22 bra 	$L__BB15_266;
	and.b64  	%rd217, %rd288, %rd49;
	popc.b64 	%r262, %rd217;
	cvt.rn.f32.u32 	%f577, %r262;
	mul.f32 	%f578, %f187, %f577;
	fma.rn.f32 	%f740, %f714, %f578, %f740;
$L__BB15_266:
	@%p21 bra 	$L__BB15_268;
	and.b64  	%rd218, %rd283, %rd49;
	popc.b64 	%r263, %rd218;
	cvt.rn.f32.u32 	%f579, %r263;
	mul.f32 	%f580, %f187, %f579;
	fma.rn.f32 	%f739, %f709, %f580, %f739;
$L__BB15_268:
	@%p22 bra 	$L__BB15_270;
	and.b64  	%rd219, %rd287, %rd49;
	popc.b64 	%r264, %rd219;
	cvt.rn.f32.u32 	%f581, %r264;
	mul.f32 	%f582, %f187, %f581;
	fma.rn.f32 	%f740, %f713, %f582, %f740;
$L__BB15_270:
	@%p21 bra 	$L__BB15_272;
	and.b64  	%rd220, %rd282, %rd49;
	popc.b64 	%r265, %rd220;
	cvt.rn.f32.u32 	%f583, %r265;
	mul.f32 	%f584, %f187, %f583;
	fma.rn.f32 	%f739, %f708, %f584, %f739;
$L__BB15_272:
	@%p22 bra 	$L__BB15_274;
	and.b64  	%rd221, %rd286, %rd49;
	popc.b64 	%r266, %rd221;
	cvt.rn.f32.u32 	%f585, %r266;
	mul.f32 	%f586, %f187, %f585;
	fma.rn.f32 	%f740, %f712, %f586, %f740;
$L__BB15_274:
	@%p21 bra 	$L__BB15_276;
	and.b64  	%rd222, %rd281, %rd49;
	popc.b64 	%r267, %rd222;
	cvt.rn.f32.u32 	%f587, %r267;
	mul.f32 	%f588, %f187, %f587;
	fma.rn.f32 	%f739, %f707, %f588, %f739;
$L__BB15_276:
	@%p22 bra 	$L__BB15_278;
	and.b64  	%rd223, %rd285, %rd49;
	popc.b64 	%r268, %rd223;
	cvt.rn.f32.u32 	%f589, %r268;
	mul.f32 	%f590, %f187, %f589;
	fma.rn.f32 	%f740, %f711, %f590, %f740;
$L__BB15_278:
	setp.lt.s32 	%p169, %r86, 11;
	@%p169 bra 	$L__BB15_297;
	setp.ne.s32 	%p170, %r5, 0;
	mov.b32 	%r367, 0;
	@%p170 bra 	$L__BB15_281;
	ld.shared.u32 	%r367, [%r7+40];
$L__BB15_281:
	shfl.sync.idx.b32	%r270|%p172, %r367, 0, 31, -1;
	mov.b32 	%f205, %r270;
	ld.shared.u64 	%rd50, [%r32+2560];
	@%p21 bra 	$L__BB15_283;
	and.b64  	%rd224, %rd284, %rd50;
	popc.b64 	%r271, %rd224;
	cvt.rn.f32.u32 	%f591, %r271;
	mul.f32 	%f592, %f205, %f591;
	fma.rn.f32 	%f739, %f710, %f592, %f739;
$L__BB15_283:
	@%p22 bra 	$L__BB15_285;
	and.b64  	%rd225, %rd288, %rd50;
	popc.b64 	%r272, %rd225;
	cvt.rn.f32.u32 	%f593, %r272;
	mul.f32 	%f594, %f205, %f593;
	fma.rn.f32 	%f740, %f714, %f594, %f740;
$L__BB15_285:
	@%p21 bra 	$L__BB15_287;
	and.b64  	%rd226, %rd283, %rd50;
	popc.b64 	%r273, %rd226;
	cvt.rn.f32.u32 	%f595, %r273;
	mul.f32 	%f596, %f205, %f595;
	fma.rn.f32 	%f739, %f709, %f596, %f739;
$L__BB15_287:
	@%p22 bra 	$L__BB15_289;
	and.b64  	%rd227, %rd287, %rd50;
	popc.b64 	%r274, %rd227;
	cvt.rn.f32.u32 	%f597, %r274;
	mul.f32 	%f598, %f205, %f597;
	fma.rn.f32 	%f740, %f713, %f598, %f740;
$L__BB15_289:
	@%p21 bra 	$L__BB15_291;
	and.b64  	%rd228, %rd282, %rd50;
	popc.b64 	%r275, %rd228;
	cvt.rn.f32.u32 	%f599, %r275;
	mul.f32 	%f600, %f205, %f599;
	fma.rn.f32 	%f739, %f708, %f600, %f739;
$L__BB15_291:
	@%p22 bra 	$L__BB15_293;
	and.b64  	%rd229, %rd286, %rd50;
	popc.b64 	%r276, %rd229;
	cvt.rn.f32.u32 	%f601, %r276;
	mul.f32 	%f602, %f205, %f601;
	fma.rn.f32 	%f740, %f712, %f602, %f740;
$L__BB15_293:
	@%p21 bra 	$L__BB15_295;
	and.b64  	%rd230, %rd281, %rd50;
	popc.b64 	%r277, %rd230;
	cvt.rn.f32.u32 	%f603, %r277;
	mul.f32 	%f604, %f205, %f603;
	fma.rn.f32 	%f739, %f707, %f604, %f739;
$L__BB15_295:
	@%p22 bra 	$L__BB15_297;
	and.b64  	%rd231, %rd285, %rd50;
	popc.b64 	%r278, %rd231;
	cvt.rn.f32.u32 	%f605, %r278;
	mul.f32 	%f606, %f205, %f605;
	fma.rn.f32 	%f740, %f711, %f606, %f740;
$L__BB15_297:
	setp.lt.s32 	%p180, %r86, 12;
	@%p180 bra 	$L__BB15_316;
	setp.ne.s32 	%p181, %r5, 0;
	mov.b32 	%r368, 0;
	@%p181 bra 	$L__BB15_300;
	ld.shared.u32 	%r368, [%r7+44];
$L__BB15_300:
	shfl.sync.idx.b32	%r280|%p183, %r368, 0, 31, -1;
	mov.b32 	%f223, %r280;
	ld.shared.u64 	%rd51, [%r32+2816];
	@%p21 bra 	$L__BB15_302;
	and.b64  	%rd232, %rd284, %rd51;
	popc.b64 	%r281, %rd232;
	cvt.rn.f32.u32 	%f607, %r281;
	mul.f32 	%f608, %f223, %f607;
	fma.rn.f32 	%f739, %f710, %f608, %f739;
$L__BB15_302:
	@%p22 bra 	$L__BB15_304;
	and.b64  	%rd233, %rd288, %rd51;
	popc.b64 	%r282, %rd233;
	cvt.rn.f32.u32 	%f609, %r282;
	mul.f32 	%f610, %f223, %f609;
	fma.rn.f32 	%f740, %f714, %f610, %f740;
$L__BB15_304:
	@%p21 bra 	$L__BB15_306;
	and.b64  	%rd234, %rd283, %rd51;
	popc.b64 	%r283, %rd234;
	cvt.rn.f32.u32 	%f611, %r283;
	mul.f32 	%f612, %f223, %f611;
	fma.rn.f32 	%f739, %f709, %f612, %f739;
$L__BB15_306:
	@%p22 bra 	$L__BB15_308;
	and.b64  	%rd235, %rd287, %rd51;
	popc.b64 	%r284, %rd235;
	cvt.rn.f32.u32 	%f613, %r284;
	mul.f32 	%f614, %f223, %f613;
	fma.rn.f32 	%f740, %f713, %f614, %f740;
$L__BB15_308:
	@%p21 bra 	$L__BB15_310;
	and.b64  	%rd236, %rd282, %rd51;
	popc.b64 	%r285, %rd236;
	cvt.rn.f32.u32 	%f615, %r285;
	mul.f32 	%f616, %f223, %f615;
	fma.rn.f32 	%f739, %f708, %f616, %f739;
$L__BB15_310:
	@%p22 bra 	$L__BB15_312;
	and.b64  	%rd237, %rd286, %rd51;
	popc.b64 	%r286, %rd237;
	cvt.rn.f32.u32 	%f617, %r286;
	mul.f32 	%f618, %f223, %f617;
	fma.rn.f32 	%f740, %f712, %f618, %f740;
$L__BB15_312:
	@%p21 bra 	$L__BB15_314;
	and.b64  	%rd238, %rd281, %rd51;
	popc.b64 	%r287, %rd238;
	cvt.rn.f32.u32 	%f619, %r287;
	mul.f32 	%f620, %f223, %f619;
	fma.rn.f32 	%f739, %f707, %f620, %f739;
$L__BB15_314:
	@%p22 bra 	$L__BB15_316;
	and.b64  	%rd239, %rd285, %rd51;
	popc.b64 	%r288, %rd239;
	cvt.rn.f32.u32 	%f621, %r288;
	mul.f32 	%f622, %f223, %f621;
	fma.rn.f32 	%f740, %f711, %f622, %f740;
$L__BB15_316:
	setp.lt.s32 	%p191, %r86, 13;
	@%p191 bra 	$L__BB15_335;
	setp.ne.s32 	%p192, %r5, 0;
	mov.b32 	%r369, 0;
	@%p192 bra 	$L__BB15_319;
	ld.shared.u32 	%r369, [%r7+48];
$L__BB15_319:
	shfl.sync.idx.b32	%r290|%p194, %r369, 0, 31, -1;
	mov.b32 	%f241, %r290;
	ld.shared.u64 	%rd52, [%r32+3072];
	@%p21 bra 	$L__BB15_321;
	and.b64  	%rd240, %rd284, %rd52;
	popc.b64 	%r291, %rd240;
	cvt.rn.f32.u32 	%f623, %r291;
	mul.f32 	%f624, %f241, %f623;
	fma.rn.f32 	%f739, %f710, %f624, %f739;
$L__BB15_321:
	@%p22 bra 	$L__BB15_323;
	and.b64  	%rd241, %rd288, %rd52;
	popc.b64 	%r292, %rd241;
	cvt.rn.f32.u32 	%f625, %r292;
	mul.f32 	%f626, %f241, %f625;
	fma.rn.f32 	%f740, %f714, %f626, %f740;
$L__BB15_323:
	@%p21 bra 	$L__BB15_325;
	and.b64  	%rd242, %rd283, %rd52;
	popc.b64 	%r293, %rd242;
	cvt.rn.f32.u32 	%f627, %r293;
	mul.f32 	%f628, %f241, %f627;
	fma.rn.f32 	%f739, %f709, %f628, %f739;
$L__BB15_325:
	@%p22 bra 	$L__BB15_327;
	and.b64  	%rd243, %rd287, %rd52;
	popc.b64 	%r294, %rd243;
	cvt.rn.f32.u32 	%f629, %r294;
	mul.f32 	%f630, %f241, %f629;
	fma.rn.f32 	%f740, %f713, %f630, %f740;
$L__BB15_327:
	@%p21 bra 	$L__BB15_329;
	and.b64  	%rd244, %rd282, %rd52;
	popc.b64 	%r295, %rd244;
	cvt.rn.f32.u32 	%f631, %r295;
	mul.f32 	%f632, %f241, %f631;
	fma.rn.f32 	%f739, %f708, %f632, %f739;
$L__BB15_329:
	@%p22 bra 	$L__BB15_331;
	and.b64  	%rd245, %rd286, %rd52;
	popc.b64 	%r296, %rd245;
	cvt.rn.f32.u32 	%f633, %r296;
	mul.f32 	%f634, %f241, %f633;
	fma.rn.f32 	%f740, %f712, %f634, %f740;
$L__BB15_331:
	@%p21 bra 	$L__BB15_333;
	and.b64  	%rd246, %rd281, %rd52;
	popc.b64 	%r297, %rd246;
	cvt.rn.f32.u32 	%f635, %r297;
	mul.f32 	%f636, %f241, %f635;
	fma.rn.f32 	%f739, %f707, %f636, %f739;
$L__BB15_333:
	@%p22 bra 	$L__BB15_335;
	and.b64  	%rd247, %rd285, %rd52;
	popc.b64 	%r298, %rd247;
	cvt.rn.f32.u32 	%f637, %r298;
	mul.f32 	%f638, %f241, %f637;
	fma.rn.f32 	%f740, %f711, %f638, %f740;
$L__BB15_335:
	setp.lt.s32 	%p202, %r86, 14;
	@%p202 bra 	$L__BB15_354;
	setp.ne.s32 	%p203, %r5, 0;
	mov.b32 	%r370, 0;
	@%p203 bra 	$L__BB15_338;
	ld.shared.u32 	%r370, [%r7+52];
$L__BB15_338:
	shfl.sync.idx.b32	%r300|%p205, %r370, 0, 31, -1;
	mov.b32 	%f259, %r300;
	ld.shared.u64 	%rd53, [%r32+3328];
	@%p21 bra 	$L__BB15_340;
	and.b64  	%rd248, %rd284, %rd53;
	popc.b64 	%r301, %rd248;
	cvt.rn.f32.u32 	%f639, %r301;
	mul.f32 	%f640, %f259, %f639;
	fma.rn.f32 	%f739, %f710, %f640, %f739;
$L__BB15_340:
	@%p22 bra 	$L__BB15_342;
	and.b64  	%rd249, %rd288, %rd53;
	popc.b64 	%r302, %rd249;
	cvt.rn.f32.u32 	%f641, %r302;
	mul.f32 	%f642, %f259, %f641;
	fma.rn.f32 	%f740, %f714, %f642, %f740;
$L__BB15_342:
	@%p21 bra 	$L__BB15_344;
	and.b64  	%rd250, %rd283, %rd53;
	popc.b64 	%r303, %rd250;
	cvt.rn.f32.u32 	%f643, %r303;
	mul.f32 	%f644, %f259, %f643;
	fma.rn.f32 	%f739, %f709, %f644, %f739;
$L__BB15_344:
	@%p22 bra 	$L__BB15_346;
	and.b64  	%rd251, %rd287, %rd53;
	popc.b64 	%r304, %rd251;
	cvt.rn.f32.u32 	%f645, %r304;
	mul.f32 	%f646, %f259, %f645;
	fma.rn.f32 	%f740, %f713, %f646, %f740;
$L__BB15_346:
	@%p21 bra 	$L__BB15_348;
	and.b64  	%rd252, %rd282, %rd53;
	popc.b64 	%r305, %rd252;
	cvt.rn.f32.u32 	%f647, %r305;
	mul.f32 	%f648, %f259, %f647;
	fma.rn.f32 	%f739, %f708, %f648, %f739;
$L__BB15_348:
	@%p22 bra 	$L__BB15_350;
	and.b64  	%rd253, %rd286, %rd53;
	popc.b64 	%r306, %rd253;
	cvt.rn.f32.u32 	%f649, %r306;
	mul.f32 	%f650, %f259, %f649;
	fma.rn.f32 	%f740, %f712, %f650, %f740;
$L__BB15_350:
	@%p21 bra 	$L__BB15_352;
	and.b64  	%rd254, %rd281, %rd53;
	popc.b64 	%r307, %rd254;
	cvt.rn.f32.u32 	%f651, %r307;
	mul.f32 	%f652, %f259, %f651;
	fma.rn.f32 	%f739, %f707, %f652, %f739;
$L__BB15_352:
	@%p22 bra 	$L__BB15_354;
	and.b64  	%rd255, %rd285, %rd53;
	popc.b64 	%r308, %rd255;
	cvt.rn.f32.u32 	%f653, %r308;
	mul.f32 	%f654, %f259, %f653;
	fma.rn.f32 	%f740, %f711, %f654, %f740;
$L__BB15_354:
	setp.lt.s32 	%p213, %r86, 15;
	@%p213 bra 	$L__BB15_373;
	setp.ne.s32 	%p214, %r5, 0;
	mov.b32 	%r371, 0;
	@%p214 bra 	$L__BB15_357;
	ld.shared.u32 	%r371, [%r7+56];
$L__BB15_357:
	shfl.sync.idx.b32	%r310|%p216, %r371, 0, 31, -1;
	mov.b32 	%f277, %r310;
	ld.shared.u64 	%rd54, [%r32+3584];
	@%p21 bra 	$L__BB15_359;
	and.b64  	%rd256, %rd284, %rd54;
	popc.b64 	%r311, %rd256;
	cvt.rn.f32.u32 	%f655, %r311;
	mul.f32 	%f656, %f277, %f655;
	fma.rn.f32 	%f739, %f710, %f656, %f739;
$L__BB15_359:
	@%p22 bra 	$L__BB15_361;
	and.b64  	%rd257, %rd288, %rd54;
	popc.b64 	%r312, %rd257;
	cvt.rn.f32.u32 	%f657, %r312;
	mul.f32 	%f658, %f277, %f657;
	fma.rn.f32 	%f740, %f714, %f658, %f740;
$L__BB15_361:
	@%p21 bra 	$L__BB15_363;
	and.b64  	%rd258, %rd283, %rd54;
	popc.b64 	%r313, %rd258;
	cvt.rn.f32.u32 	%f659, %r313;
	mul.f32 	%f660, %f277, %f659;
	fma.rn.f32 	%f739, %f709, %f660, %f739;
$L__BB15_363:
	@%p22 bra 	$L__BB15_365;
	and.b64  	%rd259, %rd287, %rd54;
	popc.b64 	%r314, %rd259;
	cvt.rn.f32.u32 	%f661, %r314;
	mul.f32 	%f662, %f277, %f661;
	fma.rn.f32 	%f740, %f713, %f662, %f740;
$L__BB15_365:
	@%p21 bra 	$L__BB15_367;
	and.b64  	%rd260, %rd282, %rd54;
	popc.b64 	%r315, %rd260;
	cvt.rn.f32.u32 	%f663, %r315;
	mul.f32 	%f664, %f277, %f663;
	fma.rn.f32 	%f739, %f708, %f664, %f739;
$L__BB15_367:
	@%p22 bra 	$L__BB15_369;
	and.b64  	%rd261, %rd286, %rd54;
	popc.b64 	%r316, %rd261;
	cvt.rn.f32.u32 	%f665, %r316;
	mul.f32 	%f666, %f277, %f665;
	fma.rn.f32 	%f740, %f712, %f666, %f740;
$L__BB15_369:
	@%p21 bra 	$L__BB15_371;
	and.b64  	%rd262, %rd281, %rd54;
	popc.b64 	%r317, %rd262;
	cvt.rn.f32.u32 	%f667, %r317;
	mul.f32 	%f668, %f277, %f667;
	fma.rn.f32 	%f739, %f707, %f668, %f739;
$L__BB15_371:
	@%p22 bra 	$L__BB15_373;
	and.b64  	%rd263, %rd285, %rd54;
	popc.b64 	%r318, %rd263;
	cvt.rn.f32.u32 	%f669, %r318;
	mul.f32 	%f670, %f277, %f669;
	fma.rn.f32 	%f740, %f711, %f670, %f740;
$L__BB15_373:
	setp.ne.s32 	%p224, %r86, 16;
	@%p224 bra 	$L__BB15_392;
	setp.ne.s32 	%p225, %r5, 0;
	mov.b32 	%r372, 0;
	@%p225 bra 	$L__BB15_376;
	ld.shared.u32 	%r372, [%r7+60];
$L__BB15_376:
	shfl.sync.idx.b32	%r320|%p227, %r372, 0, 31, -1;
	mov.b32 	%f295, %r320;
	ld.shared.u64 	%rd55, [%r32+3840];
	@%p21 bra 	$L__BB15_378;
	and.b64  	%rd264, %rd284, %rd55;
	popc.b64 	%r321, %rd264;
	cvt.rn.f32.u32 	%f671, %r321;
	mul.f32 	%f672, %f295, %f671;
	fma.rn.f32 	%f739, %f710, %f672, %f739;
$L__BB15_378:
	@%p22 bra 	$L__BB15_380;
	and.b64  	%rd265, %rd288, %rd55;
	popc.b64 	%r322, %rd265;
	cvt.rn.f32.u32 	%f673, %r322;
	mul.f32 	%f674, %f295, %f673;
	fma.rn.f32 	%f740, %f714, %f674, %f740;
$L__BB15_380:
	@%p21 bra 	$L__BB15_382;
	and.b64  	%rd266, %rd283, %rd55;
	popc.b64 	%r323, %rd266;
	cvt.rn.f32.u32 	%f675, %r323;
	mul.f32 	%f676, %f295, %f675;
	fma.rn.f32 	%f739, %f709, %f676, %f739;
$L__BB15_382:
	@%p22 bra 	$L__BB15_384;
	and.b64  	%rd267, %rd287, %rd55;
	popc.b64 	%r324, %rd267;
	cvt.rn.f32.u32 	%f677, %r324;
	mul.f32 	%f678, %f295, %f677;
	fma.rn.f32 	%f740, %f713, %f678, %f740;
$L__BB15_384:
	@%p21 bra 	$L__BB15_386;
	and.b64  	%rd268, %rd282, %rd55;
	popc.b64 	%r325, %rd268;
	cvt.rn.f32.u32 	%f679, %r325;
	mul.f32 	%f680, %f295, %f679;
	fma.rn.f32 	%f739, %f708, %f680, %f739;
$L__BB15_386:
	@%p22 bra 	$L__BB15_388;
	and.b64  	%rd269, %rd286, %rd55;
	popc.b64 	%r326, %rd269;
	cvt.rn.f32.u32 	%f681, %r326;
	mul.f32 	%f682, %f295, %f681;
	fma.rn.f32 	%f740, %f712, %f682, %f740;
$L__BB15_388:
	@%p21 bra 	$L__BB15_390;
	and.b64  	%rd270, %rd281, %rd55;
	popc.b64 	%r327, %rd270;
	cvt.rn.f32.u32 	%f683, %r327;
	mul.f32 	%f684, %f295, %f683;
	fma.rn.f32 	%f739, %f707, %f684, %f739;
$L__BB15_390:
	@%p22 bra 	$L__BB15_392;
	and.b64  	%rd271, %rd285, %rd55;
	popc.b64 	%r328, %rd271;
	cvt.rn.f32.u32 	%f685, %r328;
	mul.f32 	%f686, %f295, %f685;
	fma.rn.f32 	%f740, %f711, %f686, %f740;
$L__BB15_392:
	setp.ne.s32 	%p235, %r5, 0;
	mov.b32 	%r329, %f739;
	shfl.sync.down.b32	%r330|%p236, %r329, 16, 31, -1;
	mov.b32 	%f687, %r330;
	add.f32 	%f688, %f739, %f687;
	mov.b32 	%r331, %f688;
	shfl.sync.down.b32	%r332|%p237, %r331, 8, 31, -1;
	mov.b32 	%f689, %r332;
	add.f32 	%f690, %f688, %f689;
	mov.b32 	%r333, %f690;
	shfl.sync.down.b32	%r334|%p238, %r333, 4, 31, -1;
	mov.b32 	%f691, %r334;
	add.f32 	%f692, %f690, %f691;
	mov.b32 	%r335, %f692;
	shfl.sync.down.b32	%r336|%p239, %r335, 2, 31, -1;
	mov.b32 	%f693, %r336;
	add.f32 	%f694, %f692, %f693;
	mov.b32 	%r337, %f694;
	shfl.sync.down.b32	%r338|%p240, %r337, 1, 31, -1;
	mov.b32 	%f695, %r338;
	add.f32 	%f365, %f694, %f695;
	mov.b32 	%r339, %f740;
	shfl.sync.down.b32	%r340|%p241, %r339, 16, 31, -1;
	mov.b32 	%f696, %r340;
	add.f32 	%f697, %f740, %f696;
	mov.b32 	%r341, %f697;
	shfl.sync.down.b32	%r342|%p242, %r341, 8, 31, -1;
	mov.b32 	%f698, %r342;
	add.f32 	%f699, %f697, %f698;
	mov.b32 	%r343, %f699;
	shfl.sync.down.b32	%r344|%p243, %r343, 4, 31, -1;
	mov.b32 	%f700, %r344;
	add.f32 	%f701, %f699, %f700;
	mov.b32 	%r345, %f701;
	shfl.sync.down.b32	%r346|%p244, %r345, 2, 31, -1;
	mov.b32 	%f702, %r346;
	add.f32 	%f703, %f701, %f702;
	mov.b32 	%r347, %f703;
	shfl.sync.down.b32	%r348|%p245, %r347, 1, 31, -1;
	mov.b32 	%f704, %r348;
	add.f32 	%f366, %f703, %f704;
	@%p235 bra 	$L__BB15_397;
	setp.ge.u32 	%p246, %r29, %r2;
	@%p246 bra 	$L__BB15_395;
	mul.f32 	%f705, %f375, %f365;
	mad.lo.s64 	%rd272, %rd101, %rd8, %rd289;
	shl.b64 	%rd273, %rd272, 2;
	add.s64 	%rd274, %rd1, %rd273;
	st.global.f32 	[%rd274], %f705;
$L__BB15_395:
	setp.le.s32 	%p247, %r89, %r30;
	@%p247 bra 	$L__BB15_397;
	mul.f32 	%f706, %f375, %f366;
	mad.lo.s64 	%rd275, %rd101, %rd8, %rd290;
	shl.b64 	%rd276, %rd275, 2;
	add.s64 	%rd277, %rd1, %rd276;
	st.global.f32 	[%rd277], %f706;
$L__BB15_397:
	bar.sync 	0;
$L__BB15_398:
	add.s32 	%r354, %r354, 1;
	setp.ne.s32 	%p248, %r354, %r1;
	@%p248 bra 	$L__BB15_14;
$L__BB15_399:
	ret;
$L__BB15_400:
	mul.wide.u32 	%rd92, %r351, 8;
	add.s64 	%rd85, %rd3, %rd92;
	// begin inline asm
	ld.global.nc.u64 %rd84, [%rd85];
	// end inline asm
	add.s32 	%r108, %r17, %r351;
	shl.b32 	%r109, %r108, 3;
	add.s32 	%r110, %r6, %r109;
	st.shared.u64 	[%r110], %rd84;
	add.s32 	%r111, %r351, %r9;
	mul.wide.u32 	%rd93, %r111, 8;
	add.s64 	%rd87, %rd3, %rd93;
	// begin inline asm
	ld.global.nc.u64 %rd86, [%rd87];
	// end inline asm
	shl.b32 	%r112, %r9, 3;
	add.s32 	%r113, %r110, %r112;
	st.shared.u64 	[%r113], %rd86;
	add.s32 	%r114, %r111, %r9;
	mul.wide.u32 	%rd94, %r114, 8;
	add.s64 	%rd89, %rd3, %rd94;
	// begin inline asm
	ld.global.nc.u64 %rd88, [%rd89];
	// end inline asm
	add.s32 	%r115, %r113, %r112;
	st.shared.u64 	[%r115], %rd88;
	add.s32 	%r116, %r114, %r9;
	mul.wide.u32 	%rd95, %r116, 8;
	add.s64 	%rd91, %rd3, %rd95;
	// begin inline asm
	ld.global.nc.u64 %rd90, [%rd91];
	// end inline asm
	add.s32 	%r117, %r115, %r112;
	st.shared.u64 	[%r117], %rd90;
	add.s32 	%r351, %r116, %r9;
	setp.lt.u32 	%p10, %r351, 128;
	@%p10 bra 	$L__BB15_400;
	bra.uni 	$L__BB15_9;

}
	// .globl	_Z66popcount_weighted_keys_literal_fused_multiq_kernel_warp_out_w32_sbILi4EEvPKyPKfiiS1_S3_iiiiiPKxS5_fiPf
.visible .entry _Z66popcount_weighted_keys_literal_fused_multiq_kernel_warp_out_w32_sbILi4EEvPKyPKfiiS1_S3_iiiiiPKxS5_fiPf(
	.param .u64 .ptr .align 1 _Z66popcount_weighted_keys_literal_fused_multiq_kernel_warp_out_w32_sbILi4EEvPKyPKfiiS1_S3_iiiiiPKxS5_fiPf_param_0,
	.param .u64 .ptr .align 1 _Z66popcount_weighted_keys_literal_fused_multiq_kernel_warp_out_w32_sbILi4EEvPKyPKfiiS1_S3_iiiiiPKxS5_fiPf_param_1,
	.param .u32 _Z66popcount_weighted_keys_literal_fused_multiq_kernel_warp_out_w32_sbILi4EEvPKyPKfiiS1_S3_iiiiiPKxS5_fiPf_param_2,
	.param .u32 _Z66popcount_weighted_keys_literal_fused_multiq_kernel_warp_out_w32_sbILi4EEvPKyPKfiiS1_S3_iiiiiPKxS5_fiPf_param_3,
	.param .u64 .ptr .align 1 _Z66popcount_weighted_keys_literal_fused_multiq_kernel_warp_out_w32_sbILi4EEvPKyPKfiiS1_S3_iiiiiPKxS5_fiPf_param_4,
	.param .u64 .ptr .align 1 _Z66popcount_weighted_keys_literal_fused_multiq_kernel_warp_out_w32_sbILi4EEvPKyPKfiiS1_S3_iiiiiPKxS5_fiPf_param_5,
	.param .u32 _Z66popcount_weighted_keys_literal_fused_multiq_kernel_warp_out_w32_sbILi4EEvPKyPKfiiS1_S3_iiiiiPKxS5_fiPf_param_6,
	.param .u32 _Z66popcount_weighted_keys_literal_fused_multiq_kernel_warp_out_w32_sbILi4EEvPKyPKfiiS1_S3_iiiiiPKxS5_fiPf_param_7,
	.param .u32 _Z66popcount_weighted_keys_literal_fused_multiq_kernel_warp_out_w32_sbILi4EEvPKyPKfiiS1_S3_iiiiiPKxS5_fiPf_param_8,
	.param .u32 _Z66popcount_weighted_keys_literal_fused_multiq_kernel_warp_out_w32_sbILi4EEvPKyPKfiiS1_S3_iiiiiPKxS5_fiPf_param_9,
	.param .u32 _Z66popcount_weighted_keys_literal_fused_multiq_kernel_warp_out_w32_sbILi4EEvPKyPKfiiS1_S3_iiiiiPKxS5_fiPf_param_10,
	.param .u64 .ptr .align 1 _Z66popcount_weighted_keys_literal_fused_multiq_kernel_warp_out_w32_sbILi4EEvPKyPKfiiS1_S3_iiiiiPKxS5_fiPf_param_11,
	.param .u64 .ptr .align 1 _Z66popcount_weighted_keys_literal_fused_multiq_kernel_warp_out_w32_sbILi4EEvPKyPKfiiS1_S3_iiiiiPKxS5_fiPf_param_12,
	.param .f32 _Z66popcount_weighted_keys_literal_fused_multiq_kernel_warp_out_w32_sbILi4EEvPKyPKfiiS1_S3_iiiiiPKxS5_fiPf_param_13,
	.param .u32 _Z66popcount_weighted_keys_literal_fused_multiq_kernel_warp_out_w32_sbILi4EEvPKyPKfiiS1_S3_iiiiiPKxS5_fiPf_param_14,
	.param .u64 .ptr .align 1 _Z66popcount_weighted_keys_literal_fused_multiq_kernel_warp_out_w32_sbILi4EEvPKyPKfiiS1_S3_iiiiiPKxS5_fiPf_param_15
)
{
	.reg .pred 	%p<95>;
	.reg .b32 	%r<332>;
	.reg .b32 	%f<355>;
	.reg .b64 	%rd<188>;

	ld.param.u32 	%r100, [_Z66popcount_weighted_keys_literal_fused_multiq_kernel_warp_out_w32_sbILi4EEvPKyPKfiiS1_S3_iiiiiPKxS5_fiPf_param_2];
	ld.param.u64 	%rd17, [_Z66popcount_weighted_keys_literal_fused_multiq_kernel_warp_out_w32_sbILi4EEvPKyPKfiiS1_S3_iiiiiPKxS5_fiPf_param_4];
	ld.param.u64 	%rd18, [_Z66popcount_weighted_keys_literal_fused_multiq_kernel_warp_out_w32_sbILi4EEvPKyPKfiiS1_S3_iiiiiPKxS5_fiPf_param_5];
	ld.param.u32 	%r101, [_Z66popcount_weighted_keys_literal_fused_multiq_kernel_warp_out_w32_sbILi4EEvPKyPKfiiS1_S3_iiiiiPKxS5_fiPf_param_7];
	ld.param.u32 	%r102, [_Z66popcount_weighted_keys_literal_fused_multiq_kernel_warp_out_w32_sbILi4EEvPKyPKfiiS1_S3_iiiiiPKxS5_fiPf_param_8];
	ld.param.u32 	%r104, [_Z66popcount_weighted_keys_literal_fused_multiq_kernel_warp_out_w32_sbILi4EEvPKyPKfiiS1_S3_iiiiiPKxS5_fiPf_param_9];
	ld.param.u32 	%r105, [_Z66popcount_weighted_keys_literal_fused_multiq_kernel_warp_out_w32_sbILi4EEvPKyPKfiiS1_S3_iiiiiPKxS5_fiPf_param_10];
	mov.u32 	%r106, %ctaid.x;
	mov.u32 	%r107, %ctaid.y;
	max.s32 	%r1, %r104, 1;
	max.s32 	%r2, %r105, 1;
	mul.lo.s32 	%r3, %r1, %r107;
	mul.lo.s32 	%r4, %r2, %r106;
	setp.ge.s32 	%p1, %r3, %r102;
	@%p1 bra 	$L__BB16_112;
	mov.u32 	%r5, %tid.x;
	and.b32  	%r6, %r5, 31;
	mov.u32 	%r7, %ntid.x;
	shl.b32 	%r8, %r100, 8;
	mov.u32 	%r109, shmem$1;
	add.s32 	%r9, %r109, %r8;
	shl.b32 	%r10, %r2, 10;
	add.s32 	%r11, %r9, %r10;
	shl.b32 	%r110, %r100, 2;
	add.s32 	%r12, %r11, %r110;
	add.s32 	%r13, %r5, %r7;
	max.u32 	%r111, %r13, 128;
	setp.lt.u32 	%p2, %r13, 128;
	selp.u32 	%r112, 1, 0, %p2;
	add.s32 	%r113, %r13, %r112;
	sub.s32 	%r114, %r111, %r113;
	div.u32 	%r115, %r114, %r7;
	add.s32 	%r14, %r115, %r112;
	and.b32  	%r15, %r14, 3;
	add.s32 	%r16, %r13, %r7;
	mov.b32 	%r298, 0;
$L__BB16_2:
	add.s32 	%r18, %r298, %r4;
	setp.ge.s32 	%p3, %r18, %r101;
	@%p3 bra 	$L__BB16_12;
	setp.gt.u32 	%p4, %r5, 127;
	cvt.u64.u32 	%rd1, %r18;
	@%p4 bra 	$L__BB16_9;
	shl.b64 	%rd22, %rd1, 10;
	add.s64 	%rd2, %rd17, %rd22;
	setp.eq.s32 	%p5, %r15, 3;
	shl.b32 	%r19, %r298, 7;
	mov.u32 	%r299, %r5;
	@%p5 bra 	$L__BB16_8;
	setp.eq.s32 	%p6, %r15, 0;
	mul.wide.u32 	%rd25, %r5, 8;
	add.s64 	%rd24, %rd2, %rd25;
	// begin inline asm
	ld.global.nc.u64 %rd23, [%rd24];
	// end inline asm
	add.s32 	%r116, %r19, %r5;
	shl.b32 	%r117, %r116, 3;
	add.s32 	%r20, %r9, %r117;
	st.shared.u64 	[%r20], %rd23;
	mov.u32 	%r299, %r13;
	@%p6 bra 	$L__BB16_8;
	setp.eq.s32 	%p7, %r15, 1;
	mul.wide.s32 	%rd28, %r7, 8;
	add.s64 	%rd27, %rd24, %rd28;
	// begin inline asm
	ld.global.nc.u64 %rd26, [%rd27];
	// end inline asm
	shl.b32 	%r21, %r7, 3;
	add.s32 	%r22, %r20, %r21;
	st.shared.u64 	[%r22], %rd26;
	mov.u32 	%r299, %r16;
	@%p7 bra 	$L__BB16_8;
	add.s32 	%r299, %r16, %r7;
	mul.wide.s32 	%rd31, %r7, 8;
	add.s64 	%rd30, %rd27, %rd31;
	// begin inline asm
	ld.global.nc.u64 %rd29, [%rd30];
	// end inline asm
	add.s32 	%r118, %r22, %r21;
	st.shared.u64 	[%r118], %rd29;
$L__BB16_8:
	setp.lt.u32 	%p8, %r14, 3;
	@%p8 bra 	$L__BB16_9;
	bra.uni 	$L__BB16_113;
$L__BB16_9:
	setp.gt.u32 	%p10, %r5, 3;
	@%p10 bra 	$L__BB16_12;
	shl.b32 	%r25, %r298, 2;
	shl.b64 	%rd44, %rd1, 4;
	add.s64 	%rd5, %rd18, %rd44;
	mov.u32 	%r301, %r5;
$L__BB16_11:
	mul.wide.u32 	%rd46, %r301, 4;
	add.s64 	%rd45, %rd5, %rd46;
	// begin inline asm
	ld.global.nc.f32 %f47, [%rd45];
	// end inline asm
	add.s32 	%r129, %r25, %r301;
	shl.b32 	%r130, %r129, 2;
	add.s32 	%r131, %r12, %r130;
	st.shared.f32 	[%r131], %f47;
	add.s32 	%r301, %r301, %r7;
	setp.lt.u32 	%p11, %r301, 4;
	@%p11 bra 	$L__BB16_11;
$L__BB16_12:
	add.s32 	%r298, %r298, 1;
	setp.ne.s32 	%p12, %r298, %r2;
	@%p12 bra 	$L__BB16_2;
	bar.sync 	0;
	shl.b32 	%r31, %r100, 5;
	shl.b32 	%r133, %r6, 3;
	add.s32 	%r32, %r9, %r133;
	add.s32 	%r33, %r109, %r133;
	and.b32  	%r34, %r100, 3;
	and.b32  	%r135, %r100, 2147483644;
	neg.s32 	%r35, %r135;
	add.s32 	%r136, %r10, %r8;
	add.s32 	%r137, %r136, %r109;
	add.s32 	%r36, %r137, 8;
	mov.b32 	%r302, 0;
	cvt.s64.s32 	%rd51, %r100;
$L__BB16_14:
	add.s32 	%r38, %r302, %r3;
	setp.ge.s32 	%p13, %r38, %r102;
	@%p13 bra 	$L__BB16_112;
	ld.param.u64 	%rd186, [_Z66popcount_weighted_keys_literal_fused_multiq_kernel_warp_out_w32_sbILi4EEvPKyPKfiiS1_S3_iiiiiPKxS5_fiPf_param_12];
	setp.ge.s32 	%p14, %r5, %r31;
	cvt.u64.u32 	%rd49, %r38;
	mul.wide.u32 	%rd50, %r38, 8;
	add.s64 	%rd48, %rd186, %rd50;
	// begin inline asm
	ld.global.nc.s64 %rd47, [%rd48];
	// end inline asm
	mul.lo.s64 	%rd7, %rd49, %rd51;
	@%p14 bra 	$L__BB16_18;
	ld.param.u64 	%rd183, [_Z66popcount_weighted_keys_literal_fused_multiq_kernel_warp_out_w32_sbILi4EEvPKyPKfiiS1_S3_iiiiiPKxS5_fiPf_param_0];
	shl.b64 	%rd52, %rd7, 8;
	add.s64 	%rd8, %rd183, %rd52;
	mov.u32 	%r303, %r5;
$L__BB16_17:
	mul.wide.s32 	%rd55, %r303, 8;
	add.s64 	%rd54, %rd8, %rd55;
	// begin inline asm
	ld.global.nc.u64 %rd53, [%rd54];
	// end inline asm
	shl.b32 	%r138, %r303, 3;
	mov.u32 	%r139, shmem$1;
	add.s32 	%r140, %r139, %r138;
	st.shared.u64 	[%r140], %rd53;
	add.s32 	%r303, %r303, %r7;
	setp.lt.s32 	%p15, %r303, %r31;
	@%p15 bra 	$L__BB16_17;
$L__BB16_18:
	setp.ge.s32 	%p16, %r5, %r100;
	mov.u32 	%r304, %r5;
	@%p16 bra 	$L__BB16_20;
$L__BB16_19:
	ld.param.u64 	%rd184, [_Z66popcount_weighted_keys_literal_fused_multiq_kernel_warp_out_w32_sbILi4EEvPKyPKfiiS1_S3_iiiiiPKxS5_fiPf_param_1];
	cvt.s64.s32 	%rd57, %r304;
	add.s64 	%rd58, %rd7, %rd57;
	shl.b64 	%rd59, %rd58, 2;
	add.s64 	%rd56, %rd184, %rd59;
	// begin inline asm
	ld.global.nc.f32 %f48, [%rd56];
	// end inline asm
	shl.b32 	%r141, %r304, 2;
	add.s32 	%r142, %r11, %r141;
	st.shared.f32 	[%r142], %f48;
	add.s32 	%r304, %r304, %r7;
	setp.lt.s32 	%p17, %r304, %r100;
	@%p17 bra 	$L__BB16_19;
$L__BB16_20:
	shr.u32 	%r305, %r5, 5;
	setp.ge.u32 	%p18, %r305, %r2;
	bar.sync 	0;
	@%p18 bra 	$L__BB16_111;
	ld.param.u32 	%r297, [_Z66popcount_weighted_keys_literal_fused_multiq_kernel_warp_out_w32_sbILi4EEvPKyPKfiiS1_S3_iiiiiPKxS5_fiPf_param_14];
	cvt.s64.s32 	%rd60, %r297;
	mul.lo.s64 	%rd9, %rd47, %rd60;
$L__BB16_22:
	add.s32 	%r45, %r305, %r4;
	setp.ge.s32 	%p19, %r45, %r101;
	@%p19 bra 	$L__BB16_110;
	ld.param.u64 	%rd185, [_Z66popcount_weighted_keys_literal_fused_multiq_kernel_warp_out_w32_sbILi4EEvPKyPKfiiS1_S3_iiiiiPKxS5_fiPf_param_11];
	setp.lt.s32 	%p20, %r100, 17;
	mul.wide.u32 	%rd63, %r45, 8;
	add.s64 	%rd62, %rd185, %rd63;
	// begin inline asm
	ld.global.nc.s64 %rd61, [%rd62];
	// end inline asm
	shl.b32 	%r143, %r305, 10;
	add.s32 	%r144, %r32, %r143;
	shl.b32 	%r145, %r305, 4;
	add.s32 	%r146, %r12, %r145;
	ld.shared.f32 	%f1, [%r146];
	ld.shared.f32 	%f2, [%r146+4];
	ld.shared.f32 	%f3, [%r146+8];
	ld.shared.f32 	%f4, [%r146+12];
	ld.shared.u64 	%rd11, [%r144];
	ld.shared.u64 	%rd12, [%r144+256];
	ld.shared.u64 	%rd13, [%r144+512];
	ld.shared.u64 	%rd14, [%r144+768];
	@%p20 bra 	$L__BB16_44;
	mov.f32 	%f339, 0f00000000;
	mov.u32 	%r322, %r36;
	mov.u32 	%r323, %r35;
	mov.u32 	%r324, %r33;
$L__BB16_25:
	setp.ne.s32 	%p21, %r6, 0;
	mov.b32 	%r325, 0;
	@%p21 bra 	$L__BB16_27;
	ld.shared.u32 	%r325, [%r322+-8];
$L__BB16_27:
	shfl.sync.idx.b32	%r149|%p23, %r325, 0, 31, -1;
	ld.shared.u64 	%rd64, [%r324];
	mov.b32 	%f50, %r149;
	and.b64  	%rd65, %rd11, %rd64;
	popc.b64 	%r150, %rd65;
	cvt.rn.f32.u32 	%f51, %r150;
	mul.f32 	%f52, %f50, %f51;
	fma.rn.f32 	%f53, %f1, %f52, %f339;
	and.b64  	%rd66, %rd12, %rd64;
	popc.b64 	%r151, %rd66;
	cvt.rn.f32.u32 	%f54, %r151;
	mul.f32 	%f55, %f50, %f54;
	fma.rn.f32 	%f56, %f2, %f55, %f53;
	and.b64  	%rd67, %rd13, %rd64;
	popc.b64 	%r152, %rd67;
	cvt.rn.f32.u32 	%f57, %r152;
	mul.f32 	%f58, %f50, %f57;
	fma.rn.f32 	%f59, %f3, %f58, %f56;
	and.b64  	%rd68, %rd14, %rd64;
	popc.b64 	%r153, %rd68;
	cvt.rn.f32.u32 	%f60, %r153;
	mul.f32 	%f61, %f50, %f60;
	fma.rn.f32 	%f37, %f4, %f61, %f59;
	mov.b32 	%r326, 0;
	@%p21 bra 	$L__BB16_29;
	ld.shared.u32 	%r326, [%r322+-4];
$L__BB16_29:
	shfl.sync.idx.b32	%r155|%p25, %r326, 0, 31, -1;
	ld.shared.u64 	%rd69, [%r324+256];
	mov.b32 	%f62, %r155;
	and.b64  	%rd70, %rd11, %rd69;
	popc.b64 	%r156, %rd70;
	cvt.rn.f32.u32 	%f63, %r156;
	mul.f32 	%f64, %f62, %f63;
	fma.rn.f32 	%f65, %f1, %f64, %f37;
	and.b64  	%rd71, %rd12, %rd69;
	popc.b64 	%r157, %rd71;
	cvt.rn.f32.u32 	%f66, %r157;
	mul.f32 	%f67, %f62, %f66;
	fma.rn.f32 	%f68, %f2, %f67, %f65;
	and.b64  	%rd72, %rd13, %rd69;
	popc.b64 	%r158, %rd72;
	cvt.rn.f32.u32 	%f69, %r158;
	mul.f32 	%f70, %f62, %f69;
	fma.rn.f32 	%f71, %f3, %f70, %f68;
	and.b64  	%rd73, %rd14, %rd69;
	popc.b64 	%r159, %rd73;
	cvt.rn.f32.u32 	%f72, %r159;
	mul.f32 	%f73, %f62, %f72;
	fma.rn.f32 	%f38, %f4, %f73, %f71;
	mov.b32 	%r327, 0;
	@%p21 bra 	$L__BB16_31;
	ld.shared.u32 	%r327, [%r322];
$L__BB16_31:
	shfl.sync.idx.b32	%r161|%p27, %r327, 0, 31, -1;
	ld.shared.u64 	%rd74, [%r324+512];
	mov.b32 	%f74, %r161;
	and.b64  	%rd75, %rd11, %rd74;
	popc.b64 	%r162, %rd75;
	cvt.rn.f32.u32 	%f75, %r162;
	mul.f32 	%f76, %f74, %f75;
	fma.rn.f32 	%f77, %f1, %f76, %f38;
	and.b64  	%rd76, %rd12, %rd74;
	popc.b64 	%r163, %rd76;
	cvt.rn.f32.u32 	%f78, %r163;
	mul.f32 	%f79, %f74, %f78;
	fma.rn.f32 	%f80, %f2, %f79, %f77;
	and.b64  	%rd77, %rd13, %rd74;
	popc.b64 	%r164, %rd77;
	cvt.rn.f32.u32 	%f81, %r164;
	mul.f32 	%f82, %f74, %f81;
	fma.rn.f32 	%f83, %f3, %f82, %f80;
	and.b64  	%rd78, %rd14, %rd74;
	popc.b64 	%r165, %rd78;
	cvt.rn.f32.u32 	%f84, %r165;
	mul.f32 	%f85, %f74, %f84;
	fma.rn.f32 	%f39, %f4, %f85, %f83;
	mov.b32 	%r328, 0;
	@%p21 bra 	$L__BB16_33;
	ld.shared.u32 	%r328, [%r322+4];
$L__BB16_33:
	shfl.sync.idx.b32	%r166|%p28, %r328, 0, 31, -1;
	add.s32 	%r89, %r324, 1024;
	ld.shared.u64 	%rd79, [%r324+768];
	mov.b32 	%f86, %r166;
	and.b64  	%rd80, %rd11, %rd79;
	popc.b64 	%r167, %rd80;
	cvt.rn.f32.u32 	%f87, %r167;
	mul.f32 	%f88, %f86, %f87;
	fma.rn.f32 	%f89, %f1, %f88, %f39;
	and.b64  	%rd81, %rd12, %rd79;
	popc.b64 	%r168, %rd81;
	cvt.rn.f32.u32 	%f90, %r168;
	mul.f32 	%f91, %f86, %f90;
	fma.rn.f32 	%f92, %f2, %f91, %f89;
	and.b64  	%rd82, %rd13, %rd79;
	popc.b64 	%r169, %rd82;
	cvt.rn.f32.u32 	%f93, %r169;
	mul.f32 	%f94, %f86, %f93;
	fma.rn.f32 	%f95, %f3, %f94, %f92;
	and.b64  	%rd83, %rd14, %rd79;
	popc.b64 	%r170, %rd83;
	cvt.rn.f32.u32 	%f96, %r170;
	mul.f32 	%f97, %f86, %f96;
	fma.rn.f32 	%f339, %f4, %f97, %f95;
	add.s32 	%r323, %r323, 4;
	add.s32 	%r322, %r322, 16;
	setp.ne.s32 	%p29, %r323, 0;
	mov.u32 	%r324, %r89;
	@%p29 bra 	$L__BB16_25;
	setp.eq.s32 	%p30, %r34, 0;
	@%p30 bra 	$L__BB16_108;
	mov.b32 	%r329, 0;
	@%p21 bra 	$L__BB16_37;
	ld.shared.u32 	%r329, [%r322+-8];
$L__BB16_37:
	setp.eq.s32 	%p32, %r34, 1;
	shfl.sync.idx.b32	%r172|%p33, %r329, 0, 31, -1;
	ld.shared.u64 	%rd84, [%r89];
	mov.b32 	%f98, %r172;
	and.b64  	%rd85, %rd11, %rd84;
	popc.b64 	%r173, %rd85;
	cvt.rn.f32.u32 	%f99, %r173;
	mul.f32 	%f100, %f98, %f99;
	fma.rn.f32 	%f101, %f1, %f100, %f339;
	and.b64  	%rd86, %rd12, %rd84;
	popc.b64 	%r174, %rd86;
	cvt.rn.f32.u32 	%f102, %r174;
	mul.f32 	%f103, %f98, %f102;
	fma.rn.f32 	%f104, %f2, %f103, %f101;
	and.b64  	%rd87, %rd13, %rd84;
	popc.b64 	%r175, %rd87;
	cvt.rn.f32.u32 	%f105, %r175;
	mul.f32 	%f106, %f98, %f105;
	fma.rn.f32 	%f107, %f3, %f106, %f104;
	and.b64  	%rd88, %rd14, %rd84;
	popc.b64 	%r176, %rd88;
	cvt.rn.f32.u32 	%f108, %r176;
	mul.f32 	%f109, %f98, %f108;
	fma.rn.f32 	%f339, %f4, %f109, %f107;
	@%p32 bra 	$L__BB16_108;
	mov.b32 	%r330, 0;
	@%p21 bra 	$L__BB16_40;
	ld.shared.u32 	%r330, [%r322+-4];
$L__BB16_40:
	setp.eq.s32 	%p35, %r34, 2;
	shfl.sync.idx.b32	%r178|%p36, %r330, 0, 31, -1;
	ld.shared.u64 	%rd89, [%r89+256];
	mov.b32 	%f110, %r178;
	and.b64  	%rd90, %rd11, %rd89;
	popc.b64 	%r179, %rd90;
	cvt.rn.f32.u32 	%f111, %r179;
	mul.f32 	%f112, %f110, %f111;
	fma.rn.f32 	%f113, %f1, %f112, %f339;
	and.b64  	%rd91, %rd12, %rd89;
	popc.b64 	%r180, %rd91;
	cvt.rn.f32.u32 	%f114, %r180;
	mul.f32 	%f115, %f110, %f114;
	fma.rn.f32 	%f116, %f2, %f115, %f113;
	and.b64  	%rd92, %rd13, %rd89;
	popc.b64 	%r181, %rd92;
	cvt.rn.f32.u32 	%f117, %r181;
	mul.f32 	%f118, %f110, %f117;
	fma.rn.f32 	%f119, %f3, %f118, %f116;
	and.b64  	%rd93, %rd14, %rd89;
	popc.b64 	%r182, %rd93;
	cvt.rn.f32.u32 	%f120, %r182;
	mul.f32 	%f121, %f110, %f120;
	fma.rn.f32 	%f339, %f4, %f121, %f119;
	@%p35 bra 	$L__BB16_108;
	mov.b32 	%r331, 0;
	@%p21 bra 	$L__BB16_43;
	ld.shared.u32 	%r331, [%r322];
$L__BB16_43:
	shfl.sync.idx.b32	%r184|%p38, %r331, 0, 31, -1;
	ld.shared.u64 	%rd94, [%r89+512];
	mov.b32 	%f122, %r184;
	and.b64  	%rd95, %rd11, %rd94;
	popc.b64 	%r185, %rd95;
	cvt.rn.f32.u32 	%f123, %r185;
	mul.f32 	%f124, %f122, %f123;
	fma.rn.f32 	%f125, %f1, %f124, %f339;
	and.b64  	%rd96, %rd12, %rd94;
	popc.b64 	%r186, %rd96;
	cvt.rn.f32.u32 	%f126, %r186;
	mul.f32 	%f127, %f122, %f126;
	fma.rn.f32 	%f128, %f2, %f127, %f125;
	and.b64  	%rd97, %rd13, %rd94;
	popc.b64 	%r187, %rd97;
	cvt.rn.f32.u32 	%f129, %r187;
	mul.f32 	%f130, %f122, %f129;
	fma.rn.f32 	%f131, %f3, %f130, %f128;
	and.b64  	%rd98, %rd14, %rd94;
	popc.b64 	%r188, %rd98;
	cvt.rn.f32.u32 	%f132, %r188;
	mul.f32 	%f133, %f122, %f132;
	fma.rn.f32 	%f339, %f4, %f133, %f131;
	bra.uni 	$L__BB16_108;
$L__BB16_44:
	setp.lt.s32 	%p39, %r100, 1;
	mov.f32 	%f339, 0f00000000;
	@%p39 bra 	$L__BB16_48;
	setp.ne.s32 	%p40, %r6, 0;
	mov.b32 	%r306, 0;
	@%p40 bra 	$L__BB16_47;
	ld.shared.u32 	%r306, [%r11];
$L__BB16_47:
	shfl.sync.idx.b32	%r190|%p41, %r306, 0, 31, -1;
	ld.shared.u64 	%rd99, [%r33];
	mov.b32 	%f135, %r190;
	and.b64  	%rd100, %rd11, %rd99;
	popc.b64 	%r191, %rd100;
	cvt.rn.f32.u32 	%f136, %r191;
	mul.f32 	%f137, %f135, %f136;
	fma.rn.f32 	%f138, %f1, %f137, 0f00000000;
	and.b64  	%rd101, %rd12, %rd99;
	popc.b64 	%r192, %rd101;
	cvt.rn.f32.u32 	%f139, %r192;
	mul.f32 	%f140, %f135, %f139;
	fma.rn.f32 	%f141, %f2, %f140, %f138;
	and.b64  	%rd102, %rd13, %rd99;
	popc.b64 	%r193, %rd102;
	cvt.rn.f32.u32 	%f142, %r193;
	mul.f32 	%f143, %f135, %f142;
	fma.rn.f32 	%f144, %f3, %f143, %f141;
	and.b64  	%rd103, %rd14, %rd99;
	popc.b64 	%r194, %rd103;
	cvt.rn.f32.u32 	%f145, %r194;
	mul.f32 	%f146, %f135, %f145;
	fma.rn.f32 	%f339, %f4, %f146, %f144;
$L__BB16_48:
	setp.lt.s32 	%p42, %r100, 2;
	@%p42 bra 	$L__BB16_52;
	setp.ne.s32 	%p43, %r6, 0;
	mov.b32 	%r307, 0;
	@%p43 bra 	$L__BB16_51;
	ld.shared.u32 	%r307, [%r11+4];
$L__BB16_51:
	shfl.sync.idx.b32	%r196|%p44, %r307, 0, 31, -1;
	ld.shared.u64 	%rd104, [%r33+256];
	mov.b32 	%f147, %r196;
	and.b64  	%rd105, %rd11, %rd104;
	popc.b64 	%r197, %rd105;
	cvt.rn.f32.u32 	%f148, %r197;
	mul.f32 	%f149, %f147, %f148;
	fma.rn.f32 	%f150, %f1, %f149, %f339;
	and.b64  	%rd106, %rd12, %rd104;
	popc.b64 	%r198, %rd106;
	cvt.rn.f32.u32 	%f151, %r198;
	mul.f32 	%f152, %f147, %f151;
	fma.rn.f32 	%f153, %f2, %f152, %f150;
	and.b64  	%rd107, %rd13, %rd104;
	popc.b64 	%r199, %rd107;
	cvt.rn.f32.u32 	%f154, %r199;
	mul.f32 	%f155, %f147, %f154;
	fma.rn.f32 	%f156, %f3, %f155, %f153;
	and.b64  	%rd108, %rd14, %rd104;
	popc.b64 	%r200, %rd108;
	cvt.rn.f32.u32 	%f157, %r200;
	mul.f32 	%f158, %f147, %f157;
	fma.rn.f32 	%f339, %f4, %f158, %f156;
$L__BB16_52:
	setp.lt.s32 	%p45, %r100, 3;
	@%p45 bra 	$L__BB16_56;
	setp.ne.s32 	%p46, %r6, 0;
	mov.b32 	%r308, 0;
	@%p46 bra 	$L__BB16_55;
	ld.shared.u32 	%r308, [%r11+8];
$L__BB16_55:
	shfl.sync.idx.b32	%r202|%p47, %r308, 0, 31, -1;
	ld.shared.u64 	%rd109, [%r33+512];
	mov.b32 	%f159, %r202;
	and.b64  	%rd110, %rd11, %rd109;
	popc.b64 	%r203, %rd110;
	cvt.rn.f32.u32 	%f160, %r203;
	mul.f32 	%f161, %f159, %f160;
	fma.rn.f32 	%f162, %f1, %f161, %f339;
	and.b64  	%rd111, %rd12, %rd109;
	popc.b64 	%r204, %rd111;
	cvt.rn.f32.u32 	%f163, %r204;
	mul.f32 	%f164, %f159, %f163;
	fma.rn.f32 	%f165, %f2, %f164, %f162;
	and.b64  	%rd112, %rd13, %rd109;
	popc.b64 	%r205, %rd112;
	cvt.rn.f32.u32 	%f166, %r205;
	mul.f32 	%f167, %f159, %f166;
	fma.rn.f32 	%f168, %f3, %f167, %f165;
	and.b64  	%rd113, %rd14, %rd109;
	popc.b64 	%r206, %rd113;
	cvt.rn.f32.u32 	%f169, %r206;
	mul.f32 	%f170, %f159, %f169;
	fma.rn.f32 	%f339, %f4, %f170, %f168;
$L__BB16_56:
	setp.lt.s32 	%p48, %r100, 4;
	@%p48 bra 	$L__BB16_60;
	setp.ne.s32 	%p49, %r6, 0;
	mov.b32 	%r309, 0;
	@%p49 bra 	$L__BB16_59;
	ld.shared.u32 	%r309, [%r11+12];
$L__BB16_59:
	shfl.sync.idx.b32	%r208|%p50, %r309, 0, 31, -1;
	ld.shared.u64 	%rd114, [%r33+768];
	mov.b32 	%f171, %r208;
	and.b64  	%rd115, %rd11, %rd114;
	popc.b64 	%r209, %rd115;
	cvt.rn.f32.u32 	%f172, %r209;
	mul.f32 	%f173, %f171, %f172;
	fma.rn.f32 	%f174, %f1, %f173, %f339;
	and.b64  	%rd116, %rd12, %rd114;
	popc.b64 	%r210, %rd116;
	cvt.rn.f32.u32 	%f175, %r210;
	mul.f32 	%f176, %f171, %f175;
	fma.rn.f32 	%f177, %f2, %f176, %f174;
	and.b64  	%rd117, %rd13, %rd114;
	popc.b64 	%r211, %rd117;
	cvt.rn.f32.u32 	%f178, %r211;
	mul.f32 	%f179, %f171, %f178;
	fma.rn.f32 	%f180, %f3, %f179, %f177;
	and.b64  	%rd118, %rd14, %rd114;
	popc.b64 	%r212, %rd118;
	cvt.rn.f32.u32 	%f181, %r212;
	mul.f32 	%f182, %f171, %f181;
	fma.rn.f32 	%f339, %f4, %f182, %f180;
$L__BB16_60:
	setp.lt.s32 	%p51, %r100, 5;
	@%p51 bra 	$L__BB16_64;
	setp.ne.s32 	%p52, %r6, 0;
	mov.b32 	%r310, 0;
	@%p52 bra 	$L__BB16_63;
	ld.shared.u32 	%r310, [%r11+16];
$L__BB16_63:
	shfl.sync.idx.b32	%r214|%p53, %r310, 0, 31, -1;
	ld.shared.u64 	%rd119, [%r33+1024];
	mov.b32 	%f183, %r214;
	and.b64  	%rd120, %rd11, %rd119;
	popc.b64 	%r215, %rd120;
	cvt.rn.f32.u32 	%f184, %r215;
	mul.f32 	%f185, %f183, %f184;
	fma.rn.f32 	%f186, %f1, %f185, %f339;
	and.b64  	%rd121, %rd12, %rd119;
	popc.b64 	%r216, %rd121;
	cvt.rn.f32.u32 	%f187, %r216;
	mul.f32 	%f188, %f183, %f187;
	fma.rn.f32 	%f189, %f2, %f188, %f186;
	and.b64  	%rd122, %rd13, %rd119;
	popc.b64 	%r217, %rd122;
	cvt.rn.f32.u32 	%f190, %r217;
	mul.f32 	%f191, %f183, %f190;
	fma.rn.f32 	%f192, %f3, %f191, %f189;
	and.b64  	%rd123, %rd14, %rd119;
	popc.b64 	%r218, %rd123;
	cvt.rn.f32.u32 	%f193, %r218;
	mul.f32 	%f194, %f183, %f193;
	fma.rn.f32 	%f339, %f4, %f194, %f192;
$L__BB16_64:
	setp.lt.s32 	%p54, %r100, 6;
	@%p54 bra 	$L__BB16_68;
	setp.ne.s32 	%p55, %r6, 0;
	mov.b32 	%r311, 0;
	@%p55 bra 	$L__BB16_67;
	ld.shared.u32 	%r311, [%r11+20];
$L__BB16_67:
	shfl.sync.idx.b32	%r220|%p56, %r311, 0, 31, -1;
	ld.shared.u64 	%rd124, [%r33+1280];
	mov.b32 	%f195, %r220;
	and.b64  	%rd125, %rd11, %rd124;
	popc.b64 	%r221, %rd125;
	cvt.rn.f32.u32 	%f196, %r221;
	mul.f32 	%f197, %f195, %f196;
	fma.rn.f32 	%f198, %f1, %f197, %f339;
	and.b64  	%rd126, %rd12, %rd124;
	popc.b64 	%r222, %rd126;
	cvt.rn.f32.u32 	%f199, %r222;
	mul.f32 	%f200, %f195, %f199;
	fma.rn.f32 	%f201, %f2, %f200, %f198;
	and.b64  	%rd127, %rd13, %rd124;
	popc.b64 	%r223, %rd127;
	cvt.rn.f32.u32 	%f202, %r223;
	mul.f32 	%f203, %f195, %f202;
	fma.rn.f32 	%f204, %f3, %f203, %f201;
	and.b64  	%rd128, %rd14, %rd124;
	popc.b64 	%r224, %rd128;
	cvt.rn.f32.u32 	%f205, %r224;
	mul.f32 	%f206, %f195, %f205;
	fma.rn.f32 	%f339, %f4, %f206, %f204;
$L__BB16_68:
	setp.lt.s32 	%p57, %r100, 7;
	@%p57 bra 	$L__BB16_72;
	setp.ne.s32 	%p58, %r6, 0;
	mov.b32 	%r312, 0;
	@%p58 bra 	$L__BB16_71;
	ld.shared.u32 	%r312, [%r11+24];
$L__BB16_71:
	shfl.sync.idx.b32	%r226|%p59, %r312, 0, 31, -1;
	ld.shared.u64 	%rd129, [%r33+1536];
	mov.b32 	%f207, %r226;
	and.b64  	%rd130, %rd11, %rd129;
	popc.b64 	%r227, %rd130;
	cvt.rn.f32.u32 	%f208, %r227;
	mul.f32 	%f209, %f207, %f208;
	fma.rn.f32 	%f210, %f1, %f209, %f339;
	and.b64  	%rd131, %rd12, %rd129;
	popc.b64 	%r228, %rd131;
	cvt.rn.f32.u32 	%f211, %r228;
	mul.f32 	%f212, %f207, %f211;
	fma.rn.f32 	%f213, %f2, %f212, %f210;
	and.b64  	%rd132, %rd13, %rd129;
	popc.b64 	%r229, %rd132;
	cvt.rn.f32.u32 	%f214, %r229;
	mul.f32 	%f215, %f207, %f214;
	fma.rn.f32 	%f216, %f3, %f215, %f213;
	and.b64  	%rd133, %rd14, %rd129;
	popc.b64 	%r230, %rd133;
	cvt.rn.f32.u32 	%f217, %r230;
	mul.f32 	%f218, %f207, %f217;
	fma.rn.f32 	%f339, %f4, %f218, %f216;
$L__BB16_72:
	setp.lt.s32 	%p60, %r100, 8;
	@%p60 bra 	$L__BB16_76;
	setp.ne.s32 	%p61, %r6, 0;
	mov.b32 	%r313, 0;
	@%p61 bra 	$L__BB16_75;
	ld.shared.u32 	%r313, [%r11+28];
$L__BB16_75:
	shfl.sync.idx.b32	%r232|%p62, %r313, 0, 31, -1;
	ld.shared.u64 	%rd134, [%r33+1792];
	mov.b32 	%f219, %r232;
	and.b64  	%rd135, %rd11, %rd134;
	popc.b64 	%r233, %rd135;
	cvt.rn.f32.u32 	%f220, %r233;
	mul.f32 	%f221, %f219, %f220;
	fma.rn.f32 	%f222, %f1, %f221, %f339;
	and.b64  	%rd136, %rd12, %rd134;
	popc.b64 	%r234, %rd136;
	cvt.rn.f32.u32 	%f223, %r234;
	mul.f32 	%f224, %f219, %f223;
	fma.rn.f32 	%f225, %f2, %f224, %f222;
	and.b64  	%rd137, %rd13, %rd134;
	popc.b64 	%r235, %rd137;
	cvt.rn.f32.u32 	%f226, %r235;
	mul.f32 	%f227, %f219, %f226;
	fma.rn.f32 	%f228, %f3, %f227, %f225;
	and.b64  	%rd138, %rd14, %rd134;
	popc.b64 	%r236, %rd138;
	cvt.rn.f32.u32 	%f229, %r236;
	mul.f32 	%f230, %f219, %f229;
	fma.rn.f32 	%f339, %f4, %f230, %f228;
$L__BB16_76:
	setp.lt.s32 	%p63, %r100, 9;
	@%p63 bra 	$L__BB16_80;
	setp.ne.s32 	%p64, %r6, 0;
	mov.b32 	%r314, 0;
	@%p64 bra 	$L__BB16_79;
	ld.shared.u32 	%r314, [%r11+32];
$L__BB16_79:
	shfl.sync.idx.b32	%r238|%p65, %r314, 0, 31, -1;
	ld.shared.u64 	%rd139, [%r33+2048];
	mov.b32 	%f231, %r238;
	and.b64  	%rd140, %rd11, %rd139;
	popc.b64 	%r239, %rd140;
	cvt.rn.f32.u32 	%f232, %r239;
	mul.f32 	%f233, %f231, %f232;
	fma.rn.f32 	%f234, %f1, %f233, %f339;
	and.b64  	%rd141, %rd12, %rd139;
	popc.b64 	%r240, %rd141;
	cvt.rn.f32.u32 	%f235, %r240;
	mul.f32 	%f236, %f231, %f235;
	fma.rn.f32 	%f237, %f2, %f236, %f234;
	and.b64  	%rd142, %rd13, %rd139;
	popc.b64 	%r241, %rd142;
	cvt.rn.f32.u32 	%f238, %r241;
	mul.f32 	%f239, %f231, %f238;
	fma.rn.f32 	%f240, %f3, %f239, %f237;
	and.b64  	%rd143, %rd14, %rd139;
	popc.b64 	%r242, %rd143;
	cvt.rn.f32.u32 	%f241, %r242;
	mul.f32 	%f242, %f231, %f241;
	fma.rn.f32 	%f339, %f4, %f242, %f240;
$L__BB16_80:
	setp.lt.s32 	%p66, %r100, 10;
	@%p66 bra 	$L__BB16_84;
	setp.ne.s32 	%p67, %r6, 0;
	mov.b32 	%r315, 0;
	@%p67 bra 	$L__BB16_83;
	ld.shared.u32 	%r315, [%r11+36];
$L__BB16_83:
	shfl.sync.idx.b32	%r244|%p68, %r315, 0, 31, -1;
	ld.shared.u64 	%rd144, [%r33+2304];
	mov.b32 	%f243, %r244;
	and.b64  	%rd145, %rd11, %rd144;
	popc.b64 	%r245, %rd145;
	cvt.rn.f32.u32 	%f244, %r245;
	mul.f32 	%f245, %f243, %f244;
	fma.rn.f32 	%f246, %f1, %f245, %f339;
	and.b64  	%rd146, %rd12, %rd144;
	popc.b64 	%r246, %rd146;
	cvt.rn.f32.u32 	%f247, %r246;
	mul.f32 	%f248, %f243, %f247;
	fma.rn.f32 	%f249, %f2, %f248, %f246;
	and.b64  	%rd147, %rd13, %rd144;
	popc.b64 	%r247, %rd147;
	cvt.rn.f32.u32 	%f250, %r247;
	mul.f32 	%f251, %f243, %f250;
	fma.rn.f32 	%f252, %f3, %f251, %f249;
	and.b64  	%rd148, %rd14, %rd144;
	popc.b64 	%r248, %rd148;
	cvt.rn.f32.u32 	%f253, %r248;
	mul.f32 	%f254, %f243, %f253;
	fma.rn.f32 	%f339, %f4, %f254, %f252;
$L__BB16_84:
	setp.lt.s32 	%p69, %r100, 11;
	@%p69 bra 	$L__BB16_88;
	setp.ne.s32 	%p70, %r6, 0;
	mov.b32 	%r316, 0;
	@%p70 bra 	$L__BB16_87;
	ld.shared.u32 	%r316, [%r11+40];
$L__BB16_87:
	shfl.sync.idx.b32	%r250|%p71, %r316, 0, 31, -1;
	ld.shared.u64 	%rd149, [%r33+2560];
	mov.b32 	%f255, %r250;
	and.b64  	%rd150, %rd11, %rd149;
	popc.b64 	%r251, %rd150;
	cvt.rn.f32.u32 	%f256, %r251;
	mul.f32 	%f257, %f255, %f256;
	fma.rn.f32 	%f258, %f1, %f257, %f339;
	and.b64  	%rd151, %rd12, %rd149;
	popc.b64 	%r252, %rd151;
	cvt.rn.f32.u32 	%f259, %r252;
	mul.f32 	%f260, %f255, %f259;
	fma.rn.f32 	%f261, %f2, %f260, %f258;
	and.b64  	%rd152, %rd13, %rd149;
	popc.b64 	%r253, %rd152;
	cvt.rn.f32.u32 	%f262, %r253;
	mul.f32 	%f263, %f255, %f262;
	fma.rn.f32 	%f264, %f3, %f263, %f261;
	and.b64  	%rd153, %rd14, %rd149;
	popc.b64 	%r254, %rd153;
	cvt.rn.f32.u32 	%f265, %r254;
	mul.f32 	%f266, %f255, %f265;
	fma.rn.f32 	%f339, %f4, %f266, %f264;
$L__BB16_88:
	setp.lt.s32 	%p72, %r100, 12;
	@%p72 bra 	$L__BB16_92;
	setp.ne.s32 	%p73, %r6, 0;
	mov.b32 	%r317, 0;
	@%p73 bra 	$L__BB16_91;
	ld.shared.u32 	%r317, [%r11+44];
$L__BB16_91:
	shfl.sync.idx.b32	%r256|%p74, %r317, 0, 31, -1;
	ld.shared.u64 	%rd154, [%r33+2816];
	mov.b32 	%f267, %r256;
	and.b64  	%rd155, %rd11, %rd154;
	popc.b64 	%r257, %rd155;
	cvt.rn.f32.u32 	%f268, %r257;
	mul.f32 	%f269, %f267, %f268;
	fma.rn.f32 	%f270, %f1, %f269, %f339;
	and.b64  	%rd156, %rd12, %rd154;
	popc.b64 	%r258, %rd156;
	cvt.rn.f32.u32 	%f271, %r258;
	mul.f32 	%f272, %f267, %f271;
	fma.rn.f32 	%f273, %f2, %f272, %f270;
	and.b64  	%rd157, %rd13, %rd154;
	popc.b64 	%r259, %rd157;
	cvt.rn.f32.u32 	%f274, %r259;
	mul.f32 	%f275, %f267, %f274;
	fma.rn.f32 	%f276, %f3, %f275, %f273;
	and.b64  	%rd158, %rd14, %rd154;
	popc.b64 	%r260, %rd158;
	cvt.rn.f32.u32 	%f277, %r260;
	mul.f32 	%f278, %f267, %f277;
	fma.rn.f32 	%f339, %f4, %f278, %f276;
$L__BB16_92:
	setp.lt.s32 	%p75, %r100, 13;
	@%p75 bra 	$L__BB16_96;
	setp.ne.s32 	%p76, %r6, 0;
	mov.b32 	%r318, 0;
	@%p76 bra 	$L__BB16_95;
	ld.shared.u32 	%r318, [%r11+48];
$L__BB16_95:
	shfl.sync.idx.b32	%r262|%p77, %r318, 0, 31, -1;
	ld.shared.u64 	%rd159, [%r33+3072];
	mov.b32 	%f279, %r262;
	and.b64  	%rd160, %rd11, %rd159;
	popc.b64 	%r263, %rd160;
	cvt.rn.f32.u32 	%f280, %r263;
	mul.f32 	%f281, %f279, %f280;
	fma.rn.f32 	%f282, %f1, %f281, %f339;
	and.b64  	%rd161, %rd12, %rd159;
	popc.b64 	%r264, %rd161;
	cvt.rn.f32.u32 	%f283, %r264;
	mul.f32 	%f284, %f279, %f283;
	fma.rn.f32 	%f285, %f2, %f284, %f282;
	and.b64  	%rd162, %rd13, %rd159;
	popc.b64 	%r265, %rd162;
	cvt.rn.f32.u32 	%f286, %r265;
	mul.f32 	%f287, %f279, %f286;
	fma.rn.f32 	%f288, %f3, %f287, %f285;
	and.b64  	%rd163, %rd14, %rd159;
	popc.b64 	%r266, %rd163;
	cvt.rn.f32.u32 	%f289, %r266;
	mul.f32 	%f290, %f279, %f289;
	fma.rn.f32 	%f339, %f4, %f290, %f288;
$L__BB16_96:
	setp.lt.s32 	%p78, %r100, 14;
	@%p78 bra 	$L__BB16_100;
	setp.ne.s32 	%p79, %r6, 0;
	mov.b32 	%r319, 0;
	@%p79 bra 	$L__BB16_99;
	ld.shared.u32 	%r319, [%r11+52];
$L__BB16_99:
	shfl.sync.idx.b32	%r268|%p80, %r319, 0, 31, -1;
	ld.shared.u64 	%rd164, [%r33+3328];
	mov.b32 	%f291, %r268;
	and.b64  	%rd165, %rd11, %rd164;
	popc.b64 	%r269, %rd165;
	cvt.rn.f32.u32 	%f292, %r269;
	mul.f32 	%f293, %f291, %f292;
	fma.rn.f32 	%f294, %f1, %f293, %f339;
	and.b64  	%rd166, %rd12, %rd164;
	popc.b64 	%r270, %rd166;
	cvt.rn.f32.u32 	%f295, %r270;
	mul.f32 	%f296, %f291, %f295;
	fma.rn.f32 	%f297, %f2, %f296, %f294;
	and.b64  	%rd167, %rd13, %rd164;
	popc.b64 	%r271, %rd167;
	cvt.rn.f32.u32 	%f298, %r271;
	mul.f32 	%f299, %f291, %f298;
	fma.rn.f32 	%f300, %f3, %f299, %f297;
	and.b64  	%rd168, %rd14, %rd164;
	popc.b64 	%r272, %rd168;
	cvt.rn.f32.u32 	%f301, %r272;
	mul.f32 	%f302, %f291, %f301;
	fma.rn.f32 	%f339, %f4, %f302, %f300;
$L__BB16_100:
	setp.lt.s32 	%p81, %r100, 15;
	@%p81 bra 	$L__BB16_104;
	setp.ne.s32 	%p82, %r6, 0;
	mov.b32 	%r320, 0;
	@%p82 bra 	$L__BB16_103;
	ld.shared.u32 	%r320, [%r11+56];
$L__BB16_103:
	shfl.sync.idx.b32	%r274|%p83, %r320, 0, 31, -1;
	ld.shared.u64 	%rd169, [%r33+3584];
	mov.b32 	%f303, %r274;
	and.b64  	%rd170, %rd11, %rd169;
	popc.b64 	%r275, %rd170;
	cvt.rn.f32.u32 	%f304, %r275;
	mul.f32 	%f305, %f303, %f304;
	fma.rn.f32 	%f306, %f1, %f305, %f339;
	and.b64  	%rd171, %rd12, %rd169;
	popc.b64 	%r276, %rd171;
	cvt.rn.f32.u32 	%f307, %r276;
	mul.f32 	%f308, %f303, %f307;
	fma.rn.f32 	%f309, %f2, %f308, %f306;
	and.b64  	%rd172, %rd13, %rd169;
	popc.b64 	%r277, %rd172;
	cvt.rn.f32.u32 	%f310, %r277;
	mul.f32 	%f311, %f303, %f310;
	fma.rn.f32 	%f312, %f3, %f311, %f309;
	and.b64  	%rd173, %rd14, %rd169;
	popc.b64 	%r278, %rd173;
	cvt.rn.f32.u32 	%f313, %r278;
	mul.f32 	%f314, %f303, %f313;
	fma.rn.f32 	%f339, %f4, %f314, %f312;
$L__BB16_104:
	setp.ne.s32 	%p84, %r100, 16;
	@%p84 bra 	$L__BB16_108;
	setp.ne.s32 	%p85, %r6, 0;
	mov.b32 	%r321, 0;
	@%p85 bra 	$L__BB16_107;
	ld.shared.u32 	%r321, [%r11+60];
$L__BB16_107:
	shfl.sync.idx.b32	%r280|%p86, %r321, 0, 31, -1;
	ld.shared.u64 	%rd174, [%r33+3840];
	mov.b32 	%f315, %r280;
	and.b64  	%rd175, %rd11, %rd174;
	popc.b64 	%r281, %rd175;
	cvt.rn.f32.u32 	%f316, %r281;
	mul.f32 	%f317, %f315, %f316;
	fma.rn.f32 	%f318, %f1, %f317, %f339;
	and.b64  	%rd176, %rd12, %rd174;
	popc.b64 	%r282, %rd176;
	cvt.rn.f32.u32 	%f319, %r282;
	mul.f32 	%f320, %f315, %f319;
	fma.rn.f32 	%f321, %f2, %f320, %f318;
	and.b64  	%rd177, %rd13, %rd174;
	popc.b64 	%r283, %rd177;
	cvt.rn.f32.u32 	%f322, %r283;
	mul.f32 	%f323, %f315, %f322;
	fma.rn.f32 	%f324, %f3, %f323, %f321;
	and.b64  	%rd178, %rd14, %rd174;
	popc.b64 	%r284, %rd178;
	cvt.rn.f32.u32 	%f325, %r284;
	mul.f32 	%f326, %f315, %f325;
	fma.rn.f32 	%f339, %f4, %f326, %f324;
$L__BB16_108:
	setp.ne.s32 	%p87, %r6, 0;
	mov.b32 	%r285, %f339;
	shfl.sync.down.b32	%r286|%p88, %r285, 16, 31, -1;
	mov.b32 	%f327, %r286;
	add.f32 	%f328, %f339, %f327;
	mov.b32 	%r287, %f328;
	shfl.sync.down.b32	%r288|%p89, %r287, 8, 31, -1;
	mov.b32 	%f329, %r288;
	add.f32 	%f330, %f328, %f329;
	mov.b32 	%r289, %f330;
	shfl.sync.down.b32	%r290|%p90, %r289, 4, 31, -1;
	mov.b32 	%f331, %r290;
	add.f32 	%f332, %f330, %f331;
	mov.b32 	%r291, %f332;
	shfl.sync.down.b32	%r292|%p91, %r291, 2, 31, -1;
	mov.b32 	%f333, %r292;
	add.f32 	%f334, %f332, %f333;
	mov.b32 	%r293, %f334;
	shfl.sync.down.b32	%r294|%p92, %r293, 1, 31, -1;
	mov.b32 	%f335, %r294;
	add.f32 	%f45, %f334, %f335;
	@%p87 bra 	$L__BB16_110;
	ld.param.u64 	%rd187, [_Z66popcount_weighted_keys_literal_fused_multiq_kernel_warp_out_w32_sbILi4EEvPKyPKfiiS1_S3_iiiiiPKxS5_fiPf_param_15];
	ld.param.f32 	%f337, [_Z66popcount_weighted_keys_literal_fused_multiq_kernel_warp_out_w32_sbILi4EEvPKyPKfiiS1_S3_iiiiiPKxS5_fiPf_param_13];
	mul.f32 	%f336, %f337, %f45;
	add.s64 	%rd179, %rd61, %rd9;
	cvta.to.global.u64 	%rd180, %rd187;
	shl.b64 	%rd181, %rd179, 2;
	add.s64 	%rd182, %rd180, %rd181;
	st.global.f32 	[%rd182], %f336;
$L__BB16_110:
	add.s32 	%r295, %r7, 31;
	shr.u32 	%r296, %r295, 5;
	add.s32 	%r305, %r305, %r296;
	setp.lt.u32 	%p93, %r305, %r2;
	@%p93 bra 	$L__BB16_22;
$L__BB16_111:
	bar.sync 	0;
	add.s32 	%r302, %r302, 1;
	setp.ne.s32 	%p94, %r302, %r1;
	@%p94 bra 	$L__BB16_14;
$L__BB16_112:
	ret;
$L__BB16_113:
	mul.wide.u32 	%rd40, %r299, 8;
	add.s64 	%rd33, %rd2, %rd40;
	// begin inline asm
	ld.global.nc.u64 %rd32, [%rd33];
	// end inline asm
	add.s32 	%r119, %r19, %r299;
	shl.b32 	%r120, %r119, 3;
	add.s32 	%r121, %r9, %r120;
	st.shared.u64 	[%r121], %rd32;
	add.s32 	%r122, %r299, %r7;
	mul.wide.u32 	%rd41, %r122, 8;
	add.s64 	%rd35, %rd2, %rd41;
	// begin inline asm
	ld.global.nc.u64 %rd34, [%rd35];
	// end inline asm
	shl.b32 	%r123, %r7, 3;
	add.s32 	%r124, %r121, %r123;
	st.shared.u64 	[%r124], %rd34;
	add.s32 	%r125, %r122, %r7;
	mul.wide.u32 	%rd42, %r125, 8;
	add.s64 	%rd37, %rd2, %rd42;
	// begin inline asm
	ld.global.nc.u64 %rd36, [%rd37];
	// end inline asm
	add.s32 	%r126, %r124, %r123;
	st.shared.u64 	[%r126], %rd36;
	add.s32 	%r127, %r125, %r7;
	mul.wide.u32 	%rd43, %r127, 8;
	add.s64 	%rd39, %rd2, %rd43;
	// begin inline asm
	ld.global.nc.u64 %rd38, [%rd39];
	// end inline asm
	add.s32 	%r128, %r126, %r123;
	st.shared.u64 	[%r128], %rd38;
	add.s32 	%r299, %r127, %r7;
	setp.lt.u32 	%p9, %r299, 128;
	@%p9 bra 	$L__BB16_113;
	bra.uni 	$L__BB16_9;

}
	// .globl	_Z67popcount_weighted_keys_literal_fused_multiq_kernel_warp_out_w32_sb2ILi5EEvPKyPKfiiS1_S3_iiiiiPKxS5_fiPf
.visible .entry _Z67popcount_weighted_keys_literal_fused_multiq_kernel_warp_out_w32_sb2ILi5EEvPKyPKfiiS1_S3_iiiiiPKxS5_fiPf(
	.param .u64 .ptr .align 1 _Z67popcount_weighted_keys_literal_fused_multiq_kernel_warp_out_w32_sb2ILi5EEvPKyPKfiiS1_S3_iiiiiPKxS5_fiPf_param_0,
	.param .u64 .ptr .align 1 _Z67popcount_weighted_keys_literal_fused_multiq_kernel_warp_out_w32_sb2ILi5EEvPKyPKfiiS1_S3_iiiiiPKxS5_fiPf_param_1,
	.param .u32 _Z67popcount_weighted_keys_literal_fused_multiq_kernel_warp_out_w32_sb2ILi5EEvPKyPKfiiS1_S3_iiiiiPKxS5_fiPf_param_2,
	.param .u32 _Z67popcount_weighted_keys_literal_fused_multiq_kernel_warp_out_w32_sb2ILi5EEvPKyPKfiiS1_S3_iiiiiPKxS5_fiPf_param_3,
	.param .u64 .ptr .align 1 _Z67popcount_weighted_keys_literal_fused_multiq_kernel_warp_out_w32_sb2ILi5EEvPKyPKfiiS1_S3_iiiiiPKxS5_fiPf_param_4,
	.param .u64 .ptr .align 1 _Z67popcount_weighted_keys_literal_fused_multiq_kernel_warp_out_w32_sb2ILi5EEvPKyPKfiiS1_S3_iiiiiPKxS5_fiPf_param_5,
	.param .u32 _Z67popcount_weighted_keys_literal_fused_multiq_kernel_warp_out_w32_sb2ILi5EEvPKyPKfiiS1_S3_iiiiiPKxS5_fiPf_param_6,
	.param .u32 _Z67popcount_weighted_keys_literal_fused_multiq_kernel_warp_out_w32_sb2ILi5EEvPKyPKfiiS1_S3_iiiiiPKxS5_fiPf_param_7,
	.param .u32 _Z67popcount_weighted_keys_literal_fused_multiq_kernel_warp_out_w32_sb2ILi5EEvPKyPKfiiS1_S3_iiiiiPKxS5_fiPf_param_8,
	.param .u32 _Z67popcount_weighted_keys_literal_fused_multiq_kernel_warp_out_w32_sb2ILi5EEvPKyPKfiiS1_S3_iiiiiPKxS5_fiPf_param_9,
	.param .u32 _Z67popcount_weighted_keys_literal_fused_multiq_kernel_warp_out_w32_sb2ILi5EEvPKyPKfiiS1_S3_iiiiiPKxS5_fiPf_param_10,
	.param .u64 .ptr .align 1 _Z67popcount_weighted_keys_literal_fused_multiq_kernel_warp_out_w32_sb2ILi5EEvPKyPKfiiS1_S3_iiiiiPKxS5_fiPf_param_11,
	.param .u64 .ptr .align 1 _Z67popcount_weighted_keys_literal_fused_multiq_kernel_warp_out_w32_sb2ILi5EEvPKyPKfiiS1_S3_iiiiiPKxS5_fiPf_param_12,
	.param .f32 _Z67popcount_weighted_keys_literal_fused_multiq_kernel_warp_out_w32_sb2ILi5EEvPKyPKfiiS1_S3_iiiiiPKxS5_fiPf_param_13,
	.param .u32 _Z67popcount_weighted_keys_literal_fused_multiq_kernel_warp_out_w32_sb2ILi5EEvPKyPKfiiS1_S3_iiiiiPKxS5_fiPf_param_14,
	.param .u64 .ptr .align 1 _Z67popcount_weighted_keys_literal_fused_multiq_kernel_warp_out_w32_sb2ILi5EEvPKyPKfiiS1_S3_iiiiiPKxS5_fiPf_param_15
)
{
	.reg .pred 	%p<261>;
	.reg .b32 	%r<381>;
	.reg .b32 	%f<1004>;
	.reg .b64 	%rd<333>;

	ld.param.u64 	%rd74, [_Z67popcount_weighted_keys_literal_fused_multiq_kernel_warp_out_w32_sb2ILi5EEvPKyPKfiiS1_S3_iiiiiPKxS5_fiPf_param_0];
	ld.param.u64 	%rd75, [_Z67popcount_weighted_keys_literal_fused_multiq_kernel_warp_out_w32_sb2ILi5EEvPKyPKfiiS1_S3_iiiiiPKxS5_fiPf_param_1];
	ld.param.u32 	%r83, [_Z67popcount_weighted_keys_literal_fused_multiq_kernel_warp_out_w32_sb2ILi5EEvPKyPKfiiS1_S3_iiiiiPKxS5_fiPf_param_2];
	ld.param.u64 	%rd76, [_Z67popcount_weighted_keys_literal_fused_multiq_kernel_warp_out_w32_sb2ILi5EEvPKyPKfiiS1_S3_iiiiiPKxS5_fiPf_param_4];
	ld.param.u64 	%rd77, [_Z67popcount_weighted_keys_literal_fused_multiq_kernel_warp_out_w32_sb2ILi5EEvPKyPKfiiS1_S3_iiiiiPKxS5_fiPf_param_5];
	ld.param.u32 	%r84, [_Z67popcount_weighted_keys_literal_fused_multiq_kernel_warp_out_w32_sb2ILi5EEvPKyPKfiiS1_S3_iiiiiPKxS5_fiPf_param_7];
	ld.param.u32 	%r85, [_Z67popcount_weighted_keys_literal_fused_multiq_kernel_warp_out_w32_sb2ILi5EEvPKyPKfiiS1_S3_iiiiiPKxS5_fiPf_param_8];
	ld.param.u32 	%r88, [_Z67popcount_weighted_keys_literal_fused_multiq_kernel_warp_out_w32_sb2ILi5EEvPKyPKfiiS1_S3_iiiiiPKxS5_fiPf_param_9];
	ld.param.u32 	%r86, [_Z67popcount_weighted_keys_literal_fused_multiq_kernel_warp_out_w32_sb2ILi5EEvPKyPKfiiS1_S3_iiiiiPKxS5_fiPf_param_10];
	ld.param.u64 	%rd78, [_Z67popcount_weighted_keys_literal_fused_multiq_kernel_warp_out_w32_sb2ILi5EEvPKyPKfiiS1_S3_iiiiiPKxS5_fiPf_param_11];
	ld.param.f32 	%f418, [_Z67popcount_weighted_keys_literal_fused_multiq_kernel_warp_out_w32_sb2ILi5EEvPKyPKfiiS1_S3_iiiiiPKxS5_fiPf_param_13];
	ld.param.u32 	%r87, [_Z67popcount_weighted_keys_literal_fused_multiq_kernel_warp_out_w32_sb2ILi5EEvPKyPKfiiS1_S3_iiiiiPKxS5_fiPf_param_14];
	ld.param.u64 	%rd80, [_Z67popcount_weighted_keys_literal_fused_multiq_kernel_warp_out_w32_sb2ILi5EEvPKyPKfiiS1_S3_iiiiiPKxS5_fiPf_param_15];
	cvta.to.global.u64 	%rd1, %rd80;
	mov.u32 	%r89, %ctaid.x;
	mov.u32 	%r90, %ctaid.y;
	max.s32 	%r1, %r88, 1;
	max.s32 	%r2, %r86, 1;
	mul.lo.s32 	%r3, %r1, %r90;
	mul.lo.s32 	%r4, %r2, %r89;
	setp.ge.s32 	%p2, %r3, %r85;
	@%p2 bra 	$L__BB17_430;
	mov.u32 	%r5, %tid.x;
	and.b32  	%r6, %r5, 31;
	shl.b32 	%r92, %r83, 8;
	mov.u32 	%r93, shmem$1;
	add.s32 	%r7, %r93, %r92;
	mad.lo.s32 	%r8, %r2, 1280, %r7;
	shl.b32 	%r94, %r83, 2;
	add.s32 	%r9, %r8, %r94;
	mov.u32 	%r10, %ntid.x;
	add.s32 	%r11, %r5, %r10;
	max.u32 	%r95, %r11, 160;
	setp.lt.u32 	%p3, %r11, 160;
	selp.u32 	%r96, 1, 0, %p3;
	add.s32 	%r97, %r11, %r96;
	sub.s32 	%r98, %r95, %r97;
	div.u32 	%r99, %r98, %r10;
	add.s32 	%r12, %r99, %r96;
	and.b32  	%r13, %r12, 3;
	add.s32 	%r14, %r11, %r10;
	add.s32 	%r15, %r14, %r10;
	mov.b32 	%r354, 0;
$L__BB17_2:
	add.s32 	%r17, %r354, %r4;
	setp.ge.s32 	%p4, %r17, %r84;
	@%p4 bra 	$L__BB17_12;
	setp.gt.u32 	%p5, %r5, 159;
	cvt.u64.u32 	%rd2, %r17;
	@%p5 bra 	$L__BB17_9;
	mad.lo.s64 	%rd3, %rd2, 1280, %rd76;
	setp.eq.s32 	%p6, %r13, 3;
	mul.lo.s32 	%r18, %r354, 160;
	mov.u32 	%r355, %r5;
	@%p6 bra 	$L__BB17_8;
	setp.eq.s32 	%p7, %r13, 0;
	mul.wide.u32 	%rd83, %r5, 8;
	add.s64 	%rd82, %rd3, %rd83;
	// begin inline asm
	ld.global.nc.u64 %rd81, [%rd82];
	// end inline asm
	add.s32 	%r100, %r5, %r18;
	shl.b32 	%r101, %r100, 3;
	add.s32 	%r19, %r7, %r101;
	st.shared.u64 	[%r19], %rd81;
	mov.u32 	%r355, %r11;
	@%p7 bra 	$L__BB17_8;
	setp.eq.s32 	%p8, %r13, 1;
	mul.wide.s32 	%rd86, %r10, 8;
	add.s64 	%rd85, %rd82, %rd86;
	// begin inline asm
	ld.global.nc.u64 %rd84, [%rd85];
	// end inline asm
	shl.b32 	%r20, %r10, 3;
	add.s32 	%r21, %r19, %r20;
	st.shared.u64 	[%r21], %rd84;
	mov.u32 	%r355, %r14;
	@%p8 bra 	$L__BB17_8;
	add.s64 	%rd88, %rd85, %rd86;
	// begin inline asm
	ld.global.nc.u64 %rd87, [%rd88];
	// end inline asm
	add.s32 	%r102, %r21, %r20;
	st.shared.u64 	[%r102], %rd87;
	mov.u32 	%r355, %r15;
$L__BB17_8:
	setp.lt.u32 	%p9, %r12, 3;
	@%p9 bra 	$L__BB17_9;
	bra.uni 	$L__BB17_431;
$L__BB17_9:
	setp.gt.u32 	%p11, %r5, 4;
	@%p11 bra 	$L__BB17_12;
	mul.lo.s32 	%r23, %r354, 5;
	mad.lo.s64 	%rd6, %rd2, 20, %rd77;
	mov.u32 	%r357, %r5;
$L__BB17_11:
	mul.wide.u32 	%rd103, %r357, 4;
	add.s64 	%rd102, %rd6, %rd103;
	// begin inline asm
	ld.global.nc.f32 %f419, [%rd102];
	// end inline asm
	add.s32 	%r113, %r357, %r23;
	shl.b32 	%r114, %r113, 2;
	add.s32 	%r115, %r9, %r114;
	st.shared.f32 	[%r115], %f419;
	add.s32 	%r357, %r357, %r10;
	setp.lt.u32 	%p12, %r357, 5;
	@%p12 bra 	$L__BB17_11;
$L__BB17_12:
	add.s32 	%r354, %r354, 1;
	setp.ne.s32 	%p13, %r354, %r2;
	@%p13 bra 	$L__BB17_2;
	bar.sync 	0;
	cvt.s64.s32 	%rd7, %r83;
	shl.b32 	%r29, %r83, 5;
	shr.u32 	%r117, %r5, 4;
	and.b32  	%r30, %r117, 62;
	or.b32  	%r31, %r30, 1;
	setp.lt.u32 	%p14, %r30, %r2;
	setp.gt.s32 	%p15, %r86, %r31;
	add.s32 	%r119, %r4, %r30;
	or.pred  	%p1, %p14, %p15;
	mul.wide.u32 	%rd105, %r119, 8;
	add.s64 	%rd8, %rd78, %rd105;
	mul.lo.s32 	%r120, %r30, 160;
	or.b32  	%r121, %r120, %r6;
	shl.b32 	%r122, %r121, 3;
	add.s32 	%r32, %r7, %r122;
	shl.b32 	%r123, %r6, 3;
	add.s32 	%r33, %r93, %r123;
	cvt.s64.s32 	%rd9, %r87;
	mad.lo.s32 	%r34, %r30, 20, %r9;
	neg.s32 	%r35, %r83;
	mov.b32 	%r358, 0;
$L__BB17_14:
	add.s32 	%r37, %r358, %r3;
	setp.ge.s32 	%p16, %r37, %r85;
	@%p16 bra 	$L__BB17_430;
	ld.param.u64 	%rd300, [_Z67popcount_weighted_keys_literal_fused_multiq_kernel_warp_out_w32_sb2ILi5EEvPKyPKfiiS1_S3_iiiiiPKxS5_fiPf_param_12];
	setp.ge.s32 	%p17, %r5, %r29;
	cvt.u64.u32 	%rd108, %r37;
	mul.wide.u32 	%rd109, %r37, 8;
	add.s64 	%rd107, %rd300, %rd109;
	// begin inline asm
	ld.global.nc.s64 %rd106, [%rd107];
	// end inline asm
	mul.lo.s64 	%rd21, %rd108, %rd7;
	@%p17 bra 	$L__BB17_18;
	shl.b64 	%rd110, %rd21, 8;
	add.s64 	%rd22, %rd74, %rd110;
	mov.u32 	%r359, %r5;
$L__BB17_17:
	mul.wide.s32 	%rd113, %r359, 8;
	add.s64 	%rd112, %rd22, %rd113;
	// begin inline asm
	ld.global.nc.u64 %rd111, [%rd112];
	// end inline asm
	shl.b32 	%r125, %r359, 3;
	mov.u32 	%r126, shmem$1;
	add.s32 	%r127, %r126, %r125;
	st.shared.u64 	[%r127], %rd111;
	add.s32 	%r359, %r359, %r10;
	setp.lt.s32 	%p18, %r359, %r29;
	@%p18 bra 	$L__BB17_17;
$L__BB17_18:
	setp.ge.s32 	%p19, %r5, %r83;
	mov.u32 	%r360, %r5;
	@%p19 bra 	$L__BB17_20;
$L__BB17_19:
	cvt.s64.s32 	%rd115, %r360;
	add.s64 	%rd116, %rd21, %rd115;
	shl.b64 	%rd117, %rd116, 2;
	add.s64 	%rd114, %rd75, %rd117;
	// begin inline asm
	ld.global.nc.f32 %f421, [%rd114];
	// end inline asm
	shl.b32 	%r128, %r360, 2;
	add.s32 	%r129, %r8, %r128;
	st.shared.f32 	[%r129], %f421;
	add.s32 	%r360, %r360, %r10;
	setp.lt.s32 	%p20, %r360, %r83;
	@%p20 bra 	$L__BB17_19;
$L__BB17_20:
	bar.sync 	0;
	@%p1 bra 	$L__BB17_22;
	bar.sync 	0;
	bra.uni 	$L__BB17_429;
$L__BB17_22:
	setp.ge.u32 	%p21, %r30, %r2;
	mov.b64 	%rd311, 0;
	@%p21 bra 	$L__BB17_24;
	// begin inline asm
	ld.global.nc.s64 %rd311, [%rd8];
	// end inline asm
$L__BB17_24:
	setp.le.s32 	%p22, %r86, %r31;
	mov.b64 	%rd312, 0;
	@%p22 bra 	$L__BB17_26;
	add.s64 	%rd123, %rd8, 8;
	// begin inline asm
	ld.global.nc.s64 %rd312, [%rd123];
	// end inline asm
$L__BB17_26:
	@%p21 bra 	$L__BB17_28;
	ld.shared.f32 	%f790, [%r34];
	ld.shared.u64 	%rd305, [%r32];
	ld.shared.f32 	%f789, [%r34+4];
	ld.shared.u64 	%rd304, [%r32+256];
	ld.shared.f32 	%f788, [%r34+8];
	ld.shared.u64 	%rd303, [%r32+512];
	ld.shared.f32 	%f787, [%r34+12];
	ld.shared.u64 	%rd302, [%r32+768];
	ld.shared.f32 	%f786, [%r34+16];
	ld.shared.u64 	%rd301, [%r32+1024];
$L__BB17_28:
	@%p22 bra 	$L__BB17_30;
	ld.shared.f32 	%f795, [%r34+20];
	ld.shared.u64 	%rd310, [%r32+1280];
	ld.shared.f32 	%f794, [%r34+24];
	ld.shared.u64 	%rd309, [%r32+1536];
	ld.shared.f32 	%f793, [%r34+28];
	ld.shared.u64 	%rd308, [%r32+1792];
	ld.shared.f32 	%f792, [%r34+32];
	ld.shared.u64 	%rd307, [%r32+2048];
	ld.shared.f32 	%f791, [%r34+36];
	ld.shared.u64 	%rd306, [%r32+2304];
$L__BB17_30:
	setp.lt.s32 	%p25, %r83, 17;
	@%p25 bra 	$L__BB17_55;
	mov.f32 	%f827, 0f00000000;
	mov.u32 	%r377, %r8;
	mov.u32 	%r378, %r35;
	mov.u32 	%r379, %r33;
	mov.f32 	%f826, %f827;
$L__BB17_32:
	setp.ne.s32 	%p26, %r6, 0;
	mov.b32 	%r380, 0;
	@%p26 bra 	$L__BB17_34;
	ld.shared.u32 	%r380, [%r377];
$L__BB17_34:
	shfl.sync.idx.b32	%r131|%p28, %r380, 0, 31, -1;
	mov.b32 	%f383, %r131;
	ld.shared.u64 	%rd63, [%r379];
	add.s32 	%r379, %r379, 256;
	@%p21 bra 	$L__BB17_36;
	and.b64  	%rd124, %rd305, %rd63;
	popc.b64 	%r132, %rd124;
	cvt.rn.f32.u32 	%f423, %r132;
	mul.f32 	%f424, %f383, %f423;
	fma.rn.f32 	%f826, %f790, %f424, %f826;
$L__BB17_36:
	@%p22 bra 	$L__BB17_38;
	and.b64  	%rd125, %rd310, %rd63;
	popc.b64 	%r133, %rd125;
	cvt.rn.f32.u32 	%f425, %r133;
	mul.f32 	%f426, %f383, %f425;
	fma.rn.f32 	%f827, %f795, %f426, %f827;
$L__BB17_38:
	@%p21 bra 	$L__BB17_40;
	and.b64  	%rd126, %rd304, %rd63;
	popc.b64 	%r134, %rd126;
	cvt.rn.f32.u32 	%f427, %r134;
	mul.f32 	%f428, %f383, %f427;
	fma.rn.f32 	%f826, %f789, %f428, %f826;
$L__BB17_40:
	@%p22 bra 	$L__BB17_42;
	and.b64  	%rd127, %rd309, %rd63;
	popc.b64 	%r135, %rd127;
	cvt.rn.f32.u32 	%f429, %r135;
	mul.f32 	%f430, %f383, %f429;
	fma.rn.f32 	%f827, %f794, %f430, %f827;
$L__BB17_42:
	@%p21 bra 	$L__BB17_44;
	and.b64  	%rd128, %rd303, %rd63;
	popc.b64 	%r136, %rd128;
	cvt.rn.f32.u32 	%f431, %r136;
	mul.f32 	%f432, %f383, %f431;
	fma.rn.f32 	%f826, %f788, %f432, %f826;
$L__BB17_44:
	@%p22 bra 	$L__BB17_46;
	and.b64  	%rd129, %rd308, %rd63;
	popc.b64 	%r137, %rd129;
	cvt.rn.f32.u32 	%f433, %r137;
	mul.f32 	%f434, %f383, %f433;
	fma.rn.f32 	%f827, %f793, %f434, %f827;
$L__BB17_46:
	@%p21 bra 	$L__BB17_48;
	and.b64  	%rd130, %rd302, %rd63;
	popc.b64 	%r138, %rd130;
	cvt.rn.f32.u32 	%f435, %r138;
	mul.f32 	%f436, %f383, %f435;
	fma.rn.f32 	%f826, %f787, %f436, %f826;
$L__BB17_48:
	@%p22 bra 	$L__BB17_50;
	and.b64  	%rd131, %rd307, %rd63;
	popc.b64 	%r139, %rd131;
	cvt.rn.f32.u32 	%f437, %r139;
	mul.f32 	%f438, %f383, %f437;
	fma.rn.f32 	%f827, %f792, %f438, %f827;
$L__BB17_50:
	@%p21 bra 	$L__BB17_52;
	and.b64  	%rd132, %rd301, %rd63;
	popc.b64 	%r140, %rd132;
	cvt.rn.f32.u32 	%f439, %r140;
	mul.f32 	%f440, %f383, %f439;
	fma.rn.f32 	%f826, %f786, %f440, %f826;
$L__BB17_52:
	@%p22 bra 	$L__BB17_54;
	and.b64  	%rd133, %rd306, %rd63;
	popc.b64 	%r141, %rd133;
	cvt.rn.f32.u32 	%f441, %r141;
	mul.f32 	%f442, %f383, %f441;
	fma.rn.f32 	%f827, %f791, %f442, %f827;
$L__BB17_54:
	add.s32 	%r378, %r378, 1;
	setp.ne.s32 	%p38, %r378, 0;
	add.s32 	%r377, %r377, 4;
	@%p38 bra 	$L__BB17_32;
	bra.uni 	$L__BB17_423;
$L__BB17_55:
	setp.lt.s32 	%p39, %r83, 1;
	mov.f32 	%f826, 0f00000000;
	mov.f32 	%f827, %f826;
	@%p39 bra 	$L__BB17_78;
	setp.ne.s32 	%p40, %r6, 0;
	mov.b32 	%r361, 0;
	@%p40 bra 	$L__BB17_58;
	ld.shared.u32 	%r361, [%r8];
$L__BB17_58:
	shfl.sync.idx.b32	%r143|%p42, %r361, 0, 31, -1;
	mov.b32 	%f31, %r143;
	ld.shared.u64 	%rd47, [%r33];
	mov.f32 	%f826, 0f00000000;
	@%p21 bra 	$L__BB17_60;
	and.b64  	%rd134, %rd305, %rd47;
	popc.b64 	%r144, %rd134;
	cvt.rn.f32.u32 	%f445, %r144;
	mul.f32 	%f446, %f31, %f445;
	fma.rn.f32 	%f826, %f790, %f446, 0f00000000;
$L__BB17_60:
	mov.f32 	%f827, 0f00000000;
	@%p22 bra 	$L__BB17_62;
	and.b64  	%rd135, %rd310, %rd47;
	popc.b64 	%r145, %rd135;
	cvt.rn.f32.u32 	%f448, %r145;
	mul.f32 	%f449, %f31, %f448;
	fma.rn.f32 	%f827, %f795, %f449, 0f00000000;
$L__BB17_62:
	@%p21 bra 	$L__BB17_64;
	and.b64  	%rd136, %rd304, %rd47;
	popc.b64 	%r146, %rd136;
	cvt.rn.f32.u32 	%f450, %r146;
	mul.f32 	%f451, %f31, %f450;
	fma.rn.f32 	%f826, %f789, %f451, %f826;
$L__BB17_64:
	@%p22 bra 	$L__BB17_66;
	and.b64  	%rd137, %rd309, %rd47;
	popc.b64 	%r147, %rd137;
	cvt.rn.f32.u32 	%f452, %r147;
	mul.f32 	%f453, %f31, %f452;
	fma.rn.f32 	%f827, %f794, %f453, %f827;
$L__BB17_66:
	@%p21 bra 	$L__BB17_68;
	and.b64  	%rd138, %rd303, %rd47;
	popc.b64 	%r148, %rd138;
	cvt.rn.f32.u32 	%f454, %r148;
	mul.f32 	%f455, %f31, %f454;
	fma.rn.f32 	%f826, %f788, %f455, %f826;
$L__BB17_68:
	@%p22 bra 	$L__BB17_70;
	and.b64  	%rd139, %rd308, %rd47;
	popc.b64 	%r149, %rd139;
	cvt.rn.f32.u32 	%f456, %r149;
	mul.f32 	%f457, %f31, %f456;
	fma.rn.f32 	%f827, %f793, %f457, %f827;
$L__BB17_70:
	@%p21 bra 	$L__BB17_72;
	and.b64  	%rd140, %rd302, %rd47;
	popc.b64 	%r150, %rd140;
	cvt.rn.f32.u32 	%f458, %r150;
	mul.f32 	%f459, %f31, %f458;
	fma.rn.f32 	%f826, %f787, %f459, %f826;
$L__BB17_72:
	@%p22 bra 	$L__BB17_74;
	and.b64  	%rd141, %rd307, %rd47;
	popc.b64 	%r151, %rd141;
	cvt.rn.f32.u32 	%f460, %r151;
	mul.f32 	%f461, %f31, %f460;
	fma.rn.f32 	%f827, %f792, %f461, %f827;
$L__BB17_74:
	@%p21 bra 	$L__BB17_76;
	and.b64  	%rd142, %rd301, %rd47;
	popc.b64 	%r152, %rd142;
	cvt.rn.f32.u32 	%f462, %r152;
	mul.f32 	%f463, %f31, %f462;
	fma.rn.f32 	%f826, %f786, %f463, %f826;
$L__BB17_76:
	@%p22 bra 	$L__BB17_78;
	and.b64  	%rd143, %rd306, %rd47;
	popc.b64 	%r153, %rd143;
	cvt.rn.f32.u32 	%f464, %r153;
	mul.f32 	%f465, %f31, %f464;
	fma.rn.f32 	%f827, %f791, %f465, %f827;
$L__BB17_78:
	setp.lt.s32 	%p52, %r83, 2;
	@%p52 bra 	$L__BB17_101;
	setp.ne.s32 	%p53, %r6, 0;
	mov.b32 	%r362, 0;
	@%p53 bra 	$L__BB17_81;
	ld.shared.u32 	%r362, [%r8+4];
$L__BB17_81:
	shfl.sync.idx.b32	%r155|%p55, %r362, 0, 31, -1;
	mov.b32 	%f53, %r155;
	ld.shared.u64 	%rd48, [%r33+256];
	@%p21 bra 	$L__BB17_83;
	and.b64  	%rd144, %rd305, %rd48;
	popc.b64 	%r156, %rd144;
	cvt.rn.f32.u32 	%f466, %r156;
	mul.f32 	%f467, %f53, %f466;
	fma.rn.f32 	%f826, %f790, %f467, %f826;
$L__BB17_83:
	@%p22 bra 	$L__BB17_85;
	and.b64  	%rd145, %rd310, %rd48;
	popc.b64 	%r157, %rd145;
	cvt.rn.f32.u32 	%f468, %r157;
	mul.f32 	%f469, %f53, %f468;
	fma.rn.f32 	%f827, %f795, %f469, %f827;
$L__BB17_85:
	@%p21 bra 	$L__BB17_87;
	and.b64  	%rd146, %rd304, %rd48;
	popc.b64 	%r158, %rd146;
	cvt.rn.f32.u32 	%f470, %r158;
	mul.f32 	%f471, %f53, %f470;
	fma.rn.f32 	%f826, %f789, %f471, %f826;
$L__BB17_87:
	@%p22 bra 	$L__BB17_89;
	and.b64  	%rd147, %rd309, %rd48;
	popc.b64 	%r159, %rd147;
	cvt.rn.f32.u32 	%f472, %r159;
	mul.f32 	%f473, %f53, %f472;
	fma.rn.f32 	%f827, %f794, %f473, %f827;
$L__BB17_89:
	@%p21 bra 	$L__BB17_91;
	and.b64  	%rd148, %rd303, %rd48;
	popc.b64 	%r160, %rd148;
	cvt.rn.f32.u32 	%f474, %r160;
	mul.f32 	%f475, %f53, %f474;
	fma.rn.f32 	%f826, %f788, %f475, %f826;
$L__BB17_91:
	@%p22 bra 	$L__BB17_93;
	and.b64  	%rd149, %rd308, %rd48;
	popc.b64 	%r161, %rd149;
	cvt.rn.f32.u32 	%f476, %r161;
	mul.f32 	%f477, %f53, %f476;
	fma.rn.f32 	%f827, %f793, %f477, %f827;
$L__BB17_93:
	@%p21 bra 	$L__BB17_95;
	and.b64  	%rd150, %rd302, %rd48;
	popc.b64 	%r162, %rd150;
	cvt.rn.f32.u32 	%f478, %r162;
	mul.f32 	%f479, %f53, %f478;
	fma.rn.f32 	%f826, %f787, %f479, %f826;
$L__BB17_95:
	@%p22 bra 	$L__BB17_97;
	and.b64  	%rd151, %rd307, %rd48;
	popc.b64 	%r163, %rd151;
	cvt.rn.f32.u32 	%f480, %r163;
	mul.f32 	%f481, %f53, %f480;
	fma.rn.f32 	%f827, %f792, %f481, %f827;
$L__BB17_97:
	@%p21 bra 	$L__BB17_99;
	and.b64  	%rd152, %rd301, %rd48;
	popc.b64 	%r164, %rd152;
	cvt.rn.f32.u32 	%f482, %r164;
	mul.f32 	%f483, %f53, %f482;
	fma.rn.f32 	%f826, %f786, %f483, %f826;
$L__BB17_99:
	@%p22 bra 	$L__BB17_101;
	and.b64  	%rd153, %rd306, %rd48;
	popc.b64 	%r165, %rd153;
	cvt.rn.f32.u32 	%f484, %r165;
	mul.f32 	%f485, %f53, %f484;
	fma.rn.f32 	%f827, %f791, %f485, %f827;
$L__BB17_101:
	setp.lt.s32 	%p65, %r83, 3;
	@%p65 bra 	$L__BB17_124;
	setp.ne.s32 	%p66, %r6, 0;
	mov.b32 	%r363, 0;
	@%p66 bra 	$L__BB17_104;
	ld.shared.u32 	%r363, [%r8+8];
$L__BB17_104:
	shfl.sync.idx.b32	%r167|%p68, %r363, 0, 31, -1;
	mov.b32 	%f75, %r167;
	ld.shared.u64 	%rd49, [%r33+512];
	@%p21 bra 	$L__BB17_106;
	and.b64  	%rd154, %rd305, %rd49;
	popc.b64 	%r168, %rd154;
	cvt.rn.f32.u32 	%f486, %r168;
	mul.f32 	%f487, %f75, %f486;
	fma.rn.f32 	%f826, %f790, %f487, %f826;
$L__BB17_106:
	@%p22 bra 	$L__BB17_108;
	and.b64  	%rd155, %rd310, %rd49;
	popc.b64 	%r169, %rd155;
	cvt.rn.f32.u32 	%f488, %r169;
	mul.f32 	%f489, %f75, %f488;
	fma.rn.f32 	%f827, %f795, %f489, %f827;
$L__BB17_108:
	@%p21 bra 	$L__BB17_110;
	and.b64  	%rd156, %rd304, %rd49;
	popc.b64 	%r170, %rd156;
	cvt.rn.f32.u32 	%f490, %r170;
	mul.f32 	%f491, %f75, %f490;
	fma.rn.f32 	%f826, %f789, %f491, %f826;
$L__BB17_110:
	@%p22 bra 	$L__BB17_112;
	and.b64  	%rd157, %rd309, %rd49;
	popc.b64 	%r171, %rd157;
	cvt.rn.f32.u32 	%f492, %r171;
	mul.f32 	%f493, %f75, %f492;
	fma.rn.f32 	%f827, %f794, %f493, %f827;
$L__BB17_112:
	@%p21 bra 	$L__BB17_114;
	and.b64  	%rd158, %rd303, %rd49;
	popc.b64 	%r172, %rd158;
	cvt.rn.f32.u32 	%f494, %r172;
	mul.f32 	%f495, %f75, %f494;
	fma.rn.f32 	%f826, %f788, %f495, %f826;
$L__BB17_114:
	@%p22 bra 	$L__BB17_116;
	and.b64  	%rd159, %rd308, %rd49;
	popc.b64 	%r173, %rd159;
	cvt.rn.f32.u32 	%f496, %r173;
	mul.f32 	%f497, %f75, %f496;
	fma.rn.f32 	%f827, %f793, %f497, %f827;
$L__BB17_116:
	@%p21 bra 	$L__BB17_118;
	and.b64  	%rd160, %rd302, %rd49;
	popc.b64 	%r174, %rd160;
	cvt.rn.f32.u32 	%f498, %r174;
	mul.f32 	%f499, %f75, %f498;
	fma.rn.f32 	%f826, %f787, %f499, %f826;
$L__BB17_118:
	@%p22 bra 	$L__BB17_120;
	and.b64  	%rd161, %rd307, %rd49;
	popc.b64 	%r175, %rd161;
	cvt.rn.f32.u32 	%f500, %r175;
	mul.f32 	%f501, %f75, %f500;
	fma.rn.f32 	%f827, %f792, %f501, %f827;
$L__BB17_120:
	@%p21 bra 	$L__BB17_122;
	and.b64  	%rd162, %rd301, %rd49;
	popc.b64 	%r176, %rd162;
	cvt.rn.f32.u32 	%f502, %r176;
	mul.f32 	%f503, %f75, %f502;
	fma.rn.f32 	%f826, %f786, %f503, %f826;
$L__BB17_122:
	@%p22 bra 	$L__BB17_124;
	and.b64  	%rd163, %rd306, %rd49;
	popc.b64 	%r177, %rd163;
	cvt.rn.f32.u32 	%f504, %r177;
	mul.f32 	%f505, %f75, %f504;
	fma.rn.f32 	%f827, %f791, %f505, %f827;
$L__BB17_124:
	setp.lt.s32 	%p78, %r83, 4;
	@%p78 bra 	$L__BB17_147;
	setp.ne.s32 	%p79, %r6, 0;
	mov.b32 	%r364, 0;
	@%p79 bra 	$L__BB17_127;
	ld.shared.u32 	%r364, [%r8+12];
$L__BB17_127:
	shfl.sync.idx.b32	%r179|%p81, %r364, 0, 31, -1;
	mov.b32 	%f97, %r179;
	ld.shared.u64 	%rd50, [%r33+768];
	@%p21 bra 	$L__BB17_129;
	and.b64  	%rd164, %rd305, %rd50;
	popc.b64 	%r180, %rd164;
	cvt.rn.f32.u32 	%f506, %r180;
	mul.f32 	%f507, %f97, %f506;
	fma.rn.f32 	%f826, %f790, %f507, %f826;
$L__BB17_129:
	@%p22 bra 	$L__BB17_131;
	and.b64  	%rd165, %rd310, %rd50;
	popc.b64 	%r181, %rd165;
	cvt.rn.f32.u32 	%f508, %r181;
	mul.f32 	%f509, %f97, %f508;
	fma.rn.f32 	%f827, %f795, %f509, %f827;
$L__BB17_131:
	@%p21 bra 	$L__BB17_133;
	and.b64  	%rd166, %rd304, %rd50;
	popc.b64 	%r182, %rd166;
	cvt.rn.f32.u32 	%f510, %r182;
	mul.f32 	%f511, %f97, %f510;
	fma.rn.f32 	%f826, %f789, %f511, %f826;
$L__BB17_133:
	@%p22 bra 	$L__BB17_135;
	and.b64  	%rd167, %rd309, %rd50;
	popc.b64 	%r183, %rd167;
	cvt.rn.f32.u32 	%f512, %r183;
	mul.f32 	%f513, %f97, %f512;
	fma.rn.f32 	%f827, %f794, %f513, %f827;
$L__BB17_135:
	@%p21 bra 	$L__BB17_137;
	and.b64  	%rd168, %rd303, %rd50;
	popc.b64 	%r184, %rd168;
	cvt.rn.f32.u32 	%f514, %r184;
	mul.f32 	%f515, %f97, %f514;
	fma.rn.f32 	%f826, %f788, %f515, %f826;
$L__BB17_137:
	@%p22 bra 	$L__BB17_139;
	and.b64  	%rd169, %rd308, %rd50;
	popc.b64 	%r185, %rd169;
	cvt.rn.f32.u32 	%f516, %r185;
	mul.f32 	%f517, %f97, %f516;
	fma.rn.f32 	%f827, %f793, %f517, %f827;
$L__BB17_139:
	@%p21 bra 	$L__BB17_141;
	and.b64  	%rd170, %rd302, %rd50;
	popc.b64 	%r186, %rd170;
	cvt.rn.f32.u32 	%f518, %r186;
	mul.f32 	%f519, %f97, %f518;
	fma.rn.f32 	%f826, %f787, %f519, %f826;
$L__BB17_141:
	@%p22 bra 	$L__BB17_143;
	and.b64  	%rd171, %rd307, %rd50;
	popc.b64 	%r187, %rd171;
	cvt.rn.f32.u32 	%f520, %r187;
	mul.f32 	%f521, %f97, %f520;
	fma.rn.f32 	%f827, %f792, %f521, %f827;
$L__BB17_143:
	@%p21 bra 	$L__BB17_145;
	and.b64  	%rd172, %rd301, %rd50;
	popc.b64 	%r188, %rd172;
	cvt.rn.f32.u32 	%f522, %r188;
	mul.f32 	%f523, %f97, %f522;
	fma.rn.f32 	%f826, %f786, %f523, %f826;
$L__BB17_145:
	@%p22 bra 	$L__BB17_147;
	and.b64  	%rd173, %rd306, %rd50;
	popc.b64 	%r189, %rd173;
	cvt.rn.f32.u32 	%f524, %r189;
	mul.f32 	%f525, %f97, %f524;
	fma.rn.f32 	%f827, %f791, %f525, %f827;
$L__BB17_147:
	setp.lt.s32 	%p91, %r83, 5;
	@%p91 bra 	$L__BB17_170;
	setp.ne.s32 	%p92, %r6, 0;
	mov.b32 	%r365, 0;
	@%p92 bra 	$L__BB17_150;
	ld.shared.u32 	%r365, [%r8+16];
$L__BB17_150:
	shfl.sync.idx.b32	%r191|%p94, %r365, 0, 31, -1;
	mov.b32 	%f119, %r191;
	ld.shared.u64 	%rd51, [%r33+1024];
	@%p21 bra 	$L__BB17_152;
	and.b64  	%rd174, %rd305, %rd51;
	popc.b64 	%r192, %rd174;
	cvt.rn.f32.u32 	%f526, %r192;
	mul.f32 	%f527, %f119, %f526;
	fma.rn.f32 	%f826, %f790, %f527, %f826;
$L__BB17_152:
	@%p22 bra 	$L__BB17_154;
	and.b64  	%rd175, %rd310, %rd51;
	popc.b64 	%r193, %rd175;
	cvt.rn.f32.u32 	%f528, %r193;
	mul.f32 	%f529, %f119, %f528;
	fma.rn.f32 	%f827, %f795, %f529, %f827;
$L__BB17_154:
	@%p21 bra 	$L__BB17_156;
	and.b64  	%rd176, %rd304, %rd51;
	popc.b64 	%r194, %rd176;
	cvt.rn.f32.u32 	%f530, %r194;
	mul.f32 	%f531, %f119, %f530;
	fma.rn.f32 	%f826, %f789, %f531, %f826;
$L__BB17_156:
	@%p22 bra 	$L__BB17_158;
	and.b64  	%rd177, %rd309, %rd51;
	popc.b64 	%r195, %rd177;
	cvt.rn.f32.u32 	%f532, %r195;
	mul.f32 	%f533, %f119, %f532;
	fma.rn.f32 	%f827, %f794, %f533, %f827;
$L__BB17_158:
	@%p21 bra 	$L__BB17_160;
	and.b64  	%rd178, %rd303, %rd51;
	popc.b64 	%r196, %rd178;
	cvt.rn.f32.u32 	%f534, %r196;
	mul.f32 	%f535, %f119, %f534;
	fma.rn.f32 	%f826, %f788, %f535, %f826;
$L__BB17_160:
	@%p22 bra 	$L__BB17_162;
	and.b64  	%rd179, %rd308, %rd51;
	popc.b64 	%r197, %rd179;
	cvt.rn.f32.u32 	%f536, %r197;
	mul.f32 	%f537, %f119, %f536;
	fma.rn.f32 	%f827, %f793, %f537, %f827;
$L__BB17_162:
	@%p21 bra 	$L__BB17_164;
	and.b64  	%rd180, %rd302, %rd51;
	popc.b64 	%r198, %rd180;
	cvt.rn.f32.u32 	%f538, %r198;
	mul.f32 	%f539, %f119, %f538;
	fma.rn.f32 	%f826, %f787, %f539, %f826;
$L__BB17_164:
	@%p22 bra 	$L__BB17_166;
	and.b64  	%rd181, %rd307, %rd51;
	popc.b64 	%r199, %rd181;
	cvt.rn.f32.u32 	%f540, %r199;
	mul.f32 	%f541, %f119, %f540;
	fma.rn.f32 	%f827, %f792, %f541, %f827;
$L__BB17_166:
	@%p21 bra 	$L__BB17_168;
	and.b64  	%rd182, %rd301, %rd51;
	popc.b64 	%r200, %rd182;
	cvt.rn.f32.u32 	%f542, %r200;
	mul.f32 	%f543, %f119, %f542;
	fma.rn.f32 	%f826, %f786, %f543, %f826;
$L__BB17_168:
	@%p22 bra 	$L__BB17_170;
	and.b64  	%rd183, %rd306, %rd51;
	popc.b64 	%r201, %rd183;
	cvt.rn.f32.u32 	%f544, %r201;
	mul.f32 	%f545, %f119, %f544;
	fma.rn.f32 	%f827, %f791, %f545, %f827;
$L__BB17_170:
	setp.lt.s32 	%p104, %r83, 6;
	@%p104 bra 	$L__BB17_193;
	setp.ne.s32 	%p105, %r6, 0;
	mov.b32 	%r366, 0;
	@%p105 bra 	$L__BB17_173;
	ld.shared.u32 	%r366, [%r8+20];
$L__BB17_173:
	shfl.sync.idx.b32	%r203|%p107, %r366, 0, 31, -1;
	mov.b32 	%f141, %r203;
	ld.shared.u64 	%rd52, [%r33+1280];
	@%p21 bra 	$L__BB17_175;
	and.b64  	%rd184, %rd305, %rd52;
	popc.b64 	%r204, %rd184;
	cvt.rn.f32.u32 	%f546, %r204;
	mul.f32 	%f547, %f141, %f546;
	fma.rn.f32 	%f826, %f790, %f547, %f826;
$L__BB17_175:
	@%p22 bra 	$L__BB17_177;
	and.b64  	%rd185, %rd310, %rd52;
	popc.b64 	%r205, %rd185;
	cvt.rn.f32.u32 	%f548, %r205;
	mul.f32 	%f549, %f141, %f548;
	fma.rn.f32 	%f827, %f795, %f549, %f827;
$L__BB17_177:
	@%p21 bra 	$L__BB17_179;
	and.b64  	%rd186, %rd304, %rd52;
	popc.b64 	%r206, %rd186;
	cvt.rn.f32.u32 	%f550, %r206;
	mul.f32 	%f551, %f141, %f550;
	fma.rn.f32 	%f826, %f789, %f551, %f826;
$L__BB17_179:
	@%p22 bra 	$L__BB17_181;
	and.b64  	%rd187, %rd309, %rd52;
	popc.b64 	%r207, %rd187;
	cvt.rn.f32.u32 	%f552, %r207;
	mul.f32 	%f553, %f141, %f552;
	fma.rn.f32 	%f827, %f794, %f553, %f827;
$L__BB17_181:
	@%p21 bra 	$L__BB17_183;
	and.b64  	%rd188, %rd303, %rd52;
	popc.b64 	%r208, %rd188;
	cvt.rn.f32.u32 	%f554, %r208;
	mul.f32 	%f555, %f141, %f554;
	fma.rn.f32 	%f826, %f788, %f555, %f826;
$L__BB17_183:
	@%p22 bra 	$L__BB17_185;
	and.b64  	%rd189, %rd308, %rd52;
	popc.b64 	%r209, %rd189;
	cvt.rn.f32.u32 	%f556, %r209;
	mul.f32 	%f557, %f141, %f556;
	fma.rn.f32 	%f827, %f793, %f557, %f827;
$L__BB17_185:
	@%p21 bra 	$L__BB17_187;
	and.b64  	%rd190, %rd302, %rd52;
	popc.b64 	%r210, %rd190;
	cvt.rn.f32.u32 	%f558, %r210;
	mul.f32 	%f559, %f141, %f558;
	fma.rn.f32 	%f826, %f787, %f559, %f826;
$L__BB17_187:
	@%p22 bra 	$L__BB17_189;
	and.b64  	%rd191, %rd307, %rd52;
	popc.b64 	%r211, %rd191;
	cvt.rn.f32.u32 	%f560, %r211;
	mul.f32 	%f561, %f141, %f560;
	fma.rn.f32 	%f827, %f792, %f561, %f827;
$L__BB17_189:
	@%p21 bra 	$L__BB17_191;
	and.b64  	%rd192, %rd301, %rd52;
	popc.b64 	%r212, %rd192;
	cvt.rn.f32.u32 	%f562, %r212;
	mul.f32 	%f563, %f141, %f562;
	fma.rn.f32 	%f826, %f786, %f563, %f826;
$L__BB17_191:
	@%p22 bra 	$L__BB17_193;
	and.b64  	%rd193, %rd306, %rd52;
	popc.b64 	%r213, %rd193;
	cvt.rn.f32.u32 	%f564, %r213;
	mul.f32 	%f565, %f141, %f564;
	fma.rn.f32 	%f827, %f791, %f565, %f827;
$L__BB17_193:
	setp.lt.s32 	%p117, %r83, 7;
	@%p117 bra 	$L__BB17_216;
	setp.ne.s32 	%p118, %r6, 0;
	mov.b32 	%r367, 0;
	@%p118 bra 	$L__BB17_196;
	ld.shared.u32 	%r367, [%r8+24];
$L__BB17_196:
	shfl.sync.idx.b32	%r215|%p120, %r367, 0, 31, -1;
	mov.b32 	%f163, %r215;
	ld.shared.u64 	%rd53, [%r33+1536];
	@%p21 bra 	$L__BB17_198;
	and.b64  	%rd194, %rd305, %rd53;
	popc.b64 	%r216, %rd194;
	cvt.rn.f32.u32 	%f566, %r216;
	mul.f32 	%f567, %f163, %f566;
	fma.rn.f32 	%f826, %f790, %f567, %f826;
$L__BB17_198:
	@%p22 bra 	$L__BB17_200;
	and.b64  	%rd195, %rd310, %rd53;
	popc.b64 	%r217, %rd195;
	cvt.rn.f32.u32 	%f568, %r217;
	mul.f32 	%f569, %f163, %f568;
	fma.rn.f32 	%f827, %f795, %f569, %f827;
$L__BB17_200:
	@%p21 bra 	$L__BB17_202;
	and.b64  	%rd196, %rd304, %rd53;
	popc.b64 	%r218, %rd196;
	cvt.rn.f32.u32 	%f570, %r218;
	mul.f32 	%f571, %f163, %f570;
	fma.rn.f32 	%f826, %f789, %f571, %f826;
$L__BB17_202:
	@%p22 bra 	$L__BB17_204;
	and.b64  	%rd197, %rd309, %rd53;
	popc.b64 	%r219, %rd197;
	cvt.rn.f32.u32 	%f572, %r219;
	mul.f32 	%f573, %f163, %f572;
	fma.rn.f32 	%f827, %f794, %f573, %f827;
$L__BB17_204:
	@%p21 bra 	$L__BB17_206;
	and.b64  	%rd198, %rd303, %rd53;
	popc.b64 	%r220, %rd198;
	cvt.rn.f32.u32 	%f574, %r220;
	mul.f32 	%f575, %f163, %f574;
	fma.rn.f32 	%f826, %f788, %f575, %f826;
$L__BB17_206:
	@%p22 bra 	$L__BB17_208;
	and.b64  	%rd199, %rd308, %rd53;
	popc.b64 	%r221, %rd199;
	cvt.rn.f32.u32 	%f576, %r221;
	mul.f32 	%f577, %f163, %f576;
	fma.rn.f32 	%f827, %f793, %f577, %f827;
$L__BB17_208:
	@%p21 bra 	$L__BB17_210;
	and.b64  	%rd200, %rd302, %rd53;
	popc.b64 	%r222, %rd200;
	cvt.rn.f32.u32 	%f578, %r222;
	mul.f32 	%f579, %f163, %f578;
	fma.rn.f32 	%f826, %f787, %f579, %f826;
$L__BB17_210:
	@%p22 bra 	$L__BB17_212;
	and.b64  	%rd201, %rd307, %rd53;
	popc.b64 	%r223, %rd201;
	cvt.rn.f32.u32 	%f580, %r223;
	mul.f32 	%f581, %f163, %f580;
	fma.rn.f32 	%f827, %f792, %f581, %f827;
$L__BB17_212:
	@%p21 bra 	$L__BB17_214;
	and.b64  	%rd202, %rd301, %rd53;
	popc.b64 	%r224, %rd202;
	cvt.rn.f32.u32 	%f582, %r224;
	mul.f32 	%f583, %f163, %f582;
	fma.rn.f32 	%f826, %f786, %f583, %f826;
$L__BB17_214:
	@%p22 bra 	$L__BB17_216;
	and.b64  	%rd203, %rd306, %rd53;
	popc.b64 	%r225, %rd203;
	cvt.rn.f32.u32 	%f584, %r225;
	mul.f32 	%f585, %f163, %f584;
	fma.rn.f32 	%f827, %f791, %f585, %f827;
$L__BB17_216:
	setp.lt.s32 	%p130, %r83, 8;
	@%p130 bra 	$L__BB17_239;
	setp.ne.s32 	%p131, %r6, 0;
	mov.b32 	%r368, 0;
	@%p131 bra 	$L__BB17_219;
	ld.shared.u32 	%r368, [%r8+28];
$L__BB17_219:
	shfl.sync.idx.b32	%r227|%p133, %r368, 0, 31, -1;
	mov.b32 	%f185, %r227;
	ld.shared.u64 	%rd54, [%r33+1792];
	@%p21 bra 	$L__BB17_221;
	and.b64  	%rd204, %rd305, %rd54;
	popc.b64 	%r228, %rd204;
	cvt.rn.f32.u32 	%f586, %r228;
	mul.f32 	%f587, %f185, %f586;
	fma.rn.f32 	%f826, %f790, %f587, %f826;
$L__BB17_221:
	@%p22 bra 	$L__BB17_223;
	and.b64  	%rd205, %rd310, %rd54;
	popc.b64 	%r229, %rd205;
	cvt.rn.f32.u32 	%f588, %r229;
	mul.f32 	%f589, %f185, %f588;
	fma.rn.f32 	%f827, %f795, %f589, %f827;
$L__BB17_223:
	@%p21 bra 	$L__BB17_225;
	and.b64  	%rd206, %rd304, %rd54;
	popc.b64 	%r230, %rd206;
	cvt.rn.f32.u32 	%f590, %r230;
	mul.f32 	%f591, %f185, %f590;
	fma.rn.f32 	%f826, %f789, %f591, %f826;
$L__BB17_225:
	@%p22 bra 	$L__BB17_227;
	and.b64  	%rd207, %rd309, %rd54;
	popc.b64 	%r231, %rd207;
	cvt.rn.f32.u32 	%f592, %r231;
	mul.f32 	%f593, %f185, %f592;
	fma.rn.f32 	%f827, %f794, %f593, %f827;
$L__BB17_227:
	@%p21 bra 	$L__BB17_229;
	and.b64  	%rd208, %rd303, %rd54;
	popc.b64 	%r232, %rd208;
	cvt.rn.f32.u32 	%f594, %r232;
	mul.f32 	%f595, %f185, %f594;
	fma.rn.f32 	%f826, %f788, %f595, %f826;
$L__BB17_229:
	@%p22 bra 	$L__BB17_231;
	and.b64  	%rd209, %rd308, %rd54;
	popc.b64 	%r233, %rd209;
	cvt.rn.f32.u32 	%f596, %r233;
	mul.f32 	%f597, %f185, %f596;
	fma.rn.f32 	%f827, %f793, %f597, %f827;
$L__BB17_231:
	@%p21 bra 	$L__BB17_233;
	and.b64  	%rd210, %rd302, %rd54;
	popc.b64 	%r234, %rd210;
	cvt.rn.f32.u32 	%f598, %r234;
	mul.f32 	%f599, %f185, %f598;
	fma.rn.f32 	%f826, %f787, %f599, %f826;
$L__BB17_233:
	@%p22 bra 	$L__BB17_235;
	and.b64  	%rd211, %rd307, %rd54;
	popc.b64 	%r235, %rd211;
	cvt.rn.f32.u32 	%f600, %r235;
	mul.f32 	%f601, %f185, %f600;
	fma.rn.f32 	%f827, %f792, %f601, %f827;
$L__BB17_235:
	@%p21 bra 	$L__BB17_237;
	and.b64  	%rd212, %rd301, %rd54;
	popc.b64 	%r236, %rd212;
	cvt.rn.f32.u32 	%f602, %r236;
	mul.f32 	%f603, %f185, %f602;
	fma.rn.f32 	%f826, %f786, %f603, %f826;
$L__BB17_237:
	@%p22 bra 	$L__BB17_239;
	and.b64  	%rd213, %rd306, %rd54;
	popc.b64 	%r237, %rd213;
	cvt.rn.f32.u32 	%f604, %r237;
	mul.f32 	%f605, %f185, %f604;
	fma.rn.f32 	%f827, %f791, %f605, %f827;
$L__BB17_239:
	setp.lt.s32 	%p143, %r83, 9;
	@%p143 bra 	$L__BB17_262;
	setp.ne.s32 	%p144, %r6, 0;
	mov.b32 	%r369, 0;
	@%p144 bra 	$L__BB17_242;
	ld.shared.u32 	%r369, [%r8+32];
$L__BB17_242:
	shfl.sync.idx.b32	%r239|%p146, %r369, 0, 31, -1;
	mov.b32 	%f207, %r239;
	ld.shared.u64 	%rd55, [%r33+2048];
	@%p21 bra 	$L__BB17_244;
	and.b64  	%rd214, %rd305, %rd55;
	popc.b64 	%r240, %rd214;
	cvt.rn.f32.u32 	%f606, %r240;
	mul.f32 	%f607, %f207, %f606;
	fma.rn.f32 	%f826, %f790, %f607, %f826;
$L__BB17_244:
	@%p22 bra 	$L__BB17_246;
	and.b64  	%rd215, %rd310, %rd55;
	popc.b64 	%r241, %rd215;
	cvt.rn.f32.u32 	%f608, %r241;
	mul.f32 	%f609, %f207, %f608;
	fma.rn.f32 	%f827, %f795, %f609, %f827;
$L__BB17_246:
	@%p21 bra 	$L__BB17_248;
	and.b64  	%rd216, %rd304, %rd55;
	popc.b64 	%r242, %rd216;
	cvt.rn.f32.u32 	%f610, %r242;
	mul.f32 	%f611, %f207, %f610;
	fma.rn.f32 	%f826, %f789, %f611, %f826;
$L__BB17_248:
	@%p22 bra 	$L__BB17_250;
	and.b64  	%rd217, %rd309, %rd55;
	popc.b64 	%r243, %rd217;
	cvt.rn.f32.u32 	%f612, %r243;
	mul.f32 	%f613, %f207, %f612;
	fma.rn.f32 	%f827, %f794, %f613, %f827;
$L__BB17_250:
	@%p21 bra 	$L__BB17_252;
	and.b64  	%rd218, %rd303, %rd55;
	popc.b64 	%r244, %rd218;
	cvt.rn.f32.u32 	%f614, %r244;
	mul.f32 	%f615, %f207, %f614;
	fma.rn.f32 	%f826, %f788, %f615, %f826;
$L__BB17_252:
	@%p22 bra 	$L__BB17_254;
	and.b64  	%rd219, %rd308, %rd55;
	popc.b64 	%r245, %rd219;
	cvt.rn.f32.u32 	%f616, %r245;
	mul.f32 	%f617, %f207, %f616;
	fma.rn.f32 	%f827, %f793, %f617, %f827;
$L__BB17_254:
	@%p21 bra 	$L__BB17_256;
	and.b64  	%rd220, %rd302, %rd55;
	popc.b64 	%r246, %rd220;
	cvt.rn.f32.u32 	%f618, %r246;
	mul.f32 	%f619, %f207, %f618;
	fma.rn.f32 	%f826, %f787, %f619, %f826;
$L__BB17_256:
	@%p22 bra 	$L__BB17_258;
	and.b64  	%rd221, %rd307, %rd55;
	popc.b64 	%r247, %rd221;
	cvt.rn.f32.u32 	%f620, %r247;
	mul.f32 	%f621, %f207, %f620;
	fma.rn.f32 	%f827, %f792, %f621, %f827;
$L__BB17_258:
	@%p21 bra 	$L__BB17_260;
	and.b64  	%rd222, %rd301, %rd55;
	popc.b64 	%r248, %rd222;
	cvt.rn.f32.u32 	%f622, %r248;
	mul.f32 	%f623, %f207, %f622;
	fma.rn.f32 	%f826, %f786, %f623, %f826;
$L__BB17_260:
	@%p22 bra 	$L__BB17_262;
	and.b64  	%rd223, %rd306, %rd55;
	popc.b64 	%r249, %rd223;
	cvt.rn.f32.u32 	%f624, %r249;
	mul.f32 	%f625, %f207, %f624;
	fma.rn.f32 	%f827, %f791, %f625, %f827;
$L__BB17_262:
	setp.lt.s32 	%p156, %r83, 10;
	@%p156 bra 	$L__BB17_285;
	setp.ne.s32 	%p157, %r6, 0;
	mov.b32 	%r370, 0;
	@%p157 bra 	$L__BB17_265;
	ld.shared.u32 	%r370, [%r8+36];
$L__BB17_265:
	shfl.sync.idx.b32	%r251|%p159, %r370, 0, 31, -1;
	mov.b32 	%f229, %r251;
	ld.shared.u64 	%rd56, [%r33+2304];
	@%p21 bra 	$L__BB17_267;
	and.b64  	%rd224, %rd305, %rd56;
	popc.b64 	%r252, %rd224;
	cvt.rn.f32.u32 	%f626, %r252;
	mul.f32 	%f627, %f229, %f626;
	fma.rn.f32 	%f826, %f790, %f627, %f826;
$L__BB17_267:
	@%p22 bra 	$L__BB17_269;
	and.b64  	%rd225, %rd310, %rd56;
	popc.b64 	%r253, %rd225;
	cvt.rn.f32.u32 	%f628, %r253;
	mul.f32 	%f629, %f229, %f628;
	fma.rn.f32 	%f827, %f795, %f629, %f827;
$L__BB17_269:
	@%p21 bra 	$L__BB17_271;
	and.b64  	%rd226, %rd304, %rd56;
	popc.b64 	%r254, %rd226;
	cvt.rn.f32.u32 	%f630, %r254;
	mul.f32 	%f631, %f229, %f630;
	fma.rn.f32 	%f826, %f789, %f631, %f826;
$L__BB17_271:
	@%p22 bra 	$L__BB17_273;
	and.b64  	%rd227, %rd309, %rd56;
	popc.b64 	%r255, %rd227;
	cvt.rn.f32.u32 	%f632, %r255;
	mul.f32 	%f633, %f229, %f632;
	fma.rn.f32 	%f827, %f794, %f633, %f827;
$L__BB17_273:
	@%p21 bra 	$L__BB17_275;
	and.b64  	%rd228, %rd303, %rd56;
	popc.b64 	%r256, %rd228;
	cvt.rn.f32.u32 	%f634, %r256;
	mul.f32 	%f635, %f229, %f634;
	fma.rn.f32 	%f826, %f788, %f635, %f826;
$L__BB17_275:
	@%p22 bra 	$L__BB17_277;
	and.b64  	%rd229, %rd308, %rd56;
	popc.b64 	%r257, %rd229;
	cvt.rn.f32.u32 	%f636, %r257;
	mul.f32 	%f637, %f229, %f636;
	fma.rn.f32 	%f827, %f793, %f637, %f827;
$L__BB17_277:
	@%p21 bra 	$L__BB17_279;
	and.b64  	%rd230, %rd302, %rd56;
	popc.b64 	%r258, %rd230;
	cvt.rn.f32.u32 	%f638, %r258;
	mul.f32 	%f639, %f229, %f638;
	fma.rn.f32 	%f826, %f787, %f639, %f826;
$L__BB17_279:
	@%p22 bra 	$L__BB17_281;
	and.b64  	%rd231, %rd307, %rd56;
	popc.b64 	%r259, %rd231;
	cvt.rn.f32.u32 	%f640, %r259;
	mul.f32 	%f641, %f229, %f640;
	fma.rn.f32 	%f827, %f792, %f641, %f827;
$L__BB17_281:
	@%p21 bra 	$L__BB17_283;
	and.b64  	%rd232, %rd301, %rd56;
	popc.b64 	%r260, %rd232;
	cvt.rn.f32.u32 	%f642, %r260;
	mul.f32 	%f643, %f229, %f642;
	fma.rn.f32 	%f826, %f786, %f643, %f826;
$L__BB17_283:
	@%p22 bra 	$L__BB17_285;
	and.b64  	%rd233, %rd306, %rd56;
	popc.b64 	%r261, %rd233;
	cvt.rn.f32.u32 	%f644, %r261;
	mul.f32 	%f645, %f229, %f644;
	fma.rn.f32 	%f827, %f791, %f645, %f827;
$L__BB17_285:
	setp.lt.s32 	%p169, %r83, 11;
	@%p169 bra 	$L__BB17_308;
	setp.ne.s32 	%p170, %r6, 0;
	mov.b32 	%r371, 0;
	@%p170 bra 	$L__BB17_288;
	ld.shared.u32 	%r371, [%r8+40];
$L__BB17_288:
	shfl.sync.idx.b32	%r263|%p172, %r371, 0, 31, -1;
	mov.b32 	%f251, %r263;
	ld.shared.u64 	%rd57, [%r33+2560];
	@%p21 bra 	$L__BB17_290;
	and.b64  	%rd234, %rd305, %rd57;
	popc.b64 	%r264, %rd234;
	cvt.rn.f32.u32 	%f646, %r264;
	mul.f32 	%f647, %f251, %f646;
	fma.rn.f32 	%f826, %f790, %f647, %f826;
$L__BB17_290:
	@%p22 bra 	$L__BB17_292;
	and.b64  	%rd235, %rd310, %rd57;
	popc.b64 	%r265, %rd235;
	cvt.rn.f32.u32 	%f648, %r265;
	mul.f32 	%f649, %f251, %f648;
	fma.rn.f32 	%f827, %f795, %f649, %f827;
$L__BB17_292:
	@%p21 bra 	$L__BB17_294;
	and.b64  	%rd236, %rd304, %rd57;
	popc.b64 	%r266, %rd236;
	cvt.rn.f32.u32 	%f650, %r266;
	mul.f32 	%f651, %f251, %f650;
	fma.rn.f32 	%f826, %f789, %f651, %f826;
$L__BB17_294:
	@%p22 bra 	$L__BB17_296;
	and.b64  	%rd237, %rd309, %rd57;
	popc.b64 	%r267, %rd237;
	cvt.rn.f32.u32 	%f652, %r267;
	mul.f32 	%f653, %f251, %f652;
	fma.rn.f32 	%f827, %f794, %f653, %f827;
$L__BB17_296:
	@%p21 bra 	$L__BB17_298;
	and.b64  	%rd238, %rd303, %rd57;
	popc.b64 	%r268, %rd238;
	cvt.rn.f32.u32 	%f654, %r268;
	mul.f32 	%f655, %f251, %f654;
	fma.rn.f32 	%f826, %f788, %f655, %f826;
$L__BB17_298:
	@%p22 bra 	$L__BB17_300;
	and.b64  	%rd239, %rd308, %rd57;
	popc.b64 	%r269, %rd239;
	cvt.rn.f32.u32 	%f656, %r269;
	mul.f32 	%f657, %f251, %f656;
	fma.rn.f32 	%f827, %f793, %f657, %f827;
$L__BB17_300:
	@%p21 bra 	$L__BB17_302;
	and.b64  	%rd240, %rd302, %rd57;
	popc.b64 	%r270, %rd240;
	cvt.rn.f32.u32 	%f658, %r270;
	mul.f32 	%f659, %f251, %f658;
	fma.rn.f32 	%f826, %f787, %f659, %f826;
$L__BB17_302:
	@%p22 bra 	$L__BB17_304;
	and.b64  	%rd241, %rd307, %rd57;
	popc.b64 	%r271, %rd241;
	cvt.rn.f32.u32 	%f660, %r271;
	mul.f32 	%f661, %f251, %f660;
	fma.rn.f32 	%f827, %f792, %f661, %f827;
$L__BB17_304:
	@%p21 bra 	$L__BB17_306;
	and.b64  	%rd242, %rd301, %rd57;
	popc.b64 	%r272, %rd242;
	cvt.rn.f32.u32 	%f662, %r272;
	mul.f32 	%f663, %f251, %f662;
	fma.rn.f32 	%f826, %f786, %f663, %f826;
$L__BB17_306:
	@%p22 bra 	$L__BB17_308;
	and.b64  	%rd243, %rd306, %rd57;
	popc.b64 	%r273, %rd243;
	cvt.rn.f32.u32 	%f664, %r273;
	mul.f32 	%f665, %f251, %f664;
	fma.rn.f32 	%f827, %f791, %f665, %f827;
$L__BB17_308:
	setp.lt.s32 	%p182, %r83, 12;
	@%p182 bra 	$L__BB17_331;
	setp.ne.s32 	%p183, %r6, 0;
	mov.b32 	%r372, 0;
	@%p183 bra 	$L__BB17_311;
	ld.shared.u32 	%r372, [%r8+44];
$L__BB17_311:
	shfl.sync.idx.b32	%r275|%p185, %r372, 0, 31, -1;
	mov.b32 	%f273, %r275;
	ld.shared.u64 	%rd58, [%r33+2816];
	@%p21 bra 	$L__BB17_313;
	and.b64  	%rd244, %rd305, %rd58;
	popc.b64 	%r276, %rd244;
	cvt.rn.f32.u32 	%f666, %r276;
	mul.f32 	%f667, %f273, %f666;
	fma.rn.f32 	%f826, %f790, %f667, %f826;
$L__BB17_313:
	@%p22 bra 	$L__BB17_315;
	and.b64  	%rd245, %rd310, %rd58;
	popc.b64 	%r277, %rd245;
	cvt.rn.f32.u32 	%f668, %r277;
	mul.f32 	%f669, %f273, %f668;
	fma.rn.f32 	%f827, %f795, %f669, %f827;
$L__BB17_315:
	@%p21 bra 	$L__BB17_317;
	and.b64  	%rd246, %rd304, %rd58;
	popc.b64 	%r278, %rd246;
	cvt.rn.f32.u32 	%f670, %r278;
	mul.f32 	%f671, %f273, %f670;
	fma.rn.f32 	%f826, %f789, %f671, %f826;
$L__BB17_317:
	@%p22 bra 	$L__BB17_319;
	and.b64  	%rd247, %rd309, %rd58;
	popc.b64 	%r279, %rd247;
	cvt.rn.f32.u32 	%f672, %r279;
	mul.f32 	%f673, %f273, %f672;
	fma.rn.f32 	%f827, %f794, %f673, %f827;
$L__BB17_319:
	@%p21 bra 	$L__BB17_321;
	and.b64  	%rd248, %rd303, %rd58;
	popc.b64 	%r280, %rd248;
	cvt.rn.f32.u32 	%f674, %r280;
	mul.f32 	%f675, %f273, %f674;
	fma.rn.f32 	%f826, %f788, %f675, %f826;
$L__BB17_321:
	@%p22 bra 	$L__BB17_323;
	and.b64  	%rd249, %rd308, %rd58;
	popc.b64 	%r281, %rd249;
	cvt.rn.f32.u32 	%f676, %r281;
	mul.f32 	%f677, %f273, %f676;
	fma.rn.f32 	%f827, %f793, %f677, %f827;
$L__BB17_323:
	@%p21 bra 	$L__BB17_325;
	and.b64  	%rd250, %rd302, %rd58;
	popc.b64 	%r282, %rd250;
	cvt.rn.f32.u32 	%f678, %r282;
	mul.f32 	%f679, %f273, %f678;
	fma.rn.f32 	%f826, %f787, %f679, %f826;
$L__BB17_325:
	@%p22 bra 	$L__BB17_327;
	and.b64  	%rd251, %rd307, %rd58;
	popc.b64 	%r283, %rd251;
	cvt.rn.f32.u32 	%f680, %r283;
	mul.f32 	%f681, %f273, %f680;
	fma.rn.f32 	%f827, %f792, %f681, %f827;
$L__BB17_327:
	@%p21 bra 	$L__BB17_329;
	and.b64  	%rd252, %rd301, %rd58;
	popc.b64 	%r284, %rd252;
	cvt.rn.f32.u32 	%f682, %r284;
	mul.f32 	%f683, %f273, %f682;
	fma.rn.f32 	%f826, %f786, %f683, %f826;
$L__BB17_329:
	@%p22 bra 	$L__BB17_331;
	and.b64  	%rd253, %rd306, %rd58;
	popc.b64 	%r285, %rd253;
	cvt.rn.f32.u32 	%f684, %r285;
	mul.f32 	%f685, %f273, %f684;
	fma.rn.f32 	%f827, %f791, %f685, %f827;
$L__BB17_331:
	setp.lt.s32 	%p195, %r83, 13;
	@%p195 bra 	$L__BB17_354;
	setp.ne.s32 	%p196, %r6, 0;
	mov.b32 	%r373, 0;
	@%p196 bra 	$L__BB17_334;
	ld.shared.u32 	%r373, [%r8+48];
$L__BB17_334:
	shfl.sync.idx.b32	%r287|%p198, %r373, 0, 31, -1;
	mov.b32 	%f295, %r287;
	ld.shared.u64 	%rd59, [%r33+3072];
	@%p21 bra 	$L__BB17_336;
	and.b64  	%rd254, %rd305, %rd59;
	popc.b64 	%r288, %rd254;
	cvt.rn.f32.u32 	%f686, %r288;
	mul.f32 	%f687, %f295, %f686;
	fma.rn.f32 	%f826, %f790, %f687, %f826;
$L__BB17_336:
	@%p22 bra 	$L__BB17_338;
	and.b64  	%rd255, %rd310, %rd59;
	popc.b64 	%r289, %rd255;
	cvt.rn.f32.u32 	%f688, %r289;
	mul.f32 	%f689, %f295, %f688;
	fma.rn.f32 	%f827, %f795, %f689, %f827;
$L__BB17_338:
	@%p21 bra 	$L__BB17_340;
	and.b64  	%rd256, %rd304, %rd59;
	popc.b64 	%r290, %rd256;
	cvt.rn.f32.u32 	%f690, %r290;
	mul.f32 	%f691, %f295, %f690;
	fma.rn.f32 	%f826, %f789, %f691, %f826;
$L__BB17_340:
	@%p22 bra 	$L__BB17_342;
	and.b64  	%rd257, %rd309, %rd59;
	popc.b64 	%r291, %rd257;
	cvt.rn.f32.u32 	%f692, %r291;
	mul.f32 	%f693, %f295, %f692;
	fma.rn.f32 	%f827, %f794, %f693, %f827;
$L__BB17_342:
	@%p21 bra 	$L__BB17_344;
	and.b64  	%rd258, %rd303, %rd59;
	popc.b64 	%r292, %rd258;
	cvt.rn.f32.u32 	%f694, %r292;
	mul.f32 	%f695, %f295, %f694;
	fma.rn.f32 	%f826, %f788, %f695, %f826;
$L__BB17_344:
	@%p22 bra 	$L__BB17_346;
	and.b64  	%rd259, %rd308, %rd59;
	popc.b64 	%r293, %rd259;
	cvt.rn.f32.u32 	%f696, %r293;
	mul.f32 	%f697, %f295, %f696;
	fma.rn.f32 	%f827, %f793, %f697, %f827;
$L__BB17_346:
	@%p21 bra 	$L__BB17_348;
	and.b64  	%rd260, %rd302, %rd59;
	popc.b64 	%r294, %rd260;
	cvt.rn.f32.u32 	%f698, %r294;
	mul.f32 	%f699, %f295, %f698;
	fma.rn.f32 	%f826, %f787, %f699, %f826;
$L__BB17_348:
	@%p22 bra 	$L__BB17_350;
	and.b64  	%rd261, %rd307, %rd59;
	popc.b64 	%r295, %rd261;
	cvt.rn.f32.u32 	%f700, %r295;
	mul.f32 	%f701, %f295, %f700;
	fma.rn.f32 	%f827, %f792, %f701, %f827;
$L__BB17_350:
	@%p21 bra 	$L__BB17_352;
	and.b64  	%rd262, %rd301, %rd59;
	popc.b64 	%r296, %rd262;
	cvt.rn.f32.u32 	%f702, %r296;
	mul.f32 	%f703, %f295, %f702;
	fma.rn.f32 	%f826, %f786, %f703, %f826;
$L__BB17_352:
	@%p22 bra 	$L__BB17_354;
	and.b64  	%rd263, %rd306, %rd59;
	popc.b64 	%r297, %rd263;
	cvt.rn.f32.u32 	%f704, %r297;
	mul.f32 	%f705, %f295, %f704;
	fma.rn.f32 	%f827, %f791, %f705, %f827;
$L__BB17_354:
	setp.lt.s32 	%p208, %r83, 14;
	@%p208 bra 	$L__BB17_377;
	setp.ne.s32 	%p209, %r6, 0;
	mov.b32 	%r374, 0;
	@%p209 bra 	$L__BB17_357;
	ld.shared.u32 	%r374, [%r8+52];
$L__BB17_357:
	shfl.sync.idx.b32	%r299|%p211, %r374, 0, 31, -1;
	mov.b32 	%f317, %r299;
	ld.shared.u64 	%rd60, [%r33+3328];
	@%p21 bra 	$L__BB17_359;
	and.b64  	%rd264, %rd305, %rd60;
	popc.b64 	%r300, %rd264;
	cvt.rn.f32.u32 	%f706, %r300;
	mul.f32 	%f707, %f317, %f706;
	fma.rn.f32 	%f826, %f790, %f707, %f826;
$L__BB17_359:
	@%p22 bra 	$L__BB17_361;
	and.b64  	%rd265, %rd310, %rd60;
	popc.b64 	%r301, %rd265;
	cvt.rn.f32.u32 	%f708, %r301;
	mul.f32 	%f709, %f317, %f708;
	fma.rn.f32 	%f827, %f795, %f709, %f827;
$L__BB17_361:
	@%p21 bra 	$L__BB17_363;
	and.b64  	%rd266, %rd304, %rd60;
	popc.b64 	%r302, %rd266;
	cvt.rn.f32.u32 	%f710, %r302;
	mul.f32 	%f711, %f317, %f710;
	fma.rn.f32 	%f826, %f789, %f711, %f826;
$L__BB17_363:
	@%p22 bra 	$L__BB17_365;
	and.b64  	%rd267, %rd309, %rd60;
	popc.b64 	%r303, %rd267;
	cvt.rn.f32.u32 	%f712, %r303;
	mul.f32 	%f713, %f317, %f712;
	fma.rn.f32 	%f827, %f794, %f713, %f827;
$L__BB17_365:
	@%p21 bra 	$L__BB17_367;
	and.b64  	%rd268, %rd303, %rd60;
	popc.b64 	%r304, %rd268;
	cvt.rn.f32.u32 	%f714, %r304;
	mul.f32 	%f715, %f317, %f714;
	fma.rn.f32 	%f826, %f788, %f715, %f826;
$L__BB17_367:
	@%p22 bra 	$L__BB17_369;
	and.b64  	%rd269, %rd308, %rd60;
	popc.b64 	%r305, %rd269;
	cvt.rn.f32.u32 	%f716, %r305;
	mul.f32 	%f717, %f317, %f716;
	fma.rn.f32 	%f827, %f793, %f717, %f827;
$L__BB17_369:
	@%p21 bra 	$L__BB17_371;
	and.b64  	%rd270, %rd302, %rd60;
	popc.b64 	%r306, %rd270;
	cvt.rn.f32.u32 	%f718, %r306;
	mul.f32 	%f719, %f317, %f718;
	fma.rn.f32 	%f826, %f787, %f719, %f826;
$L__BB17_371:
	@%p22 bra 	$L__BB17_373;
	and.b64  	%rd271, %rd307, %rd60;
	popc.b64 	%r307, %rd271;
	cvt.rn.f32.u32 	%f720, %r307;
	mul.f32 	%f721, %f317, %f720;
	fma.rn.f32 	%f827, %f792, %f721, %f827;
$L__BB17_373:
	@%p21 bra 	$L__BB17_375;
	and.b64  	%rd272, %rd301, %rd60;
	popc.b64 	%r308, %rd272;
	cvt.rn.f32.u32 	%f722, %r308;
	mul.f32 	%f723, %f317, %f722;
	fma.rn.f32 	%f826, %f786, %f723, %f826;
$L__BB17_375:
	@%p22 bra 	$L__BB17_377;
	and.b64  	%rd273, %rd306, %rd60;
	popc.b64 	%r309, %rd273;
	cvt.rn.f32.u32 	%f724, %r309;
	mul.f32 	%f725, %f317, %f724;
	fma.rn.f32 	%f827, %f791, %f725, %f827;
$L__BB17_377:
	setp.lt.s32 	%p221, %r83, 15;
	@%p221 bra 	$L__BB17_400;
	setp.ne.s32 	%p222, %r6, 0;
	mov.b32 	%r375, 0;
	@%p222 bra 	$L__BB17_380;
	ld.shared.u32 	%r375, [%r8+56];
$L__BB17_380:
	shfl.sync.idx.b32	%r311|%p224, %r375, 0, 31, -1;
	mov.b32 	%f339, %r311;
	ld.shared.u64 	%rd61, [%r33+3584];
	@%p21 bra 	$L__BB17_382;
	and.b64  	%rd274, %rd305, %rd61;
	popc.b64 	%r312, %rd274;
	cvt.rn.f32.u32 	%f726, %r312;
	mul.f32 	%f727, %f339, %f726;
	fma.rn.f32 	%f826, %f790, %f727, %f826;
$L__BB17_382:
	@%p22 bra 	$L__BB17_384;
	and.b64  	%rd275, %rd310, %rd61;
	popc.b64 	%r313, %rd275;
	cvt.rn.f32.u32 	%f728, %r313;
	mul.f32 	%f729, %f339, %f728;
	fma.rn.f32 	%f827, %f795, %f729, %f827;
$L__BB17_384:
	@%p21 bra 	$L__BB17_386;
	and.b64  	%rd276, %rd304, %rd61;
	popc.b64 	%r314, %rd276;
	cvt.rn.f32.u32 	%f730, %r314;
	mul.f32 	%f731, %f339, %f730;
	fma.rn.f32 	%f826, %f789, %f731, %f826;
$L__BB17_386:
	@%p22 bra 	$L__BB17_388;
	and.b64  	%rd277, %rd309, %rd61;
	popc.b64 	%r315, %rd277;
	cvt.rn.f32.u32 	%f732, %r315;
	mul.f32 	%f733, %f339, %f732;
	fma.rn.f32 	%f827, %f794, %f733, %f827;
$L__BB17_388:
	@%p21 bra 	$L__BB17_390;
	and.b64  	%rd278, %rd303, %rd61;
	popc.b64 	%r316, %rd278;
	cvt.rn.f32.u32 	%f734, %r316;
	mul.f32 	%f735, %f339, %f734;
	fma.rn.f32 	%f826, %f788, %f735, %f826;
$L__BB17_390:
	@%p22 bra 	$L__BB17_392;
	and.b64  	%rd279, %rd308, %rd61;
	popc.b64 	%r317, %rd279;
	cvt.rn.f32.u32 	%f736, %r317;
	mul.f32 	%f737, %f339, %f736;
	fma.rn.f32 	%f827, %f793, %f737, %f827;
$L__BB17_392:
	@%p21 bra 	$L__BB17_394;
	and.b64  	%rd280, %rd302, %rd61;
	popc.b64 	%r318, %rd280;
	cvt.rn.f32.u32 	%f738, %r318;
	mul.f32 	%f739, %f339, %f738;
	fma.rn.f32 	%f826, %f787, %f739, %f826;
$L__BB17_394:
	@%p22 bra 	$L__BB17_396;
	and.b64  	%rd281, %rd307, %rd61;
	popc.b64 	%r319, %rd281;
	cvt.rn.f32.u32 	%f740, %r319;
	mul.f32 	%f741, %f339, %f740;
	fma.rn.f32 	%f827, %f792, %f741, %f827;
$L__BB17_396:
	@%p21 bra 	$L__BB17_398;
	and.b64  	%rd282, %rd301, %rd61;
	popc.b64 	%r320, %rd282;
	cvt.rn.f32.u32 	%f742, %r320;
	mul.f32 	%f743, %f339, %f742;
	fma.rn.f32 	%f826, %f786, %f743, %f826;
$L__BB17_398:
	@%p22 bra 	$L__BB17_400;
	and.b64  	%rd283, %rd306, %rd61;
	popc.b64 	%r321, %rd283;
	cvt.rn.f32.u32 	%f744, %r321;
	mul.f32 	%f745, %f339, %f744;
	fma.rn.f32 	%f827, %f791, %f745, %f827;
$L__BB17_400:
	setp.ne.s32 	%p234, %r83, 16;
	@%p234 bra 	$L__BB17_423;
	setp.ne.s32 	%p235, %r6, 0;
	mov.b32 	%r376, 0;
	@%p235 bra 	$L__BB17_403;
	ld.shared.u32 	%r376, [%r8+60];
$L__BB17_403:
	shfl.sync.idx.b32	%r323|%p237, %r376, 0, 31, -1;
	mov.b32 	%f361, %r323;
	ld.shared.u64 	%rd62, [%r33+3840];
	@%p21 bra 	$L__BB17_405;
	and.b64  	%rd284, %rd305, %rd62;
	popc.b64 	%r324, %rd284;
	cvt.rn.f32.u32 	%f746, %r324;
	mul.f32 	%f747, %f361, %f746;
	fma.rn.f32 	%f826, %f790, %f747, %f826;
$L__BB17_405:
	@%p22 bra 	$L__BB17_407;
	and.b64  	%rd285, %rd310, %rd62;
	popc.b64 	%r325, %rd285;
	cvt.rn.f32.u32 	%f748, %r325;
	mul.f32 	%f749, %f361, %f748;
	fma.rn.f32 	%f827, %f795, %f749, %f827;
$L__BB17_407:
	@%p21 bra 	$L__BB17_409;
	and.b64  	%rd286, %rd304, %rd62;
	popc.b64 	%r326, %rd286;
	cvt.rn.f32.u32 	%f750, %r326;
	mul.f32 	%f751, %f361, %f750;
	fma.rn.f32 	%f826, %f789, %f751, %f826;
$L__BB17_409:
	@%p22 bra 	$L__BB17_411;
	and.b64  	%rd287, %rd309, %rd62;
	popc.b64 	%r327, %rd287;
	cvt.rn.f32.u32 	%f752, %r327;
	mul.f32 	%f753, %f361, %f752;
	fma.rn.f32 	%f827, %f794, %f753, %f827;
$L__BB17_411:
	@%p21 bra 	$L__BB17_413;
	and.b64  	%rd288, %rd303, %rd62;
	popc.b64 	%r328, %rd288;
	cvt.rn.f32.u32 	%f754, %r328;
	mul.f32 	%f755, %f361, %f754;
	fma.rn.f32 	%f826, %f788, %f755, %f826;
$L__BB17_413:
	@%p22 bra 	$L__BB17_415;
	and.b64  	%rd289, %rd308, %rd62;
	popc.b64 	%r329, %rd289;
	cvt.rn.f32.u32 	%f756, %r329;
	mul.f32 	%f757, %f361, %f756;
	fma.rn.f32 	%f827, %f793, %f757, %f827;
$L__BB17_415:
	@%p21 bra 	$L__BB17_417;
	and.b64  	%rd290, %rd302, %rd62;
	popc.b64 	%r330, %rd290;
	cvt.rn.f32.u32 	%f758, %r330;
	mul.f32 	%f759, %f361, %f758;
	fma.rn.f32 	%f826, %f787, %f759, %f826;
$L__BB17_417:
	@%p22 bra 	$L__BB17_419;
	and.b64  	%rd291, %rd307, %rd62;
	popc.b64 	%r331, %rd291;
	cvt.rn.f32.u32 	%f760, %r331;
	mul.f32 	%f761, %f361, %f760;
	fma.rn.f32 	%f827, %f792, %f761, %f827;
$L__BB17_419:
	@%p21 bra 	$L__BB17_421;
	and.b64  	%rd292, %rd301, %rd62;
	popc.b64 	%r332, %rd292;
	cvt.rn.f32.u32 	%f762, %r332;
	mul.f32 	%f763, %f361, %f762;
	fma.rn.f32 	%f826, %f786, %f763, %f826;
$L__BB17_421:
	@%p22 bra 	$L__BB17_423;
	and.b64  	%rd293, %rd306, %rd62;
	popc.b64 	%r333, %rd293;
	cvt.rn.f32.u32 	%f764, %r333;
	mul.f32 	%f765, %f361, %f764;
	fma.rn.f32 	%f827, %f791, %f765, %f827;
$L__BB17_423:
	setp.ne.s32 	%p247, %r6, 0;
	mov.b32 	%r334, %f826;
	shfl.sync.down.b32	%r335|%p248, %r334, 16, 31, -1;
	mov.b32 	%f766, %r335;
	add.f32 	%f767, %f826, %f766;
	mov.b32 	%r336, %f767;
	shfl.sync.down.b32	%r337|%p249, %r336, 8, 31, -1;
	mov.b32 	%f768, %r337;
	add.f32 	%f769, %f767, %f768;
	mov.b32 	%r338, %f769;
	shfl.sync.down.b32	%r339|%p250, %r338, 4, 31, -1;
	mov.b32 	%f770, %r339;
	add.f32 	%f771, %f769, %f770;
	mov.b32 	%r340, %f771;
	shfl.sync.down.b32	%r341|%p251, %r340, 2, 31, -1;
	mov.b32 	%f772, %r341;
	add.f32 	%f773, %f771, %f772;
	mov.b32 	%r342, %f773;
	shfl.sync.down.b32	%r343|%p252, %r342, 1, 31, -1;
	mov.b32 	%f774, %r343;
	add.f32 	%f406, %f773, %f774;
	mov.b32 	%r344, %f827;
	shfl.sync.down.b32	%r345|%p253, %r344, 16, 31, -1;
	mov.b32 	%f775, %r345;
	add.f32 	%f776, %f827, %f775;
	mov.b32 	%r346, %f776;
	shfl.sync.down.b32	%r347|%p254, %r346, 8, 31, -1;
	mov.b32 	%f777, %r347;
	add.f32 	%f778, %f776, %f777;
	mov.b32 	%r348, %f778;
	shfl.sync.down.b32	%r349|%p255, %r348, 4, 31, -1;
	mov.b32 	%f779, %r349;
	add.f32 	%f780, %f778, %f779;
	mov.b32 	%r350, %f780;
	shfl.sync.down.b32	%r351|%p256, %r350, 2, 31, -1;
	mov.b32 	%f781, %r351;
	add.f32 	%f782, %f780, %f781;
	mov.b32 	%r352, %f782;
	shfl.sync.down.b32	%r353|%p257, %r352, 1, 31, -1;
	mov.b32 	%f783, %r353;
	add.f32 	%f407, %f782, %f783;
	@%p247 bra 	$L__BB17_428;
	setp.ge.u32 	%p258, %r30, %r2;
	@%p258 bra 	$L__BB17_426;
	mul.f32 	%f784, %f418, %f406;
	mad.lo.s64 	%rd294, %rd106, %rd9, %rd311;
	shl.b64 	%rd295, %rd294, 2;
	add.s64 	%rd296, %rd1, %rd295;
	st.global.f32 	[%rd296], %f784;
$L__BB17_426:
	setp.le.s32 	%p259, %r86, %r31;
	@%p259 bra 	$L__BB17_428;
	mul.f32 	%f785, %f418, %f407;
	mad.lo.s64 	%rd297, %rd106, %rd9, %rd312;
	shl.b64 	%rd298, %rd297, 2;
	add.s64 	%rd299, %rd1, %rd298;
	st.global.f32 	[%rd299], %f785;
$L__BB17_428:
	bar.sync 	0;
$L__BB17_429:
	add.s32 	%r358, %r358, 1;
	setp.ne.s32 	%p260, %r358, %r1;
	@%p260 bra 	$L__BB17_14;
$L__BB17_430:
	ret;
$L__BB17_431:
	mul.wide.u32 	%rd98, %r355, 8;
	add.s64 	%rd91, %rd3, %rd98;
	// begin inline asm
	ld.global.nc.u64 %rd90, [%rd91];
	// end inline asm
	add.s32 	%r103, %r355, %r18;
	shl.b32 	%r104, %r103, 3;
	add.s32 	%r105, %r7, %r104;
	st.shared.u64 	[%r105], %rd90;
	add.s32 	%r106, %r355, %r10;
	mul.wide.u32 	%rd99, %r106, 8;
	add.s64 	%rd93, %rd3, %rd99;
	// begin inline asm
	ld.global.nc.u64 %rd92, [%rd93];
	// end inline asm
	shl.b32 	%r107, %r10, 3;
	add.s32 	%r108, %r105, %r107;
	st.shared.u64 	[%r108], %rd92;
	add.s32 	%r109, %r106, %r10;
	mul.wide.u32 	%rd100, %r109, 8;
	add.s64 	%rd95, %rd3, %rd100;
	// begin inline asm
	ld.global.nc.u64 %rd94, [%rd95];
	// end inline asm
	add.s32 	%r110, %r108, %r107;
	st.shared.u64 	[%r110], %rd94;
	add.s32 	%r111, %r109, %r10;
	mul.wide.u32 	%rd101, %r111, 8;
	add.s64 	%rd97, %rd3, %rd101;
	// begin inline asm
	ld.global.nc.u64 %rd96, [%rd97];
	// end inline asm
	add.s32 	%r112, %r110, %r107;
	st.shared.u64 	[%r112], %rd96;
	add.s32 	%r355, %r111, %r10;
	setp.lt.u32 	%p10, %r355, 160;
	@%p10 bra 	$L__BB17_431;
	bra.uni 	$L__BB17_9;

}
	// .globl	_Z66popcount_weighted_keys_literal_fused_multiq_kernel_warp_out_w32_sbILi5EEvPKyPKfiiS1_S3_iiiiiPKxS5_fiPf
.visible .entry _Z66popcount_weighted_keys_literal_fused_multiq_kernel_warp_out_w32_sbILi5EEvPKyPKfiiS1_S3_iiiiiPKxS5_fiPf(
	.param .u64 .ptr .align 1 _Z66popcount_weighted_keys_literal_fused_multiq_kernel_warp_out_w32_sbILi5EEvPKyPKfiiS1_S3_iiiiiPKxS5_fiPf_param_0,
	.param .u64 .ptr .align 1 _Z66popcount_weighted_keys_literal_fused_multiq_kernel_warp_out_w32_sbILi5EEvPKyPKfiiS1_S3_iiiiiPKxS5_fiPf_param_1,
	.param .u32 _Z66popcount_weighted_keys_literal_fused_multiq_kernel_warp_out_w32_sbILi5EEvPKyPKfiiS1_S3_iiiiiPKxS5_fiPf_param_2,
	.param .u32 _Z66popcount_weighted_keys_literal_fused_multiq_kernel_warp_out_w32_sbILi5EEvPKyPKfiiS1_S3_iiiiiPKxS5_fiPf_param_3,
	.param .u64 .ptr .align 1 _Z66popcount_weighted_keys_literal_fused_multiq_kernel_warp_out_w32_sbILi5EEvPKyPKfiiS1_S3_iiiiiPKxS5_fiPf_param_4,
	.param .u64 .ptr .align 1 _Z66popcount_weighted_keys_literal_fused_multiq_kernel_warp_out_w32_sbILi5EEvPKyPKfiiS1_S3_iiiiiPKxS5_fiPf_param_5,
	.param .u32 _Z66popcount_weighted_keys_literal_fused_multiq_kernel_warp_out_w32_sbILi5EEvPKyPKfiiS1_S3_iiiiiPKxS5_fiPf_param_6,
	.param .u32 _Z66popcount_weighted_keys_literal_fused_multiq_kernel_warp_out_w32_sbILi5EEvPKyPKfiiS1_S3_iiiiiPKxS5_fiPf_param_7,
	.param .u32 _Z66popcount_weighted_keys_literal_fused_multiq_kernel_warp_out_w32_sbILi5EEvPKyPKfiiS1_S3_iiiiiPKxS5_fiPf_param_8,
	.param .u32 _Z66popcount_weighted_keys_literal_fused_multiq_kernel_warp_out_w32_sbILi5EEvPKyPKfiiS1_S3_iiiiiPKxS5_fiPf_param_9,
	.param .u32 _Z66popcount_weighted_keys_literal_fused_multiq_kernel_warp_out_w32_sbILi5EEvPKyPKfiiS1_S3_iiiiiPKxS5_fiPf_param_10,
	.param .u64 .ptr .align 1 _Z66popcount_weighted_keys_literal_fused_multiq_kernel_warp_out_w32_sbILi5EEvPKyPKfiiS1_S3_iiiiiPKxS5_fiPf_param_11,
	.param .u64 .ptr .align 1 _Z66popcount_weighted_keys_literal_fused_multiq_kernel_warp_out_w32_sbILi5EEvPKyPKfiiS1_S3_iiiiiPKxS5_fiPf_param_12,
	.param .f32 _Z66popcount_weighted_keys_literal_fused_multiq_kernel_warp_out_w32_sbILi5EEvPKyPKfiiS1_S3_iiiiiPKxS5_fiPf_param_13,
	.param .u32 _Z66popcount_weighted_keys_literal_fused_multiq_kernel_warp_out_w32_sbILi5EEvPKyPKfiiS1_S3_iiiiiPKxS5_fiPf_param_14,
	.param .u64 .ptr .align 1 _Z66popcount_weighted_keys_literal_fused_multiq_kernel_warp_out_w32_sbILi5EEvPKyPKfiiS1_S3_iiiiiPKxS5_fiPf_param_15
)
{
	.reg .pred 	%p<95>;
	.reg .b32 	%r<352>;
	.reg .b32 	%f<424>;
	.reg .b64 	%rd<206>;

	ld.param.u64 	%rd19, [_Z66popcount_weighted_keys_literal_fused_multiq_kernel_warp_out_w32_sbILi5EEvPKyPKfiiS1_S3_iiiiiPKxS5_fiPf_param_0];
	ld.param.u64 	%rd20, [_Z66popcount_weighted_keys_literal_fused_multiq_kernel_warp_out_w32_sbILi5EEvPKyPKfiiS1_S3_iiiiiPKxS5_fiPf_param_1];
	ld.param.u32 	%r100, [_Z66popcount_weighted_keys_literal_fused_multiq_kernel_warp_out_w32_sbILi5EEvPKyPKfiiS1_S3_iiiiiPKxS5_fiPf_param_2];
	ld.param.u64 	%rd21, [_Z66popcount_weighted_keys_literal_fused_multiq_kernel_warp_out_w32_sbILi5EEvPKyPKfiiS1_S3_iiiiiPKxS5_fiPf_param_4];
	ld.param.u64 	%rd22, [_Z66popcount_weighted_keys_literal_fused_multiq_kernel_warp_out_w32_sbILi5EEvPKyPKfiiS1_S3_iiiiiPKxS5_fiPf_param_5];
	ld.param.u32 	%r101, [_Z66popcount_weighted_keys_literal_fused_multiq_kernel_warp_out_w32_sbILi5EEvPKyPKfiiS1_S3_iiiiiPKxS5_fiPf_param_7];
	ld.param.u32 	%r102, [_Z66popcount_weighted_keys_literal_fused_multiq_kernel_warp_out_w32_sbILi5EEvPKyPKfiiS1_S3_iiiiiPKxS5_fiPf_param_8];
	ld.param.u32 	%r104, [_Z66popcount_weighted_keys_literal_fused_multiq_kernel_warp_out_w32_sbILi5EEvPKyPKfiiS1_S3_iiiiiPKxS5_fiPf_param_9];
	ld.param.u32 	%r105, [_Z66popcount_weighted_keys_literal_fused_multiq_kernel_warp_out_w32_sbILi5EEvPKyPKfiiS1_S3_iiiiiPKxS5_fiPf_param_10];
	ld.param.u64 	%rd23, [_Z66popcount_weighted_keys_literal_fused_multiq_kernel_warp_out_w32_sbILi5EEvPKyPKfiiS1_S3_iiiiiPKxS5_fiPf_param_11];
	ld.param.f32 	%f47, [_Z66popcount_weighted_keys_literal_fused_multiq_kernel_warp_out_w32_sbILi5EEvPKyPKfiiS1_S3_iiiiiPKxS5_fiPf_param_13];
	ld.param.u32 	%r103, [_Z66popcount_weighted_keys_literal_fused_multiq_kernel_warp_out_w32_sbILi5EEvPKyPKfiiS1_S3_iiiiiPKxS5_fiPf_param_14];
	ld.param.u64 	%rd25, [_Z66popcount_weighted_keys_literal_fused_multiq_kernel_warp_out_w32_sbILi5EEvPKyPKfiiS1_S3_iiiiiPKxS5_fiPf_param_15];
	mov.u32 	%r106, %ctaid.x;
	mov.u32 	%r107, %ctaid.y;
	max.s32 	%r1, %r104, 1;
	max.s32 	%r2, %r105, 1;
	mul.lo.s32 	%r3, %r1, %r107;
	mul.lo.s32 	%r4, %r2, %r106;
	setp.ge.s32 	%p1, %r3, %r102;
	@%p1 bra 	$L__BB18_112;
	mov.u32 	%r5, %tid.x;
	and.b32  	%r6, %r5, 31;
	mov.u32 	%r7, %ntid.x;
	shl.b32 	%r8, %r100, 8;
	mov.u32 	%r109, shmem$1;
	add.s32 	%r9, %r109, %r8;
	mul.lo.s32 	%r10, %r2, 1280;
	add.s32 	%r11, %r9, %r10;
	shl.b32 	%r110, %r100, 2;
	add.s32 	%r12, %r11, %r110;
	add.s32 	%r13, %r5, %r7;
	max.u32 	%r111, %r13, 160;
	setp.lt.u32 	%p2, %r13, 160;
	selp.u32 	%r112, 1, 0, %p2;
	add.s32 	%r113, %r13, %r112;
	sub.s32 	%r114, %r111, %r113;
	div.u32 	%r115, %r114, %r7;
	add.s32 	%r14, %r115, %r112;
	and.b32  	%r15, %r14, 3;
	add.s32 	%r16, %r13, %r7;
	add.s32 	%r17, %r16, %r7;
	mov.b32 	%r318, 0;
$L__BB18_2:
	add.s32 	%r19, %r318, %r4;
	setp.ge.s32 	%p3, %r19, %r101;
	@%p3 bra 	$L__BB18_12;
	setp.gt.u32 	%p4, %r5, 159;
	cvt.u64.u32 	%rd1, %r19;
	@%p4 bra 	$L__BB18_9;
	mad.lo.s64 	%rd2, %rd1, 1280, %rd21;
	setp.eq.s32 	%p5, %r15, 3;
	mul.lo.s32 	%r20, %r318, 160;
	mov.u32 	%r319, %r5;
	@%p5 bra 	$L__BB18_8;
	setp.eq.s32 	%p6, %r15, 0;
	mul.wide.u32 	%rd28, %r5, 8;
	add.s64 	%rd27, %rd2, %rd28;
	// begin inline asm
	ld.global.nc.u64 %rd26, [%rd27];
	// end inline asm
	add.s32 	%r116, %r5, %r20;
	shl.b32 	%r117, %r116, 3;
	add.s32 	%r21, %r9, %r117;
	st.shared.u64 	[%r21], %rd26;
	mov.u32 	%r319, %r13;
	@%p6 bra 	$L__BB18_8;
	setp.eq.s32 	%p7, %r15, 1;
	mul.wide.s32 	%rd31, %r7, 8;
	add.s64 	%rd30, %rd27, %rd31;
	// begin inline asm
	ld.global.nc.u64 %rd29, [%rd30];
	// end inline asm
	shl.b32 	%r22, %r7, 3;
	add.s32 	%r23, %r21, %r22;
	st.shared.u64 	[%r23], %rd29;
	mov.u32 	%r319, %r16;
	@%p7 bra 	$L__BB18_8;
	mul.wide.s32 	%rd34, %r7, 8;
	add.s64 	%rd33, %rd30, %rd34;
	// begin inline asm
	ld.global.nc.u64 %rd32, [%rd33];
	// end inline asm
	add.s32 	%r118, %r23, %r22;
	st.shared.u64 	[%r118], %rd32;
	mov.u32 	%r319, %r17;
$L__BB18_8:
	setp.lt.u32 	%p8, %r14, 3;
	@%p8 bra 	$L__BB18_9;
	bra.uni 	$L__BB18_113;
$L__BB18_9:
	setp.gt.u32 	%p10, %r5, 4;
	@%p10 bra 	$L__BB18_12;
	mul.lo.s32 	%r25, %r318, 5;
	mad.lo.s64 	%rd5, %rd1, 20, %rd22;
	mov.u32 	%r321, %r5;
$L__BB18_11:
	mul.wide.u32 	%rd48, %r321, 4;
	add.s64 	%rd47, %rd5, %rd48;
	// begin inline asm
	ld.global.nc.f32 %f48, [%rd47];
	// end inline asm
	add.s32 	%r129, %r321, %r25;
	shl.b32 	%r130, %r129, 2;
	add.s32 	%r131, %r12, %r130;
	st.shared.f32 	[%r131], %f48;
	add.s32 	%r321, %r321, %r7;
	setp.lt.u32 	%p11, %r321, 5;
	@%p11 bra 	$L__BB18_11;
$L__BB18_12:
	add.s32 	%r318, %r318, 1;
	setp.ne.s32 	%p12, %r318, %r2;
	@%p12 bra 	$L__BB18_2;
	bar.sync 	0;
	cvt.s64.s32 	%rd6, %r100;
	shl.b32 	%r31, %r100, 5;
	shl.b32 	%r133, %r6, 3;
	add.s32 	%r32, %r9, %r133;
	mov.u32 	%r134, shmem$1;
	add.s32 	%r33, %r134, %r133;
	cvt.s64.s32 	%rd7, %r103;
	and.b32  	%r34, %r100, 3;
	and.b32  	%r135, %r100, 2147483644;
	neg.s32 	%r35, %r135;
	add.s32 	%r136, %r10, %r8;
	add.s32 	%r137, %r136, %r134;
	add.s32 	%r36, %r137, 8;
	cvta.to.global.u64 	%rd8, %rd25;
	mov.b32 	%r322, 0;
$L__BB18_14:
	add.s32 	%r38, %r322, %r3;
	setp.ge.s32 	%p13, %r38, %r102;
	@%p13 bra 	$L__BB18_112;
	ld.param.u64 	%rd205, [_Z66popcount_weighted_keys_literal_fused_multiq_kernel_warp_out_w32_sbILi5EEvPKyPKfiiS1_S3_iiiiiPKxS5_fiPf_param_12];
	setp.ge.s32 	%p14, %r5, %r31;
	cvt.u64.u32 	%rd51, %r38;
	mul.wide.u32 	%rd52, %r38, 8;
	add.s64 	%rd50, %rd205, %rd52;
	// begin inline asm
	ld.global.nc.s64 %rd49, [%rd50];
	// end inline asm
	mul.lo.s64 	%rd10, %rd51, %rd6;
	@%p14 bra 	$L__BB18_18;
	shl.b64 	%rd53, %rd10, 8;
	add.s64 	%rd11, %rd19, %rd53;
	mov.u32 	%r323, %r5;
$L__BB18_17:
	mul.wide.s32 	%rd56, %r323, 8;
	add.s64 	%rd55, %rd11, %rd56;
	// begin inline asm
	ld.global.nc.u64 %rd54, [%rd55];
	// end inline asm
	shl.b32 	%r138, %r323, 3;
	mov.u32 	%r139, shmem$1;
	add.s32 	%r140, %r139, %r138;
	st.shared.u64 	[%r140], %rd54;
	add.s32 	%r323, %r323, %r7;
	setp.lt.s32 	%p15, %r323, %r31;
	@%p15 bra 	$L__BB18_17;
$L__BB18_18:
	setp.ge.s32 	%p16, %r5, %r100;
	mov.u32 	%r324, %r5;
	@%p16 bra 	$L__BB18_20;
$L__BB18_19:
	cvt.s64.s32 	%rd58, %r324;
	add.s64 	%rd59, %rd10, %rd58;
	shl.b64 	%rd60, %rd59, 2;
	add.s64 	%rd57, %rd20, %rd60;
	// begin inline asm
	ld.global.nc.f32 %f49, [%rd57];
	// end inline asm
	shl.b32 	%r141, %r324, 2;
	add.s32 	%r142, %r11, %r141;
	st.shared.f32 	[%r142], %f49;
	add.s32 	%r324, %r324, %r7;
	setp.lt.s32 	%p17, %r324, %r100;
	@%p17 bra 	$L__BB18_19;
$L__BB18_20:
	shr.u32 	%r325, %r5, 5;
	setp.ge.u32 	%p18, %r325, %r2;
	bar.sync 	0;
	@%p18 bra 	$L__BB18_111;
	mul.lo.s64 	%rd12, %rd49, %rd7;
$L__BB18_22:
	add.s32 	%r45, %r325, %r4;
	setp.ge.s32 	%p19, %r45, %r101;
	@%p19 bra 	$L__BB18_110;
	setp.lt.s32 	%p20, %r100, 17;
	mul.wide.u32 	%rd63, %r45, 8;
	add.s64 	%rd62, %rd23, %rd63;
	// begin inline asm
	ld.global.nc.s64 %rd61, [%rd62];
	// end inline asm
	mad.lo.s32 	%r143, %r325, 1280, %r32;
	mad.lo.s32 	%r144, %r325, 20, %r12;
	ld.shared.f32 	%f1, [%r144];
	ld.shared.f32 	%f2, [%r144+4];
	ld.shared.f32 	%f3, [%r144+8];
	ld.shared.f32 	%f4, [%r144+12];
	ld.shared.f32 	%f5, [%r144+16];
	ld.shared.u64 	%rd14, [%r143];
	ld.shared.u64 	%rd15, [%r143+256];
	ld.shared.u64 	%rd16, [%r143+512];
	ld.shared.u64 	%rd17, [%r143+768];
	ld.shared.u64 	%rd18, [%r143+1024];
	@%p20 bra 	$L__BB18_44;
	mov.f32 	%f408, 0f00000000;
	mov.u32 	%r342, %r36;
	mov.u32 	%r343, %r35;
	mov.u32 	%r344, %r33;
$L__BB18_25:
	setp.ne.s32 	%p21, %r6, 0;
	mov.b32 	%r345, 0;
	@%p21 bra 	$L__BB18_27;
	ld.shared.u32 	%r345, [%r342+-8];
$L__BB18_27:
	shfl.sync.idx.b32	%r147|%p23, %r345, 0, 31, -1;
	ld.shared.u64 	%rd64, [%r344];
	mov.b32 	%f51, %r147;
	and.b64  	%rd65, %rd14, %rd64;
	popc.b64 	%r148, %rd65;
	cvt.rn.f32.u32 	%f52, %r148;
	mul.f32 	%f53, %f51, %f52;
	fma.rn.f32 	%f54, %f1, %f53, %f408;
	and.b64  	%rd66, %rd15, %rd64;
	popc.b64 	%r149, %rd66;
	cvt.rn.f32.u32 	%f55, %r149;
	mul.f32 	%f56, %f51, %f55;
	fma.rn.f32 	%f57, %f2, %f56, %f54;
	and.b64  	%rd67, %rd16, %rd64;
	popc.b64 	%r150, %rd67;
	cvt.rn.f32.u32 	%f58, %r150;
	mul.f32 	%f59, %f51, %f58;
	fma.rn.f32 	%f60, %f3, %f59, %f57;
	and.b64  	%rd68, %rd17, %rd64;
	popc.b64 	%r151, %rd68;
	cvt.rn.f32.u32 	%f61, %r151;
	mul.f32 	%f62, %f51, %f61;
	fma.rn.f32 	%f63, %f4, %f62, %f60;
	and.b64  	%rd69, %rd18, %rd64;
	popc.b64 	%r152, %rd69;
	cvt.rn.f32.u32 	%f64, %r152;
	mul.f32 	%f65, %f51, %f64;
	fma.rn.f32 	%f38, %f5, %f65, %f63;
	mov.b32 	%r346, 0;
	@%p21 bra 	$L__BB18_29;
	ld.shared.u32 	%r346, [%r342+-4];
$L__BB18_29:
	shfl.sync.idx.b32	%r154|%p25, %r346, 0, 31, -1;
	ld.shared.u64 	%rd70, [%r344+256];
	mov.b32 	%f66, %r154;
	and.b64  	%rd71, %rd14, %rd70;
	popc.b64 	%r155, %rd71;
	cvt.rn.f32.u32 	%f67, %r155;
	mul.f32 	%f68, %f66, %f67;
	fma.rn.f32 	%f69, %f1, %f68, %f38;
	and.b64  	%rd72, %rd15, %rd70;
	popc.b64 	%r156, %rd72;
	cvt.rn.f32.u32 	%f70, %r156;
	mul.f32 	%f71, %f66, %f70;
	fma.rn.f32 	%f72, %f2, %f71, %f69;
	and.b64  	%rd73, %rd16, %rd70;
	popc.b64 	%r157, %rd73;
	cvt.rn.f32.u32 	%f73, %r157;
	mul.f32 	%f74, %f66, %f73;
	fma.rn.f32 	%f75, %f3, %f74, %f72;
	and.b64  	%rd74, %rd17, %rd70;
	popc.b64 	%r158, %rd74;
	cvt.rn.f32.u32 	%f76, %r158;
	mul.f32 	%f77, %f66, %f76;
	fma.rn.f32 	%f78, %f4, %f77, %f75;
	and.b64  	%rd75, %rd18, %rd70;
	popc.b64 	%r159, %rd75;
	cvt.rn.f32.u32 	%f79, %r159;
	mul.f32 	%f80, %f66, %f79;
	fma.rn.f32 	%f39, %f5, %f80, %f78;
	mov.b32 	%r347, 0;
	@%p21 bra 	$L__BB18_31;
	ld.shared.u32 	%r347, [%r342];
$L__BB18_31:
	shfl.sync.idx.b32	%r161|%p27, %r347, 0, 31, -1;
	ld.shared.u64 	%rd76, [%r344+512];
	mov.b32 	%f81, %r161;
	and.b64  	%rd77, %rd14, %rd76;
	popc.b64 	%r162, %rd77;
	cvt.rn.f32.u32 	%f82, %r162;
	mul.f32 	%f83, %f81, %f82;
	fma.rn.f32 	%f84, %f1, %f83, %f39;
	and.b64  	%rd78, %rd15, %rd76;
	popc.b64 	%r163, %rd78;
	cvt.rn.f32.u32 	%f85, %r163;
	mul.f32 	%f86, %f81, %f85;
	fma.rn.f32 	%f87, %f2, %f86, %f84;
	and.b64  	%rd79, %rd16, %rd76;
	popc.b64 	%r164, %rd79;
	cvt.rn.f32.u32 	%f88, %r164;
	mul.f32 	%f89, %f81, %f88;
	fma.rn.f32 	%f90, %f3, %f89, %f87;
	and.b64  	%rd80, %rd17, %rd76;
	popc.b64 	%r165, %rd80;
	cvt.rn.f32.u32 	%f91, %r165;
	mul.f32 	%f92, %f81, %f91;
	fma.rn.f32 	%f93, %f4, %f92, %f90;
	and.b64  	%rd81, %rd18, %rd76;
	popc.b64 	%r166, %rd81;
	cvt.rn.f32.u32 	%f94, %r166;
	mul.f32 	%f95, %f81, %f94;
	fma.rn.f32 	%f40, %f5, %f95, %f93;
	mov.b32 	%r348, 0;
	@%p21 bra 	$L__BB18_33;
	ld.shared.u32 	%r348, [%r342+4];
$L__BB18_33:
	shfl.sync.idx.b32	%r167|%p28, %r348, 0, 31, -1;
	add.s32 	%r89, %r344, 1024;
	ld.shared.u64 	%rd82, [%r344+768];
	mov.b32 	%f96, %r167;
	and.b64  	%rd83, %rd14, %rd82;
	popc.b64 	%r168, %rd83;
	cvt.rn.f32.u32 	%f97, %r168;
	mul.f32 	%f98, %f96, %f97;
	fma.rn.f32 	%f99, %f1, %f98, %f40;
	and.b64  	%rd84, %rd15, %rd82;
	popc.b64 	%r169, %rd84;
	cvt.rn.f32.u32 	%f100, %r169;
	mul.f32 	%f101, %f96, %f100;
	fma.rn.f32 	%f102, %f2, %f101, %f99;
	and.b64  	%rd85, %rd16, %rd82;
	popc.b64 	%r170, %rd85;
	cvt.rn.f32.u32 	%f103, %r170;
	mul.f32 	%f104, %f96, %f103;
	fma.rn.f32 	%f105, %f3, %f104, %f102;
	and.b64  	%rd86, %rd17, %rd82;
	popc.b64 	%r171, %rd86;
	cvt.rn.f32.u32 	%f106, %r171;
	mul.f32 	%f107, %f96, %f106;
	fma.rn.f32 	%f108, %f4, %f107, %f105;
	and.b64  	%rd87, %rd18, %rd82;
	popc.b64 	%r172, %rd87;
	cvt.rn.f32.u32 	%f109, %r172;
	mul.f32 	%f110, %f96, %f109;
	fma.rn.f32 	%f408, %f5, %f110, %f108;
	add.s32 	%r343, %r343, 4;
	add.s32 	%r342, %r342, 16;
	setp.ne.s32 	%p29, %r343, 0;
	mov.u32 	%r344, %r89;
	@%p29 bra 	$L__BB18_25;
	setp.eq.s32 	%p30, %r34, 0;
	@%p30 bra 	$L__BB18_108;
	mov.b32 	%r349, 0;
	@%p21 bra 	$L__BB18_37;
	ld.shared.u32 	%r349, [%r342+-8];
$L__BB18_37:
	setp.eq.s32 	%p32, %r34, 1;
	shfl.sync.idx.b32	%r174|%p33, %r349, 0, 31, -1;
	ld.shared.u64 	%rd88, [%r89];
	mov.b32 	%f111, %r174;
	and.b64  	%rd89, %rd14, %rd88;
	popc.b64 	%r175, %rd89;
	cvt.rn.f32.u32 	%f112, %r175;
	mul.f32 	%f113, %f111, %f112;
	fma.rn.f32 	%f114, %f1, %f113, %f408;
	and.b64  	%rd90, %rd15, %rd88;
	popc.b64 	%r176, %rd90;
	cvt.rn.f32.u32 	%f115, %r176;
	mul.f32 	%f116, %f111, %f115;
	fma.rn.f32 	%f117, %f2, %f116, %f114;
	and.b64  	%rd91, %rd16, %rd88;
	popc.b64 	%r177, %rd91;
	cvt.rn.f32.u32 	%f118, %r177;
	mul.f32 	%f119, %f111, %f118;
	fma.rn.f32 	%f120, %f3, %f119, %f117;
	and.b64  	%rd92, %rd17, %rd88;
	popc.b64 	%r178, %rd92;
	cvt.rn.f32.u32 	%f121, %r178;
	mul.f32 	%f122, %f111, %f121;
	fma.rn.f32 	%f123, %f4, %f122, %f120;
	and.b64  	%rd93, %rd18, %rd88;
	popc.b64 	%r179, %rd93;
	cvt.rn.f32.u32 	%f124, %r179;
	mul.f32 	%f125, %f111, %f124;
	fma.rn.f32 	%f408, %f5, %f125, %f123;
	@%p32 bra 	$L__BB18_108;
	mov.b32 	%r350, 0;
	@%p21 bra 	$L__BB18_40;
	ld.shared.u32 	%r350, [%r342+-4];
$L__BB18_40:
	setp.eq.s32 	%p35, %r34, 2;
	shfl.sync.idx.b32	%r181|%p36, %r350, 0, 31, -1;
	ld.shared.u64 	%rd94, [%r89+256];
	mov.b32 	%f126, %r181;
	and.b64  	%rd95, %rd14, %rd94;
	popc.b64 	%r182, %rd95;
	cvt.rn.f32.u32 	%f127, %r182;
	mul.f32 	%f128, %f126, %f127;
	fma.rn.f32 	%f129, %f1, %f128, %f408;
	and.b64  	%rd96, %rd15, %rd94;
	popc.b64 	%r183, %rd96;
	cvt.rn.f32.u32 	%f130, %r183;
	mul.f32 	%f131, %f126, %f130;
	fma.rn.f32 	%f132, %f2, %f131, %f129;
	and.b64  	%rd97, %rd16, %rd94;
	popc.b64 	%r184, %rd97;
	cvt.rn.f32.u32 	%f133, %r184;
	mul.f32 	%f134, %f126, %f133;
	fma.rn.f32 	%f135, %f3, %f134, %f132;
	and.b64  	%rd98, %rd17, %rd94;
	popc.b64 	%r185, %rd98;
	cvt.rn.f32.u32 	%f136, %r185;
	mul.f32 	%f137, %f126, %f136;
	fma.rn.f32 	%f138, %f4, %f137, %f135;
	and.b64  	%rd99, %rd18, %rd94;
	popc.b64 	%r186, %rd99;
	cvt.rn.f32.u32 	%f139, %r186;
	mul.f32 	%f140, %f126, %f139;
	fma.rn.f32 	%f408, %f5, %f140, %f138;
	@%p35 bra 	$L__BB18_108;
	mov.b32 	%r351, 0;
	@%p21 bra 	$L__BB18_43;
	ld.shared.u32 	%r351, [%r342];
$L__BB18_43:
	shfl.sync.idx.b32	%r188|%p38, %r351, 0, 31, -1;
	ld.shared.u64 	%rd100, [%r89+512];
	mov.b32 	%f141, %r188;
	and.b64  	%rd101, %rd14, %rd100;
	popc.b64 	%r189, %rd101;
	cvt.rn.f32.u32 	%f142, %r189;
	mul.f32 	%f143, %f141, %f142;
	fma.rn.f32 	%f144, %f1, %f143, %f408;
	and.b64  	%rd102, %rd15, %rd100;
	popc.b64 	%r190, %rd102;
	cvt.rn.f32.u32 	%f145, %r190;
	mul.f32 	%f146, %f141, %f145;
	fma.rn.f32 	%f147, %f2, %f146, %f144;
	and.b64  	%rd103, %rd16, %rd100;
	popc.b64 	%r191, %rd103;
	cvt.rn.f32.u32 	%f148, %r191;
	mul.f32 	%f149, %f141, %f148;
	fma.rn.f32 	%f150, %f3, %f149, %f147;
	and.b64  	%rd104, %rd17, %rd100;
	popc.b64 	%r192, %rd104;
	cvt.rn.f32.u32 	%f151, %r192;
	mul.f32 	%f152, %f141, %f151;
	fma.rn.f32 	%f153, %f4, %f152, %f150;
	and.b64  	%rd105, %rd18, %rd100;
	popc.b64 	%r193, %rd105;
	cvt.rn.f32.u32 	%f154, %r193;
	mul.f32 	%f155, %f141, %f154;
	fma.rn.f32 	%f408, %f5, %f155, %f153;
	bra.uni 	$L__BB18_108;
$L__BB18_44:
	setp.lt.s32 	%p39, %r100, 1;
	mov.f32 	%f408, 0f00000000;
	@%p39 bra 	$L__BB18_48;
	setp.ne.s32 	%p40, %r6, 0;
	mov.b32 	%r326, 0;
	@%p40 bra 	$L__BB18_47;
	ld.shared.u32 	%r326, [%r11];
$L__BB18_47:
	shfl.sync.idx.b32	%r195|%p41, %r326, 0, 31, -1;
	ld.shared.u64 	%rd106, [%r33];
	mov.b32 	%f157, %r195;
	and.b64  	%rd107, %rd14, %rd106;
	popc.b64 	%r196, %rd107;
	cvt.rn.f32.u32 	%f158, %r196;
	mul.f32 	%f159, %f157, %f158;
	fma.rn.f32 	%f160, %f1, %f159, 0f00000000;
	and.b64  	%rd108, %rd15, %rd106;
	popc.b64 	%r197, %rd108;
	cvt.rn.f32.u32 	%f161, %r197;
	mul.f32 	%f162, %f157, %f161;
	fma.rn.f32 	%f163, %f2, %f162, %f160;
	and.b64  	%rd109, %rd16, %rd106;
	popc.b64 	%r198, %rd109;
	cvt.rn.f32.u32 	%f164, %r198;
	mul.f32 	%f165, %f157, %f164;
	fma.rn.f32 	%f166, %f3, %f165, %f163;
	and.b64  	%rd110, %rd17, %rd106;
	popc.b64 	%r199, %rd110;
	cvt.rn.f32.u32 	%f167, %r199;
	mul.f32 	%f168, %f157, %f167;
	fma.rn.f32 	%f169, %f4, %f168, %f166;
	and.b64  	%rd111, %rd18, %rd106;
	popc.b64 	%r200, %rd111;
	cvt.rn.f32.u32 	%f170, %r200;
	mul.f32 	%f171, %f157, %f170;
	fma.rn.f32 	%f408, %f5, %f171, %f169;
$L__BB18_48:
	setp.lt.s32 	%p42, %r100, 2;
	@%p42 bra 	$L__BB18_52;
	setp.ne.s32 	%p43, %r6, 0;
	mov.b32 	%r327, 0;
	@%p43 bra 	$L__BB18_51;
	ld.shared.u32 	%r327, [%r11+4];
$L__BB18_51:
	shfl.sync.idx.b32	%r202|%p44, %r327, 0, 31, -1;
	ld.shared.u64 	%rd112, [%r33+256];
	mov.b32 	%f172, %r202;
	and.b64  	%rd113, %rd14, %rd112;
	popc.b64 	%r203, %rd113;
	cvt.rn.f32.u32 	%f173, %r203;
	mul.f32 	%f174, %f172, %f173;
	fma.rn.f32 	%f175, %f1, %f174, %f408;
	and.b64  	%rd114, %rd15, %rd112;
	popc.b64 	%r204, %rd114;
	cvt.rn.f32.u32 	%f176, %r204;
	mul.f32 	%f177, %f172, %f176;
	fma.rn.f32 	%f178, %f2, %f177, %f175;
	and.b64  	%rd115, %rd16, %rd112;
	popc.b64 	%r205, %rd115;
	cvt.rn.f32.u32 	%f179, %r205;
	mul.f32 	%f180, %f172, %f179;
	fma.rn.f32 	%f181, %f3, %f180, %f178;
	and.b64  	%rd116, %rd17, %rd112;
	popc.b64 	%r206, %rd116;
	cvt.rn.f32.u32 	%f182, %r206;
	mul.f32 	%f183, %f172, %f182;
	fma.rn.f32 	%f184, %f4, %f183, %f181;
	and.b64  	%rd117, %rd18, %rd112;
	popc.b64 	%r207, %rd117;
	cvt.rn.f32.u32 	%f185, %r207;
	mul.f32 	%f186, %f172, %f185;
	fma.rn.f32 	%f408, %f5, %f186, %f184;
$L__BB18_52:
	setp.lt.s32 	%p45, %r100, 3;
	@%p45 bra 	$L__BB18_56;
	setp.ne.s32 	%p46, %r6, 0;
	mov.b32 	%r328, 0;
	@%p46 bra 	$L__BB18_55;
	ld.shared.u32 	%r328, [%r11+8];
$L__BB18_55:
	shfl.sync.idx.b32	%r209|%p47, %r328, 0, 31, -1;
	ld.shared.u64 	%rd118, [%r33+512];
	mov.b32 	%f187, %r209;
	and.b64  	%rd119, %rd14, %rd118;
	popc.b64 	%r210, %rd119;
	cvt.rn.f32.u32 	%f188, %r210;
	mul.f32 	%f189, %f187, %f188;
	fma.rn.f32 	%f190, %f1, %f189, %f408;
	and.b64  	%rd120, %rd15, %rd118;
	popc.b64 	%r211, %rd120;
	cvt.rn.f32.u32 	%f191, %r211;
	mul.f32 	%f192, %f187, %f191;
	fma.rn.f32 	%f193, %f2, %f192, %f190;
	and.b64  	%rd121, %rd16, %rd118;
	popc.b64 	%r212, %rd121;
	cvt.rn.f32.u32 	%f194, %r212;
	mul.f32 	%f195, %f187, %f194;
	fma.rn.f32 	%f196, %f3, %f195, %f193;
	and.b64  	%rd122, %rd17, %rd118;
	popc.b64 	%r213, %rd122;
	cvt.rn.f32.u32 	%f197, %r213;
	mul.f32 	%f198, %f187, %f197;
	fma.rn.f32 	%f199, %f4, %f198, %f196;
	and.b64  	%rd123, %rd18, %rd118;
	popc.b64 	%r214, %rd123;
	cvt.rn.f32.u32 	%f200, %r214;
	mul.f32 	%f201, %f187, %f200;
	fma.rn.f32 	%f408, %f5, %f201, %f199;
$L__BB18_56:
	setp.lt.s32 	%p48, %r100, 4;
	@%p48 bra 	$L__BB18_60;
	setp.ne.s32 	%p49, %r6, 0;
	mov.b32 	%r329, 0;
	@%p49 bra 	$L__BB18_59;
	ld.shared.u32 	%r329, [%r11+12];
$L__BB18_59:
	shfl.sync.idx.b32	%r216|%p50, %r329, 0, 31, -1;
	ld.shared.u64 	%rd124, [%r33+768];
	mov.b32 	%f202, %r216;
	and.b64  	%rd125, %rd14, %rd124;
	popc.b64 	%r217, %rd125;
	cvt.rn.f32.u32 	%f203, %r217;
	mul.f32 	%f204, %f202, %f203;
	fma.rn.f32 	%f205, %f1, %f204, %f408;
	and.b64  	%rd126, %rd15, %rd124;
	popc.b64 	%r218, %rd126;
	cvt.rn.f32.u32 	%f206, %r218;
	mul.f32 	%f207, %f202, %f206;
	fma.rn.f32 	%f208, %f2, %f207, %f205;
	and.b64  	%rd127, %rd16, %rd124;
	popc.b64 	%r219, %rd127;
	cvt.rn.f32.u32 	%f209, %r219;
	mul.f32 	%f210, %f202, %f209;
	fma.rn.f32 	%f211, %f3, %f210, %f208;
	and.b64  	%rd128, %rd17, %rd124;
	popc.b64 	%r220, %rd128;
	cvt.rn.f32.u32 	%f212, %r220;
	mul.f32 	%f213, %f202, %f212;
	fma.rn.f32 	%f214, %f4, %f213, %f211;
	and.b64  	%rd129, %rd18, %rd124;
	popc.b64 	%r221, %rd129;
	cvt.rn.f32.u32 	%f215, %r221;
	mul.f32 	%f216, %f202, %f215;
	fma.rn.f32 	%f408, %f5, %f216, %f214;
$L__BB18_60:
	setp.lt.s32 	%p51, %r100, 5;
	@%p51 bra 	$L__BB18_64;
	setp.ne.s32 	%p52, %r6, 0;
	mov.b32 	%r330, 0;
	@%p52 bra 	$L__BB18_63;
	ld.shared.u32 	%r330, [%r11+16];
$L__BB18_63:
	shfl.sync.idx.b32	%r223|%p53, %r330, 0, 31, -1;
	ld.shared.u64 	%rd130, [%r33+1024];
	mov.b32 	%f217, %r223;
	and.b64  	%rd131, %rd14, %rd130;
	popc.b64 	%r224, %rd131;
	cvt.rn.f32.u32 	%f218, %r224;
	mul.f32 	%f219, %f217, %f218;
	fma.rn.f32 	%f220, %f1, %f219, %f408;
	and.b64  	%rd132, %rd15, %rd130;
	popc.b64 	%r225, %rd132;
	cvt.rn.f32.u32 	%f221, %r225;
	mul.f32 	%f222, %f217, %f221;
	fma.rn.f32 	%f223, %f2, %f222, %f220;
	and.b64  	%rd133, %rd16, %rd130;
	popc.b64 	%r226, %rd133;
	cvt.rn.f32.u32 	%f224, %r226;
	mul.f32 	%f225, %f217, %f224;
	fma.rn.f32 	%f226, %f3, %f225, %f223;
	and.b64  	%rd134, %rd17, %rd130;
	popc.b64 	%r227, %rd134;
	cvt.rn.f32.u32 	%f227, %r227;
	mul.f32 	%f228, %f217, %f227;
	fma.rn.f32 	%f229, %f4, %f228, %f226;
	and.b64  	%rd135, %rd18, %rd130;
	popc.b64 	%r228, %rd135;
	cvt.rn.f32.u32 	%f230, %r228;
	mul.f32 	%f231, %f217, %f230;
	fma.rn.f32 	%f408, %f5, %f231, %f229;
$L__BB18_64:
	setp.lt.s32 	%p54, %r100, 6;
	@%p54 bra 	$L__BB18_68;
	setp.ne.s32 	%p55, %r6, 0;
	mov.b32 	%r331, 0;
	@%p55 bra 	$L__BB18_67;
	ld.shared.u32 	%r331, [%r11+20];
$L__BB18_67:
	shfl.sync.idx.b32	%r230|%p56, %r331, 0, 31, -1;
	ld.shared.u64 	%rd136, [%r33+1280];
	mov.b32 	%f232, %r230;
	and.b64  	%rd137, %rd14, %rd136;
	popc.b64 	%r231, %rd137;
	cvt.rn.f32.u32 	%f233, %r231;
	mul.f32 	%f234, %f232, %f233;
	fma.rn.f32 	%f235, %f1, %f234, %f408;
	and.b64  	%rd138, %rd15, %rd136;
	popc.b64 	%r232, %rd138;
	cvt.rn.f32.u32 	%f236, %r232;
	mul.f32 	%f237, %f232, %f236;
	fma.rn.f32 	%f238, %f2, %f237, %f235;
	and.b64  	%rd139, %rd16, %rd136;
	popc.b64 	%r233, %rd139;
	cvt.rn.f32.u32 	%f239, %r233;
	mul.f32 	%f240, %f232, %f239;
	fma.rn.f32 	%f241, %f3, %f240, %f238;
	and.b64  	%rd140, %rd17, %rd136;
	popc.b64 	%r234, %rd140;
	cvt.rn.f32.u32 	%f242, %r234;
	mul.f32 	%f243, %f232, %f242;
	fma.rn.f32 	%f244, %f4, %f243, %f241;
	and.b64  	%rd141, %rd18, %rd136;
	popc.b64 	%r235, %rd141;
	cvt.rn.f32.u32 	%f245, %r235;
	mul.f32 	%f246, %f232, %f245;
	fma.rn.f32 	%f408, %f5, %f246, %f244;
$L__BB18_68:
	setp.lt.s32 	%p57, %r100, 7;
	@%p57 bra 	$L__BB18_72;
	setp.ne.s32 	%p58, %r6, 0;
	mov.b32 	%r332, 0;
	@%p58 bra 	$L__BB18_71;
	ld.shared.u32 	%r332, [%r11+24];
$L__BB18_71:
	shfl.sync.idx.b32	%r237|%p59, %r332, 0, 31, -1;
	ld.shared.u64 	%rd142, [%r33+1536];
	mov.b32 	%f247, %r237;
	and.b64  	%rd143, %rd14, %rd142;
	popc.b64 	%r238, %rd143;
	cvt.rn.f32.u32 	%f248, %r238;
	mul.f32 	%f249, %f247, %f248;
	fma.rn.f32 	%f250, %f1, %f249, %f408;
	and.b64  	%rd144, %rd15, %rd142;
	popc.b64 	%r239, %rd144;
	cvt.rn.f32.u32 	%f251, %r239;
	mul.f32 	%f252, %f247, %f251;
	fma.rn.f32 	%f253, %f2, %f252, %f250;
	and.b64  	%rd145, %rd16, %rd142;
	popc.b64 	%r240, %rd145;
	cvt.rn.f32.u32 	%f254, %r240;
	mul.f32 	%f255, %f247, %f254;
	fma.rn.f32 	%f256, %f3, %f255, %f253;
	and.b64  	%rd146, %rd17, %rd142;
	popc.b64 	%r241, %rd146;
	cvt.rn.f32.u32 	%f257, %r241;
	mul.f32 	%f258, %f247, %f257;
	fma.rn.f32 	%f259, %f4, %f258, %f256;
	and.b64  	%rd147, %rd18, %rd142;
	popc.b64 	%r242, %rd147;
	cvt.rn.f32.u32 	%f260, %r242;
	mul.f32 	%f261, %f247, %f260;
	fma.rn.f32 	%f408, %f5, %f261, %f259;
$L__BB18_72:
	setp.lt.s32 	%p60, %r100, 8;
	@%p60 bra 	$L__BB18_76;
	setp.ne.s32 	%p61, %r6, 0;
	mov.b32 	%r333, 0;
	@%p61 bra 	$L__BB18_75;
	ld.shared.u32 	%r333, [%r11+28];
$L__BB18_75:
	shfl.sync.idx.b32	%r244|%p62, %r333, 0, 31, -1;
	ld.shared.u64 	%rd148, [%r33+1792];
	mov.b32 	%f262, %r244;
	and.b64  	%rd149, %rd14, %rd148;
	popc.b64 	%r245, %rd149;
	cvt.rn.f32.u32 	%f263, %r245;
	mul.f32 	%f264, %f262, %f263;
	fma.rn.f32 	%f265, %f1, %f264, %f408;
	and.b64  	%rd150, %rd15, %rd148;
	popc.b64 	%r246, %rd150;
	cvt.rn.f32.u32 	%f266, %r246;
	mul.f32 	%f267, %f262, %f266;
	fma.rn.f32 	%f268, %f2, %f267, %f265;
	and.b64  	%rd151, %rd16, %rd148;
	popc.b64 	%r247, %rd151;
	cvt.rn.f32.u32 	%f269, %r247;
	mul.f32 	%f270, %f262, %f269;
	fma.rn.f32 	%f271, %f3, %f270, %f268;
	and.b64  	%rd152, %rd17, %rd148;
	popc.b64 	%r248, %rd152;
	cvt.rn.f32.u32 	%f272, %r248;
	mul.f32 	%f273, %f262, %f272;
	fma.rn.f32 	%f274, %f4, %f273, %f271;
	and.b64  	%rd153, %rd18, %rd148;
	popc.b64 	%r249, %rd153;
	cvt.rn.f32.u32 	%f275, %r249;
	mul.f32 	%f276, %f262, %f275;
	fma.rn.f32 	%f408, %f5, %f276, %f274;
$L__BB18_76:
	setp.lt.s32 	%p63, %r100, 9;
	@%p63 bra 	$L__BB18_80;
	setp.ne.s32 	%p64, %r6, 0;
	mov.b32 	%r334, 0;
	@%p64 bra 	$L__BB18_79;
	ld.shared.u32 	%r334, [%r11+32];
$L__BB18_79:
	shfl.sync.idx.b32	%r251|%p65, %r334, 0, 31, -1;
	ld.shared.u64 	%rd154, [%r33+2048];
	mov.b32 	%f277, %r251;
	and.b64  	%rd155, %rd14, %rd154;
	popc.b64 	%r252, %rd155;
	cvt.rn.f32.u32 	%f278, %r252;
	mul.f32 	%f279, %f277, %f278;
	fma.rn.f32 	%f280, %f1, %f279, %f408;
	and.b64  	%rd156, %rd15, %rd154;
	popc.b64 	%r253, %rd156;
	cvt.rn.f32.u32 	%f281, %r253;
	mul.f32 	%f282, %f277, %f281;
	fma.rn.f32 	%f283, %f2, %f282, %f280;
	and.b64  	%rd157, %rd16, %rd154;
	popc.b64 	%r254, %rd157;
	cvt.rn.f32.u32 	%f284, %r254;
	mul.f32 	%f285, %f277, %f284;
	fma.rn.f32 	%f286, %f3, %f285, %f283;
	and.b64  	%rd158, %rd17, %rd154;
	popc.b64 	%r255, %rd158;
	cvt.rn.f32.u32 	%f287, %r255;
	mul.f32 	%f288, %f277, %f287;
	fma.rn.f32 	%f289, %f4, %f288, %f286;
	and.b64  	%rd159, %rd18, %rd154;
	popc.b64 	%r256, %rd159;
	cvt.rn.f32.u32 	%f290, %r256;
	mul.f32 	%f291, %f277, %f290;
	fma.rn.f32 	%f408, %f5, %f291, %f289;
$L__BB18_80:
	setp.lt.s32 	%p66, %r100, 10;
	@%p66 bra 	$L__BB18_84;
	setp.ne.s32 	%p67, %r6, 0;
	mov.b32 	%r335, 0;
	@%p67 bra 	$L__BB18_83;
	ld.shared.u32 	%r335, [%r11+36];
$L__BB18_83:
	shfl.sync.idx.b32	%r258|%p68, %r335, 0, 31, -1;
	ld.shared.u64 	%rd160, [%r33+2304];
	mov.b32 	%f292, %r258;
	and.b64  	%rd161, %rd14, %rd160;
	popc.b64 	%r259, %rd161;
	cvt.rn.f32.u32 	%f293, %r259;
	mul.f32 	%f294, %f292, %f293;
	fma.rn.f32 	%f295, %f1, %f294, %f408;
	and.b64  	%rd162, %rd15, %rd160;
	popc.b64 	%r260, %rd162;
	cvt.rn.f32.u32 	%f296, %r260;
	mul.f32 	%f297, %f292, %f296;
	fma.rn.f32 	%f298, %f2, %f297, %f295;
	and.b64  	%rd163, %rd16, %rd160;
	popc.b64 	%r261, %rd163;
	cvt.rn.f32.u32 	%f299, %r261;
	mul.f32 	%f300, %f292, %f299;
	fma.rn.f32 	%f301, %f3, %f300, %f298;
	and.b64  	%rd164, %rd17, %rd160;
	popc.b64 	%r262, %rd164;
	cvt.rn.f32.u32 	%f302, %r262;
	mul.f32 	%f303, %f292, %f302;
	fma.rn.f32 	%f304, %f4, %f303, %f301;
	and.b64  	%rd165, %rd18, %rd160;
	popc.b64 	%r263, %rd165;
	cvt.rn.f32.u32 	%f305, %r263;
	mul.f32 	%f306, %f292, %f305;
	fma.rn.f32 	%f408, %f5, %f306, %f304;
$L__BB18_84:
	setp.lt.s32 	%p69, %r100, 11;
	@%p69 bra 	$L__BB18_88;
	setp.ne.s32 	%p70, %r6, 0;
	mov.b32 	%r336, 0;
	@%p70 bra 	$L__BB18_87;
	ld.shared.u32 	%r336, [%r11+40];
$L__BB18_87:
	shfl.sync.idx.b32	%r265|%p71, %r336, 0, 31, -1;
	ld.shared.u64 	%rd166, [%r33+2560];
	mov.b32 	%f307, %r265;
	and.b64  	%rd167, %rd14, %rd166;
	popc.b64 	%r266, %rd167;
	cvt.rn.f32.u32 	%f308, %r266;
	mul.f32 	%f309, %f307, %f308;
	fma.rn.f32 	%f310, %f1, %f309, %f408;
	and.b64  	%rd168, %rd15, %rd166;
	popc.b64 	%r267, %rd168;
	cvt.rn.f32.u32 	%f311, %r267;
	mul.f32 	%f312, %f307, %f311;
	fma.rn.f32 	%f313, %f2, %f312, %f310;
	and.b64  	%rd169, %rd16, %rd166;
	popc.b64 	%r268, %rd169;
	cvt.rn.f32.u32 	%f314, %r268;
	mul.f32 	%f315, %f307, %f314;
	fma.rn.f32 	%f316, %f3, %f315, %f313;
	and.b64  	%rd170, %rd17, %rd166;
	popc.b64 	%r269, %rd170;
	cvt.rn.f32.u32 	%f317, %r269;
	mul.f32 	%f318, %f307, %f317;
	fma.rn.f32 	%f319, %f4, %f318, %f316;
	and.b64  	%rd171, %rd18, %rd166;
	popc.b64 	%r270, %rd171;
	cvt.rn.f32.u32 	%f320, %r270;
	mul.f32 	%f321, %f307, %f320;
	fma.rn.f32 	%f408, %f5, %f321, %f319;
$L__BB18_88:
	setp.lt.s32 	%p72, %r100, 12;
	@%p72 bra 	$L__BB18_92;
	setp.ne.s32 	%p73, %r6, 0;
	mov.b32 	%r337, 0;
	@%p73 bra 	$L__BB18_91;
	ld.shared.u32 	%r337, [%r11+44];
$L__BB18_91:
	shfl.sync.idx.b32	%r272|%p74, %r337, 0, 31, -1;
	ld.shared.u64 	%rd172, [%r33+2816];
	mov.b32 	%f322, %r272;
	and.b64  	%rd173, %rd14, %rd172;
	popc.b64 	%r273, %rd173;
	cvt.rn.f32.u32 	%f323, %r273;
	mul.f32 	%f324, %f322, %f323;
	fma.rn.f32 	%f325, %f1, %f324, %f408;
	and.b64  	%rd174, %rd15, %rd172;
	popc.b64 	%r274, %rd174;
	cvt.rn.f32.u32 	%f326, %r274;
	mul.f32 	%f327, %f322, %f326;
	fma.rn.f32 	%f328, %f2, %f327, %f325;
	and.b64  	%rd175, %rd16, %rd172;
	popc.b64 	%r275, %rd175;
	cvt.rn.f32.u32 	%f329, %r275;
	mul.f32 	%f330, %f322, %f329;
	fma.rn.f32 	%f331, %f3, %f330, %f328;
	and.b64  	%rd176, %rd17, %rd172;
	popc.b64 	%r276, %rd176;
	cvt.rn.f32.u32 	%f332, %r276;
	mul.f32 	%f333, %f322, %f332;
	fma.rn.f32 	%f334, %f4, %f333, %f331;
	and.b64  	%rd177, %rd18, %rd172;
	popc.b64 	%r277, %rd177;
	cvt.rn.f32.u32 	%f335, %r277;
	mul.f32 	%f336, %f322, %f335;
	fma.rn.f32 	%f408, %f5, %f336, %f334;
$L__BB18_92:
	setp.lt.s32 	%p75, %r100, 13;
	@%p75 bra 	$L__BB18_96;
	setp.ne.s32 	%p76, %r6, 0;
	mov.b32 	%r338, 0;
	@%p76 bra 	$L__BB18_95;
	ld.shared.u32 	%r338, [%r11+48];
$L__BB18_95:
	shfl.sync.idx.b32	%r279|%p77, %r338, 0, 31, -1;
	ld.shared.u64 	%rd178, [%r33+3072];
	mov.b32 	%f337, %r279;
	and.b64  	%rd179, %rd14, %rd178;
	popc.b64 	%r280, %rd179;
	cvt.rn.f32.u32 	%f338, %r280;
	mul.f32 	%f339, %f337, %f338;
	fma.rn.f32 	%f340, %f1, %f339, %f408;
	and.b64  	%rd180, %rd15, %rd178;
	popc.b64 	%r281, %rd180;
	cvt.rn.f32.u32 	%f341, %r281;
	mul.f32 	%f342, %f337, %f341;
	fma.rn.f32 	%f343, %f2, %f342, %f340;
	and.b64  	%rd181, %rd16, %rd178;
	popc.b64 	%r282, %rd181;
	cvt.rn.f32.u32 	%f344, %r282;
	mul.f32 	%f345, %f337, %f344;
	fma.rn.f32 	%f346, %f3, %f345, %f343;
	and.b64  	%rd182, %rd17, %rd178;
	popc.b64 	%r283, %rd182;
	cvt.rn.f32.u32 	%f347, %r283;
	mul.f32 	%f348, %f337, %f347;
	fma.rn.f32 	%f349, %f4, %f348, %f346;
	and.b64  	%rd183, %rd18, %rd178;
	popc.b64 	%r284, %rd183;
	cvt.rn.f32.u32 	%f350, %r284;
	mul.f32 	%f351, %f337, %f350;
	fma.rn.f32 	%f408, %f5, %f351, %f349;
$L__BB18_96:
	setp.lt.s32 	%p78, %r100, 14;
	@%p78 bra 	$L__BB18_100;
	setp.ne.s32 	%p79, %r6, 0;
	mov.b32 	%r339, 0;
	@%p79 bra 	$L__BB18_99;
	ld.shared.u32 	%r339, [%r11+52];
$L__BB18_99:
	shfl.sync.idx.b32	%r286|%p80, %r339, 0, 31, -1;
	ld.shared.u64 	%rd184, [%r33+3328];
	mov.b32 	%f352, %r286;
	and.b64  	%rd185, %rd14, %rd184;
	popc.b64 	%r287, %rd185;
	cvt.rn.f32.u32 	%f353, %r287;
	mul.f32 	%f354, %f352, %f353;
	fma.rn.f32 	%f355, %f1, %f354, %f408;
	and.b64  	%rd186, %rd15, %rd184;
	popc.b64 	%r288, %rd186;
	cvt.rn.f32.u32 	%f356, %r288;
	mul.f32 	%f357, %f352, %f356;
	fma.rn.f32 	%f358, %f2, %f357, %f355;
	and.b64  	%rd187, %rd16, %rd184;
	popc.b64 	%r289, %rd187;
	cvt.rn.f32.u32 	%f359, %r289;
	mul.f32 	%f360, %f352, %f359;
	fma.rn.f32 	%f361, %f3, %f360, %f358;
	and.b64  	%rd188, %rd17, %rd184;
	popc.b64 	%r290, %rd188;
	cvt.rn.f32.u32 	%f362, %r290;
	mul.f32 	%f363, %f352, %f362;
	fma.rn.f32 	%f364, %f4, %f363, %f361;
	and.b64  	%rd189, %rd18, %rd184;
	popc.b64 	%r291, %rd189;
	cvt.rn.f32.u32 	%f365, %r291;
	mul.f32 	%f366, %f352, %f365;
	fma.rn.f32 	%f408, %f5, %f366, %f364;
$L__BB18_100:
	setp.lt.s32 	%p81, %r100, 15;
	@%p81 bra 	$L__BB18_104;
	setp.ne.s32 	%p82, %r6, 0;
	mov.b32 	%r340, 0;
	@%p82 bra 	$L__BB18_103;
	ld.shared.u32 	%r340, [%r11+56];
$L__BB18_103:
	shfl.sync.idx.b32	%r293|%p83, %r340, 0, 31, -1;
	ld.shared.u64 	%rd190, [%r33+3584];
	mov.b32 	%f367, %r293;
	and.b64  	%rd191, %rd14, %rd190;
	popc.b64 	%r294, %rd191;
	cvt.rn.f32.u32 	%f368, %r294;
	mul.f32 	%f369, %f367, %f368;
	fma.rn.f32 	%f370, %f1, %f369, %f408;
	and.b64  	%rd192, %rd15, %rd190;
	popc.b64 	%r295, %rd192;
	cvt.rn.f32.u32 	%f371, %r295;
	mul.f32 	%f372, %f367, %f371;
	fma.rn.f32 	%f373, %f2, %f372, %f370;
	and.b64  	%rd193, %rd16, %rd190;
	popc.b64 	%r296, %rd193;
	cvt.rn.f32.u32 	%f374, %r296;
	mul.f32 	%f375, %f367, %f374;
	fma.rn.f32 	%f376, %f3, %f375, %f373;
	and.b64  	%rd194, %rd17, %rd190;
	popc.b64 	%r297, %rd194;
	cvt.rn.f32.u32 	%f377, %r297;
	mul.f32 	%f378, %f367, %f377;
	fma.rn.f32 	%f379, %f4, %f378, %f376;
	and.b64  	%rd195, %rd18, %rd190;
	popc.b64 	%r298, %rd195;
	cvt.rn.f32.u32 	%f380, %r298;
	mul.f32 	%f381, %f367, %f380;
	fma.rn.f32 	%f408, %f5, %f381, %f379;
$L__BB18_104:
	setp.ne.s32 	%p84, %r100, 16;
	@%p84 bra 	$L__BB18_108;
	setp.ne.s32 	%p85, %r6, 0;
	mov.b32 	%r341, 0;
	@%p85 bra 	$L__BB18_107;
	ld.shared.u32 	%r341, [%r11+60];
$L__BB18_107:
	shfl.sync.idx.b32	%r300|%p86, %r341, 0, 31, -1;
	ld.shared.u64 	%rd196, [%r33+3840];
	mov.b32 	%f382, %r300;
	and.b64  	%rd197, %rd14, %rd196;
	popc.b64 	%r301, %rd197;
	cvt.rn.f32.u32 	%f383, %r301;
	mul.f32 	%f384, %f382, %f383;
	fma.rn.f32 	%f385, %f1, %f384, %f408;
	and.b64  	%rd198, %rd15, %rd196;
	popc.b64 	%r302, %rd198;
	cvt.rn.f32.u32 	%f386, %r302;
	mul.f32 	%f387, %f382, %f386;
	fma.rn.f32 	%f388, %f2, %f387, %f385;
	and.b64  	%rd199, %rd16, %rd196;
	popc.b64 	%r303, %rd199;
	cvt.rn.f32.u32 	%f389, %r303;
	mul.f32 	%f390, %f382, %f389;
	fma.rn.f32 	%f391, %f3, %f390, %f388;
	and.b64  	%rd200, %rd17, %rd196;
	popc.b64 	%r304, %rd200;
	cvt.rn.f32.u32 	%f392, %r304;
	mul.f32 	%f393, %f382, %f392;
	fma.rn.f32 	%f394, %f4, %f393, %f391;
	and.b64  	%rd201, %rd18, %rd196;
	popc.b64 	%r305, %rd201;
	cvt.rn.f32.u32 	%f395, %r305;
	mul.f32 	%f396, %f382, %f395;
	fma.rn.f32 	%f408, %f5, %f396, %f394;
$L__BB18_108:
	setp.ne.s32 	%p87, %r6, 0;
	mov.b32 	%r306, %f408;
	shfl.sync.down.b32	%r307|%p88, %r306, 16, 31, -1;
	mov.b32 	%f397, %r307;
	add.f32 	%f398, %f408, %f397;
	mov.b32 	%r308, %f398;
	shfl.sync.down.b32	%r309|%p89, %r308, 8, 31, -1;
	mov.b32 	%f399, %r309;
	add.f32 	%f400, %f398, %f399;
	mov.b32 	%r310, %f400;
	shfl.sync.down.b32	%r311|%p90, %r310, 4, 31, -1;
	mov.b32 	%f401, %r311;
	add.f32 	%f402, %f400, %f401;
	mov.b32 	%r312, %f402;
	shfl.sync.down.b32	%r313|%p91, %r312, 2, 31, -1;
	mov.b32 	%f403, %r313;
	add.f32 	%f404, %f402, %f403;
	mov.b32 	%r314, %f404;
	shfl.sync.down.b32	%r315|%p92, %r314, 1, 31, -1;
	mov.b32 	%f405, %r315;
	add.f32 	%f46, %f404, %f405;
	@%p87 bra 	$L__BB18_110;
	mul.f32 	%f406, %f47, %f46;
	add.s64 	%rd202, %rd61, %rd12;
	shl.b64 	%rd203, %rd202, 2;
	add.s64 	%rd204, %rd8, %rd203;
	st.global.f32 	[%rd204], %f406;
$L__BB18_110:
	add.s32 	%r316, %r7, 31;
	shr.u32 	%r317, %r316, 5;
	add.s32 	%r325, %r325, %r317;
	setp.lt.u32 	%p93, %r325, %r2;
	@%p93 bra 	$L__BB18_22;
$L__BB18_111:
	bar.sync 	0;
	add.s32 	%r322, %r322, 1;
	setp.ne.s32 	%p94, %r322, %r1;
	@%p94 bra 	$L__BB18_14;
$L__BB18_112:
	ret;
$L__BB18_113:
	mul.wide.u32 	%rd43, %r319, 8;
	add.s64 	%rd36, %rd2, %rd43;
	// begin inline asm
	ld.global.nc.u64 %rd35, [%rd36];
	// end inline asm
	add.s32 	%r119, %r319, %r20;
	shl.b32 	%r120, %r119, 3;
	add.s32 	%r121, %r9, %r120;
	st.shared.u64 	[%r121], %rd35;
	add.s32 	%r122, %r319, %r7;
	mul.wide.u32 	%rd44, %r122, 8;
	add.s64 	%rd38, %rd2, %rd44;
	// begin inline asm
	ld.global.nc.u64 %rd37, [%rd38];
	// end inline asm
	shl.b32 	%r123, %r7, 3;
	add.s32 	%r124, %r121, %r123;
	st.shared.u64 	[%r124], %rd37;
	add.s32 	%r125, %r122, %r7;
	mul.wide.u32 	%rd45, %r125, 8;
	add.s64 	%rd40, %rd2, %rd45;
	// begin inline asm
	ld.global.nc.u64 %rd39, [%rd40];
	// end inline asm
	add.s32 	%r126, %r124, %r123;
	st.shared.u64 	[%r126], %rd39;
	add.s32 	%r127, %r125, %r7;
	mul.wide.u32 	%rd46, %r127, 8;
	add.s64 	%rd42, %rd2, %rd46;
	// begin inline asm
	ld.global.nc.u64 %rd41, [%rd42];
	// end inline asm
	add.s32 	%r128, %r126, %r123;
	st.shared.u64 	[%r128], %rd41;
	add.s32 	%r319, %r127, %r7;
	setp.lt.u32 	%p9, %r319, 160;
	@%p9 bra 	$L__BB18_113;
	bra.uni 	$L__BB18_9;

}
	// .globl	_Z67popcount_weighted_keys_literal_fused_multiq_kernel_warp_out_w32_sb2ILi6EEvPKyPKfiiS1_S3_iiiiiPKxS5_fiPf
.visible .entry _Z67popcount_weighted_keys_literal_fused_multiq_kernel_warp_out_w32_sb2ILi6EEvPKyPKfiiS1_S3_iiiiiPKxS5_fiPf(
	.param .u64 .ptr .align 1 _Z67popcount_weighted_keys_literal_fused_multiq_kernel_warp_out_w32_sb2ILi6EEvPKyPKfiiS1_S3_iiiiiPKxS5_fiPf_param_0,
	.param .u64 .ptr .align 1 _Z67popcount_weighted_keys_literal_fused_multiq_kernel_warp_out_w32_sb2ILi6EEvPKyPKfiiS1_S3_iiiiiPKxS5_fiPf_param_1,
	.param .u32 _Z67popcount_weighted_keys_literal_fused_multiq_kernel_warp_out_w32_sb2ILi6EEvPKyPKfiiS1_S3_iiiiiPKxS5_fiPf_param_2,
	.param .u32 _Z67popcount_weighted_keys_literal_fused_multiq_kernel_warp_out_w32_sb2ILi6EEvPKyPKfiiS1_S3_iiiiiPKxS5_fiPf_param_3,
	.param .u64 .ptr .align 1 _Z67popcount_weighted_keys_literal_fused_multiq_kernel_warp_out_w32_sb2ILi6EEvPKyPKfiiS1_S3_iiiiiPKxS5_fiPf_param_4,
	.param .u64 .ptr .align 1 _Z67popcount_weighted_keys_literal_fused_multiq_kernel_warp_out_w32_sb2ILi6EEvPKyPKfiiS1_S3_iiiiiPKxS5_fiPf_param_5,
	.param .u32 _Z67popcount_weighted_keys_literal_fused_multiq_kernel_warp_out_w32_sb2ILi6EEvPKyPKfiiS1_S3_iiiiiPKxS5_fiPf_param_6,
	.param .u32 _Z67popcount_weighted_keys_literal_fused_multiq_kernel_warp_out_w32_sb2ILi6EEvPKyPKfiiS1_S3_iiiiiPKxS5_fiPf_param_7,
	.param .u32 _Z67popcount_weighted_keys_literal_fused_multiq_kernel_warp_out_w32_sb2ILi6EEvPKyPKfiiS1_S3_iiiiiPKxS5_fiPf_param_8,
	.param .u32 _Z67popcount_weighted_keys_literal_fused_multiq_kernel_warp_out_w32_sb2ILi6EEvPKyPKfiiS1_S3_iiiiiPKxS5_fiPf_param_9,
	.param .u32 _Z67popcount_weighted_keys_literal_fused_multiq_kernel_warp_out_w32_sb2ILi6EEvPKyPKfiiS1_S3_iiiiiPKxS5_fiPf_param_10,
	.param .u64 .ptr .align 1 _Z67popcount_weighted_keys_literal_fused_multiq_kernel_warp_out_w32_sb2ILi6EEvPKyPKfiiS1_S3_iiiiiPKxS5_fiPf_param_11,
	.param .u64 .ptr .align 1 _Z67popcount_weighted_keys_literal_fused_multiq_kernel_warp_out_w32_sb2ILi6EEvPKyPKfiiS1_S3_iiiiiPKxS5_fiPf_param_12,
	.param .f32 _Z67popcount_weighted_keys_literal_fused_multiq_kernel_warp_out_w32_sb2ILi6EEvPKyPKfiiS1_S3_iiiiiPKxS5_fiPf_param_13,
	.param .u32 _Z67popcount_weighted_keys_literal_fused_multiq_kernel_warp_out_w32_sb2ILi6EEvPKyPKfiiS1_S3_iiiiiPKxS5_fiPf_param_14,
	.param .u64 .ptr .align 1 _Z67popcount_weighted_keys_literal_fused_multiq_kernel_warp_out_w32_sb2ILi6EEvPKyPKfiiS1_S3_iiiiiPKxS5_fiPf_param_15
)
{
	.reg .pred 	%p<295>;
	.reg .b32 	%r<415>;
	.reg .b32 	%f<1188>;
	.reg .b64 	%rd<383>;

	ld.param.u32 	%r83, [_Z67popcount_weighted_keys_literal_fused_multiq_kernel_warp_out_w32_sb2ILi6EEvPKyPKfiiS1_S3_iiiiiPKxS5_fiPf_param_2];
	ld.param.u64 	%rd83, [_Z67popcount_weighted_keys_literal_fused_multiq_kernel_warp_out_w32_sb2ILi6EEvPKyPKfiiS1_S3_iiiiiPKxS5_fiPf_param_4];
	ld.param.u64 	%rd84, [_Z67popcount_weighted_keys_literal_fused_multiq_kernel_warp_out_w32_sb2ILi6EEvPKyPKfiiS1_S3_iiiiiPKxS5_fiPf_param_5];
	ld.param.u32 	%r84, [_Z67popcount_weighted_keys_literal_fused_multiq_kernel_warp_out_w32_sb2ILi6EEvPKyPKfiiS1_S3_iiiiiPKxS5_fiPf_param_7];
	ld.param.u32 	%r85, [_Z67popcount_weighted_keys_literal_fused_multiq_kernel_warp_out_w32_sb2ILi6EEvPKyPKfiiS1_S3_iiiiiPKxS5_fiPf_param_8];
	ld.param.u32 	%r88, [_Z67popcount_weighted_keys_literal_fused_multiq_kernel_warp_out_w32_sb2ILi6EEvPKyPKfiiS1_S3_iiiiiPKxS5_fiPf_param_9];
	ld.param.u32 	%r86, [_Z67popcount_weighted_keys_literal_fused_multiq_kernel_warp_out_w32_sb2ILi6EEvPKyPKfiiS1_S3_iiiiiPKxS5_fiPf_param_10];
	ld.param.u64 	%rd85, [_Z67popcount_weighted_keys_literal_fused_multiq_kernel_warp_out_w32_sb2ILi6EEvPKyPKfiiS1_S3_iiiiiPKxS5_fiPf_param_11];
	ld.param.f32 	%f494, [_Z67popcount_weighted_keys_literal_fused_multiq_kernel_warp_out_w32_sb2ILi6EEvPKyPKfiiS1_S3_iiiiiPKxS5_fiPf_param_13];
	ld.param.u32 	%r87, [_Z67popcount_weighted_keys_literal_fused_multiq_kernel_warp_out_w32_sb2ILi6EEvPKyPKfiiS1_S3_iiiiiPKxS5_fiPf_param_14];
	ld.param.u64 	%rd87, [_Z67popcount_weighted_keys_literal_fused_multiq_kernel_warp_out_w32_sb2ILi6EEvPKyPKfiiS1_S3_iiiiiPKxS5_fiPf_param_15];
	cvta.to.global.u64 	%rd1, %rd87;
	mov.u32 	%r89, %ctaid.x;
	mov.u32 	%r90, %ctaid.y;
	max.s32 	%r1, %r88, 1;
	max.s32 	%r2, %r86, 1;
	mul.lo.s32 	%r3, %r1, %r90;
	mul.lo.s32 	%r4, %r2, %r89;
	setp.ge.s32 	%p2, %r3, %r85;
	@%p2 bra 	$L__BB19_498;
	mov.u32 	%r5, %tid.x;
	and.b32  	%r6, %r5, 31;
	shl.b32 	%r92, %r83, 8;
	mov.u32 	%r93, shmem$1;
	add.s32 	%r7, %r93, %r92;
	mad.lo.s32 	%r8, %r2, 1536, %r7;
	shl.b32 	%r94, %r83, 2;
	add.s32 	%r9, %r8, %r94;
	mov.u32 	%r10, %ntid.x;
	add.s32 	%r11, %r5, %r10;
	max.u32 	%r95, %r11, 192;
	setp.lt.u32 	%p3, %r11, 192;
	selp.u32 	%r96, 1, 0, %p3;
	add.s32 	%r97, %r11, %r96;
	sub.s32 	%r98, %r95, %r97;
	div.u32 	%r99, %r98, %r10;
	add.s32 	%r12, %r99, %r96;
	and.b32  	%r13, %r12, 3;
	add.s32 	%r14, %r11, %r10;
	add.s32 	%r15, %r14, %r10;
	mov.b32 	%r388, 0;
$L__BB19_2:
	add.s32 	%r17, %r388, %r4;
	setp.ge.s32 	%p4, %r17, %r84;
	@%p4 bra 	$L__BB19_12;
	setp.gt.u32 	%p5, %r5, 191;
	cvt.u64.u32 	%rd2, %r17;
	@%p5 bra 	$L__BB19_9;
	mad.lo.s64 	%rd3, %rd2, 1536, %rd83;
	setp.eq.s32 	%p6, %r13, 3;
	mul.lo.s32 	%r18, %r388, 192;
	mov.u32 	%r389, %r5;
	@%p6 bra 	$L__BB19_8;
	setp.eq.s32 	%p7, %r13, 0;
	mul.wide.u32 	%rd90, %r5, 8;
	add.s64 	%rd89, %rd3, %rd90;
	// begin inline asm
	ld.global.nc.u64 %rd88, [%rd89];
	// end inline asm
	add.s32 	%r100, %r5, %r18;
	shl.b32 	%r101, %r100, 3;
	add.s32 	%r19, %r7, %r101;
	st.shared.u64 	[%r19], %rd88;
	mov.u32 	%r389, %r11;
	@%p7 bra 	$L__BB19_8;
	setp.eq.s32 	%p8, %r13, 1;
	mul.wide.s32 	%rd93, %r10, 8;
	add.s64 	%rd92, %rd89, %rd93;
	// begin inline asm
	ld.global.nc.u64 %rd91, [%rd92];
	// end inline asm
	shl.b32 	%r20, %r10, 3;
	add.s32 	%r21, %r19, %r20;
	st.shared.u64 	[%r21], %rd91;
	mov.u32 	%r389, %r14;
	@%p8 bra 	$L__BB19_8;
	add.s64 	%rd95, %rd92, %rd93;
	// begin inline asm
	ld.global.nc.u64 %rd94, [%rd95];
	// end inline asm
	add.s32 	%r102, %r21, %r20;
	st.shared.u64 	[%r102], %rd94;
	mov.u32 	%r389, %r15;
$L__BB19_8:
	setp.lt.u32 	%p9, %r12, 3;
	@%p9 bra 	$L__BB19_9;
	bra.uni 	$L__BB19_499;
$L__BB19_9:
	setp.gt.u32 	%p11, %r5, 5;
	@%p11 bra 	$L__BB19_12;
	mul.lo.s32 	%r23, %r388, 6;
	mad.lo.s64 	%rd6, %rd2, 24, %rd84;
	mov.u32 	%r391, %r5;
$L__BB19_11:
	mul.wide.u32 	%rd110, %r391, 4;
	add.s64 	%rd109, %rd6, %rd110;
	// begin inline asm
	ld.global.nc.f32 %f495, [%rd109];
	// end inline asm
	add.s32 	%r113, %r391, %r23;
	shl.b32 	%r114, %r113, 2;
	add.s32 	%r115, %r9, %r114;
	st.shared.f32 	[%r115], %f495;
	add.s32 	%r391, %r391, %r10;
	setp.lt.u32 	%p12, %r391, 6;
	@%p12 bra 	$L__BB19_11;
$L__BB19_12:
	add.s32 	%r388, %r388, 1;
	setp.ne.s32 	%p13, %r388, %r2;
	@%p13 bra 	$L__BB19_2;
	bar.sync 	0;
	shl.b32 	%r29, %r83, 5;
	shr.u32 	%r117, %r5, 4;
	and.b32  	%r30, %r117, 62;
	or.b32  	%r31, %r30, 1;
	setp.lt.u32 	%p14, %r30, %r2;
	setp.gt.s32 	%p15, %r86, %r31;
	add.s32 	%r119, %r4, %r30;
	or.pred  	%p1, %p14, %p15;
	mul.wide.u32 	%rd112, %r119, 8;
	add.s64 	%rd7, %rd85, %rd112;
	mul.lo.s32 	%r120, %r30, 192;
	or.b32  	%r121, %r120, %r6;
	shl.b32 	%r122, %r121, 3;
	add.s32 	%r32, %r7, %r122;
	shl.b32 	%r123, %r6, 3;
	add.s32 	%r33, %r93, %r123;
	cvt.s64.s32 	%rd8, %r87;
	mad.lo.s32 	%r34, %r30, 24, %r9;
	neg.s32 	%r35, %r83;
	mov.b32 	%r392, 0;
$L__BB19_14:
	add.s32 	%r37, %r392, %r3;
	setp.ge.s32 	%p16, %r37, %r85;
	@%p16 bra 	$L__BB19_498;
	ld.param.u64 	%rd344, [_Z67popcount_weighted_keys_literal_fused_multiq_kernel_warp_out_w32_sb2ILi6EEvPKyPKfiiS1_S3_iiiiiPKxS5_fiPf_param_12];
	setp.ge.s32 	%p17, %r5, %r29;
	cvt.u64.u32 	%rd115, %r37;
	mul.wide.u32 	%rd116, %r37, 8;
	add.s64 	%rd114, %rd344, %rd116;
	// begin inline asm
	ld.global.nc.s64 %rd113, [%rd114];
	// end inline asm
	cvt.s64.s32 	%rd117, %r83;
	mul.lo.s64 	%rd22, %rd115, %rd117;
	@%p17 bra 	$L__BB19_18;
	ld.param.u64 	%rd342, [_Z67popcount_weighted_keys_literal_fused_multiq_kernel_warp_out_w32_sb2ILi6EEvPKyPKfiiS1_S3_iiiiiPKxS5_fiPf_param_0];
	shl.b64 	%rd118, %rd22, 8;
	add.s64 	%rd23, %rd342, %rd118;
	mov.u32 	%r393, %r5;
$L__BB19_17:
	mul.wide.s32 	%rd121, %r393, 8;
	add.s64 	%rd120, %rd23, %rd121;
	// begin inline asm
	ld.global.nc.u64 %rd119, [%rd120];
	// end inline asm
	shl.b32 	%r125, %r393, 3;
	mov.u32 	%r126, shmem$1;
	add.s32 	%r127, %r126, %r125;
	st.shared.u64 	[%r127], %rd119;
	add.s32 	%r393, %r393, %r10;
	setp.lt.s32 	%p18, %r393, %r29;
	@%p18 bra 	$L__BB19_17;
$L__BB19_18:
	setp.ge.s32 	%p19, %r5, %r83;
	mov.u32 	%r394, %r5;
	@%p19 bra 	$L__BB19_20;
$L__BB19_19:
	ld.param.u64 	%rd343, [_Z67popcount_weighted_keys_literal_fused_multiq_kernel_warp_out_w32_sb2ILi6EEvPKyPKfiiS1_S3_iiiiiPKxS5_fiPf_param_1];
	cvt.s64.s32 	%rd123, %r394;
	add.s64 	%rd124, %rd22, %rd123;
	shl.b64 	%rd125, %rd124, 2;
	add.s64 	%rd122, %rd343, %rd125;
	// begin inline asm
	ld.global.nc.f32 %f497, [%rd122];
	// end inline asm
	shl.b32 	%r128, %r394, 2;
	add.s32 	%r129, %r8, %r128;
	st.shared.f32 	[%r129], %f497;
	add.s32 	%r394, %r394, %r10;
	setp.lt.s32 	%p20, %r394, %r83;
	@%p20 bra 	$L__BB19_19;
$L__BB19_20:
	bar.sync 	0;
	@%p1 bra 	$L__BB19_22;
	bar.sync 	0;
	bra.uni 	$L__BB19_497;
$L__BB19_22:
	setp.ge.u32 	%p21, %r30, %r2;
	mov.b64 	%rd357, 0;
	@%p21 bra 	$L__BB19_24;
	// begin inline asm
	ld.global.nc.s64 %rd357, [%rd7];
	// end inline asm
$L__BB19_24:
	setp.le.s32 	%p22, %r86, %r31;
	mov.b64 	%rd358, 0;
	@%p22 bra 	$L__BB19_26;
	add.s64 	%rd131, %rd7, 8;
	// begin inline asm
	ld.global.nc.s64 %rd358, [%rd131];
	// end inline asm
$L__BB19_26:
	@%p21 bra 	$L__BB19_28;
	ld.shared.f32 	%f935, [%r34];
	ld.shared.u64 	%rd350, [%r32];
	ld.shared.f32 	%f934, [%r34+4];
	ld.shared.u64 	%rd349, [%r32+256];
	ld.shared.f32 	%f933, [%r34+8];
	ld.shared.u64 	%rd348, [%r32+512];
	ld.shared.f32 	%f932, [%r34+12];
	ld.shared.u64 	%rd347, [%r32+768];
	ld.shared.f32 	%f931, [%r34+16];
	ld.shared.u64 	%rd346, [%r32+1024];
	ld.shared.f32 	%f930, [%r34+20];
	ld.shared.u64 	%rd345, [%r32+1280];
$L__BB19_28:
	@%p22 bra 	$L__BB19_30;
	ld.shared.f32 	%f941, [%r34+24];
	ld.shared.u64 	%rd356, [%r32+1536];
	ld.shared.f32 	%f940, [%r34+28];
	ld.shared.u64 	%rd355, [%r32+1792];
	ld.shared.f32 	%f939, [%r34+32];
	ld.shared.u64 	%rd354, [%r32+2048];
	ld.shared.f32 	%f938, [%r34+36];
	ld.shared.u64 	%rd353, [%r32+2304];
	ld.shared.f32 	%f937, [%r34+40];
	ld.shared.u64 	%rd352, [%r32+2560];
	ld.shared.f32 	%f936, [%r34+44];
	ld.shared.u64 	%rd351, [%r32+2816];
$L__BB19_30:
	setp.lt.s32 	%p25, %r83, 17;
	@%p25 bra 	$L__BB19_59;
	mov.f32 	%f979, 0f00000000;
	mov.u32 	%r411, %r8;
	mov.u32 	%r412, %r35;
	mov.u32 	%r413, %r33;
	mov.f32 	%f978, %f979;
$L__BB19_32:
	setp.ne.s32 	%p26, %r6, 0;
	mov.b32 	%r414, 0;
	@%p26 bra 	$L__BB19_34;
	ld.shared.u32 	%r414, [%r411];
$L__BB19_34:
	shfl.sync.idx.b32	%r131|%p28, %r414, 0, 31, -1;
	mov.b32 	%f453, %r131;
	ld.shared.u64 	%rd68, [%r413];
	add.s32 	%r413, %r413, 256;
	@%p21 bra 	$L__BB19_36;
	and.b64  	%rd132, %rd350, %rd68;
	popc.b64 	%r132, %rd132;
	cvt.rn.f32.u32 	%f499, %r132;
	mul.f32 	%f500, %f453, %f499;
	fma.rn.f32 	%f978, %f935, %f500, %f978;
$L__BB19_36:
	@%p22 bra 	$L__BB19_38;
	and.b64  	%rd133, %rd356, %rd68;
	popc.b64 	%r133, %rd133;
	cvt.rn.f32.u32 	%f501, %r133;
	mul.f32 	%f502, %f453, %f501;
	fma.rn.f32 	%f979, %f941, %f502, %f979;
$L__BB19_38:
	@%p21 bra 	$L__BB19_40;
	and.b64  	%rd134, %rd349, %rd68;
	popc.b64 	%r134, %rd134;
	cvt.rn.f32.u32 	%f503, %r134;
	mul.f32 	%f504, %f453, %f503;
	fma.rn.f32 	%f978, %f934, %f504, %f978;
$L__BB19_40:
	@%p22 bra 	$L__BB19_42;
	and.b64  	%rd135, %rd355, %rd68;
	popc.b64 	%r135, %rd135;
	cvt.rn.f32.u32 	%f505, %r135;
	mul.f32 	%f506, %f453, %f505;
	fma.rn.f32 	%f979, %f940, %f506, %f979;
$L__BB19_42:
	@%p21 bra 	$L__BB19_44;
	and.b64  	%rd136, %rd348, %rd68;
	popc.b64 	%r136, %rd136;
	cvt.rn.f32.u32 	%f507, %r136;
	mul.f32 	%f508, %f453, %f507;
	fma.rn.f32 	%f978, %f933, %f508, %f978;
$L__BB19_44:
	@%p22 bra 	$L__BB19_46;
	and.b64  	%rd137, %rd354, %rd68;
	popc.b64 	%r137, %rd137;
	cvt.rn.f32.u32 	%f509, %r137;
	mul.f32 	%f510, %f453, %f509;
	fma.rn.f32 	%f979, %f939, %f510, %f979;
$L__BB19_46:
	@%p21 bra 	$L__BB19_48;
	and.b64  	%rd138, %rd347, %rd68;
	popc.b64 	%r138, %rd138;
	cvt.rn.f32.u32 	%f511, %r138;
	mul.f32 	%f512, %f453, %f511;
	fma.rn.f32 	%f978, %f932, %f512, %f978;
$L__BB19_48:
	@%p22 bra 	$L__BB19_50;
	and.b64  	%rd139, %rd353, %rd68;
	popc.b64 	%r139, %rd139;
	cvt.rn.f32.u32 	%f513, %r139;
	mul.f32 	%f514, %f453, %f513;
	fma.rn.f32 	%f979, %f938, %f514, %f979;
$L__BB19_50:
	@%p21 bra 	$L__BB19_52;
	and.b64  	%rd140, %rd346, %rd68;
	popc.b64 	%r140, %rd140;
	cvt.rn.f32.u32 	%f515, %r140;
	mul.f32 	%f516, %f453, %f515;
	fma.rn.f32 	%f978, %f931, %f516, %f978;
$L__BB19_52:
	@%p22 bra 	$L__BB19_54;
	and.b64  	%rd141, %rd352, %rd68;
	popc.b64 	%r141, %rd141;
	cvt.rn.f32.u32 	%f517, %r141;
	mul.f32 	%f518, %f453, %f517;
	fma.rn.f32 	%f979, %f937, %f518, %f979;
$L__BB19_54:
	@%p21 bra 	$L__BB19_56;
	and.b64  	%rd142, %rd345, %rd68;
	popc.b64 	%r142, %rd142;
	cvt.rn.f32.u32 	%f519, %r142;
	mul.f32 	%f520, %f453, %f519;
	fma.rn.f32 	%f978, %f930, %f520, %f978;
$L__BB19_56:
	@%p22 bra 	$L__BB19_58;
	and.b64  	%rd143, %rd351, %rd68;
	popc.b64 	%r143, %rd143;
	cvt.rn.f32.u32 	%f521, %r143;
	mul.f32 	%f522, %f453, %f521;
	fma.rn.f32 	%f979, %f936, %f522, %f979;
$L__BB19_58:
	add.s32 	%r412, %r412, 1;
	setp.ne.s32 	%p40, %r412, 0;
	add.s32 	%r411, %r411, 4;
	@%p40 bra 	$L__BB19_32;
	bra.uni 	$L__BB19_491;
$L__BB19_59:
	setp.lt.s32 	%p41, %r83, 1;
	mov.f32 	%f978, 0f00000000;
	mov.f32 	%f979, %f978;
	@%p41 bra 	$L__BB19_86;
	setp.ne.s32 	%p42, %r6, 0;
	mov.b32 	%r395, 0;
	@%p42 bra 	$L__BB19_62;
	ld.shared.u32 	%r395, [%r8];
$L__BB19_62:
	shfl.sync.idx.b32	%r145|%p44, %r395, 0, 31, -1;
	mov.b32 	%f37, %r145;
	ld.shared.u64 	%rd52, [%r33];
	mov.f32 	%f978, 0f00000000;
	@%p21 bra 	$L__BB19_64;
	and.b64  	%rd144, %rd350, %rd52;
	popc.b64 	%r146, %rd144;
	cvt.rn.f32.u32 	%f525, %r146;
	mul.f32 	%f526, %f37, %f525;
	fma.rn.f32 	%f978, %f935, %f526, 0f00000000;
$L__BB19_64:
	mov.f32 	%f979, 0f00000000;
	@%p22 bra 	$L__BB19_66;
	and.b64  	%rd145, %rd356, %rd52;
	popc.b64 	%r147, %rd145;
	cvt.rn.f32.u32 	%f528, %r147;
	mul.f32 	%f529, %f37, %f528;
	fma.rn.f32 	%f979, %f941, %f529, 0f00000000;
$L__BB19_66:
	@%p21 bra 	$L__BB19_68;
	and.b64  	%rd146, %rd349, %rd52;
	popc.b64 	%r148, %rd146;
	cvt.rn.f32.u32 	%f530, %r148;
	mul.f32 	%f531, %f37, %f530;
	fma.rn.f32 	%f978, %f934, %f531, %f978;
$L__BB19_68:
	@%p22 bra 	$L__BB19_70;
	and.b64  	%rd147, %rd355, %rd52;
	popc.b64 	%r149, %rd147;
	cvt.rn.f32.u32 	%f532, %r149;
	mul.f32 	%f533, %f37, %f532;
	fma.rn.f32 	%f979, %f940, %f533, %f979;
$L__BB19_70:
	@%p21 bra 	$L__BB19_72;
	and.b64  	%rd148, %rd348, %rd52;
	popc.b64 	%r150, %rd148;
	cvt.rn.f32.u32 	%f534, %r150;
	mul.f32 	%f535, %f37, %f534;
	fma.rn.f32 	%f978, %f933, %f535, %f978;
$L__BB19_72:
	@%p22 bra 	$L__BB19_74;
	and.b64  	%rd149, %rd354, %rd52;
	popc.b64 	%r151, %rd149;
	cvt.rn.f32.u32 	%f536, %r151;
	mul.f32 	%f537, %f37, %f536;
	fma.rn.f32 	%f979, %f939, %f537, %f979;
$L__BB19_74:
	@%p21 bra 	$L__BB19_76;
	and.b64  	%rd150, %rd347, %rd52;
	popc.b64 	%r152, %rd150;
	cvt.rn.f32.u32 	%f538, %r152;
	mul.f32 	%f539, %f37, %f538;
	fma.rn.f32 	%f978, %f932, %f539, %f978;
$L__BB19_76:
	@%p22 bra 	$L__BB19_78;
	and.b64  	%rd151, %rd353, %rd52;
	popc.b64 	%r153, %rd151;
	cvt.rn.f32.u32 	%f540, %r153;
	mul.f32 	%f541, %f37, %f540;
	fma.rn.f32 	%f979, %f938, %f541, %f979;
$L__BB19_78:
	@%p21 bra 	$L__BB19_80;
	and.b64  	%rd152, %rd346, %rd52;
	popc.b64 	%r154, %rd152;
	cvt.rn.f32.u32 	%f542, %r154;
	mul.f32 	%f543, %f37, %f542;
	fma.rn.f32 	%f978, %f931, %f543, %f978;
$L__BB19_80:
	@%p22 bra 	$L__BB19_82;
	and.b64  	%rd153, %rd352, %rd52;
	popc.b64 	%r155, %rd153;
	cvt.rn.f32.u32 	%f544, %r155;
	mul.f32 	%f545, %f37, %f544;
	fma.rn.f32 	%f979, %f937, %f545, %f979;
$L__BB19_82:
	@%p21 bra 	$L__BB19_84;
	and.b64  	%rd154, %rd345, %rd52;
	popc.b64 	%r156, %rd154;
	cvt.rn.f32.u32 	%f546, %r156;
	mul.f32 	%f547, %f37, %f546;
	fma.rn.f32 	%f978, %f930, %f547, %f978;
$L__BB19_84:
	@%p22 bra 	$L__BB19_86;
	and.b64  	%rd155, %rd351, %rd52;
	popc.b64 	%r157, %rd155;
	cvt.rn.f32.u32 	%f548, %r157;
	mul.f32 	%f549, %f37, %f548;
	fma.rn.f32 	%f979, %f936, %f549, %f979;
$L__BB19_86:
	setp.lt.s32 	%p56, %r83, 2;
	@%p56 bra 	$L__BB19_113;
	setp.ne.s32 	%p57, %r6, 0;
	mov.b32 	%r396, 0;
	@%p57 bra 	$L__BB19_89;
	ld.shared.u32 	%r396, [%r8+4];
$L__BB19_89:
	shfl.sync.idx.b32	%r159|%p59, %r396, 0, 31, -1;
	mov.b32 	%f63, %r159;
	ld.shared.u64 	%rd53, [%r33+256];
	@%p21 bra 	$L__BB19_91;
	and.b64  	%rd156, %rd350, %rd53;
	popc.b64 	%r160, %rd156;
	cvt.rn.f32.u32 	%f550, %r160;
	mul.f32 	%f551, %f63, %f550;
	fma.rn.f32 	%f978, %f935, %f551, %f978;
$L__BB19_91:
	@%p22 bra 	$L__BB19_93;
	and.b64  	%rd157, %rd356, %rd53;
	popc.b64 	%r161, %rd157;
	cvt.rn.f32.u32 	%f552, %r161;
	mul.f32 	%f553, %f63, %f552;
	fma.rn.f32 	%f979, %f941, %f553, %f979;
$L__BB19_93:
	@%p21 bra 	$L__BB19_95;
	and.b64  	%rd158, %rd349, %rd53;
	popc.b64 	%r162, %rd158;
	cvt.rn.f32.u32 	%f554, %r162;
	mul.f32 	%f555, %f63, %f554;
	fma.rn.f32 	%f978, %f934, %f555, %f978;
$L__BB19_95:
	@%p22 bra 	$L__BB19_97;
	and.b64  	%rd159, %rd355, %rd53;
	popc.b64 	%r163, %rd159;
	cvt.rn.f32.u32 	%f556, %r163;
	mul.f32 	%f557, %f63, %f556;
	fma.rn.f32 	%f979, %f940, %f557, %f979;
$L__BB19_97:
	@%p21 bra 	$L__BB19_99;
	and.b64  	%rd160, %rd348, %rd53;
	popc.b64 	%r164, %rd160;
	cvt.rn.f32.u32 	%f558, %r164;
	mul.f32 	%f559, %f63, %f558;
	fma.rn.f32 	%f978, %f933, %f559, %f978;
$L__BB19_99:
	@%p22 bra 	$L__BB19_101;
	and.b64  	%rd161, %rd354, %rd53;
	popc.b64 	%r165, %rd161;
	cvt.rn.f32.u32 	%f560, %r165;
	mul.f32 	%f561, %f63, %f560;
	fma.rn.f32 	%f979, %f939, %f561, %f979;
$L__BB19_101:
	@%p21 bra 	$L__BB19_103;
	and.b64  	%rd162, %rd347, %rd53;
	popc.b64 	%r166, %rd162;
	cvt.rn.f32.u32 	%f562, %r166;
	mul.f32 	%f563, %f63, %f562;
	fma.rn.f32 	%f978, %f932, %f563, %f978;
$L__BB19_103:
	@%p22 bra 	$L__BB19_105;
	and.b64  	%rd163, %rd353, %rd53;
	popc.b64 	%r167, %rd163;
	cvt.rn.f32.u32 	%f564, %r167;
	mul.f32 	%f565, %f63, %f564;
	fma.rn.f32 	%f979, %f938, %f565, %f979;
$L__BB19_105:
	@%p21 bra 	$L__BB19_107;
	and.b64  	%rd164, %rd346, %rd53;
	popc.b64 	%r168, %rd164;
	cvt.rn.f32.u32 	%f566, %r168;
	mul.f32 	%f567, %f63, %f566;
	fma.rn.f32 	%f978, %f931, %f567, %f978;
$L__BB19_107:
	@%p22 bra 	$L__BB19_109;
	and.b64  	%rd165, %rd352, %rd53;
	popc.b64 	%r169, %rd165;
	cvt.rn.f32.u32 	%f568, %r169;
	mul.f32 	%f569, %f63, %f568;
	fma.rn.f32 	%f979, %f937, %f569, %f979;
$L__BB19_109:
	@%p21 bra 	$L__BB19_111;
	and.b64  	%rd166, %rd345, %rd53;
	popc.b64 	%r170, %rd166;
	cvt.rn.f32.u32 	%f570, %r170;
	mul.f32 	%f571, %f63, %f570;
	fma.rn.f32 	%f978, %f930, %f571, %f978;
$L__BB19_111:
	@%p22 bra 	$L__BB19_113;
	and.b64  	%rd167, %rd351, %rd53;
	popc.b64 	%r171, %rd167;
	cvt.rn.f32.u32 	%f572, %r171;
	mul.f32 	%f573, %f63, %f572;
	fma.rn.f32 	%f979, %f936, %f573, %f979;
$L__BB19_113:
	setp.lt.s32 	%p71, %r83, 3;
	@%p71 bra 	$L__BB19_140;
	setp.ne.s32 	%p72, %r6, 0;
	mov.b32 	%r397, 0;
	@%p72 bra 	$L__BB19_116;
	ld.shared.u32 	%r397, [%r8+8];
$L__BB19_116:
	shfl.sync.idx.b32	%r173|%p74, %r397, 0, 31, -1;
	mov.b32 	%f89, %r173;
	ld.shared.u64 	%rd54, [%r33+512];
	@%p21 bra 	$L__BB19_118;
	and.b64  	%rd168, %rd350, %rd54;
	popc.b64 	%r174, %rd168;
	cvt.rn.f32.u32 	%f574, %r174;
	mul.f32 	%f575, %f89, %f574;
	fma.rn.f32 	%f978, %f935, %f575, %f978;
$L__BB19_118:
	@%p22 bra 	$L__BB19_120;
	and.b64  	%rd169, %rd356, %rd54;
	popc.b64 	%r175, %rd169;
	cvt.rn.f32.u32 	%f576, %r175;
	mul.f32 	%f577, %f89, %f576;
	fma.rn.f32 	%f979, %f941, %f577, %f979;
$L__BB19_120:
	@%p21 bra 	$L__BB19_122;
	and.b64  	%rd170, %rd349, %rd54;
	popc.b64 	%r176, %rd170;
	cvt.rn.f32.u32 	%f578, %r176;
	mul.f32 	%f579, %f89, %f578;
	fma.rn.f32 	%f978, %f934, %f579, %f978;
$L__BB19_122:
	@%p22 bra 	$L__BB19_124;
	and.b64  	%rd171, %rd355, %rd54;
	popc.b64 	%r177, %rd171;
	cvt.rn.f32.u32 	%f580, %r177;
	mul.f32 	%f581, %f89, %f580;
	fma.rn.f32 	%f979, %f940, %f581, %f979;
$L__BB19_124:
	@%p21 bra 	$L__BB19_126;
	and.b64  	%rd172, %rd348, %rd54;
	popc.b64 	%r178, %rd172;
	cvt.rn.f32.u32 	%f582, %r178;
	mul.f32 	%f583, %f89, %f582;
	fma.rn.f32 	%f978, %f933, %f583, %f978;
$L__BB19_126:
	@%p22 bra 	$L__BB19_128;
	and.b64  	%rd173, %rd354, %rd54;
	popc.b64 	%r179, %rd173;
	cvt.rn.f32.u32 	%f584, %r179;
	mul.f32 	%f585, %f89, %f584;
	fma.rn.f32 	%f979, %f939, %f585, %f979;
$L__BB19_128:
	@%p21 bra 	$L__BB19_130;
	and.b64  	%rd174, %rd347, %rd54;
	popc.b64 	%r180, %rd174;
	cvt.rn.f32.u32 	%f586, %r180;
	mul.f32 	%f587, %f89, %f586;
	fma.rn.f32 	%f978, %f932, %f587, %f978;
$L__BB19_130:
	@%p22 bra 	$L__BB19_132;
	and.b64  	%rd175, %rd353, %rd54;
	popc.b64 	%r181, %rd175;
	cvt.rn.f32.u32 	%f588, %r181;
	mul.f32 	%f589, %f89, %f588;
	fma.rn.f32 	%f979, %f938, %f589, %f979;
$L__BB19_132:
	@%p21 bra 	$L__BB19_134;
	and.b64  	%rd176, %rd346, %rd54;
	popc.b64 	%r182, %rd176;
	cvt.rn.f32.u32 	%f590, %r182;
	mul.f32 	%f591, %f89, %f590;
	fma.rn.f32 	%f978, %f931, %f591, %f978;
$L__BB19_134:
	@%p22 bra 	$L__BB19_136;
	and.b64  	%rd177, %rd352, %rd54;
	popc.b64 	%r183, %rd177;
	cvt.rn.f32.u32 	%f592, %r183;
	mul.f32 	%f593, %f89, %f592;
	fma.rn.f32 	%f979, %f937, %f593, %f979;
$L__BB19_136:
	@%p21 bra 	$L__BB19_138;
	and.b64  	%rd178, %rd345, %rd54;
	popc.b64 	%r184, %rd178;
	cvt.rn.f32.u32 	%f594, %r184;
	mul.f32 	%f595, %f89, %f594;
	fma.rn.f32 	%f978, %f930, %f595, %f978;
$L__BB19_138:
	@%p22 bra 	$L__BB19_140;
	and.b64  	%rd179, %rd351, %rd54;
	popc.b64 	%r185, %rd179;
	cvt.rn.f32.u32 	%f596, %r185;
	mul.f32 	%f597, %f89, %f596;
	fma.rn.f32 	%f979, %f936, %f597, %f979;
$L__BB19_140:
	setp.lt.s32 	%p86, %r83, 4;
	@%p86 bra 	$L__BB19_167;
	setp.ne.s32 	%p87, %r6, 0;
	mov.b32 	%r398, 0;
	@%p87 bra 	$L__BB19_143;
	ld.shared.u32 	%r398, [%r8+12];
$L__BB19_143:
	shfl.sync.idx.b32	%r187|%p89, %r398, 0, 31, -1;
	mov.b32 	%f115, %r187;
	ld.shared.u64 	%rd55, [%r33+768];
	@%p21 bra 	$L__BB19_145;
	and.b64  	%rd180, %rd350, %rd55;
	popc.b64 	%r188, %rd180;
	cvt.rn.f32.u32 	%f598, %r188;
	mul.f32 	%f599, %f115, %f598;
	fma.rn.f32 	%f978, %f935, %f599, %f978;
$L__BB19_145:
	@%p22 bra 	$L__BB19_147;
	and.b64  	%rd181, %rd356, %rd55;
	popc.b64 	%r189, %rd181;
	cvt.rn.f32.u32 	%f600, %r189;
	mul.f32 	%f601, %f115, %f600;
	fma.rn.f32 	%f979, %f941, %f601, %f979;
$L__BB19_147:
	@%p21 bra 	$L__BB19_149;
	and.b64  	%rd182, %rd349, %rd55;
	popc.b64 	%r190, %rd182;
	cvt.rn.f32.u32 	%f602, %r190;
	mul.f32 	%f603, %f115, %f602;
	fma.rn.f32 	%f978, %f934, %f603, %f978;
$L__BB19_149:
	@%p22 bra 	$L__BB19_151;
	and.b64  	%rd183, %rd355, %rd55;
	popc.b64 	%r191, %rd183;
	cvt.rn.f32.u32 	%f604, %r191;
	mul.f32 	%f605, %f115, %f604;
	fma.rn.f32 	%f979, %f940, %f605, %f979;
$L__BB19_151:
	@%p21 bra 	$L__BB19_153;
	and.b64  	%rd184, %rd348, %rd55;
	popc.b64 	%r192, %rd184;
	cvt.rn.f32.u32 	%f606, %r192;
	mul.f32 	%f607, %f115, %f606;
	fma.rn.f32 	%f978, %f933, %f607, %f978;
$L__BB19_153:
	@%p22 bra 	$L__BB19_155;
	and.b64  	%rd185, %rd354, %rd55;
	popc.b64 	%r193, %rd185;
	cvt.rn.f32.u32 	%f608, %r193;
	mul.f32 	%f609, %f115, %f608;
	fma.rn.f32 	%f979, %f939, %f609, %f979;
$L__BB19_155:
	@%p21 bra 	$L__BB19_157;
	and.b64  	%rd186, %rd347, %rd55;
	popc.b64 	%r194, %rd186;
	cvt.rn.f32.u32 	%f610, %r194;
	mul.f32 	%f611, %f115, %f610;
	fma.rn.f32 	%f978, %f932, %f611, %f978;
$L__BB19_157:
	@%p22 bra 	$L__BB19_159;
	and.b64  	%rd187, %rd353, %rd55;
	popc.b64 	%r195, %rd187;
	cvt.rn.f32.u32 	%f612, %r195;
	mul.f32 	%f613, %f115, %f612;
	fma.rn.f32 	%f979, %f938, %f613, %f979;
$L__BB19_159:
	@%p21 bra 	$L__BB19_161;
	and.b64  	%rd188, %rd346, %rd55;
	popc.b64 	%r196, %rd188;
	cvt.rn.f32.u32 	%f614, %r196;
	mul.f32 	%f615, %f115, %f614;
	fma.rn.f32 	%f978, %f931, %f615, %f978;
$L__BB19_161:
	@%p22 bra 	$L__BB19_163;
	and.b64  	%rd189, %rd352, %rd55;
	popc.b64 	%r197, %rd189;
	cvt.rn.f32.u32 	%f616, %r197;
	mul.f32 	%f617, %f115, %f616;
	fma.rn.f32 	%f979, %f937, %f617, %f979;
$L__BB19_163:
	@%p21 bra 	$L__BB19_165;
	and.b64  	%rd190, %rd345, %rd55;
	popc.b64 	%r198, %rd190;
	cvt.rn.f32.u32 	%f618, %r198;
	mul.f32 	%f619, %f115, %f618;
	fma.rn.f32 	%f978, %f930, %f619, %f978;
$L__BB19_165:
	@%p22 bra 	$L__BB19_167;
	and.b64  	%rd191, %rd351, %rd55;
	popc.b64 	%r199, %rd191;
	cvt.rn.f32.u32 	%f620, %r199;
	mul.f32 	%f621, %f115, %f620;
	fma.rn.f32 	%f979, %f936, %f621, %f979;
$L__BB19_167:
	setp.lt.s32 	%p101, %r83, 5;
	@%p101 bra 	$L__BB19_194;
	setp.ne.s32 	%p102, %r6, 0;
	mov.b32 	%r399, 0;
	@%p102 bra 	$L__BB19_170;
	ld.shared.u32 	%r399, [%r8+16];
$L__BB19_170:
	shfl.sync.idx.b32	%r201|%p104, %r399, 0, 31, -1;
	mov.b32 	%f141, %r201;
	ld.shared.u64 	%rd56, [%r33+1024];
	@%p21 bra 	$L__BB19_172;
	and.b64  	%rd192, %rd350, %rd56;
	popc.b64 	%r202, %rd192;
	cvt.rn.f32.u32 	%f622, %r202;
	mul.f32 	%f623, %f141, %f622;
	fma.rn.f32 	%f978, %f935, %f623, %f978;
$L__BB19_172:
	@%p22 bra 	$L__BB19_174;
	and.b64  	%rd193, %rd356, %rd56;
	popc.b64 	%r203, %rd193;
	cvt.rn.f32.u32 	%f624, %r203;
	mul.f32 	%f625, %f141, %f624;
	fma.rn.f32 	%f979, %f941, %f625, %f979;
$L__BB19_174:
	@%p21 bra 	$L__BB19_176;
	and.b64  	%rd194, %rd349, %rd56;
	popc.b64 	%r204, %rd194;
	cvt.rn.f32.u32 	%f626, %r204;
	mul.f32 	%f627, %f141, %f626;
	fma.rn.f32 	%f978, %f934, %f627, %f978;
$L__BB19_176:
	@%p22 bra 	$L__BB19_178;
	and.b64  	%rd195, %rd355, %rd56;
	popc.b64 	%r205, %rd195;
	cvt.rn.f32.u32 	%f628, %r205;
	mul.f32 	%f629, %f141, %f628;
	fma.rn.f32 	%f979, %f940, %f629, %f979;
$L__BB19_178:
	@%p21 bra 	$L__BB19_180;
	and.b64  	%rd196, %rd348, %rd56;
	popc.b64 	%r206, %rd196;
	cvt.rn.f32.u32 	%f630, %r206;
	mul.f32 	%f631, %f141, %f630;
	fma.rn.f32 	%f978, %f933, %f631, %f978;
$L__BB19_180:
	@%p22 bra 	$L__BB19_182;
	and.b64  	%rd197, %rd354, %rd56;
	popc.b64 	%r207, %rd197;
	cvt.rn.f32.u32 	%f632, %r207;
	mul.f32 	%f633, %f141, %f632;
	fma.rn.f32 	%f979, %f939, %f633, %f979;
$L__BB19_182:
	@%p21 bra 	$L__BB19_184;
	and.b64  	%rd198, %rd347, %rd56;
	popc.b64 	%r208, %rd198;
	cvt.rn.f32.u32 	%f634, %r208;
	mul.f32 	%f635, %f141, %f634;
	fma.rn.f32 	%f978, %f932, %f635, %f978;
$L__BB19_184:
	@%p22 bra 	$L__BB19_186;
	and.b64  	%rd199, %rd353, %rd56;
	popc.b64 	%r209, %rd199;
	cvt.rn.f32.u32 	%f636, %r209;
	mul.f32 	%f637, %f141, %f636;
	fma.rn.f32 	%f979, %f938, %f637, %f979;
$L__BB19_186:
	@%p21 bra 	$L__BB19_188;
	and.b64  	%rd200, %rd346, %rd56;
	popc.b64 	%r210, %rd200;
	cvt.rn.f32.u32 	%f638, %r210;
	mul.f32 	%f639, %f141, %f638;
	fma.rn.f32 	%f978, %f931, %f639, %f978;
$L__BB19_188:
	@%p22 bra 	$L__BB19_190;
	and.b64  	%rd201, %rd352, %rd56;
	popc.b64 	%r211, %rd201;
	cvt.rn.f32.u32 	%f640, %r211;
	mul.f32 	%f641, %f141, %f640;
	fma.rn.f32 	%f979, %f937, %f641, %f979;
$L__BB19_190:
	@%p21 bra 	$L__BB19_192;
	and.b64  	%rd202, %rd345, %rd56;
	popc.b64 	%r212, %rd202;
	cvt.rn.f32.u32 	%f642, %r212;
	mul.f32 	%f643, %f141, %f642;
	fma.rn.f32 	%f978, %f930, %f643, %f978;
$L__BB19_192:
	@%p22 bra 	$L__BB19_194;
	and.b64  	%rd203, %rd351, %rd56;
	popc.b64 	%r213, %rd203;
	cvt.rn.f32.u32 	%f644, %r213;
	mul.f32 	%f645, %f141, %f644;
	fma.rn.f32 	%f979, %f936, %f645, %f979;
$L__BB19_194:
	setp.lt.s32 	%p116, %r83, 6;
	@%p116 bra 	$L__BB19_221;
	setp.ne.s32 	%p117, %r6, 0;
	mov.b32 	%r400, 0;
	@%p117 bra 	$L__BB19_197;
	ld.shared.u32 	%r400, [%r8+20];
$L__BB19_197:
	shfl.sync.idx.b32	%r215|%p119, %r400, 0, 31, -1;
	mov.b32 	%f167, %r215;
	ld.shared.u64 	%rd57, [%r33+1280];
	@%p21 bra 	$L__BB19_199;
	and.b64  	%rd204, %rd350, %rd57;
	popc.b64 	%r216, %rd204;
	cvt.rn.f32.u32 	%f646, %r216;
	mul.f32 	%f647, %f167, %f646;
	fma.rn.f32 	%f978, %f935, %f647, %f978;
$L__BB19_199:
	@%p22 bra 	$L__BB19_201;
	and.b64  	%rd205, %rd356, %rd57;
	popc.b64 	%r217, %rd205;
	cvt.rn.f32.u32 	%f648, %r217;
	mul.f32 	%f649, %f167, %f648;
	fma.rn.f32 	%f979, %f941, %f649, %f979;
$L__BB19_201:
	@%p21 bra 	$L__BB19_203;
	and.b64  	%rd206, %rd349, %rd57;
	popc.b64 	%r218, %rd206;
	cvt.rn.f32.u32 	%f650, %r218;
	mul.f32 	%f651, %f167, %f650;
	fma.rn.f32 	%f978, %f934, %f651, %f978;
$L__BB19_203:
	@%p22 bra 	$L__BB19_205;
	and.b64  	%rd207, %rd355, %rd57;
	popc.b64 	%r219, %rd207;
	cvt.rn.f32.u32 	%f652, %r219;
	mul.f32 	%f653, %f167, %f652;
	fma.rn.f32 	%f979, %f940, %f653, %f979;
$L__BB19_205:
	@%p21 bra 	$L__BB19_207;
	and.b64  	%rd208, %rd348, %rd57;
	popc.b64 	%r220, %rd208;
	cvt.rn.f32.u32 	%f654, %r220;
	mul.f32 	%f655, %f167, %f654;
	fma.rn.f32 	%f978, %f933, %f655, %f978;
$L__BB19_207:
	@%p22 bra 	$L__BB19_209;
	and.b64  	%rd209, %rd354, %rd57;
	popc.b64 	%r221, %rd209;
	cvt.rn.f32.u32 	%f656, %r221;
	mul.f32 	%f657, %f167, %f656;
	fma.rn.f32 	%f979, %f939, %f657, %f979;
$L__BB19_209:
	@%p21 bra 	$L__BB19_211;
	and.b64  	%rd210, %rd347, %rd57;
	popc.b64 	%r222, %rd210;
	cvt.rn.f32.u32 	%f658, %r222;
	mul.f32 	%f659, %f167, %f658;
	fma.rn.f32 	%f978, %f932, %f659, %f978;
$L__BB19_211:
	@%p22 bra 	$L__BB19_213;
	and.b64  	%rd211, %rd353, %rd57;
	popc.b64 	%r223, %rd211;
	cvt.rn.f32.u32 	%f660, %r223;
	mul.f32 	%f661, %f167, %f660;
	fma.rn.f32 	%f979, %f938, %f661, %f979;
$L__BB19_213:
	@%p21 bra 	$L__BB19_215;
	and.b64  	%rd212, %rd346, %rd57;
	popc.b64 	%r224, %rd212;
	cvt.rn.f32.u32 	%f662, %r224;
	mul.f32 	%f663, %f167, %f662;
	fma.rn.f32 	%f978, %f931, %f663, %f978;
$L__BB19_215:
	@%p22 bra 	$L__BB19_217;
	and.b64  	%rd213, %rd352, %rd57;
	popc.b64 	%r225, %rd213;
	cvt.rn.f32.u32 	%f664, %r225;
	mul.f32 	%f665, %f167, %f664;
	fma.rn.f32 	%f979, %f937, %f665, %f979;
$L__BB19_217:
	@%p21 bra 	$L__BB19_219;
	and.b64  	%rd214, %rd345, %rd57;
	popc.b64 	%r226, %rd214;
	cvt.rn.f32.u32 	%f666, %r226;
	mul.f32 	%f667, %f167, %f666;
	fma.rn.f32 	%f978, %f930, %f667, %f978;
$L__BB19_219:
	@%p22 bra 	$L__BB19_221;
	and.b64  	%rd215, %rd351, %rd57;
	popc.b64 	%r227, %rd215;
	cvt.rn.f32.u32 	%f668, %r227;
	mul.f32 	%f669, %f167, %f668;
	fma.rn.f32 	%f979, %f936, %f669, %f979;
$L__BB19_221:
	setp.lt.s32 	%p131, %r83, 7;
	@%p131 bra 	$L__BB19_248;
	setp.ne.s32 	%p132, %r6, 0;
	mov.b32 	%r401, 0;
	@%p132 bra 	$L__BB19_224;
	ld.shared.u32 	%r401, [%r8+24];
$L__BB19_224:
	shfl.sync.idx.b32	%r229|%p134, %r401, 0, 31, -1;
	mov.b32 	%f193, %r229;
	ld.shared.u64 	%rd58, [%r33+1536];
	@%p21 bra 	$L__BB19_226;
	and.b64  	%rd216, %rd350, %rd58;
	popc.b64 	%r230, %rd216;
	cvt.rn.f32.u32 	%f670, %r230;
	mul.f32 	%f671, %f193, %f670;
	fma.rn.f32 	%f978, %f935, %f671, %f978;
$L__BB19_226:
	@%p22 bra 	$L__BB19_228;
	and.b64  	%rd217, %rd356, %rd58;
	popc.b64 	%r231, %rd217;
	cvt.rn.f32.u32 	%f672, %r231;
	mul.f32 	%f673, %f193, %f672;
	fma.rn.f32 	%f979, %f941, %f673, %f979;
$L__BB19_228:
	@%p21 bra 	$L__BB19_230;
	and.b64  	%rd218, %rd349, %rd58;
	popc.b64 	%r232, %rd218;
	cvt.rn.f32.u32 	%f674, %r232;
	mul.f32 	%f675, %f193, %f674;
	fma.rn.f32 	%f978, %f934, %f675, %f978;
$L__BB19_230:
	@%p22 bra 	$L__BB19_232;
	and.b64  	%rd219, %rd355, %rd58;
	popc.b64 	%r233, %rd219;
	cvt.rn.f32.u32 	%f676, %r233;
	mul.f32 	%f677, %f193, %f676;
	fma.rn.f32 	%f979, %f940, %f677, %f979;
$L__BB19_232:
	@%p21 bra 	$L__BB19_234;
	and.b64  	%rd220, %rd348, %rd58;
	popc.b64 	%r234, %rd220;
	cvt.rn.f32.u32 	%f678, %r234;
	mul.f32 	%f679, %f193, %f678;
	fma.rn.f32 	%f978, %f933, %f679, %f978;
$L__BB19_234:
	@%p22 bra 	$L__BB19_236;
	and.b64  	%rd221, %rd354, %rd58;
	popc.b64 	%r235, %rd221;
	cvt.rn.f32.u32 	%f680, %r235;
	mul.f32 	%f681, %f193, %f680;
	fma.rn.f32 	%f979, %f939, %f681, %f979;
$L__BB19_236:
	@%p21 bra 	$L__BB19_238;
	and.b64  	%rd222, %rd347, %rd58;
	popc.b64 	%r236, %rd222;
	cvt.rn.f32.u32 	%f682, %r236;
	mul.f32 	%f683, %f193, %f682;
	fma.rn.f32 	%f978, %f932, %f683, %f978;
$L__BB19_238:
	@%p22 bra 	$L__BB19_240;
	and.b64  	%rd223, %rd353, %rd58;
	popc.b64 	%r237, %rd223;
	cvt.rn.f32.u32 	%f684, %r237;
	mul.f32 	%f685, %f193, %f684;
	fma.rn.f32 	%f979, %f938, %f685, %f979;
$L__BB19_240:
	@%p21 bra 	$L__BB19_242;
	and.b64  	%rd224, %rd346, %rd58;
	popc.b64 	%r238, %rd224;
	cvt.rn.f32.u32 	%f686, %r238;
	mul.f32 	%f687, %f193, %f686;
	fma.rn.f32 	%f978, %f931, %f687, %f978;
$L__BB19_242:
	@%p22 bra 	$L__BB19_244;
	and.b64  	%rd225, %rd352, %rd58;
	popc.b64 	%r239, %rd225;
	cvt.rn.f32.u32 	%f688, %r239;
	mul.f32 	%f689, %f193, %f688;
	fma.rn.f32 	%f979, %f937, %f689, %f979;
$L__BB19_244:
	@%p21 bra 	$L__BB19_246;
	and.b64  	%rd226, %rd345, %rd58;
	popc.b64 	%r240, %rd226;
	cvt.rn.f32.u32 	%f690, %r240;
	mul.f32 	%f691, %f193, %f690;
	fma.rn.f32 	%f978, %f930, %f691, %f978;
$L__BB19_246:
	@%p22 bra 	$L__BB19_248;
	and.b64  	%rd227, %rd351, %rd58;
	popc.b64 	%r241, %rd227;
	cvt.rn.f32.u32 	%f692, %r241;
	mul.f32 	%f693, %f193, %f692;
	fma.rn.f32 	%f979, %f936, %f693, %f979;
$L__BB19_248:
	setp.lt.s32 	%p146, %r83, 8;
	@%p146 bra 	$L__BB19_275;
	setp.ne.s32 	%p147, %r6, 0;
	mov.b32 	%r402, 0;
	@%p147 bra 	$L__BB19_251;
	ld.shared.u32 	%r402, [%r8+28];
$L__BB19_251:
	shfl.sync.idx.b32	%r243|%p149, %r402, 0, 31, -1;
	mov.b32 	%f219, %r243;
	ld.shared.u64 	%rd59, [%r33+1792];
	@%p21 bra 	$L__BB19_253;
	and.b64  	%rd228, %rd350, %rd59;
	popc.b64 	%r244, %rd228;
	cvt.rn.f32.u32 	%f694, %r244;
	mul.f32 	%f695, %f219, %f694;
	fma.rn.f32 	%f978, %f935, %f695, %f978;
$L__BB19_253:
	@%p22 bra 	$L__BB19_255;
	and.b64  	%rd229, %rd356, %rd59;
	popc.b64 	%r245, %rd229;
	cvt.rn.f32.u32 	%f696, %r245;
	mul.f32 	%f697, %f219, %f696;
	fma.rn.f32 	%f979, %f941, %f697, %f979;
$L__BB19_255:
	@%p21 bra 	$L__BB19_257;
	and.b64  	%rd230, %rd349, %rd59;
	popc.b64 	%r246, %rd230;
	cvt.rn.f32.u32 	%f698, %r246;
	mul.f32 	%f699, %f219, %f698;
	fma.rn.f32 	%f978, %f934, %f699, %f978;
$L__BB19_257:
	@%p22 bra 	$L__BB19_259;
	and.b64  	%rd231, %rd355, %rd59;
	popc.b64 	%r247, %rd231;
	cvt.rn.f32.u32 	%f700, %r247;
	mul.f32 	%f701, %f219, %f700;
	fma.rn.f32 	%f979, %f940, %f701, %f979;
$L__BB19_259:
	@%p21 bra 	$L__BB19_261;
	and.b64  	%rd232, %rd348, %rd59;
	popc.b64 	%r248, %rd232;
	cvt.rn.f32.u32 	%f702, %r248;
	mul.f32 	%f703, %f219, %f702;
	fma.rn.f32 	%f978, %f933, %f703, %f978;
$L__BB19_261:
	@%p22 bra 	$L__BB19_263;
	and.b64  	%rd233, %rd354, %rd59;
	popc.b64 	%r249, %rd233;
	cvt.rn.f32.u32 	%f704, %r249;
	mul.f32 	%f705, %f219, %f704;
	fma.rn.f32 	%f979, %f939, %f705, %f979;
$L__BB19_263:
	@%p21 bra 	$L__BB19_265;
	and.b64  	%rd234, %rd347, %rd59;
	popc.b64 	%r250, %rd234;
	cvt.rn.f32.u32 	%f706, %r250;
	mul.f32 	%f707, %f219, %f706;
	fma.rn.f32 	%f978, %f932, %f707, %f978;
$L__BB19_265:
	@%p22 bra 	$L__BB19_267;
	and.b64  	%rd235, %rd353, %rd59;
	popc.b64 	%r251, %rd235;
	cvt.rn.f32.u32 	%f708, %r251;
	mul.f32 	%f709, %f219, %f708;
	fma.rn.f32 	%f979, %f938, %f709, %f979;
$L__BB19_267:
	@%p21 bra 	$L__BB19_269;
	and.b64  	%rd236, %rd346, %rd59;
	popc.b64 	%r252, %rd236;
	cvt.rn.f32.u32 	%f710, %r252;
	mul.f32 	%f711, %f219, %f710;
	fma.rn.f32 	%f978, %f931, %f711, %f978;
$L__BB19_269:
	@%p22 bra 	$L__BB19_271;
	and.b64  	%rd237, %rd352, %rd59;
	popc.b64 	%r253, %rd237;
	cvt.rn.f32.u32 	%f712, %r253;
	mul.f32 	%f713, %f219, %f712;
	fma.rn.f32 	%f979, %f937, %f713, %f979;
$L__BB19_271:
	@%p21 bra 	$L__BB19_273;
	and.b64  	%rd238, %rd345, %rd59;
	popc.b64 	%r254, %rd238;
	cvt.rn.f32.u32 	%f714, %r254;
	mul.f32 	%f715, %f219, %f714;
	fma.rn.f32 	%f978, %f930, %f715, %f978;
$L__BB19_273:
	@%p22 bra 	$L__BB19_275;
	and.b64  	%rd239, %rd351, %rd59;
	popc.b64 	%r255, %rd239;
	cvt.rn.f32.u32 	%f716, %r255;
	mul.f32 	%f717, %f219, %f716;
	fma.rn.f32 	%f979, %f936, %f717, %f979;
$L__BB19_275:
	setp.lt.s32 	%p161, %r83, 9;
	@%p161 bra 	$L__BB19_302;
	setp.ne.s32 	%p162, %r6, 0;
	mov.b32 	%r403, 0;
	@%p162 bra 	$L__BB19_278;
	ld.shared.u32 	%r403, [%r8+32];
$L__BB19_278:
	shfl.sync.idx.b32	%r257|%p164, %r403, 0, 31, -1;
	mov.b32 	%f245, %r257;
	ld.shared.u64 	%rd60, [%r33+2048];
	@%p21 bra 	$L__BB19_280;
	and.b64  	%rd240, %rd350, %rd60;
	popc.b64 	%r258, %rd240;
	cvt.rn.f32.u32 	%f718, %r258;
	mul.f32 	%f719, %f245, %f718;
	fma.rn.f32 	%f978, %f935, %f719, %f978;
$L__BB19_280:
	@%p22 bra 	$L__BB19_282;
	and.b64  	%rd241, %rd356, %rd60;
	popc.b64 	%r259, %rd241;
	cvt.rn.f32.u32 	%f720, %r259;
	mul.f32 	%f721, %f245, %f720;
	fma.rn.f32 	%f979, %f941, %f721, %f979;
$L__BB19_282:
	@%p21 bra 	$L__BB19_284;
	and.b64  	%rd242, %rd349, %rd60;
	popc.b64 	%r260, %rd242;
	cvt.rn.f32.u32 	%f722, %r260;
	mul.f32 	%f723, %f245, %f722;
	fma.rn.f32 	%f978, %f934, %f723, %f978;
$L__BB19_284:
	@%p22 bra 	$L__BB19_286;
	and.b64  	%rd243, %rd355, %rd60;
	popc.b64 	%r261, %rd243;
	cvt.rn.f32.u32 	%f724, %r261;
	mul.f32 	%f725, %f245, %f724;
	fma.rn.f32 	%f979, %f940, %f725, %f979;
$L__BB19_286:
	@%p21 bra 	$L__BB19_288;
	and.b64  	%rd244, %rd348, %rd60;
	popc.b64 	%r262, %rd244;
	cvt.rn.f32.u32 	%f726, %r262;
	mul.f32 	%f727, %f245, %f726;
	fma.rn.f32 	%f978, %f933, %f727, %f978;
$L__BB19_288:
	@%p22 bra 	$L__BB19_290;
	and.b64  	%rd245, %rd354, %rd60;
	popc.b64 	%r263, %rd245;
	cvt.rn.f32.u32 	%f728, %r263;
	mul.f32 	%f729, %f245, %f728;
	fma.rn.f32 	%f979, %f939, %f729, %f979;
$L__BB19_290:
	@%p21 bra 	$L__BB19_292;
	and.b64  	%rd246, %rd347, %rd60;
	popc.b64 	%r264, %rd246;
	cvt.rn.f32.u32 	%f730, %r264;
	mul.f32 	%f731, %f245, %f730;
	fma.rn.f32 	%f978, %f932, %f731, %f978;
$L__BB19_292:
	@%p22 bra 	$L__BB19_294;
	and.b64  	%rd247, %rd353, %rd60;
	popc.b64 	%r265, %rd247;
	cvt.rn.f32.u32 	%f732, %r265;
	mul.f32 	%f733, %f245, %f732;
	fma.rn.f32 	%f979, %f938, %f733, %f979;
$L__BB19_294:
	@%p21 bra 	$L__BB19_296;
	and.b64  	%rd248, %rd346, %rd60;
	popc.b64 	%r266, %rd248;
	cvt.rn.f32.u32 	%f734, %r266;
	mul.f32 	%f735, %f245, %f734;
	fma.rn.f32 	%f978, %f931, %f735, %f978;
$L__BB19_296:
	@%p22 bra 	$L__BB19_298;
	and.b64  	%rd249, %rd352, %rd60;
	popc.b64 	%r267, %rd249;
	cvt.rn.f32.u32 	%f736, %r267;
	mul.f32 	%f737, %f245, %f736;
	fma.rn.f32 	%f979, %f937, %f737, %f979;
$L__BB19_298:
	@%p21 bra 	$L__BB19_300;
	and.b64  	%rd250, %rd345, %rd60;
	popc.b64 	%r268, %rd250;
	cvt.rn.f32.u32 	%f738, %r268;
	mul.f32 	%f739, %f245, %f738;
	fma.rn.f32 	%f978, %f930, %f739, %f978;
$L__BB19_300:
	@%p22 bra 	$L__BB19_302;
	and.b64  	%rd251, %rd351, %rd60;
	popc.b64 	%r269, %rd251;
	cvt.rn.f32.u32 	%f740, %r269;
	mul.f32 	%f741, %f245, %f740;
	fma.rn.f32 	%f979, %f936, %f741, %f979;
$L__BB19_302:
	setp.lt.s32 	%p176, %r83, 10;
	@%p176 bra 	$L__BB19_329;
	setp.ne.s32 	%p177, %r6, 0;
	mov.b32 	%r404, 0;
	@%p177 bra 	$L__BB19_305;
	ld.shared.u32 	%r404, [%r8+36];
$L__BB19_305:
	shfl.sync.idx.b32	%r271|%p179, %r404, 0, 31, -1;
	mov.b32 	%f271, %r271;
	ld.shared.u64 	%rd61, [%r33+2304];
	@%p21 bra 	$L__BB19_307;
	and.b64  	%rd252, %rd350, %rd61;
	popc.b64 	%r272, %rd252;
	cvt.rn.f32.u32 	%f742, %r272;
	mul.f32 	%f743, %f271, %f742;
	fma.rn.f32 	%f978, %f935, %f743, %f978;
$L__BB19_307:
	@%p22 bra 	$L__BB19_309;
	and.b64  	%rd253, %rd356, %rd61;
	popc.b64 	%r273, %rd253;
	cvt.rn.f32.u32 	%f744, %r273;
	mul.f32 	%f745, %f271, %f744;
	fma.rn.f32 	%f979, %f941, %f745, %f979;
$L__BB19_309:
	@%p21 bra 	$L__BB19_311;
	and.b64  	%rd254, %rd349, %rd61;
	popc.b64 	%r274, %rd254;
	cvt.rn.f32.u32 	%f746, %r274;
	mul.f32 	%f747, %f271, %f746;
	fma.rn.f32 	%f978, %f934, %f747, %f978;
$L__BB19_311:
	@%p22 bra 	$L__BB19_313;
	and.b64  	%rd255, %rd355, %rd61;
	popc.b64 	%r275, %rd255;
	cvt.rn.f32.u32 	%f748, %r275;
	mul.f32 	%f749, %f271, %f748;
	fma.rn.f32 	%f979, %f940, %f749, %f979;
$L__BB19_313:
	@%p21 bra 	$L__BB19_315;
	and.b64  	%rd256, %rd348, %rd61;
	popc.b64 	%r276, %rd256;
	cvt.rn.f32.u32 	%f750, %r276;
	mul.f32 	%f751, %f271, %f750;
	fma.rn.f32 	%f978, %f933, %f751, %f978;
$L__BB19_315:
	@%p22 bra 	$L__BB19_317;
	and.b64  	%rd257, %rd354, %rd61;
	popc.b64 	%r277, %rd257;
	cvt.rn.f32.u32 	%f752, %r277;
	mul.f32 	%f753, %f271, %f752;
	fma.rn.f32 	%f979, %f939, %f753, %f979;
$L__BB19_317:
	@%p21 bra 	$L__BB19_319;
	and.b64  	%rd258, %rd347, %rd61;
	popc.b64 	%r278, %rd258;
	cvt.rn.f32.u32 	%f754, %r278;
	mul.f32 	%f755, %f271, %f754;
	fma.rn.f32 	%f978, %f932, %f755, %f978;
$L__BB19_319:
	@%p22 bra 	$L__BB19_321;
	and.b64  	%rd259, %rd353, %rd61;
	popc.b64 	%r279, %rd259;
	cvt.rn.f32.u32 	%f756, %r279;
	mul.f32 	%f757, %f271, %f756;
	fma.rn.f32 	%f979, %f938, %f757, %f979;
$L__BB19_321:
	@%p21 bra 	$L__BB19_323;
	and.b64  	%rd260, %rd346, %rd61;
	popc.b64 	%r280, %rd260;
	cvt.rn.f32.u32 	%f758, %r280;
	mul.f32 	%f759, %f271, %f758;
	fma.rn.f32 	%f978, %f931, %f759, %f978;
$L__BB19_323:
	@%p22 bra 	$L__BB19_325;
	and.b64  	%rd261, %rd352, %rd61;
	popc.b64 	%r281, %rd261;
	cvt.rn.f32.u32 	%f760, %r281;
	mul.f32 	%f761, %f271, %f760;
	fma.rn.f32 	%f979, %f937, %f761, %f979;
$L__BB19_325:
	@%p21 bra 	$L__BB19_327;
	and.b64  	%rd262, %rd345, %rd61;
	popc.b64 	%r282, %rd262;
	cvt.rn.f32.u32 	%f762, %r282;
	mul.f32 	%f763, %f271, %f762;
	fma.rn.f32 	%f978, %f930, %f763, %f978;
$L__BB19_327:
	@%p22 bra 	$L__BB19_329;
	and.b64  	%rd263, %rd351, %rd61;
	popc.b64 	%r283, %rd263;
	cvt.rn.f32.u32 	%f764, %r283;
	mul.f32 	%f765, %f271, %f764;
	fma.rn.f32 	%f979, %f936, %f765, %f979;
$L__BB19_329:
	setp.lt.s32 	%p191, %r83, 11;
	@%p191 bra 	$L__BB19_356;
	setp.ne.s32 	%p192, %r6, 0;
	mov.b32 	%r405, 0;
	@%p192 bra 	$L__BB19_332;
	ld.shared.u32 	%r405, [%r8+40];
$L__BB19_332:
	shfl.sync.idx.b32	%r285|%p194, %r405, 0, 31, -1;
	mov.b32 	%f297, %r285;
	ld.shared.u64 	%rd62, [%r33+2560];
	@%p21 bra 	$L__BB19_334;
	and.b64  	%rd264, %rd350, %rd62;
	popc.b64 	%r286, %rd264;
	cvt.rn.f32.u32 	%f766, %r286;
	mul.f32 	%f767, %f297, %f766;
	fma.rn.f32 	%f978, %f935, %f767, %f978;
$L__BB19_334:
	@%p22 bra 	$L__BB19_336;
	and.b64  	%rd265, %rd356, %rd62;
	popc.b64 	%r287, %rd265;
	cvt.rn.f32.u32 	%f768, %r287;
	mul.f32 	%f769, %f297, %f768;
	fma.rn.f32 	%f979, %f941, %f769, %f979;
$L__BB19_336:
	@%p21 bra 	$L__BB19_338;
	and.b64  	%rd266, %rd349, %rd62;
	popc.b64 	%r288, %rd266;
	cvt.rn.f32.u32 	%f770, %r288;
	mul.f32 	%f771, %f297, %f770;
	fma.rn.f32 	%f978, %f934, %f771, %f978;
$L__BB19_338:
	@%p22 bra 	$L__BB19_340;
	and.b64  	%rd267, %rd355, %rd62;
	popc.b64 	%r289, %rd267;
	cvt.rn.f32.u32 	%f772, %r289;
	mul.f32 	%f773, %f297, %f772;
	fma.rn.f32 	%f979, %f940, %f773, %f979;
$L__BB19_340:
	@%p21 bra 	$L__BB19_342;
	and.b64  	%rd268, %rd348, %rd62;
	popc.b64 	%r290, %rd268;
	cvt.rn.f32.u32 	%f774, %r290;
	mul.f32 	%f775, %f297, %f774;
	fma.rn.f32 	%f978, %f933, %f775, %f978;
$L__BB19_342:
	@%p22 bra 	$L__BB19_344;
	and.b64  	%rd269, %rd354, %rd62;
	popc.b64 	%r291, %rd269;
	cvt.rn.f32.u32 	%f776, %r291;
	mul.f32 	%f777, %f297, %f776;
	fma.rn.f32 	%f979, %f939, %f777, %f979;
$L__BB19_344:
	@%p21 bra 	$L__BB19_346;
	and.b64  	%rd270, %rd347, %rd62;
	popc.b64 	%r292, %rd270;
	cvt.rn.f32.u32 	%f778, %r292;
	mul.f32 	%f779, %f297, %f778;
	fma.rn.f32 	%f978, %f932, %f779, %f978;
$L__BB19_346:
	@%p22 bra 	$L__BB19_348;
	and.b64  	%rd271, %rd353, %rd62;
	popc.b64 	%r293, %rd271;
	cvt.rn.f32.u32 	%f780, %r293;
	mul.f32 	%f781, %f297, %f780;
	fma.rn.f32 	%f979, %f938, %f781, %f979;
$L__BB19_348:
	@%p21 bra 	$L__BB19_350;
	and.b64  	%rd272, %rd346, %rd62;
	popc.b64 	%r294, %rd272;
	cvt.rn.f32.u32 	%f782, %r294;
	mul.f32 	%f783, %f297, %f782;
	fma.rn.f32 	%f978, %f931, %f783, %f978;
$L__BB19_350:
	@%p22 bra 	$L__BB19_352;
	and.b64  	%rd273, %rd352, %rd62;
	popc.b64 	%r295, %rd273;
	cvt.rn.f32.u32 	%f784, %r295;
	mul.f32 	%f785, %f297, %f784;
	fma.rn.f32 	%f979, %f937, %f785, %f979;
$L__BB19_352:
	@%p21 bra 	$L__BB19_354;
	and.b64  	%rd274, %rd345, %rd62;
	popc.b64 	%r296, %rd274;
	cvt.rn.f32.u32 	%f786, %r296;
	mul.f32 	%f787, %f297, %f786;
	fma.rn.f32 	%f978, %f930, %f787, %f978;
$L__BB19_354:
	@%p22 bra 	$L__BB19_356;
	and.b64  	%rd275, %rd351, %rd62;
	popc.b64 	%r297, %rd275;
	cvt.rn.f32.u32 	%f788, %r297;
	mul.f32 	%f789, %f297, %f788;
	fma.rn.f32 	%f979, %f936, %f789, %f979;
$L__BB19_356:
	setp.lt.s32 	%p206, %r83, 12;
	@%p206 bra 	$L__BB19_383;
	setp.ne.s32 	%p207, %r6, 0;
	mov.b32 	%r406, 0;
	@%p207 bra 	$L__BB19_359;
	ld.shared.u32 	%r406, [%r8+44];
$L__BB19_359:
	shfl.sync.idx.b32	%r299|%p209, %r406, 0, 31, -1;
	mov.b32 	%f323, %r299;
	ld.shared.u64 	%rd63, [%r33+2816];
	@%p21 bra 	$L__BB19_361;
	and.b64  	%rd276, %rd350, %rd63;
	popc.b64 	%r300, %rd276;
	cvt.rn.f32.u32 	%f790, %r300;
	mul.f32 	%f791, %f323, %f790;
	fma.rn.f32 	%f978, %f935, %f791, %f978;
$L__BB19_361:
	@%p22 bra 	$L__BB19_363;
	and.b64  	%rd277, %rd356, %rd63;
	popc.b64 	%r301, %rd277;
	cvt.rn.f32.u32 	%f792, %r301;
	mul.f32 	%f793, %f323, %f792;
	fma.rn.f32 	%f979, %f941, %f793, %f979;
$L__BB19_363:
	@%p21 bra 	$L__BB19_365;
	and.b64  	%rd278, %rd349, %rd63;
	popc.b64 	%r302, %rd278;
	cvt.rn.f32.u32 	%f794, %r302;
	mul.f32 	%f795, %f323, %f794;
	fma.rn.f32 	%f978, %f934, %f795, %f978;
$L__BB19_365:
	@%p22 bra 	$L__BB19_367;
	and.b64  	%rd279, %rd355, %rd63;
	popc.b64 	%r303, %rd279;
	cvt.rn.f32.u32 	%f796, %r303;
	mul.f32 	%f797, %f323, %f796;
	fma.rn.f32 	%f979, %f940, %f797, %f979;
$L__BB19_367:
	@%p21 bra 	$L__BB19_369;
	and.b64  	%rd280, %rd348, %rd63;
	popc.b64 	%r304, %rd280;
	cvt.rn.f32.u32 	%f798, %r304;
	mul.f32 	%f799, %f323, %f798;
	fma.rn.f32 	%f978, %f933, %f799, %f978;
$L__BB19_369:
	@%p22 bra 	$L__BB19_371;
	and.b64  	%rd281, %rd354, %rd63;
	popc.b64 	%r305, %rd281;
	cvt.rn.f32.u32 	%f800, %r305;
	mul.f32 	%f801, %f323, %f800;
	fma.rn.f32 	%f979, %f939, %f801, %f979;
$L__BB19_371:
	@%p21 bra 	$L__BB19_373;
	and.b64  	%rd282, %rd347, %rd63;
	popc.b64 	%r306, %rd282;
	cvt.rn.f32.u32 	%f802, %r306;
	mul.f32 	%f803, %f323, %f802;
	fma.rn.f32 	%f978, %f932, %f803, %f978;
$L__BB19_373:
	@%p22 bra 	$L__BB19_375;
	and.b64  	%rd283, %rd353, %rd63;
	popc.b64 	%r307, %rd283;
	cvt.rn.f32.u32 	%f804, %r307;
	mul.f32 	%f805, %f323, %f804;
	fma.rn.f32 	%f979, %f938, %f805, %f979;
$L__BB19_375:
	@%p21 bra 	$L__BB19_377;
	and.b64  	%rd284, %rd346, %rd63;
	popc.b64 	%r308, %rd284;
	cvt.rn.f32.u32 	%f806, %r308;
	mul.f32 	%f807, %f323, %f806;
	fma.rn.f32 	%f978, %f931, %f807, %f978;
$L__BB19_377:
	@%p22 bra 	$L__BB19_379;
	and.b64  	%rd285, %rd352, %rd63;
	popc.b64 	%r309, %rd285;
	cvt.rn.f32.u32 	%f808, %r309;
	mul.f32 	%f809, %f323, %f808;
	fma.rn.f32 	%f979, %f937, %f809, %f979;
$L__BB19_379:
	@%p21 bra 	$L__BB19_381;
	and.b64  	%rd286, %rd345, %rd63;
	popc.b64 	%r310, %rd286;
	cvt.rn.f32.u32 	%f810, %r310;
	mul.f32 	%f811, %f323, %f810;
	fma.rn.f32 	%f978, %f930, %f811, %f978;
$L__BB19_381:
	@%p22 bra 	$L__BB19_383;
	and.b64  	%rd287, %rd351, %rd63;
	popc.b64 	%r311, %rd287;
	cvt.rn.f32.u32 	%f812, %r311;
	mul.f32 	%f813, %f323, %f812;
	fma.rn.f32 	%f979, %f936, %f813, %f979;
$L__BB19_383:
	setp.lt.s32 	%p221, %r83, 13;
	@%p221 bra 	$L__BB19_410;
	setp.ne.s32 	%p222, %r6, 0;
	mov.b32 	%r407, 0;
	@%p222 bra 	$L__BB19_386;
	ld.shared.u32 	%r407, [%r8+48];
$L__BB19_386:
	shfl.sync.idx.b32	%r313|%p224, %r407, 0, 31, -1;
	mov.b32 	%f349, %r313;
	ld.shared.u64 	%rd64, [%r33+3072];
	@%p21 bra 	$L__BB19_388;
	and.b64  	%rd288, %rd350, %rd64;
	popc.b64 	%r314, %rd288;
	cvt.rn.f32.u32 	%f814, %r314;
	mul.f32 	%f815, %f349, %f814;
	fma.rn.f32 	%f978, %f935, %f815, %f978;
$L__BB19_388:
	@%p22 bra 	$L__BB19_390;
	and.b64  	%rd289, %rd356, %rd64;
	popc.b64 	%r315, %rd289;
	cvt.rn.f32.u32 	%f816, %r315;
	mul.f32 	%f817, %f349, %f816;
	fma.rn.f32 	%f979, %f941, %f817, %f979;
$L__BB19_390:
	@%p21 bra 	$L__BB19_392;
	and.b64  	%rd290, %rd349, %rd64;
	popc.b64 	%r316, %rd290;
	cvt.rn.f32.u32 	%f818, %r316;
	mul.f32 	%f819, %f349, %f818;
	fma.rn.f32 	%f978, %f934, %f819, %f978;
$L__BB19_392:
	@%p22 bra 	$L__BB19_394;
	and.b64  	%rd291, %rd355, %rd64;
	popc.b64 	%r317, %rd291;
	cvt.rn.f32.u32 	%f820, %r317;
	mul.f32 	%f821, %f349, %f820;
	fma.rn.f32 	%f979, %f940, %f821, %f979;
$L__BB19_394:
	@%p21 bra 	$L__BB19_396;
	and.b64  	%rd292, %rd348, %rd64;
	popc.b64 	%r318, %rd292;
	cvt.rn.f32.u32 	%f822, %r318;
	mul.f32 	%f823, %f349, %f822;
	fma.rn.f32 	%f978, %f933, %f823, %f978;
$L__BB19_396:
	@%p22 bra 	$L__BB19_398;
	and.b64  	%rd293, %rd354, %rd64;
	popc.b64 	%r319, %rd293;
	cvt.rn.f32.u32 	%f824, %r319;
	mul.f32 	%f825, %f349, %f824;
	fma.rn.f32 	%f979, %f939, %f825, %f979;
$L__BB19_398:
	@%p21 bra 	$L__BB19_400;
	and.b64  	%rd294, %rd347, %rd64;
	popc.b64 	%r320, %rd294;
	cvt.rn.f32.u32 	%f826, %r320;
	mul.f32 	%f827, %f349, %f826;
	fma.rn.f32 	%f978, %f932, %f827, %f978;
$L__BB19_400:
	@%p22 bra 	$L__BB19_402;
	and.b64  	%rd295, %rd353, %rd64;
	popc.b64 	%r321, %rd295;
	cvt.rn.f32.u32 	%f828, %r321;
	mul.f32 	%f829, %f349, %f828;
	fma.rn.f32 	%f979, %f938, %f829, %f979;
$L__BB19_402:
	@%p21 bra 	$L__BB19_404;
	and.b64  	%rd296, %rd346, %rd64;
	popc.b64 	%r322, %rd296;
	cvt.rn.f32.u32 	%f830, %r322;
	mul.f32 	%f831, %f349, %f830;
	fma.rn.f32 	%f978, %f931, %f831, %f978;
$L__BB19_404:
	@%p22 bra 	$L__BB19_406;
	and.b64  	%rd297, %rd352, %rd64;
	popc.b64 	%r323, %rd297;
	cvt.rn.f32.u32 	%f832, %r323;
	mul.f32 	%f833, %f349, %f832;
	fma.rn.f32 	%f979, %f937, %f833, %f979;
$L__BB19_406:
	@%p21 bra 	$L__BB19_408;
	and.b64  	%rd298, %rd345, %rd64;
	popc.b64 	%r324, %rd298;
	cvt.rn.f32.u32 	%f834, %r324;
	mul.f32 	%f835, %f349, %f834;
	fma.rn.f32 	%f978, %f930, %f835, %f978;
$L__BB19_408:
	@%p22 bra 	$L__BB19_410;
	and.b64  	%rd299, %rd351, %rd64;
	popc.b64 	%r325, %rd299;
	cvt.rn.f32.u32 	%f836, %r325;
	mul.f32 	%f837, %f349, %f836;
	fma.rn.f32 	%f979, %f936, %f837, %f979;
$L__BB19_410:
	setp.lt.s32 	%p236, %r83, 14;
	@%p236 bra 	$L__BB19_437;
	setp.ne.s32 	%p237, %r6, 0;
	mov.b32 	%r408, 0;
	@%p237 bra 	$L__BB19_413;
	ld.shared.u32 	%r408, [%r8+52];
$L__BB19_413:
	shfl.sync.idx.b32	%r327|%p239, %r408, 0, 31, -1;
	mov.b32 	%f375, %r327;
	ld.shared.u64 	%rd65, [%r33+3328];
	@%p21 bra 	$L__BB19_415;
	and.b64  	%rd300, %rd350, %rd65;
	popc.b64 	%r328, %rd300;
	cvt.rn.f32.u32 	%f838, %r328;
	mul.f32 	%f839, %f375, %f838;
	fma.rn.f32 	%f978, %f935, %f839, %f978;
$L__BB19_415:
	@%p22 bra 	$L__BB19_417;
	and.b64  	%rd301, %rd356, %rd65;
	popc.b64 	%r329, %rd301;
	cvt.rn.f32.u32 	%f840, %r329;
	mul.f32 	%f841, %f375, %f840;
	fma.rn.f32 	%f979, %f941, %f841, %f979;
$L__BB19_417:
	@%p21 bra 	$L__BB19_419;
	and.b64  	%rd302, %rd349, %rd65;
	popc.b64 	%r330, %rd302;
	cvt.rn.f32.u32 	%f842, %r330;
	mul.f32 	%f843, %f375, %f842;
	fma.rn.f32 	%f978, %f934, %f843, %f978;
$L__BB19_419:
	@%p22 bra 	$L__BB19_421;
	and.b64  	%rd303, %rd355, %rd65;
	popc.b64 	%r331, %rd303;
	cvt.rn.f32.u32 	%f844, %r331;
	mul.f32 	%f845, %f375, %f844;
	fma.rn.f32 	%f979, %f940, %f845, %f979;
$L__BB19_421:
	@%p21 bra 	$L__BB19_423;
	and.b64  	%rd304, %rd348, %rd65;
	popc.b64 	%r332, %rd304;
	cvt.rn.f32.u32 	%f846, %r332;
	mul.f32 	%f847, %f375, %f846;
	fma.rn.f32 	%f978, %f933, %f847, %f978;
$L__BB19_423:
	@%p22 bra 	$L__BB19_425;
	and.b64  	%rd305, %rd354, %rd65;
	popc.b64 	%r333, %rd305;
	cvt.rn.f32.u32 	%f848, %r333;
	mul.f32 	%f849, %f375, %f848;
	fma.rn.f32 	%f979, %f939, %f849, %f979;
$L__BB19_425:
	@%p21 bra 	$L__BB19_427;
	and.b64  	%rd306, %rd347, %rd65;
	popc.b64 	%r334, %rd306;
	cvt.rn.f32.u32 	%f850, %r334;
	mul.f32 	%f851, %f375, %f850;
	fma.rn.f32 	%f978, %f932, %f851, %f978;
$L__BB19_427:
	@%p22 bra 	$L__BB19_429;
	and.b64  	%rd307, %rd353, %rd65;
	popc.b64 	%r335, %rd307;
	cvt.rn.f32.u32 	%f852, %r335;
	mul.f32 	%f853, %f375, %f852;
	fma.rn.f32 	%f979, %f938, %f853, %f979;
$L__BB19_429:
	@%p21 bra 	$L__BB19_431;
	and.b64  	%rd308, %rd346, %rd65;
	popc.b64 	%r336, %rd308;
	cvt.rn.f32.u32 	%f854, %r336;
	mul.f32 	%f855, %f375, %f854;
	fma.rn.f32 	%f978, %f931, %f855, %f978;
$L__BB19_431:
	@%p22 bra 	$L__BB19_433;
	and.b64  	%rd309, %rd352, %rd65;
	popc.b64 	%r337, %rd309;
	cvt.rn.f32.u32 	%f856, %r337;
	mul.f32 	%f857, %f375, %f856;
	fma.rn.f32 	%f979, %f937, %f857, %f979;
$L__BB19_433:
	@%p21 bra 	$L__BB19_435;
	and.b64  	%rd310, %rd345, %rd65;
	popc.b64 	%r338, %rd310;
	cvt.rn.f32.u32 	%f858, %r338;
	mul.f32 	%f859, %f375, %f858;
	fma.rn.f32 	%f978, %f930, %f859, %f978;
$L__BB19_435:
	@%p22 bra 	$L__BB19_437;
	and.b64  	%rd311, %rd351, %rd65;
	popc.b64 	%r339, %rd311;
	cvt.rn.f32.u32 	%f860, %r339;
	mul.f32 	%f861, %f375, %f860;
	fma.rn.f32 	%f979, %f936, %f861, %f979;
$L__BB19_437:
	setp.lt.s32 	%p251, %r83, 15;
	@%p251 bra 	$L__BB19_464;
	setp.ne.s32 	%p252, %r6, 0;
	mov.b32 	%r409, 0;
	@%p252 bra 	$L__BB19_440;
	ld.shared.u32 	%r409, [%r8+56];
$L__BB19_440:
	shfl.sync.idx.b32	%r341|%p254, %r409, 0, 31, -1;
	mov.b32 	%f401, %r341;
	ld.shared.u64 	%rd66, [%r33+3584];
	@%p21 bra 	$L__BB19_442;
	and.b64  	%rd312, %rd350, %rd66;
	popc.b64 	%r342, %rd312;
	cvt.rn.f32.u32 	%f862, %r342;
	mul.f32 	%f863, %f401, %f862;
	fma.rn.f32 	%f978, %f935, %f863, %f978;
$L__BB19_442:
	@%p22 bra 	$L__BB19_444;
	and.b64  	%rd313, %rd356, %rd66;
	popc.b64 	%r343, %rd313;
	cvt.rn.f32.u32 	%f864, %r343;
	mul.f32 	%f865, %f401, %f864;
	fma.rn.f32 	%f979, %f941, %f865, %f979;
$L__BB19_444:
	@%p21 bra 	$L__BB19_446;
	and.b64  	%rd314, %rd349, %rd66;
	popc.b64 	%r344, %rd314;
	cvt.rn.f32.u32 	%f866, %r344;
	mul.f32 	%f867, %f401, %f866;
	fma.rn.f32 	%f978, %f934, %f867, %f978;
$L__BB19_446:
	@%p22 bra 	$L__BB19_448;
	and.b64  	%rd315, %rd355, %rd66;
	popc.b64 	%r345, %rd315;
	cvt.rn.f32.u32 	%f868, %r345;
	mul.f32 	%f869, %f401, %f868;
	fma.rn.f32 	%f979, %f940, %f869, %f979;
$L__BB19_448:
	@%p21 bra 	$L__BB19_450;
	and.b64  	%rd316, %rd348, %rd66;
	popc.b64 	%r346, %rd316;
	cvt.rn.f32.u32 	%f870, %r346;
	mul.f32 	%f871, %f401, %f870;
	fma.rn.f32 	%f978, %f933, %f871, %f978;
$L__BB19_450:
	@%p22 bra 	$L__BB19_452;
	and.b64  	%rd317, %rd354, %rd66;
	popc.b64 	%r347, %rd317;
	cvt.rn.f32.u32 	%f872, %r347;
	mul.f32 	%f873, %f401, %f872;
	fma.rn.f32 	%f979, %f939, %f873, %f979;
$L__BB19_452:
	@%p21 bra 	$L__BB19_454;
	and.b64  	%rd318, %rd347, %rd66;
	popc.b64 	%r348, %rd318;
	cvt.rn.f32.u32 	%f874, %r348;
	mul.f32 	%f875, %f401, %f874;
	fma.rn.f32 	%f978, %f932, %f875, %f978;
$L__BB19_454:
	@%p22 bra 	$L__BB19_456;
	and.b64  	%rd319, %rd353, %rd66;
	popc.b64 	%r349, %rd319;
	cvt.rn.f32.u32 	%f876, %r349;
	mul.f32 	%f877, %f401, %f876;
	fma.rn.f32 	%f979, %f938, %f877, %f979;
$L__BB19_456:
	@%p21 bra 	$L__BB19_458;
	and.b64  	%rd320, %rd346, %rd66;
	popc.b64 	%r350, %rd320;
	cvt.rn.f32.u32 	%f878, %r350;
	mul.f32 	%f879, %f401, %f878;
	fma.rn.f32 	%f978, %f931, %f879, %f978;
$L__BB19_458:
	@%p22 bra 	$L__BB19_460;
	and.b64  	%rd321, %rd352, %rd66;
	popc.b64 	%r351, %rd321;
	cvt.rn.f32.u32 	%f880, %r351;
	mul.f32 	%f881, %f401, %f880;
	fma.rn.f32 	%f979, %f937, %f881, %f979;
$L__BB19_460:
	@%p21 bra 	$L__BB19_462;
	and.b64  	%rd322, %rd345, %rd66;
	popc.b64 	%r352, %rd322;
	cvt.rn.f32.u32 	%f882, %r352;
	mul.f32 	%f883, %f401, %f882;
	fma.rn.f32 	%f978, %f930, %f883, %f978;
$L__BB19_462:
	@%p22 bra 	$L__BB19_464;
	and.b64  	%rd323, %rd351, %rd66;
	popc.b64 	%r353, %rd323;
	cvt.rn.f32.u32 	%f884, %r353;
	mul.f32 	%f885, %f401, %f884;
	fma.rn.f32 	%f979, %f936, %f885, %f979;
$L__BB19_464:
	setp.ne.s32 	%p266, %r83, 16;
	@%p266 bra 	$L__BB19_491;
	setp.ne.s32 	%p267, %r6, 0;
	mov.b32 	%r410, 0;
	@%p267 bra 	$L__BB19_467;
	ld.shared.u32 	%r410, [%r8+60];
$L__BB19_467:
	shfl.sync.idx.b32	%r355|%p269, %r410, 0, 31, -1;
	mov.b32 	%f427, %r355;
	ld.shared.u64 	%rd67, [%r33+3840];
	@%p21 bra 	$L__BB19_469;
	and.b64  	%rd324, %rd350, %rd67;
	popc.b64 	%r356, %rd324;
	cvt.rn.f32.u32 	%f886, %r356;
	mul.f32 	%f887, %f427, %f886;
	fma.rn.f32 	%f978, %f935, %f887, %f978;
$L__BB19_469:
	@%p22 bra 	$L__BB19_471;
	and.b64  	%rd325, %rd356, %rd67;
	popc.b64 	%r357, %rd325;
	cvt.rn.f32.u32 	%f888, %r357;
	mul.f32 	%f889, %f427, %f888;
	fma.rn.f32 	%f979, %f941, %f889, %f979;
$L__BB19_471:
	@%p21 bra 	$L__BB19_473;
	and.b64  	%rd326, %rd349, %rd67;
	popc.b64 	%r358, %rd326;
	cvt.rn.f32.u32 	%f890, %r358;
	mul.f32 	%f891, %f427, %f890;
	fma.rn.f32 	%f978, %f934, %f891, %f978;
$L__BB19_473:
	@%p22 bra 	$L__BB19_475;
	and.b64  	%rd327, %rd355, %rd67;
	popc.b64 	%r359, %rd327;
	cvt.rn.f32.u32 	%f892, %r359;
	mul.f32 	%f893, %f427, %f892;
	fma.rn.f32 	%f979, %f940, %f893, %f979;
$L__BB19_475:
	@%p21 bra 	$L__BB19_477;
	and.b64  	%rd328, %rd348, %rd67;
	popc.b64 	%r360, %rd328;
	cvt.rn.f32.u32 	%f894, %r360;
	mul.f32 	%f895, %f427, %f894;
	fma.rn.f32 	%f978, %f933, %f895, %f978;
$L__BB19_477:
	@%p22 bra 	$L__BB19_479;
	and.b64  	%rd329, %rd354, %rd67;
	popc.b64 	%r361, %rd329;
	cvt.rn.f32.u32 	%f896, %r361;
	mul.f32 	%f897, %f427, %f896;
	fma.rn.f32 	%f979, %f939, %f897, %f979;
$L__BB19_479:
	@%p21 bra 	$L__BB19_481;
	and.b64  	%rd330, %rd347, %rd67;
	popc.b64 	%r362, %rd330;
	cvt.rn.f32.u32 	%f898, %r362;
	mul.f32 	%f899, %f427, %f898;
	fma.rn.f32 	%f978, %f932, %f899, %f978;
$L__BB19_481:
	@%p22 bra 	$L__BB19_483;
	and.b64  	%rd331, %rd353, %rd67;
	popc.b64 	%r363, %rd331;
	cvt.rn.f32.u32 	%f900, %r363;
	mul.f32 	%f901, %f427, %f900;
	fma.rn.f32 	%f979, %f938, %f901, %f979;
$L__BB19_483:
	@%p21 bra 	$L__BB19_485;
	and.b64  	%rd332, %rd346, %rd67;
	popc.b64 	%r364, %rd332;
	cvt.rn.f32.u32 	%f902, %r364;
	mul.f32 	%f903, %f427, %f902;
	fma.rn.f32 	%f978, %f931, %f903, %f978;
$L__BB19_485:
	@%p22 bra 	$L__BB19_487;
	and.b64  	%rd333, %rd352, %rd67;
	popc.b64 	%r365, %rd333;
	cvt.rn.f32.u32 	%f904, %r365;
	mul.f32 	%f905, %f427, %f904;
	fma.rn.f32 	%f979, %f937, %f905, %f979;
$L__BB19_487:
	@%p21 bra 	$L__BB19_489;
	and.b64  	%rd334, %rd345, %rd67;
	popc.b64 	%r366, %rd334;
	cvt.rn.f32.u32 	%f906, %r366;
	mul.f32 	%f907, %f427, %f906;
	fma.rn.f32 	%f978, %f930, %f907, %f978;
$L__BB19_489:
	@%p22 bra 	$L__BB19_491;
	and.b64  	%rd335, %rd351, %rd67;
	popc.b64 	%r367, %rd335;
	cvt.rn.f32.u32 	%f908, %r367;
	mul.f32 	%f909, %f427, %f908;
	fma.rn.f32 	%f979, %f936, %f909, %f979;
$L__BB19_491:
	setp.ne.s32 	%p281, %r6, 0;
	mov.b32 	%r368, %f978;
	shfl.sync.down.b32	%r369|%p282, %r368, 16, 31, -1;
	mov.b32 	%f910, %r369;
	add.f32 	%f911, %f978, %f910;
	mov.b32 	%r370, %f911;
	shfl.sync.down.b32	%r371|%p283, %r370, 8, 31, -1;
	mov.b32 	%f912, %r371;
	add.f32 	%f913, %f911, %f912;
	mov.b32 	%r372, %f913;
	shfl.sync.down.b32	%r373|%p284, %r372, 4, 31, -1;
	mov.b32 	%f914, %r373;
	add.f32 	%f915, %f913, %f914;
	mov.b32 	%r374, %f915;
	shfl.sync.down.b32	%r375|%p285, %r374, 2, 31, -1;
	mov.b32 	%f916, %r375;
	add.f32 	%f917, %f915, %f916;
	mov.b32 	%r376, %f917;
	shfl.sync.down.b32	%r377|%p286, %r376, 1, 31, -1;
	mov.b32 	%f918, %r377;
	add.f32 	%f480, %f917, %f918;
	mov.b32 	%r378, %f979;
	shfl.sync.down.b32	%r379|%p287, %r378, 16, 31, -1;
	mov.b32 	%f919, %r379;
	add.f32 	%f920, %f979, %f919;
	mov.b32 	%r380, %f920;
	shfl.sync.down.b32	%r381|%p288, %r380, 8, 31, -1;
	mov.b32 	%f921, %r381;
	add.f32 	%f922, %f920, %f921;
	mov.b32 	%r382, %f922;
	shfl.sync.down.b32	%r383|%p289, %r382, 4, 31, -1;
	mov.b32 	%f923, %r383;
	add.f32 	%f924, %f922, %f923;
	mov.b32 	%r384, %f924;
	shfl.sync.down.b32	%r385|%p290, %r384, 2, 31, -1;
	mov.b32 	%f925, %r385;
	add.f32 	%f926, %f924, %f925;
	mov.b32 	%r386, %f926;
	shfl.sync.down.b32	%r387|%p291, %r386, 1, 31, -1;
	mov.b32 	%f927, %r387;
	add.f32 	%f481, %f926, %f927;
	@%p281 bra 	$L__BB19_496;
	setp.ge.u32 	%p292, %r30, %r2;
	@%p292 bra 	$L__BB19_494;
	mul.f32 	%f928, %f494, %f480;
	mad.lo.s64 	%rd336, %rd113, %rd8, %rd357;
	shl.b64 	%rd337, %rd336, 2;
	add.s64 	%rd338, %rd1, %rd337;
	st.global.f32 	[%rd338], %f928;
$L__BB19_494:
	setp.le.s32 	%p293, %r86, %r31;
	@%p293 bra 	$L__BB19_496;
	mul.f32 	%f929, %f494, %f481;
	mad.lo.s64 	%rd339, %rd113, %rd8, %rd358;
	shl.b64 	%rd340, %rd339, 2;
	add.s64 	%rd341, %rd1, %rd340;
	st.global.f32 	[%rd341], %f929;
$L__BB19_496:
	bar.sync 	0;
$L__BB19_497:
	add.s32 	%r392, %r392, 1;
	setp.ne.s32 	%p294, %r392, %r1;
	@%p294 bra 	$L__BB19_14;
$L__BB19_498:
	ret;
$L__BB19_499:
	mul.wide.u32 	%rd105, %r389, 8;
	add.s64 	%rd98, %rd3, %rd105;
	// begin inline asm
	ld.global.nc.u64 %rd97, [%rd98];
	// end inline asm
	add.s32 	%r103, %r389, %r18;
	shl.b32 	%r104, %r103, 3;
	add.s32 	%r105, %r7, %r104;
	st.shared.u64 	[%r105], %rd97;
	add.s32 	%r106, %r389, %r10;
	mul.wide.u32 	%rd106, %r106, 8;
	add.s64 	%rd100, %rd3, %rd106;
	// begin inline asm
	ld.global.nc.u64 %rd99, [%rd100];
	// end inline asm
	shl.b32 	%r107, %r10, 3;
	add.s32 	%r108, %r105, %r107;
	st.shared.u64 	[%r108], %rd99;
	add.s32 	%r109, %r106, %r10;
	mul.wide.u32 	%rd107, %r109, 8;
	add.s64 	%rd102, %rd3, %rd107;
	// begin inline asm
	ld.global.nc.u64 %rd101, [%rd102];
	// end inline asm
	add.s32 	%r110, %r108, %r107;
	st.shared.u64 	[%r110], %rd101;
	add.s32 	%r111, %r109, %r10;
	mul.wide.u32 	%rd108, %r111, 8;
	add.s64 	%rd104, %rd3, %rd108;
	// begin inline asm
	ld.global.nc.u64 %rd103, [%rd104];
	// end inline asm
	add.s32 	%r112, %r110, %r107;
	st.shared.u64 	[%r112], %rd103;
	add.s32 	%r389, %r111, %r10;
	setp.lt.u32 	%p10, %r389, 192;
	@%p10 bra 	$L__BB19_499;
	bra.uni 	$L__BB19_9;

}
	// .globl	_Z66popcount_weighted_keys_literal_fused_multiq_kernel_warp_out_w32_sbILi6EEvPKyPKfiiS1_S3_iiiiiPKxS5_fiPf
.visible .entry _Z66popcount_weighted_keys_literal_fused_multiq_kernel_warp_out_w32_sbILi6EEvPKyPKfiiS1_S3_iiiiiPKxS5_fiPf(
	.param .u64 .ptr .align 1 _Z66popcount_weighted_keys_literal_fused_multiq_kernel_warp_out_w32_sbILi6EEvPKyPKfiiS1_S3_iiiiiPKxS5_fiPf_param_0,
	.param .u64 .ptr .align 1 _Z66popcount_weighted_keys_literal_fused_multiq_kernel_warp_out_w32_sbILi6EEvPKyPKfiiS1_S3_iiiiiPKxS5_fiPf_param_1,
	.param .u32 _Z66popcount_weighted_keys_literal_fused_multiq_kernel_warp_out_w32_sbILi6EEvPKyPKfiiS1_S3_iiiiiPKxS5_fiPf_param_2,
	.param .u32 _Z66popcount_weighted_keys_literal_fused_multiq_kernel_warp_out_w32_sbILi6EEvPKyPKfiiS1_S3_iiiiiPKxS5_fiPf_param_3,
	.param .u64 .ptr .align 1 _Z66popcount_weighted_keys_literal_fused_multiq_kernel_warp_out_w32_sbILi6EEvPKyPKfiiS1_S3_iiiiiPKxS5_fiPf_param_4,
	.param .u64 .ptr .align 1 _Z66popcount_weighted_keys_literal_fused_multiq_kernel_warp_out_w32_sbILi6EEvPKyPKfiiS1_S3_iiiiiPKxS5_fiPf_param_5,
	.param .u32 _Z66popcount_weighted_keys_literal_fused_multiq_kernel_warp_out_w32_sbILi6EEvPKyPKfiiS1_S3_iiiiiPKxS5_fiPf_param_6,
	.param .u32 _Z66popcount_weighted_keys_literal_fused_multiq_kernel_warp_out_w32_sbILi6EEvPKyPKfiiS1_S3_iiiiiPKxS5_fiPf_param_7,
	.param .u32 _Z66popcount_weighted_keys_literal_fused_multiq_kernel_warp_out_w32_sbILi6EEvPKyPKfiiS1_S3_iiiiiPKxS5_fiPf_param_8,
	.param .u32 _Z66popcount_weighted_keys_literal_fused_multiq_kernel_warp_out_w32_sbILi6EEvPKyPKfiiS1_S3_iiiiiPKxS5_fiPf_param_9,
	.param .u32 _Z66popcount_weighted_keys_literal_fused_multiq_kernel_warp_out_w32_sbILi6EEvPKyPKfiiS1_S3_iiiiiPKxS5_fiPf_param_10,
	.param .u64 .ptr .align 1 _Z66popcount_weighted_keys_literal_fused_multiq_kernel_warp_out_w32_sbILi6EEvPKyPKfiiS1_S3_iiiiiPKxS5_fiPf_param_11,
	.param .u64 .ptr .align 1 _Z66popcount_weighted_keys_literal_fused_multiq_kernel_warp_out_w32_sbILi6EEvPKyPKfiiS1_S3_iiiiiPKxS5_fiPf_param_12,
	.param .f32 _Z66popcount_weighted_keys_literal_fused_multiq_kernel_warp_out_w32_sbILi6EEvPKyPKfiiS1_S3_iiiiiPKxS5_fiPf_param_13,
	.param .u32 _Z66popcount_weighted_keys_literal_fused_multiq_kernel_warp_out_w32_sbILi6EEvPKyPKfiiS1_S3_iiiiiPKxS5_fiPf_param_14,
	.param .u64 .ptr .align 1 _Z66popcount_weighted_keys_literal_fused_multiq_kernel_warp_out_w32_sbILi6EEvPKyPKfiiS1_S3_iiiiiPKxS5_fiPf_param_15
)
{
	.reg .pred 	%p<85>;
	.reg .b32 	%r<327>;
	.reg .b32 	%f<418>;
	.reg .b64 	%rd<203>;

	ld.param.u64 	%rd21, [_Z66popcount_weighted_keys_literal_fused_multiq_kernel_warp_out_w32_sbILi6EEvPKyPKfiiS1_S3_iiiiiPKxS5_fiPf_param_1];
	ld.param.u32 	%r89, [_Z66popcount_weighted_keys_literal_fused_multiq_kernel_warp_out_w32_sbILi6EEvPKyPKfiiS1_S3_iiiiiPKxS5_fiPf_param_2];
	ld.param.u64 	%rd22, [_Z66popcount_weighted_keys_literal_fused_multiq_kernel_warp_out_w32_sbILi6EEvPKyPKfiiS1_S3_iiiiiPKxS5_fiPf_param_4];
	ld.param.u64 	%rd23, [_Z66popcount_weighted_keys_literal_fused_multiq_kernel_warp_out_w32_sbILi6EEvPKyPKfiiS1_S3_iiiiiPKxS5_fiPf_param_5];
	ld.param.u32 	%r90, [_Z66popcount_weighted_keys_literal_fused_multiq_kernel_warp_out_w32_sbILi6EEvPKyPKfiiS1_S3_iiiiiPKxS5_fiPf_param_7];
	ld.param.u32 	%r91, [_Z66popcount_weighted_keys_literal_fused_multiq_kernel_warp_out_w32_sbILi6EEvPKyPKfiiS1_S3_iiiiiPKxS5_fiPf_param_8];
	ld.param.u32 	%r93, [_Z66popcount_weighted_keys_literal_fused_multiq_kernel_warp_out_w32_sbILi6EEvPKyPKfiiS1_S3_iiiiiPKxS5_fiPf_param_9];
	ld.param.u32 	%r94, [_Z66popcount_weighted_keys_literal_fused_multiq_kernel_warp_out_w32_sbILi6EEvPKyPKfiiS1_S3_iiiiiPKxS5_fiPf_param_10];
	ld.param.u64 	%rd24, [_Z66popcount_weighted_keys_literal_fused_multiq_kernel_warp_out_w32_sbILi6EEvPKyPKfiiS1_S3_iiiiiPKxS5_fiPf_param_11];
	ld.param.f32 	%f44, [_Z66popcount_weighted_keys_literal_fused_multiq_kernel_warp_out_w32_sbILi6EEvPKyPKfiiS1_S3_iiiiiPKxS5_fiPf_param_13];
	ld.param.u32 	%r92, [_Z66popcount_weighted_keys_literal_fused_multiq_kernel_warp_out_w32_sbILi6EEvPKyPKfiiS1_S3_iiiiiPKxS5_fiPf_param_14];
	ld.param.u64 	%rd26, [_Z66popcount_weighted_keys_literal_fused_multiq_kernel_warp_out_w32_sbILi6EEvPKyPKfiiS1_S3_iiiiiPKxS5_fiPf_param_15];
	mov.u32 	%r95, %ctaid.x;
	mov.u32 	%r96, %ctaid.y;
	max.s32 	%r1, %r93, 1;
	max.s32 	%r2, %r94, 1;
	mul.lo.s32 	%r3, %r1, %r96;
	mul.lo.s32 	%r4, %r2, %r95;
	setp.ge.s32 	%p1, %r3, %r91;
	@%p1 bra 	$L__BB20_102;
	mov.u32 	%r5, %tid.x;
	and.b32  	%r6, %r5, 31;
	mov.u32 	%r7, %ntid.x;
	shl.b32 	%r98, %r89, 8;
	mov.u32 	%r99, shmem$1;
	add.s32 	%r8, %r99, %r98;
	mad.lo.s32 	%r9, %r2, 1536, %r8;
	shl.b32 	%r100, %r89, 2;
	add.s32 	%r10, %r9, %r100;
	add.s32 	%r11, %r5, %r7;
	max.u32 	%r101, %r11, 192;
	setp.lt.u32 	%p2, %r11, 192;
	selp.u32 	%r102, 1, 0, %p2;
	add.s32 	%r103, %r11, %r102;
	sub.s32 	%r104, %r101, %r103;
	div.u32 	%r105, %r104, %r7;
	add.s32 	%r12, %r105, %r102;
	and.b32  	%r13, %r12, 3;
	add.s32 	%r14, %r11, %r7;
	add.s32 	%r15, %r14, %r7;
	mov.b32 	%r297, 0;
$L__BB20_2:
	add.s32 	%r17, %r297, %r4;
	setp.ge.s32 	%p3, %r17, %r90;
	@%p3 bra 	$L__BB20_12;
	setp.gt.u32 	%p4, %r5, 191;
	cvt.u64.u32 	%rd1, %r17;
	@%p4 bra 	$L__BB20_9;
	mad.lo.s64 	%rd2, %rd1, 1536, %rd22;
	setp.eq.s32 	%p5, %r13, 3;
	mul.lo.s32 	%r18, %r297, 192;
	mov.u32 	%r298, %r5;
	@%p5 bra 	$L__BB20_8;
	setp.eq.s32 	%p6, %r13, 0;
	mul.wide.u32 	%rd29, %r5, 8;
	add.s64 	%rd28, %rd2, %rd29;
	// begin inline asm
	ld.global.nc.u64 %rd27, [%rd28];
	// end inline asm
	add.s32 	%r106, %r5, %r18;
	shl.b32 	%r107, %r106, 3;
	add.s32 	%r19, %r8, %r107;
	st.shared.u64 	[%r19], %rd27;
	mov.u32 	%r298, %r11;
	@%p6 bra 	$L__BB20_8;
	setp.eq.s32 	%p7, %r13, 1;
	mul.wide.s32 	%rd32, %r7, 8;
	add.s64 	%rd31, %rd28, %rd32;
	// begin inline asm
	ld.global.nc.u64 %rd30, [%rd31];
	// end inline asm
	shl.b32 	%r20, %r7, 3;
	add.s32 	%r21, %r19, %r20;
	st.shared.u64 	[%r21], %rd30;
	mov.u32 	%r298, %r14;
	@%p7 bra 	$L__BB20_8;
	add.s64 	%rd34, %rd31, %rd32;
	// begin inline asm
	ld.global.nc.u64 %rd33, [%rd34];
	// end inline asm
	add.s32 	%r108, %r21, %r20;
	st.shared.u64 	[%r108], %rd33;
	mov.u32 	%r298, %r15;
$L__BB20_8:
	setp.lt.u32 	%p8, %r12, 3;
	@%p8 bra 	$L__BB20_9;
	bra.uni 	$L__BB20_103;
$L__BB20_9:
	setp.gt.u32 	%p10, %r5, 5;
	@%p10 bra 	$L__BB20_12;
	mul.lo.s32 	%r23, %r297, 6;
	mad.lo.s64 	%rd5, %rd1, 24, %rd23;
	mov.u32 	%r300, %r5;
$L__BB20_11:
	mul.wide.u32 	%rd49, %r300, 4;
	add.s64 	%rd48, %rd5, %rd49;
	// begin inline asm
	ld.global.nc.f32 %f45, [%rd48];
	// end inline asm
	add.s32 	%r119, %r300, %r23;
	shl.b32 	%r120, %r119, 2;
	add.s32 	%r121, %r10, %r120;
	st.shared.f32 	[%r121], %f45;
	add.s32 	%r300, %r300, %r7;
	setp.lt.u32 	%p11, %r300, 6;
	@%p11 bra 	$L__BB20_11;
$L__BB20_12:
	add.s32 	%r297, %r297, 1;
	setp.ne.s32 	%p12, %r297, %r2;
	@%p12 bra 	$L__BB20_2;
	bar.sync 	0;
	cvt.s64.s32 	%rd6, %r89;
	shl.b32 	%r29, %r89, 5;
	shl.b32 	%r123, %r6, 3;
	add.s32 	%r30, %r8, %r123;
	add.s32 	%r31, %r99, %r123;
	cvt.s64.s32 	%rd7, %r92;
	and.b32  	%r32, %r89, 1;
	and.b32  	%r125, %r89, 2147483646;
	neg.s32 	%r33, %r125;
	cvta.to.global.u64 	%rd8, %rd26;
	mov.b32 	%r301, 0;
$L__BB20_14:
	add.s32 	%r35, %r301, %r3;
	setp.ge.s32 	%p13, %r35, %r91;
	@%p13 bra 	$L__BB20_102;
	ld.param.u64 	%rd202, [_Z66popcount_weighted_keys_literal_fused_multiq_kernel_warp_out_w32_sbILi6EEvPKyPKfiiS1_S3_iiiiiPKxS5_fiPf_param_12];
	setp.ge.s32 	%p14, %r5, %r29;
	cvt.u64.u32 	%rd52, %r35;
	mul.wide.u32 	%rd53, %r35, 8;
	add.s64 	%rd51, %rd202, %rd53;
	// begin inline asm
	ld.global.nc.s64 %rd50, [%rd51];
	// end inline asm
	mul.lo.s64 	%rd10, %rd52, %rd6;
	@%p14 bra 	$L__BB20_18;
	ld.param.u64 	%rd201, [_Z66popcount_weighted_keys_literal_fused_multiq_kernel_warp_out_w32_sbILi6EEvPKyPKfiiS1_S3_iiiiiPKxS5_fiPf_param_0];
	shl.b64 	%rd54, %rd10, 8;
	add.s64 	%rd11, %rd201, %rd54;
	mov.u32 	%r302, %r5;
$L__BB20_17:
	mul.wide.s32 	%rd57, %r302, 8;
	add.s64 	%rd56, %rd11, %rd57;
	// begin inline asm
	ld.global.nc.u64 %rd55, [%rd56];
	// end inline asm
	shl.b32 	%r126, %r302, 3;
	mov.u32 	%r127, shmem$1;
	add.s32 	%r128, %r127, %r126;
	st.shared.u64 	[%r128], %rd55;
	add.s32 	%r302, %r302, %r7;
	setp.lt.s32 	%p15, %r302, %r29;
	@%p15 bra 	$L__BB20_17;
$L__BB20_18:
	setp.ge.s32 	%p16, %r5, %r89;
	mov.u32 	%r303, %r5;
	@%p16 bra 	$L__BB20_20;
$L__BB20_19:
	cvt.s64.s32 	%rd59, %r303;
	add.s64 	%rd60, %rd10, %rd59;
	shl.b64 	%rd61, %rd60, 2;
	add.s64 	%rd58, %rd21, %rd61;
	// begin inline asm
	ld.global.nc.f32 %f46, [%rd58];
	// end inline asm
	shl.b32 	%r129, %r303, 2;
	add.s32 	%r130, %r9, %r129;
	st.shared.f32 	[%r130], %f46;
	add.s32 	%r303, %r303, %r7;
	setp.lt.s32 	%p17, %r303, %r89;
	@%p17 bra 	$L__BB20_19;
$L__BB20_20:
	shr.u32 	%r304, %r5, 5;
	setp.ge.u32 	%p18, %r304, %r2;
	bar.sync 	0;
	@%p18 bra 	$L__BB20_101;
	mul.lo.s64 	%rd12, %rd50, %rd7;
$L__BB20_22:
	add.s32 	%r42, %r304, %r4;
	setp.ge.s32 	%p19, %r42, %r90;
	@%p19 bra 	$L__BB20_100;
	setp.lt.s32 	%p20, %r89, 17;
	mul.wide.u32 	%rd64, %r42, 8;
	add.s64 	%rd63, %rd24, %rd64;
	// begin inline asm
	ld.global.nc.s64 %rd62, [%rd63];
	// end inline asm
	mad.lo.s32 	%r131, %r304, 1536, %r30;
	mad.lo.s32 	%r132, %r304, 24, %r10;
	ld.shared.f32 	%f1, [%r132];
	ld.shared.f32 	%f2, [%r132+4];
	ld.shared.f32 	%f3, [%r132+8];
	ld.shared.f32 	%f4, [%r132+12];
	ld.shared.f32 	%f5, [%r132+16];
	ld.shared.f32 	%f6, [%r132+20];
	ld.shared.u64 	%rd14, [%r131];
	ld.shared.u64 	%rd15, [%r131+256];
	ld.shared.u64 	%rd16, [%r131+512];
	ld.shared.u64 	%rd17, [%r131+768];
	ld.shared.u64 	%rd18, [%r131+1024];
	ld.shared.u64 	%rd19, [%r131+1280];
	@%p20 bra 	$L__BB20_34;
	mov.f32 	%f402, 0f00000000;
	mov.u32 	%r321, %r9;
	mov.u32 	%r322, %r33;
	mov.u32 	%r323, %r31;
$L__BB20_25:
	setp.ne.s32 	%p21, %r6, 0;
	mov.b32 	%r324, 0;
	@%p21 bra 	$L__BB20_27;
	ld.shared.u32 	%r324, [%r321];
$L__BB20_27:
	shfl.sync.idx.b32	%r135|%p23, %r324, 0, 31, -1;
	ld.shared.u64 	%rd65, [%r323];
	mov.b32 	%f48, %r135;
	and.b64  	%rd66, %rd14, %rd65;
	popc.b64 	%r136, %rd66;
	cvt.rn.f32.u32 	%f49, %r136;
	mul.f32 	%f50, %f48, %f49;
	fma.rn.f32 	%f51, %f1, %f50, %f402;
	and.b64  	%rd67, %rd15, %rd65;
	popc.b64 	%r137, %rd67;
	cvt.rn.f32.u32 	%f52, %r137;
	mul.f32 	%f53, %f48, %f52;
	fma.rn.f32 	%f54, %f2, %f53, %f51;
	and.b64  	%rd68, %rd16, %rd65;
	popc.b64 	%r138, %rd68;
	cvt.rn.f32.u32 	%f55, %r138;
	mul.f32 	%f56, %f48, %f55;
	fma.rn.f32 	%f57, %f3, %f56, %f54;
	and.b64  	%rd69, %rd17, %rd65;
	popc.b64 	%r139, %rd69;
	cvt.rn.f32.u32 	%f58, %r139;
	mul.f32 	%f59, %f48, %f58;
	fma.rn.f32 	%f60, %f4, %f59, %f57;
	and.b64  	%rd70, %rd18, %rd65;
	popc.b64 	%r140, %rd70;
	cvt.rn.f32.u32 	%f61, %r140;
	mul.f32 	%f62, %f48, %f61;
	fma.rn.f32 	%f63, %f5, %f62, %f60;
	and.b64  	%rd71, %rd19, %rd65;
	popc.b64 	%r141, %rd71;
	cvt.rn.f32.u32 	%f64, %r141;
	mul.f32 	%f65, %f48, %f64;
	fma.rn.f32 	%f39, %f6, %f65, %f63;
	mov.b32 	%r325, 0;
	@%p21 bra 	$L__BB20_29;
	ld.shared.u32 	%r325, [%r321+4];
$L__BB20_29:
	shfl.sync.idx.b32	%r142|%p24, %r325, 0, 31, -1;
	add.s32 	%r82, %r323, 512;
	ld.shared.u64 	%rd72, [%r323+256];
	mov.b32 	%f66, %r142;
	and.b64  	%rd73, %rd14, %rd72;
	popc.b64 	%r143, %rd73;
	cvt.rn.f32.u32 	%f67, %r143;
	mul.f32 	%f68, %f66, %f67;
	fma.rn.f32 	%f69, %f1, %f68, %f39;
	and.b64  	%rd74, %rd15, %rd72;
	popc.b64 	%r144, %rd74;
	cvt.rn.f32.u32 	%f70, %r144;
	mul.f32 	%f71, %f66, %f70;
	fma.rn.f32 	%f72, %f2, %f71, %f69;
	and.b64  	%rd75, %rd16, %rd72;
	popc.b64 	%r145, %rd75;
	cvt.rn.f32.u32 	%f73, %r145;
	mul.f32 	%f74, %f66, %f73;
	fma.rn.f32 	%f75, %f3, %f74, %f72;
	and.b64  	%rd76, %rd17, %rd72;
	popc.b64 	%r146, %rd76;
	cvt.rn.f32.u32 	%f76, %r146;
	mul.f32 	%f77, %f66, %f76;
	fma.rn.f32 	%f78, %f4, %f77, %f75;
	and.b64  	%rd77, %rd18, %rd72;
	popc.b64 	%r147, %rd77;
	cvt.rn.f32.u32 	%f79, %r147;
	mul.f32 	%f80, %f66, %f79;
	fma.rn.f32 	%f81, %f5, %f80, %f78;
	and.b64  	%rd78, %rd19, %rd72;
	popc.b64 	%r148, %rd78;
	cvt.rn.f32.u32 	%f82, %r148;
	mul.f32 	%f83, %f66, %f82;
	fma.rn.f32 	%f402, %f6, %f83, %f81;
	add.s32 	%r322, %r322, 2;
	add.s32 	%r321, %r321, 8;
	setp.ne.s32 	%p25, %r322, 0;
	mov.u32 	%r323, %r82;
	@%p25 bra 	$L__BB20_25;
	setp.eq.s32 	%p26, %r32, 0;
	@%p26 bra 	$L__BB20_98;
	mov.b32 	%r326, 0;
	@%p21 bra 	$L__BB20_33;
	ld.shared.u32 	%r326, [%r321];
$L__BB20_33:
	shfl.sync.idx.b32	%r150|%p28, %r326, 0, 31, -1;
	ld.shared.u64 	%rd79, [%r82];
	mov.b32 	%f84, %r150;
	and.b64  	%rd80, %rd14, %rd79;
	popc.b64 	%r151, %rd80;
	cvt.rn.f32.u32 	%f85, %r151;
	mul.f32 	%f86, %f84, %f85;
	fma.rn.f32 	%f87, %f1, %f86, %f402;
	and.b64  	%rd81, %rd15, %rd79;
	popc.b64 	%r152, %rd81;
	cvt.rn.f32.u32 	%f88, %r152;
	mul.f32 	%f89, %f84, %f88;
	fma.rn.f32 	%f90, %f2, %f89, %f87;
	and.b64  	%rd82, %rd16, %rd79;
	popc.b64 	%r153, %rd82;
	cvt.rn.f32.u32 	%f91, %r153;
	mul.f32 	%f92, %f84, %f91;
	fma.rn.f32 	%f93, %f3, %f92, %f90;
	and.b64  	%rd83, %rd17, %rd79;
	popc.b64 	%r154, %rd83;
	cvt.rn.f32.u32 	%f94, %r154;
	mul.f32 	%f95, %f84, %f94;
	fma.rn.f32 	%f96, %f4, %f95, %f93;
	and.b64  	%rd84, %rd18, %rd79;
	popc.b64 	%r155, %rd84;
	cvt.rn.f32.u32 	%f97, %r155;
	mul.f32 	%f98, %f84, %f97;
	fma.rn.f32 	%f99, %f5, %f98, %f96;
	and.b64  	%rd85, %rd19, %rd79;
	popc.b64 	%r156, %rd85;
	cvt.rn.f32.u32 	%f100, %r156;
	mul.f32 	%f101, %f84, %f100;
	fma.rn.f32 	%f402, %f6, %f101, %f99;
	bra.uni 	$L__BB20_98;
$L__BB20_34:
	setp.lt.s32 	%p29, %r89, 1;
	mov.f32 	%f402, 0f00000000;
	@%p29 bra 	$L__BB20_38;
	setp.ne.s32 	%p30, %r6, 0;
	mov.b32 	%r305, 0;
	@%p30 bra 	$L__BB20_37;
	ld.shared.u32 	%r305, [%r9];
$L__BB20_37:
	shfl.sync.idx.b32	%r158|%p31, %r305, 0, 31, -1;
	ld.shared.u64 	%rd86, [%r31];
	mov.b32 	%f103, %r158;
	and.b64  	%rd87, %rd14, %rd86;
	popc.b64 	%r159, %rd87;
	cvt.rn.f32.u32 	%f104, %r159;
	mul.f32 	%f105, %f103, %f104;
	fma.rn.f32 	%f106, %f1, %f105, 0f00000000;
	and.b64  	%rd88, %rd15, %rd86;
	popc.b64 	%r160, %rd88;
	cvt.rn.f32.u32 	%f107, %r160;
	mul.f32 	%f108, %f103, %f107;
	fma.rn.f32 	%f109, %f2, %f108, %f106;
	and.b64  	%rd89, %rd16, %rd86;
	popc.b64 	%r161, %rd89;
	cvt.rn.f32.u32 	%f110, %r161;
	mul.f32 	%f111, %f103, %f110;
	fma.rn.f32 	%f112, %f3, %f111, %f109;
	and.b64  	%rd90, %rd17, %rd86;
	popc.b64 	%r162, %rd90;
	cvt.rn.f32.u32 	%f113, %r162;
	mul.f32 	%f114, %f103, %f113;
	fma.rn.f32 	%f115, %f4, %f114, %f112;
	and.b64  	%rd91, %rd18, %rd86;
	popc.b64 	%r163, %rd91;
	cvt.rn.f32.u32 	%f116, %r163;
	mul.f32 	%f117, %f103, %f116;
	fma.rn.f32 	%f118, %f5, %f117, %f115;
	and.b64  	%rd92, %rd19, %rd86;
	popc.b64 	%r164, %rd92;
	cvt.rn.f32.u32 	%f119, %r164;
	mul.f32 	%f120, %f103, %f119;
	fma.rn.f32 	%f402, %f6, %f120, %f118;
$L__BB20_38:
	setp.lt.s32 	%p32, %r89, 2;
	@%p32 bra 	$L__BB20_42;
	setp.ne.s32 	%p33, %r6, 0;
	mov.b32 	%r306, 0;
	@%p33 bra 	$L__BB20_41;
	ld.shared.u32 	%r306, [%r9+4];
$L__BB20_41:
	shfl.sync.idx.b32	%r166|%p34, %r306, 0, 31, -1;
	ld.shared.u64 	%rd93, [%r31+256];
	mov.b32 	%f121, %r166;
	and.b64  	%rd94, %rd14, %rd93;
	popc.b64 	%r167, %rd94;
	cvt.rn.f32.u32 	%f122, %r167;
	mul.f32 	%f123, %f121, %f122;
	fma.rn.f32 	%f124, %f1, %f123, %f402;
	and.b64  	%rd95, %rd15, %rd93;
	popc.b64 	%r168, %rd95;
	cvt.rn.f32.u32 	%f125, %r168;
	mul.f32 	%f126, %f121, %f125;
	fma.rn.f32 	%f127, %f2, %f126, %f124;
	and.b64  	%rd96, %rd16, %rd93;
	popc.b64 	%r169, %rd96;
	cvt.rn.f32.u32 	%f128, %r169;
	mul.f32 	%f129, %f121, %f128;
	fma.rn.f32 	%f130, %f3, %f129, %f127;
	and.b64  	%rd97, %rd17, %rd93;
	popc.b64 	%r170, %rd97;
	cvt.rn.f32.u32 	%f131, %r170;
	mul.f32 	%f132, %f121, %f131;
	fma.rn.f32 	%f133, %f4, %f132, %f130;
	and.b64  	%rd98, %rd18, %rd93;
	popc.b64 	%r171, %rd98;
	cvt.rn.f32.u32 	%f134, %r171;
	mul.f32 	%f135, %f121, %f134;
	fma.rn.f32 	%f136, %f5, %f135, %f133;
	and.b64  	%rd99, %rd19, %rd93;
	popc.b64 	%r172, %rd99;
	cvt.rn.f32.u32 	%f137, %r172;
	mul.f32 	%f138, %f121, %f137;
	fma.rn.f32 	%f402, %f6, %f138, %f136;
$L__BB20_42:
	setp.lt.s32 	%p35, %r89, 3;
	@%p35 bra 	$L__BB20_46;
	setp.ne.s32 	%p36, %r6, 0;
	mov.b32 	%r307, 0;
	@%p36 bra 	$L__BB20_45;
	ld.shared.u32 	%r307, [%r9+8];
$L__BB20_45:
	shfl.sync.idx.b32	%r174|%p37, %r307, 0, 31, -1;
	ld.shared.u64 	%rd100, [%r31+512];
	mov.b32 	%f139, %r174;
	and.b64  	%rd101, %rd14, %rd100;
	popc.b64 	%r175, %rd101;
	cvt.rn.f32.u32 	%f140, %r175;
	mul.f32 	%f141, %f139, %f140;
	fma.rn.f32 	%f142, %f1, %f141, %f402;
	and.b64  	%rd102, %rd15, %rd100;
	popc.b64 	%r176, %rd102;
	cvt.rn.f32.u32 	%f143, %r176;
	mul.f32 	%f144, %f139, %f143;
	fma.rn.f32 	%f145, %f2, %f144, %f142;
	and.b64  	%rd103, %rd16, %rd100;
	popc.b64 	%r177, %rd103;
	cvt.rn.f32.u32 	%f146, %r177;
	mul.f32 	%f147, %f139, %f146;
	fma.rn.f32 	%f148, %f3, %f147, %f145;
	and.b64  	%rd104, %rd17, %rd100;
	popc.b64 	%r178, %rd104;
	cvt.rn.f32.u32 	%f149, %r178;
	mul.f32 	%f150, %f139, %f149;
	fma.rn.f32 	%f151, %f4, %f150, %f148;
	and.b64  	%rd105, %rd18, %rd100;
	popc.b64 	%r179, %rd105;
	cvt.rn.f32.u32 	%f152, %r179;
	mul.f32 	%f153, %f139, %f152;
	fma.rn.f32 	%f154, %f5, %f153, %f151;
	and.b64  	%rd106, %rd19, %rd100;
	popc.b64 	%r180, %rd106;
	cvt.rn.f32.u32 	%f155, %r180;
	mul.f32 	%f156, %f139, %f155;
	fma.rn.f32 	%f402, %f6, %f156, %f154;
$L__BB20_46:
	setp.lt.s32 	%p38, %r89, 4;
	@%p38 bra 	$L__BB20_50;
	setp.ne.s32 	%p39, %r6, 0;
	mov.b32 	%r308, 0;
	@%p39 bra 	$L__BB20_49;
	ld.shared.u32 	%r308, [%r9+12];
$L__BB20_49:
	shfl.sync.idx.b32	%r182|%p40, %r308, 0, 31, -1;
	ld.shared.u64 	%rd107, [%r31+768];
	mov.b32 	%f157, %r182;
	and.b64  	%rd108, %rd14, %rd107;
	popc.b64 	%r183, %rd108;
	cvt.rn.f32.u32 	%f158, %r183;
	mul.f32 	%f159, %f157, %f158;
	fma.rn.f32 	%f160, %f1, %f159, %f402;
	and.b64  	%rd109, %rd15, %rd107;
	popc.b64 	%r184, %rd109;
	cvt.rn.f32.u32 	%f161, %r184;
	mul.f32 	%f162, %f157, %f161;
	fma.rn.f32 	%f163, %f2, %f162, %f160;
	and.b64  	%rd110, %rd16, %rd107;
	popc.b64 	%r185, %rd110;
	cvt.rn.f32.u32 	%f164, %r185;
	mul.f32 	%f165, %f157, %f164;
	fma.rn.f32 	%f166, %f3, %f165, %f163;
	and.b64  	%rd111, %rd17, %rd107;
	popc.b64 	%r186, %rd111;
	cvt.rn.f32.u32 	%f167, %r186;
	mul.f32 	%f168, %f157, %f167;
	fma.rn.f32 	%f169, %f4, %f168, %f166;
	and.b64  	%rd112, %rd18, %rd107;
	popc.b64 	%r187, %rd112;
	cvt.rn.f32.u32 	%f170, %r187;
	mul.f32 	%f171, %f157, %f170;
	fma.rn.f32 	%f172, %f5, %f171, %f169;
	and.b64  	%rd113, %rd19, %rd107;
	popc.b64 	%r188, %rd113;
	cvt.rn.f32.u32 	%f173, %r188;
	mul.f32 	%f174, %f157, %f173;
	fma.rn.f32 	%f402, %f6, %f174, %f172;
$L__BB20_50:
	setp.lt.s32 	%p41, %r89, 5;
	@%p41 bra 	$L__BB20_54;
	setp.ne.s32 	%p42, %r6, 0;
	mov.b32 	%r309, 0;
	@%p42 bra 	$L__BB20_53;
	ld.shared.u32 	%r309, [%r9+16];
$L__BB20_53:
	shfl.sync.idx.b32	%r190|%p43, %r309, 0, 31, -1;
	ld.shared.u64 	%rd114, [%r31+1024];
	mov.b32 	%f175, %r190;
	and.b64  	%rd115, %rd14, %rd114;
	popc.b64 	%r191, %rd115;
	cvt.rn.f32.u32 	%f176, %r191;
	mul.f32 	%f177, %f175, %f176;
	fma.rn.f32 	%f178, %f1, %f177, %f402;
	and.b64  	%rd116, %rd15, %rd114;
	popc.b64 	%r192, %rd116;
	cvt.rn.f32.u32 	%f179, %r192;
	mul.f32 	%f180, %f175, %f179;
	fma.rn.f32 	%f181, %f2, %f180, %f178;
	and.b64  	%rd117, %rd16, %rd114;
	popc.b64 	%r193, %rd117;
	cvt.rn.f32.u32 	%f182, %r193;
	mul.f32 	%f183, %f175, %f182;
	fma.rn.f32 	%f184, %f3, %f183, %f181;
	and.b64  	%rd118, %rd17, %rd114;
	popc.b64 	%r194, %rd118;
	cvt.rn.f32.u32 	%f185, %r194;
	mul.f32 	%f186, %f175, %f185;
	fma.rn.f32 	%f187, %f4, %f186, %f184;
	and.b64  	%rd119, %rd18, %rd114;
	popc.b64 	%r195, %rd119;
	cvt.rn.f32.u32 	%f188, %r195;
	mul.f32 	%f189, %f175, %f188;
	fma.rn.f32 	%f190, %f5, %f189, %f187;
	and.b64  	%rd120, %rd19, %rd114;
	popc.b64 	%r196, %rd120;
	cvt.rn.f32.u32 	%f191, %r196;
	mul.f32 	%f192, %f175, %f191;
	fma.rn.f32 	%f402, %f6, %f192, %f190;
$L__BB20_54:
	setp.lt.s32 	%p44, %r89, 6;
	@%p44 bra 	$L__BB20_58;
	setp.ne.s32 	%p45, %r6, 0;
	mov.b32 	%r310, 0;
	@%p45 bra 	$L__BB20_57;
	ld.shared.u32 	%r310, [%r9+20];
$L__BB20_57:
	shfl.sync.idx.b32	%r198|%p46, %r310, 0, 31, -1;
	ld.shared.u64 	%rd121, [%r31+1280];
	mov.b32 	%f193, %r198;
	and.b64  	%rd122, %rd14, %rd121;
	popc.b64 	%r199, %rd122;
	cvt.rn.f32.u32 	%f194, %r199;
	mul.f32 	%f195, %f193, %f194;
	fma.rn.f32 	%f196, %f1, %f195, %f402;
	and.b64  	%rd123, %rd15, %rd121;
	popc.b64 	%r200, %rd123;
	cvt.rn.f32.u32 	%f197, %r200;
	mul.f32 	%f198, %f193, %f197;
	fma.rn.f32 	%f199, %f2, %f198, %f196;
	and.b64  	%rd124, %rd16, %rd121;
	popc.b64 	%r201, %rd124;
	cvt.rn.f32.u32 	%f200, %r201;
	mul.f32 	%f201, %f193, %f200;
	fma.rn.f32 	%f202, %f3, %f201, %f199;
	and.b64  	%rd125, %rd17, %rd121;
	popc.b64 	%r202, %rd125;
	cvt.rn.f32.u32 	%f203, %r202;
	mul.f32 	%f204, %f193, %f203;
	fma.rn.f32 	%f205, %f4, %f204, %f202;
	and.b64  	%rd126, %rd18, %rd121;
	popc.b64 	%r203, %rd126;
	cvt.rn.f32.u32 	%f206, %r203;
	mul.f32 	%f207, %f193, %f206;
	fma.rn.f32 	%f208, %f5, %f207, %f205;
	and.b64  	%rd127, %rd19, %rd121;
	popc.b64 	%r204, %rd127;
	cvt.rn.f32.u32 	%f209, %r204;
	mul.f32 	%f210, %f193, %f209;
	fma.rn.f32 	%f402, %f6, %f210, %f208;
$L__BB20_58:
	setp.lt.s32 	%p47, %r89, 7;
	@%p47 bra 	$L__BB20_62;
	setp.ne.s32 	%p48, %r6, 0;
	mov.b32 	%r311, 0;
	@%p48 bra 	$L__BB20_61;
	ld.shared.u32 	%r311, [%r9+24];
$L__BB20_61:
	shfl.sync.idx.b32	%r206|%p49, %r311, 0, 31, -1;
	ld.shared.u64 	%rd128, [%r31+1536];
	mov.b32 	%f211, %r206;
	and.b64  	%rd129, %rd14, %rd128;
	popc.b64 	%r207, %rd129;
	cvt.rn.f32.u32 	%f212, %r207;
	mul.f32 	%f213, %f211, %f212;
	fma.rn.f32 	%f214, %f1, %f213, %f402;
	and.b64  	%rd130, %rd15, %rd128;
	popc.b64 	%r208, %rd130;
	cvt.rn.f32.u32 	%f215, %r208;
	mul.f32 	%f216, %f211, %f215;
	fma.rn.f32 	%f217, %f2, %f216, %f214;
	and.b64  	%rd131, %rd16, %rd128;
	popc.b64 	%r209, %rd131;
	cvt.rn.f32.u32 	%f218, %r209;
	mul.f32 	%f219, %f211, %f218;
	fma.rn.f32 	%f220, %f3, %f219, %f217;
	and.b64  	%rd132, %rd17, %rd128;
	popc.b64 	%r210, %rd132;
	cvt.rn.f32.u32 	%f221, %r210;
	mul.f32 	%f222, %f211, %f221;
	fma.rn.f32 	%f223, %f4, %f222, %f220;
	and.b64  	%rd133, %rd18, %rd128;
	popc.b64 	%r211, %rd133;
	cvt.rn.f32.u32 	%f224, %r211;
	mul.f32 	%f225, %f211, %f224;
	fma.rn.f32 	%f226, %f5, %f225, %f223;
	and.b64  	%rd134, %rd19, %rd128;
	popc.b64 	%r212, %rd134;
	cvt.rn.f32.u32 	%f227, %r212;
	mul.f32 	%f228, %f211, %f227;
	fma.rn.f32 	%f402, %f6, %f228, %f226;
$L__BB20_62:
	setp.lt.s32 	%p50, %r89, 8;
	@%p50 bra 	$L__BB20_66;
	setp.ne.s32 	%p51, %r6, 0;
	mov.b32 	%r312, 0;
	@%p51 bra 	$L__BB20_65;
	ld.shared.u32 	%r312, [%r9+28];
$L__BB20_65:
	shfl.sync.idx.b32	%r214|%p52, %r312, 0, 31, -1;
	ld.shared.u64 	%rd135, [%r31+1792];
	mov.b32 	%f229, %r214;
	and.b64  	%rd136, %rd14, %rd135;
	popc.b64 	%r215, %rd136;
	cvt.rn.f32.u32 	%f230, %r215;
	mul.f32 	%f231, %f229, %f230;
	fma.rn.f32 	%f232, %f1, %f231, %f402;
	and.b64  	%rd137, %rd15, %rd135;
	popc.b64 	%r216, %rd137;
	cvt.rn.f32.u32 	%f233, %r216;
	mul.f32 	%f234, %f229, %f233;
	fma.rn.f32 	%f235, %f2, %f234, %f232;
	and.b64  	%rd138, %rd16, %rd135;
	popc.b64 	%r217, %rd138;
	cvt.rn.f32.u32 	%f236, %r217;
	mul.f32 	%f237, %f229, %f236;
	fma.rn.f32 	%f238, %f3, %f237, %f235;
	and.b64  	%rd139, %rd17, %rd135;
	popc.b64 	%r218, %rd139;
	cvt.rn.f32.u32 	%f239, %r218;
	mul.f32 	%f240, %f229, %f239;
	fma.rn.f32 	%f241, %f4, %f240, %f238;
	and.b64  	%rd140, %rd18, %rd135;
	popc.b64 	%r219, %rd140;
	cvt.rn.f32.u32 	%f242, %r219;
	mul.f32 	%f243, %f229, %f242;
	fma.rn.f32 	%f244, %f5, %f243, %f241;
	and.b64  	%rd141, %rd19, %rd135;
	popc.b64 	%r220, %rd141;
	cvt.rn.f32.u32 	%f245, %r220;
	mul.f32 	%f246, %f229, %f245;
	fma.rn.f32 	%f402, %f6, %f246, %f244;
$L__BB20_66:
	setp.lt.s32 	%p53, %r89, 9;
	@%p53 bra 	$L__BB20_70;
	setp.ne.s32 	%p54, %r6, 0;
	mov.b32 	%r313, 0;
	@%p54 bra 	$L__BB20_69;
	ld.shared.u32 	%r313, [%r9+32];
$L__BB20_69:
	shfl.sync.idx.b32	%r222|%p55, %r313, 0, 31, -1;
	ld.shared.u64 	%rd142, [%r31+2048];
	mov.b32 	%f247, %r222;
	and.b64  	%rd143, %rd14, %rd142;
	popc.b64 	%r223, %rd143;
	cvt.rn.f32.u32 	%f248, %r223;
	mul.f32 	%f249, %f247, %f248;
	fma.rn.f32 	%f250, %f1, %f249, %f402;
	and.b64  	%rd144, %rd15, %rd142;
	popc.b64 	%r224, %rd144;
	cvt.rn.f32.u32 	%f251, %r224;
	mul.f32 	%f252, %f247, %f251;
	fma.rn.f32 	%f253, %f2, %f252, %f250;
	and.b64  	%rd145, %rd16, %rd142;
	popc.b64 	%r225, %rd145;
	cvt.rn.f32.u32 	%f254, %r225;
	mul.f32 	%f255, %f247, %f254;
	fma.rn.f32 	%f256, %f3, %f255, %f253;
	and.b64  	%rd146, %rd17, %rd142;
	popc.b64 	%r226, %rd146;
	cvt.rn.f32.u32 	%f257, %r226;
	mul.f32 	%f258, %f247, %f257;
	fma.rn.f32 	%f259, %f4, %f258, %f256;
	and.b64  	%rd147, %rd18, %rd142;
	popc.b64 	%r227, %rd147;
	cvt.rn.f32.u32 	%f260, %r227;
	mul.f32 	%f261, %f247, %f260;
	fma.rn.f32 	%f262, %f5, %f261, %f259;
	and.b64  	%rd148, %rd19, %rd142;
	popc.b64 	%r228, %rd148;
	cvt.rn.f32.u32 	%f263, %r228;
	mul.f32 	%f264, %f247, %f263;
	fma.rn.f32 	%f402, %f6, %f264, %f262;
$L__BB20_70:
	setp.lt.s32 	%p56, %r89, 10;
	@%p56 bra 	$L__BB20_74;
	setp.ne.s32 	%p57, %r6, 0;
	mov.b32 	%r314, 0;
	@%p57 bra 	$L__BB20_73;
	ld.shared.u32 	%r314, [%r9+36];
$L__BB20_73:
	shfl.sync.idx.b32	%r230|%p58, %r314, 0, 31, -1;
	ld.shared.u64 	%rd149, [%r31+2304];
	mov.b32 	%f265, %r230;
	and.b64  	%rd150, %rd14, %rd149;
	popc.b64 	%r231, %rd150;
	cvt.rn.f32.u32 	%f266, %r231;
	mul.f32 	%f267, %f265, %f266;
	fma.rn.f32 	%f268, %f1, %f267, %f402;
	and.b64  	%rd151, %rd15, %rd149;
	popc.b64 	%r232, %rd151;
	cvt.rn.f32.u32 	%f269, %r232;
	mul.f32 	%f270, %f265, %f269;
	fma.rn.f32 	%f271, %f2, %f270, %f268;
	and.b64  	%rd152, %rd16, %rd149;
	popc.b64 	%r233, %rd152;
	cvt.rn.f32.u32 	%f272, %r233;
	mul.f32 	%f273, %f265, %f272;
	fma.rn.f32 	%f274, %f3, %f273, %f271;
	and.b64  	%rd153, %rd17, %rd149;
	popc.b64 	%r234, %rd153;
	cvt.rn.f32.u32 	%f275, %r234;
	mul.f32 	%f276, %f265, %f275;
	fma.rn.f32 	%f277, %f4, %f276, %f274;
	and.b64  	%rd154, %rd18, %rd149;
	popc.b64 	%r235, %rd154;
	cvt.rn.f32.u32 	%f278, %r235;
	mul.f32 	%f279, %f265, %f278;
	fma.rn.f32 	%f280, %f5, %f279, %f277;
	and.b64  	%rd155, %rd19, %rd149;
	popc.b64 	%r236, %rd155;
	cvt.rn.f32.u32 	%f281, %r236;
	mul.f32 	%f282, %f265, %f281;
	fma.rn.f32 	%f402, %f6, %f282, %f280;
$L__BB20_74:
	setp.lt.s32 	%p59, %r89, 11;
	@%p59 bra 	$L__BB20_78;
	setp.ne.s32 	%p60, %r6, 0;
	mov.b32 	%r315, 0;
	@%p60 bra 	$L__BB20_77;
	ld.shared.u32 	%r315, [%r9+40];
$L__BB20_77:
	shfl.sync.idx.b32	%r238|%p61, %r315, 0, 31, -1;
	ld.shared.u64 	%rd156, [%r31+2560];
	mov.b32 	%f283, %r238;
	and.b64  	%rd157, %rd14, %rd156;
	popc.b64 	%r239, %rd157;
	cvt.rn.f32.u32 	%f284, %r239;
	mul.f32 	%f285, %f283, %f284;
	fma.rn.f32 	%f286, %f1, %f285, %f402;
	and.b64  	%rd158, %rd15, %rd156;
	popc.b64 	%r240, %rd158;
	cvt.rn.f32.u32 	%f287, %r240;
	mul.f32 	%f288, %f283, %f287;
	fma.rn.f32 	%f289, %f2, %f288, %f286;
	and.b64  	%rd159, %rd16, %rd156;
	popc.b64 	%r241, %rd159;
	cvt.rn.f32.u32 	%f290, %r241;
	mul.f32 	%f291, %f283, %f290;
	fma.rn.f32 	%f292, %f3, %f291, %f289;
	and.b64  	%rd160, %rd17, %rd156;
	popc.b64 	%r242, %rd160;
	cvt.rn.f32.u32 	%f293, %r242;
	mul.f32 	%f294, %f283, %f293;
	fma.rn.f32 	%f295, %f4, %f294, %f292;
	and.b64  	%rd161, %rd18, %rd156;
	popc.b64 	%r243, %rd161;
	cvt.rn.f32.u32 	%f296, %r243;
	mul.f32 	%f297, %f283, %f296;
	fma.rn.f32 	%f298, %f5, %f297, %f295;
	and.b64  	%rd162, %rd19, %rd156;
	popc.b64 	%r244, %rd162;
	cvt.rn.f32.u32 	%f299, %r244;
	mul.f32 	%f300, %f283, %f299;
	fma.rn.f32 	%f402, %f6, %f300, %f298;
$L__BB20_78:
	setp.lt.s32 	%p62, %r89, 12;
	@%p62 bra 	$L__BB20_82;
	setp.ne.s32 	%p63, %r6, 0;
	mov.b32 	%r316, 0;
	@%p63 bra 	$L__BB20_81;
	ld.shared.u32 	%r316, [%r9+44];
$L__BB20_81:
	shfl.sync.idx.b32	%r246|%p64, %r316, 0, 31, -1;
	ld.shared.u64 	%rd163, [%r31+2816];
	mov.b32 	%f301, %r246;
	and.b64  	%rd164, %rd14, %rd163;
	popc.b64 	%r247, %rd164;
	cvt.rn.f32.u32 	%f302, %r247;
	mul.f32 	%f303, %f301, %f302;
	fma.rn.f32 	%f304, %f1, %f303, %f402;
	and.b64  	%rd165, %rd15, %rd163;
	popc.b64 	%r248, %rd165;
	cvt.rn.f32.u32 	%f305, %r248;
	mul.f32 	%f306, %f301, %f305;
	fma.rn.f32 	%f307, %f2, %f306, %f304;
	and.b64  	%rd166, %rd16, %rd163;
	popc.b64 	%r249, %rd166;
	cvt.rn.f32.u32 	%f308, %r249;
	mul.f32 	%f309, %f301, %f308;
	fma.rn.f32 	%f310, %f3, %f309, %f307;
	and.b64  	%rd167, %rd17, %rd163;
	popc.b64 	%r250, %rd167;
	cvt.rn.f32.u32 	%f311, %r250;
	mul.f32 	%f312, %f301, %f311;
	fma.rn.f32 	%f313, %f4, %f312, %f310;
	and.b64  	%rd168, %rd18, %rd163;
	popc.b64 	%r251, %rd168;
	cvt.rn.f32.u32 	%f314, %r251;
	mul.f32 	%f315, %f301, %f314;
	fma.rn.f32 	%f316, %f5, %f315, %f313;
	and.b64  	%rd169, %rd19, %rd163;
	popc.b64 	%r252, %rd169;
	cvt.rn.f32.u32 	%f317, %r252;
	mul.f32 	%f318, %f301, %f317;
	fma.rn.f32 	%f402, %f6, %f318, %f316;
$L__BB20_82:
	setp.lt.s32 	%p65, %r89, 13;
	@%p65 bra 	$L__BB20_86;
	setp.ne.s32 	%p66, %r6, 0;
	mov.b32 	%r317, 0;
	@%p66 bra 	$L__BB20_85;
	ld.shared.u32 	%r317, [%r9+48];
$L__BB20_85:
	shfl.sync.idx.b32	%r254|%p67, %r317, 0, 31, -1;
	ld.shared.u64 	%rd170, [%r31+3072];
	mov.b32 	%f319, %r254;
	and.b64  	%rd171, %rd14, %rd170;
	popc.b64 	%r255, %rd171;
	cvt.rn.f32.u32 	%f320, %r255;
	mul.f32 	%f321, %f319, %f320;
	fma.rn.f32 	%f322, %f1, %f321, %f402;
	and.b64  	%rd172, %rd15, %rd170;
	popc.b64 	%r256, %rd172;
	cvt.rn.f32.u32 	%f323, %r256;
	mul.f32 	%f324, %f319, %f323;
	fma.rn.f32 	%f325, %f2, %f324, %f322;
	and.b64  	%rd173, %rd16, %rd170;
	popc.b64 	%r257, %rd173;
	cvt.rn.f32.u32 	%f326, %r257;
	mul.f32 	%f327, %f319, %f326;
	fma.rn.f32 	%f328, %f3, %f327, %f325;
	and.b64  	%rd174, %rd17, %rd170;
	popc.b64 	%r258, %rd174;
	cvt.rn.f32.u32 	%f329, %r258;
	mul.f32 	%f330, %f319, %f329;
	fma.rn.f32 	%f331, %f4, %f330, %f328;
	and.b64  	%rd175, %rd18, %rd170;
	popc.b64 	%r259, %rd175;
	cvt.rn.f32.u32 	%f332, %r259;
	mul.f32 	%f333, %f319, %f332;
	fma.rn.f32 	%f334, %f5, %f333, %f331;
	and.b64  	%rd176, %rd19, %rd170;
	popc.b64 	%r260, %rd176;
	cvt.rn.f32.u32 	%f335, %r260;
	mul.f32 	%f336, %f319, %f335;
	fma.rn.f32 	%f402, %f6, %f336, %f334;
$L__BB20_86:
	setp.lt.s32 	%p68, %r89, 14;
	@%p68 bra 	$L__BB20_90;
	setp.ne.s32 	%p69, %r6, 0;
	mov.b32 	%r318, 0;
	@%p69 bra 	$L__BB20_89;
	ld.shared.u32 	%r318, [%r9+52];
$L__BB20_89:
	shfl.sync.idx.b32	%r262|%p70, %r318, 0, 31, -1;
	ld.shared.u64 	%rd177, [%r31+3328];
	mov.b32 	%f337, %r262;
	and.b64  	%rd178, %rd14, %rd177;
	popc.b64 	%r263, %rd178;
	cvt.rn.f32.u32 	%f338, %r263;
	mul.f32 	%f339, %f337, %f338;
	fma.rn.f32 	%f340, %f1, %f339, %f402;
	and.b64  	%rd179, %rd15, %rd177;
	popc.b64 	%r264, %rd179;
	cvt.rn.f32.u32 	%f341, %r264;
	mul.f32 	%f342, %f337, %f341;
	fma.rn.f32 	%f343, %f2, %f342, %f340;
	and.b64  	%rd180, %rd16, %rd177;
	popc.b64 	%r265, %rd180;
	cvt.rn.f32.u32 	%f344, %r265;
	mul.f32 	%f345, %f337, %f344;
	fma.rn.f32 	%f346, %f3, %f345, %f343;
	and.b64  	%rd181, %rd17, %rd177;
	popc.b64 	%r266, %rd181;
	cvt.rn.f32.u32 	%f347, %r266;
	mul.f32 	%f348, %f337, %f347;
	fma.rn.f32 	%f349, %f4, %f348, %f346;
	and.b64  	%rd182, %rd18, %rd177;
	popc.b64 	%r267, %rd182;
	cvt.rn.f32.u32 	%f350, %r267;
	mul.f32 	%f351, %f337, %f350;
	fma.rn.f32 	%f352, %f5, %f351, %f349;
	and.b64  	%rd183, %rd19, %rd177;
	popc.b64 	%r268, %rd183;
	cvt.rn.f32.u32 	%f353, %r268;
	mul.f32 	%f354, %f337, %f353;
	fma.rn.f32 	%f402, %f6, %f354, %f352;
$L__BB20_90:
	setp.lt.s32 	%p71, %r89, 15;
	@%p71 bra 	$L__BB20_94;
	setp.ne.s32 	%p72, %r6, 0;
	mov.b32 	%r319, 0;
	@%p72 bra 	$L__BB20_93;
	ld.shared.u32 	%r319, [%r9+56];
$L__BB20_93:
	shfl.sync.idx.b32	%r270|%p73, %r319, 0, 31, -1;
	ld.shared.u64 	%rd184, [%r31+3584];
	mov.b32 	%f355, %r270;
	and.b64  	%rd185, %rd14, %rd184;
	popc.b64 	%r271, %rd185;
	cvt.rn.f32.u32 	%f356, %r271;
	mul.f32 	%f357, %f355, %f356;
	fma.rn.f32 	%f358, %f1, %f357, %f402;
	and.b64  	%rd186, %rd15, %rd184;
	popc.b64 	%r272, %rd186;
	cvt.rn.f32.u32 	%f359, %r272;
	mul.f32 	%f360, %f355, %f359;
	fma.rn.f32 	%f361, %f2, %f360, %f358;
	and.b64  	%rd187, %rd16, %rd184;
	popc.b64 	%r273, %rd187;
	cvt.rn.f32.u32 	%f362, %r273;
	mul.f32 	%f363, %f355, %f362;
	fma.rn.f32 	%f364, %f3, %f363, %f361;
	and.b64  	%rd188, %rd17, %rd184;
	popc.b64 	%r274, %rd188;
	cvt.rn.f32.u32 	%f365, %r274;
	mul.f32 	%f366, %f355, %f365;
	fma.rn.f32 	%f367, %f4, %f366, %f364;
	and.b64  	%rd189, %rd18, %rd184;
	popc.b64 	%r275, %rd189;
	cvt.rn.f32.u32 	%f368, %r275;
	mul.f32 	%f369, %f355, %f368;
	fma.rn.f32 	%f370, %f5, %f369, %f367;
	and.b64  	%rd190, %rd19, %rd184;
	popc.b64 	%r276, %rd190;
	cvt.rn.f32.u32 	%f371, %r276;
	mul.f32 	%f372, %f355, %f371;
	fma.rn.f32 	%f402, %f6, %f372, %f370;
$L__BB20_94:
	setp.ne.s32 	%p74, %r89, 16;
	@%p74 bra 	$L__BB20_98;
	setp.ne.s32 	%p75, %r6, 0;
	mov.b32 	%r320, 0;
	@%p75 bra 	$L__BB20_97;
	ld.shared.u32 	%r320, [%r9+60];
$L__BB20_97:
	shfl.sync.idx.b32	%r278|%p76, %r320, 0, 31, -1;
	ld.shared.u64 	%rd191, [%r31+3840];
	mov.b32 	%f373, %r278;
	and.b64  	%rd192, %rd14, %rd191;
	popc.b64 	%r279, %rd192;
	cvt.rn.f32.u32 	%f374, %r279;
	mul.f32 	%f375, %f373, %f374;
	fma.rn.f32 	%f376, %f1, %f375, %f402;
	and.b64  	%rd193, %rd15, %rd191;
	popc.b64 	%r280, %rd193;
	cvt.rn.f32.u32 	%f377, %r280;
	mul.f32 	%f378, %f373, %f377;
	fma.rn.f32 	%f379, %f2, %f378, %f376;
	and.b64  	%rd194, %rd16, %rd191;
	popc.b64 	%r281, %rd194;
	cvt.rn.f32.u32 	%f380, %r281;
	mul.f32 	%f381, %f373, %f380;
	fma.rn.f32 	%f382, %f3, %f381, %f379;
	and.b64  	%rd195, %rd17, %rd191;
	popc.b64 	%r282, %rd195;
	cvt.rn.f32.u32 	%f383, %r282;
	mul.f32 	%f384, %f373, %f383;
	fma.rn.f32 	%f385, %f4, %f384, %f382;
	and.b64  	%rd196, %rd18, %rd191;
	popc.b64 	%r283, %rd196;
	cvt.rn.f32.u32 	%f386, %r283;
	mul.f32 	%f387, %f373, %f386;
	fma.rn.f32 	%f388, %f5, %f387, %f385;
	and.b64  	%rd197, %rd19, %rd191;
	popc.b64 	%r284, %rd197;
	cvt.rn.f32.u32 	%f389, %r284;
	mul.f32 	%f390, %f373, %f389;
	fma.rn.f32 	%f402, %f6, %f390, %f388;
$L__BB20_98:
	setp.ne.s32 	%p77, %r6, 0;
	mov.b32 	%r285, %f402;
	shfl.sync.down.b32	%r286|%p78, %r285, 16, 31, -1;
	mov.b32 	%f391, %r286;
	add.f32 	%f392, %f402, %f391;
	mov.b32 	%r287, %f392;
	shfl.sync.down.b32	%r288|%p79, %r287, 8, 31, -1;
	mov.b32 	%f393, %r288;
	add.f32 	%f394, %f392, %f393;
	mov.b32 	%r289, %f394;
	shfl.sync.down.b32	%r290|%p80, %r289, 4, 31, -1;
	mov.b32 	%f395, %r290;
	add.f32 	%f396, %f394, %f395;
	mov.b32 	%r291, %f396;
	shfl.sync.down.b32	%r292|%p81, %r291, 2, 31, -1;
	mov.b32 	%f397, %r292;
	add.f32 	%f398, %f396, %f397;
	mov.b32 	%r293, %f398;
	shfl.sync.down.b32	%r294|%p82, %r293, 1, 31, -1;
	mov.b32 	%f399, %r294;
	add.f32 	%f43, %f398, %f399;
	@%p77 bra 	$L__BB20_100;
	mul.f32 	%f400, %f44, %f43;
	add.s64 	%rd198, %rd62, %rd12;
	shl.b64 	%rd199, %rd198, 2;
	add.s64 	%rd200, %rd8, %rd199;
	st.global.f32 	[%rd200], %f400;
$L__BB20_100:
	add.s32 	%r295, %r7, 31;
	shr.u32 	%r296, %r295, 5;
	add.s32 	%r304, %r304, %r296;
	setp.lt.u32 	%p83, %r304, %r2;
	@%p83 bra 	$L__BB20_22;
$L__BB20_101:
	bar.sync 	0;
	add.s32 	%r301, %r301, 1;
	setp.ne.s32 	%p84, %r301, %r1;
	@%p84 bra 	$L__BB20_14;
$L__BB20_102:
	ret;
$L__BB20_103:
	mul.wide.u32 	%rd44, %r298, 8;
	add.s64 	%rd37, %rd2, %rd44;
	// begin inline asm
	ld.global.nc.u64 %rd36, [%rd37];
	// end inline asm
	add.s32 	%r109, %r298, %r18;
	shl.b32 	%r110, %r109, 3;
	add.s32 	%r111, %r8, %r110;
	st.shared.u64 	[%r111], %rd36;
	add.s32 	%r112, %r298, %r7;
	mul.wide.u32 	%rd45, %r112, 8;
	add.s64 	%rd39, %rd2, %rd45;
	// begin inline asm
	ld.global.nc.u64 %rd38, [%rd39];
	// end inline asm
	shl.b32 	%r113, %r7, 3;
	add.s32 	%r114, %r111, %r113;
	st.shared.u64 	[%r114], %rd38;
	add.s32 	%r115, %r112, %r7;
	mul.wide.u32 	%rd46, %r115, 8;
	add.s64 	%rd41, %rd2, %rd46;
	// begin inline asm
	ld.global.nc.u64 %rd40, [%rd41];
	// end inline asm
	add.s32 	%r116, %r114, %r113;
	st.shared.u64 	[%r116], %rd40;
	add.s32 	%r117, %r115, %r7;
	mul.wide.u32 	%rd47, %r117, 8;
	add.s64 	%rd43, %rd2, %rd47;
	// begin inline asm
	ld.global.nc.u64 %rd42, [%rd43];
	// end inline asm
	add.s32 	%r118, %r116, %r113;
	st.shared.u64 	[%r118], %rd42;
	add.s32 	%r298, %r117, %r7;
	setp.lt.u32 	%p9, %r298, 192;
	@%p9 bra 	$L__BB20_103;
	bra.uni 	$L__BB20_9;

}
	// .globl	_Z67popcount_weighted_keys_literal_fused_multiq_kernel_warp_out_w32_sb2ILi7EEvPKyPKfiiS1_S3_iiiiiPKxS5_fiPf
.visible .entry _Z67popcount_weighted_keys_literal_fused_multiq_kernel_warp_out_w32_sb2ILi7EEvPKyPKfiiS1_S3_iiiiiPKxS5_fiPf(
	.param .u64 .ptr .align 1 _Z67popcount_weighted_keys_literal_fused_multiq_kernel_warp_out_w32_sb2ILi7EEvPKyPKfiiS1_S3_iiiiiPKxS5_fiPf_param_0,
	.param .u64 .ptr .align 1 _Z67popcount_weighted_keys_literal_fused_multiq_kernel_warp_out_w32_sb2ILi7EEvPKyPKfiiS1_S3_iiiiiPKxS5_fiPf_param_1,
	.param .u32 _Z67popcount_weighted_keys_literal_fused_multiq_kernel_warp_out_w32_sb2ILi7EEvPKyPKfiiS1_S3_iiiiiPKxS5_fiPf_param_2,
	.param .u32 _Z67popcount_weighted_keys_literal_fused_multiq_kernel_warp_out_w32_sb2ILi7EEvPKyPKfiiS1_S3_iiiiiPKxS5_fiPf_param_3,
	.param .u64 .ptr .align 1 _Z67popcount_weighted_keys_literal_fused_multiq_kernel_warp_out_w32_sb2ILi7EEvPKyPKfiiS1_S3_iiiiiPKxS5_fiPf_param_4,
	.param .u64 .ptr .align 1 _Z67popcount_weighted_keys_literal_fused_multiq_kernel_warp_out_w32_sb2ILi7EEvPKyPKfiiS1_S3_iiiiiPKxS5_fiPf_param_5,
	.param .u32 _Z67popcount_weighted_keys_literal_fused_multiq_kernel_warp_out_w32_sb2ILi7EEvPKyPKfiiS1_S3_iiiiiPKxS5_fiPf_param_6,
	.param .u32 _Z67popcount_weighted_keys_literal_fused_multiq_kernel_warp_out_w32_sb2ILi7EEvPKyPKfiiS1_S3_iiiiiPKxS5_fiPf_param_7,
	.param .u32 _Z67popcount_weighted_keys_literal_fused_multiq_kernel_warp_out_w32_sb2ILi7EEvPKyPKfiiS1_S3_iiiiiPKxS5_fiPf_param_8,
	.param .u32 _Z67popcount_weighted_keys_literal_fused_multiq_kernel_warp_out_w32_sb2ILi7EEvPKyPKfiiS1_S3_iiiiiPKxS5_fiPf_param_9,
	.param .u32 _Z67popcount_weighted_keys_literal_fused_multiq_kernel_warp_out_w32_sb2ILi7EEvPKyPKfiiS1_S3_iiiiiPKxS5_fiPf_param_10,
	.param .u64 .ptr .align 1 _Z67popcount_weighted_keys_literal_fused_multiq_kernel_warp_out_w32_sb2ILi7EEvPKyPKfiiS1_S3_iiiiiPKxS5_fiPf_param_11,
	.param .u64 .ptr .align 1 _Z67popcount_weighted_keys_literal_fused_multiq_kernel_warp_out_w32_sb2ILi7EEvPKyPKfiiS1_S3_iiiiiPKxS5_fiPf_param_12,
	.param .f32 _Z67popcount_weighted_keys_literal_fused_multiq_kernel_warp_out_w32_sb2ILi7EEvPKyPKfiiS1_S3_iiiiiPKxS5_fiPf_param_13,
	.param .u32 _Z67popcount_weighted_keys_literal_fused_multiq_kernel_warp_out_w32_sb2ILi7EEvPKyPKfiiS1_S3_iiiiiPKxS5_fiPf_param_14,
	.param .u64 .ptr .align 1 _Z67popcount_weighted_keys_literal_fused_multiq_kernel_warp_out_w32_sb2ILi7EEvPKyPKfiiS1_S3_iiiiiPKxS5_fiPf_param_15
)
{
	.reg .pred 	%p<329>;
	.reg .b32 	%r<453>;
	.reg .b32 	%f<1374>;
	.reg .b64 	%rd<432>;

	ld.param.u32 	%r82, [_Z67popcount_weighted_keys_literal_fused_multiq_kernel_warp_out_w32_sb2ILi7EEvPKyPKfiiS1_S3_iiiiiPKxS5_fiPf_param_2];
	ld.param.u64 	%rd90, [_Z67popcount_weighted_keys_literal_fused_multiq_kernel_warp_out_w32_sb2ILi7EEvPKyPKfiiS1_S3_iiiiiPKxS5_fiPf_param_4];
	ld.param.u64 	%rd91, [_Z67popcount_weighted_keys_literal_fused_multiq_kernel_warp_out_w32_sb2ILi7EEvPKyPKfiiS1_S3_iiiiiPKxS5_fiPf_param_5];
	ld.param.u32 	%r83, [_Z67popcount_weighted_keys_literal_fused_multiq_kernel_warp_out_w32_sb2ILi7EEvPKyPKfiiS1_S3_iiiiiPKxS5_fiPf_param_7];
	ld.param.u32 	%r84, [_Z67popcount_weighted_keys_literal_fused_multiq_kernel_warp_out_w32_sb2ILi7EEvPKyPKfiiS1_S3_iiiiiPKxS5_fiPf_param_8];
	ld.param.u32 	%r87, [_Z67popcount_weighted_keys_literal_fused_multiq_kernel_warp_out_w32_sb2ILi7EEvPKyPKfiiS1_S3_iiiiiPKxS5_fiPf_param_9];
	ld.param.u32 	%r85, [_Z67popcount_weighted_keys_literal_fused_multiq_kernel_warp_out_w32_sb2ILi7EEvPKyPKfiiS1_S3_iiiiiPKxS5_fiPf_param_10];
	ld.param.u64 	%rd92, [_Z67popcount_weighted_keys_literal_fused_multiq_kernel_warp_out_w32_sb2ILi7EEvPKyPKfiiS1_S3_iiiiiPKxS5_fiPf_param_11];
	ld.param.u64 	%rd94, [_Z67popcount_weighted_keys_literal_fused_multiq_kernel_warp_out_w32_sb2ILi7EEvPKyPKfiiS1_S3_iiiiiPKxS5_fiPf_param_15];
	cvta.to.global.u64 	%rd1, %rd94;
	mov.u32 	%r88, %ctaid.x;
	mov.u32 	%r89, %ctaid.y;
	max.s32 	%r1, %r87, 1;
	max.s32 	%r2, %r85, 1;
	mul.lo.s32 	%r90, %r1, %r89;
	mul.lo.s32 	%r3, %r2, %r88;
	setp.ge.s32 	%p2, %r90, %r84;
	@%p2 bra 	$L__BB21_566;
	mov.u32 	%r4, %tid.x;
	and.b32  	%r5, %r4, 31;
	shl.b32 	%r92, %r82, 8;
	mov.u32 	%r93, shmem$1;
	add.s32 	%r6, %r93, %r92;
	mad.lo.s32 	%r7, %r2, 1792, %r6;
	shl.b32 	%r94, %r82, 2;
	add.s32 	%r8, %r7, %r94;
	mov.u32 	%r9, %ntid.x;
	add.s32 	%r10, %r4, %r9;
	max.u32 	%r95, %r10, 224;
	setp.lt.u32 	%p3, %r10, 224;
	selp.u32 	%r96, 1, 0, %p3;
	add.s32 	%r97, %r10, %r96;
	sub.s32 	%r98, %r95, %r97;
	div.u32 	%r99, %r98, %r9;
	add.s32 	%r11, %r99, %r96;
	and.b32  	%r12, %r11, 3;
	add.s32 	%r13, %r10, %r9;
	add.s32 	%r14, %r13, %r9;
	mov.b32 	%r426, 0;
$L__BB21_2:
	add.s32 	%r16, %r426, %r3;
	setp.ge.s32 	%p4, %r16, %r83;
	@%p4 bra 	$L__BB21_12;
	setp.gt.u32 	%p5, %r4, 223;
	cvt.u64.u32 	%rd2, %r16;
	@%p5 bra 	$L__BB21_9;
	mad.lo.s64 	%rd3, %rd2, 1792, %rd90;
	setp.eq.s32 	%p6, %r12, 3;
	mul.lo.s32 	%r17, %r426, 224;
	mov.u32 	%r427, %r4;
	@%p6 bra 	$L__BB21_8;
	setp.eq.s32 	%p7, %r12, 0;
	mul.wide.u32 	%rd97, %r4, 8;
	add.s64 	%rd96, %rd3, %rd97;
	// begin inline asm
	ld.global.nc.u64 %rd95, [%rd96];
	// end inline asm
	add.s32 	%r100, %r4, %r17;
	shl.b32 	%r101, %r100, 3;
	add.s32 	%r18, %r6, %r101;
	st.shared.u64 	[%r18], %rd95;
	mov.u32 	%r427, %r10;
	@%p7 bra 	$L__BB21_8;
	setp.eq.s32 	%p8, %r12, 1;
	mul.wide.s32 	%rd100, %r9, 8;
	add.s64 	%rd99, %rd96, %rd100;
	// begin inline asm
	ld.global.nc.u64 %rd98, [%rd99];
	// end inline asm
	shl.b32 	%r19, %r9, 3;
	add.s32 	%r20, %r18, %r19;
	st.shared.u64 	[%r20], %rd98;
	mov.u32 	%r427, %r13;
	@%p8 bra 	$L__BB21_8;
	add.s64 	%rd102, %rd99, %rd100;
	// begin inline asm
	ld.global.nc.u64 %rd101, [%rd102];
	// end inline asm
	add.s32 	%r102, %r20, %r19;
	st.shared.u64 	[%r102], %rd101;
	mov.u32 	%r427, %r14;
$L__BB21_8:
	setp.lt.u32 	%p9, %r11, 3;
	@%p9 bra 	$L__BB21_9;
	bra.uni 	$L__BB21_567;
$L__BB21_9:
	setp.gt.u32 	%p11, %r4, 6;
	@%p11 bra 	$L__BB21_12;
	mul.lo.s32 	%r22, %r426, 7;
	mad.lo.s64 	%rd6, %rd2, 28, %rd91;
	mov.u32 	%r429, %r4;
$L__BB21_11:
	mul.wide.u32 	%rd117, %r429, 4;
	add.s64 	%rd116, %rd6, %rd117;
	// begin inline asm
	ld.global.nc.f32 %f571, [%rd116];
	// end inline asm
	add.s32 	%r113, %r429, %r22;
	shl.b32 	%r114, %r113, 2;
	add.s32 	%r115, %r8, %r114;
	st.shared.f32 	[%r115], %f571;
	add.s32 	%r429, %r429, %r9;
	setp.lt.u32 	%p12, %r429, 7;
	@%p12 bra 	$L__BB21_11;
$L__BB21_12:
	add.s32 	%r426, %r426, 1;
	setp.ne.s32 	%p13, %r426, %r2;
	@%p13 bra 	$L__BB21_2;
	bar.sync 	0;
	shl.b32 	%r28, %r82, 5;
	shr.u32 	%r117, %r4, 4;
	and.b32  	%r29, %r117, 62;
	or.b32  	%r30, %r29, 1;
	setp.lt.u32 	%p14, %r29, %r2;
	setp.gt.s32 	%p15, %r85, %r30;
	add.s32 	%r119, %r3, %r29;
	or.pred  	%p1, %p14, %p15;
	mul.wide.u32 	%rd119, %r119, 8;
	add.s64 	%rd7, %rd92, %rd119;
	mul.lo.s32 	%r120, %r29, 224;
	or.b32  	%r121, %r120, %r5;
	shl.b32 	%r122, %r121, 3;
	add.s32 	%r31, %r6, %r122;
	shl.b32 	%r123, %r5, 3;
	add.s32 	%r32, %r93, %r123;
	mad.lo.s32 	%r33, %r29, 28, %r8;
	mov.b32 	%r430, 0;
$L__BB21_14:
	ld.param.u32 	%r423, [_Z67popcount_weighted_keys_literal_fused_multiq_kernel_warp_out_w32_sb2ILi7EEvPKyPKfiiS1_S3_iiiiiPKxS5_fiPf_param_8];
	mov.u32 	%r125, %ctaid.y;
	mad.lo.s32 	%r35, %r1, %r125, %r430;
	setp.ge.s32 	%p16, %r35, %r423;
	@%p16 bra 	$L__BB21_566;
	ld.param.u64 	%rd387, [_Z67popcount_weighted_keys_literal_fused_multiq_kernel_warp_out_w32_sb2ILi7EEvPKyPKfiiS1_S3_iiiiiPKxS5_fiPf_param_12];
	setp.ge.s32 	%p17, %r4, %r28;
	cvt.u64.u32 	%rd122, %r35;
	mul.wide.u32 	%rd123, %r35, 8;
	add.s64 	%rd121, %rd387, %rd123;
	// begin inline asm
	ld.global.nc.s64 %rd120, [%rd121];
	// end inline asm
	cvt.s64.s32 	%rd124, %r82;
	mul.lo.s64 	%rd23, %rd122, %rd124;
	@%p17 bra 	$L__BB21_18;
	ld.param.u64 	%rd385, [_Z67popcount_weighted_keys_literal_fused_multiq_kernel_warp_out_w32_sb2ILi7EEvPKyPKfiiS1_S3_iiiiiPKxS5_fiPf_param_0];
	shl.b64 	%rd125, %rd23, 8;
	add.s64 	%rd24, %rd385, %rd125;
	mov.u32 	%r431, %r4;
$L__BB21_17:
	mul.wide.s32 	%rd128, %r431, 8;
	add.s64 	%rd127, %rd24, %rd128;
	// begin inline asm
	ld.global.nc.u64 %rd126, [%rd127];
	// end inline asm
	shl.b32 	%r126, %r431, 3;
	mov.u32 	%r127, shmem$1;
	add.s32 	%r128, %r127, %r126;
	st.shared.u64 	[%r128], %rd126;
	add.s32 	%r431, %r431, %r9;
	setp.lt.s32 	%p18, %r431, %r28;
	@%p18 bra 	$L__BB21_17;
$L__BB21_18:
	setp.ge.s32 	%p19, %r4, %r82;
	mov.u32 	%r432, %r4;
	@%p19 bra 	$L__BB21_20;
$L__BB21_19:
	ld.param.u64 	%rd386, [_Z67popcount_weighted_keys_literal_fused_multiq_kernel_warp_out_w32_sb2ILi7EEvPKyPKfiiS1_S3_iiiiiPKxS5_fiPf_param_1];
	cvt.s64.s32 	%rd130, %r432;
	add.s64 	%rd131, %rd23, %rd130;
	shl.b64 	%rd132, %rd131, 2;
	add.s64 	%rd129, %rd386, %rd132;
	// begin inline asm
	ld.global.nc.f32 %f573, [%rd129];
	// end inline asm
	shl.b32 	%r129, %r432, 2;
	add.s32 	%r130, %r7, %r129;
	st.shared.f32 	[%r130], %f573;
	add.s32 	%r432, %r432, %r9;
	setp.lt.s32 	%p20, %r432, %r82;
	@%p20 bra 	$L__BB21_19;
$L__BB21_20:
	bar.sync 	0;
	@%p1 bra 	$L__BB21_22;
	bar.sync 	0;
	bra.uni 	$L__BB21_565;
$L__BB21_22:
	setp.ge.u32 	%p21, %r29, %r2;
	mov.b64 	%rd402, 0;
	@%p21 bra 	$L__BB21_24;
	// begin inline asm
	ld.global.nc.s64 %rd402, [%rd7];
	// end inline asm
$L__BB21_24:
	setp.le.s32 	%p22, %r85, %r30;
	mov.b64 	%rd403, 0;
	@%p22 bra 	$L__BB21_26;
	add.s64 	%rd138, %rd7, 8;
	// begin inline asm
	ld.global.nc.s64 %rd403, [%rd138];
	// end inline asm
$L__BB21_26:
	@%p21 bra 	$L__BB21_28;
	ld.shared.f32 	%f1082, [%r33];
	ld.shared.u64 	%rd394, [%r31];
	ld.shared.f32 	%f1081, [%r33+4];
	ld.shared.u64 	%rd393, [%r31+256];
	ld.shared.f32 	%f1080, [%r33+8];
	ld.shared.u64 	%rd392, [%r31+512];
	ld.shared.f32 	%f1079, [%r33+12];
	ld.shared.u64 	%rd391, [%r31+768];
	ld.shared.f32 	%f1078, [%r33+16];
	ld.shared.u64 	%rd390, [%r31+1024];
	ld.shared.f32 	%f1077, [%r33+20];
	ld.shared.u64 	%rd389, [%r31+1280];
	ld.shared.f32 	%f1076, [%r33+24];
	ld.shared.u64 	%rd388, [%r31+1536];
$L__BB21_28:
	@%p22 bra 	$L__BB21_30;
	ld.shared.f32 	%f1089, [%r33+28];
	ld.shared.u64 	%rd401, [%r31+1792];
	ld.shared.f32 	%f1088, [%r33+32];
	ld.shared.u64 	%rd400, [%r31+2048];
	ld.shared.f32 	%f1087, [%r33+36];
	ld.shared.u64 	%rd399, [%r31+2304];
	ld.shared.f32 	%f1086, [%r33+40];
	ld.shared.u64 	%rd398, [%r31+2560];
	ld.shared.f32 	%f1085, [%r33+44];
	ld.shared.u64 	%rd397, [%r31+2816];
	ld.shared.f32 	%f1084, [%r33+48];
	ld.shared.u64 	%rd396, [%r31+3072];
	ld.shared.f32 	%f1083, [%r33+52];
	ld.shared.u64 	%rd395, [%r31+3328];
$L__BB21_30:
	setp.lt.s32 	%p25, %r82, 17;
	@%p25 bra 	$L__BB21_63;
	neg.s32 	%r450, %r82;
	mov.f32 	%f1133, 0f00000000;
	mov.u32 	%r449, %r7;
	mov.u32 	%r451, %r32;
	mov.f32 	%f1132, %f1133;
$L__BB21_32:
	setp.ne.s32 	%p26, %r5, 0;
	mov.b32 	%r452, 0;
	@%p26 bra 	$L__BB21_34;
	ld.shared.u32 	%r452, [%r449];
$L__BB21_34:
	shfl.sync.idx.b32	%r132|%p28, %r452, 0, 31, -1;
	mov.b32 	%f523, %r132;
	ld.shared.u64 	%rd73, [%r451];
	add.s32 	%r451, %r451, 256;
	@%p21 bra 	$L__BB21_36;
	and.b64  	%rd139, %rd394, %rd73;
	popc.b64 	%r133, %rd139;
	cvt.rn.f32.u32 	%f575, %r133;
	mul.f32 	%f576, %f523, %f575;
	fma.rn.f32 	%f1132, %f1082, %f576, %f1132;
$L__BB21_36:
	@%p22 bra 	$L__BB21_38;
	and.b64  	%rd140, %rd401, %rd73;
	popc.b64 	%r134, %rd140;
	cvt.rn.f32.u32 	%f577, %r134;
	mul.f32 	%f578, %f523, %f577;
	fma.rn.f32 	%f1133, %f1089, %f578, %f1133;
$L__BB21_38:
	@%p21 bra 	$L__BB21_40;
	and.b64  	%rd141, %rd393, %rd73;
	popc.b64 	%r135, %rd141;
	cvt.rn.f32.u32 	%f579, %r135;
	mul.f32 	%f580, %f523, %f579;
	fma.rn.f32 	%f1132, %f1081, %f580, %f1132;
$L__BB21_40:
	@%p22 bra 	$L__BB21_42;
	and.b64  	%rd142, %rd400, %rd73;
	popc.b64 	%r136, %rd142;
	cvt.rn.f32.u32 	%f581, %r136;
	mul.f32 	%f582, %f523, %f581;
	fma.rn.f32 	%f1133, %f1088, %f582, %f1133;
$L__BB21_42:
	@%p21 bra 	$L__BB21_44;
	and.b64  	%rd143, %rd392, %rd73;
	popc.b64 	%r137, %rd143;
	cvt.rn.f32.u32 	%f583, %r137;
	mul.f32 	%f584, %f523, %f583;
	fma.rn.f32 	%f1132, %f1080, %f584, %f1132;
$L__BB21_44:
	@%p22 bra 	$L__BB21_46;
	and.b64  	%rd144, %rd399, %rd73;
	popc.b64 	%r138, %rd144;
	cvt.rn.f32.u32 	%f585, %r138;
	mul.f32 	%f586, %f523, %f585;
	fma.rn.f32 	%f1133, %f1087, %f586, %f1133;
$L__BB21_46:
	@%p21 bra 	$L__BB21_48;
	and.b64  	%rd145, %rd391, %rd73;
	popc.b64 	%r139, %rd145;
	cvt.rn.f32.u32 	%f587, %r139;
	mul.f32 	%f588, %f523, %f587;
	fma.rn.f32 	%f1132, %f1079, %f588, %f1132;
$L__BB21_48:
	@%p22 bra 	$L__BB21_50;
	and.b64  	%rd146, %rd398, %rd73;
	popc.b64 	%r140, %rd146;
	cvt.rn.f32.u32 	%f589, %r140;
	mul.f32 	%f590, %f523, %f589;
	fma.rn.f32 	%f1133, %f1086, %f590, %f1133;
$L__BB21_50:
	@%p21 bra 	$L__BB21_52;
	and.b64  	%rd147, %rd390, %rd73;
	popc.b64 	%r141, %rd147;
	cvt.rn.f32.u32 	%f591, %r141;
	mul.f32 	%f592, %f523, %f591;
	fma.rn.f32 	%f1132, %f1078, %f592, %f1132;
$L__BB21_52:
	@%p22 bra 	$L__BB21_54;
	and.b64  	%rd148, %rd397, %rd73;
	popc.b64 	%r142, %rd148;
	cvt.rn.f32.u32 	%f593, %r142;
	mul.f32 	%f594, %f523, %f593;
	fma.rn.f32 	%f1133, %f1085, %f594, %f1133;
$L__BB21_54:
	@%p21 bra 	$L__BB21_56;
	and.b64  	%rd149, %rd389, %rd73;
	popc.b64 	%r143, %rd149;
	cvt.rn.f32.u32 	%f595, %r143;
	mul.f32 	%f596, %f523, %f595;
	fma.rn.f32 	%f1132, %f1077, %f596, %f1132;
$L__BB21_56:
	@%p22 bra 	$L__BB21_58;
	and.b64  	%rd150, %rd396, %rd73;
	popc.b64 	%r144, %rd150;
	cvt.rn.f32.u32 	%f597, %r144;
	mul.f32 	%f598, %f523, %f597;
	fma.rn.f32 	%f1133, %f1084, %f598, %f1133;
$L__BB21_58:
	@%p21 bra 	$L__BB21_60;
	and.b64  	%rd151, %rd388, %rd73;
	popc.b64 	%r145, %rd151;
	cvt.rn.f32.u32 	%f599, %r145;
	mul.f32 	%f600, %f523, %f599;
	fma.rn.f32 	%f1132, %f1076, %f600, %f1132;
$L__BB21_60:
	@%p22 bra 	$L__BB21_62;
	and.b64  	%rd152, %rd395, %rd73;
	popc.b64 	%r146, %rd152;
	cvt.rn.f32.u32 	%f601, %r146;
	mul.f32 	%f602, %f523, %f601;
	fma.rn.f32 	%f1133, %f1083, %f602, %f1133;
$L__BB21_62:
	add.s32 	%r450, %r450, 1;
	setp.ne.s32 	%p42, %r450, 0;
	add.s32 	%r449, %r449, 4;
	@%p42 bra 	$L__BB21_32;
	bra.uni 	$L__BB21_559;
$L__BB21_63:
	setp.lt.s32 	%p43, %r82, 1;
	mov.f32 	%f1132, 0f00000000;
	mov.f32 	%f1133, %f1132;
	@%p43 bra 	$L__BB21_94;
	setp.ne.s32 	%p44, %r5, 0;
	mov.b32 	%r433, 0;
	@%p44 bra 	$L__BB21_66;
	ld.shared.u32 	%r433, [%r7];
$L__BB21_66:
	shfl.sync.idx.b32	%r148|%p46, %r433, 0, 31, -1;
	mov.b32 	%f43, %r148;
	ld.shared.u64 	%rd57, [%r32];
	mov.f32 	%f1132, 0f00000000;
	@%p21 bra 	$L__BB21_68;
	and.b64  	%rd153, %rd394, %rd57;
	popc.b64 	%r149, %rd153;
	cvt.rn.f32.u32 	%f605, %r149;
	mul.f32 	%f606, %f43, %f605;
	fma.rn.f32 	%f1132, %f1082, %f606, 0f00000000;
$L__BB21_68:
	mov.f32 	%f1133, 0f00000000;
	@%p22 bra 	$L__BB21_70;
	and.b64  	%rd154, %rd401, %rd57;
	popc.b64 	%r150, %rd154;
	cvt.rn.f32.u32 	%f608, %r150;
	mul.f32 	%f609, %f43, %f608;
	fma.rn.f32 	%f1133, %f1089, %f609, 0f00000000;
$L__BB21_70:
	@%p21 bra 	$L__BB21_72;
	and.b64  	%rd155, %rd393, %rd57;
	popc.b64 	%r151, %rd155;
	cvt.rn.f32.u32 	%f610, %r151;
	mul.f32 	%f611, %f43, %f610;
	fma.rn.f32 	%f1132, %f1081, %f611, %f1132;
$L__BB21_72:
	@%p22 bra 	$L__BB21_74;
	and.b64  	%rd156, %rd400, %rd57;
	popc.b64 	%r152, %rd156;
	cvt.rn.f32.u32 	%f612, %r152;
	mul.f32 	%f613, %f43, %f612;
	fma.rn.f32 	%f1133, %f1088, %f613, %f1133;
$L__BB21_74:
	@%p21 bra 	$L__BB21_76;
	and.b64  	%rd157, %rd392, %rd57;
	popc.b64 	%r153, %rd157;
	cvt.rn.f32.u32 	%f614, %r153;
	mul.f32 	%f615, %f43, %f614;
	fma.rn.f32 	%f1132, %f1080, %f615, %f1132;
$L__BB21_76:
	@%p22 bra 	$L__BB21_78;
	and.b64  	%rd158, %rd399, %rd57;
	popc.b64 	%r154, %rd158;
	cvt.rn.f32.u32 	%f616, %r154;
	mul.f32 	%f617, %f43, %f616;
	fma.rn.f32 	%f1133, %f1087, %f617, %f1133;
$L__BB21_78:
	@%p21 bra 	$L__BB21_80;
	and.b64  	%rd159, %rd391, %rd57;
	popc.b64 	%r155, %rd159;
	cvt.rn.f32.u32 	%f618, %r155;
	mul.f32 	%f619, %f43, %f618;
	fma.rn.f32 	%f1132, %f1079, %f619, %f1132;
$L__BB21_80:
	@%p22 bra 	$L__BB21_82;
	and.b64  	%rd160, %rd398, %rd57;
	popc.b64 	%r156, %rd160;
	cvt.rn.f32.u32 	%f620, %r156;
	mul.f32 	%f621, %f43, %f620;
	fma.rn.f32 	%f1133, %f1086, %f621, %f1133;
$L__BB21_82:
	@%p21 bra 	$L__BB21_84;
	and.b64  	%rd161, %rd390, %rd57;
	popc.b64 	%r157, %rd161;
	cvt.rn.f32.u32 	%f622, %r157;
	mul.f32 	%f623, %f43, %f622;
	fma.rn.f32 	%f1132, %f1078, %f623, %f1132;
$L__BB21_84:
	@%p22 bra 	$L__BB21_86;
	and.b64  	%rd162, %rd397, %rd57;
	popc.b64 	%r158, %rd162;
	cvt.rn.f32.u32 	%f624, %r158;
	mul.f32 	%f625, %f43, %f624;
	fma.rn.f32 	%f1133, %f1085, %f625, %f1133;
$L__BB21_86:
	@%p21 bra 	$L__BB21_88;
	and.b64  	%rd163, %rd389, %rd57;
	popc.b64 	%r159, %rd163;
	cvt.rn.f32.u32 	%f626, %r159;
	mul.f32 	%f627, %f43, %f626;
	fma.rn.f32 	%f1132, %f1077, %f627, %f1132;
$L__BB21_88:
	@%p22 bra 	$L__BB21_90;
	and.b64  	%rd164, %rd396, %rd57;
	popc.b64 	%r160, %rd164;
	cvt.rn.f32.u32 	%f628, %r160;
	mul.f32 	%f629, %f43, %f628;
	fma.rn.f32 	%f1133, %f1084, %f629, %f1133;
$L__BB21_90:
	@%p21 bra 	$L__BB21_92;
	and.b64  	%rd165, %rd388, %rd57;
	popc.b64 	%r161, %rd165;
	cvt.rn.f32.u32 	%f630, %r161;
	mul.f32 	%f631, %f43, %f630;
	fma.rn.f32 	%f1132, %f1076, %f631, %f1132;
$L__BB21_92:
	@%p22 bra 	$L__BB21_94;
	and.b64  	%rd166, %rd395, %rd57;
	popc.b64 	%r162, %rd166;
	cvt.rn.f32.u32 	%f632, %r162;
	mul.f32 	%f633, %f43, %f632;
	fma.rn.f32 	%f1133, %f1083, %f633, %f1133;
$L__BB21_94:
	setp.lt.s32 	%p60, %r82, 2;
	@%p60 bra 	$L__BB21_125;
	setp.ne.s32 	%p61, %r5, 0;
	mov.b32 	%r434, 0;
	@%p61 bra 	$L__BB21_97;
	ld.shared.u32 	%r434, [%r7+4];
$L__BB21_97:
	shfl.sync.idx.b32	%r164|%p63, %r434, 0, 31, -1;
	mov.b32 	%f73, %r164;
	ld.shared.u64 	%rd58, [%r32+256];
	@%p21 bra 	$L__BB21_99;
	and.b64  	%rd167, %rd394, %rd58;
	popc.b64 	%r165, %rd167;
	cvt.rn.f32.u32 	%f634, %r165;
	mul.f32 	%f635, %f73, %f634;
	fma.rn.f32 	%f1132, %f1082, %f635, %f1132;
$L__BB21_99:
	@%p22 bra 	$L__BB21_101;
	and.b64  	%rd168, %rd401, %rd58;
	popc.b64 	%r166, %rd168;
	cvt.rn.f32.u32 	%f636, %r166;
	mul.f32 	%f637, %f73, %f636;
	fma.rn.f32 	%f1133, %f1089, %f637, %f1133;
$L__BB21_101:
	@%p21 bra 	$L__BB21_103;
	and.b64  	%rd169, %rd393, %rd58;
	popc.b64 	%r167, %rd169;
	cvt.rn.f32.u32 	%f638, %r167;
	mul.f32 	%f639, %f73, %f638;
	fma.rn.f32 	%f1132, %f1081, %f639, %f1132;
$L__BB21_103:
	@%p22 bra 	$L__BB21_105;
	and.b64  	%rd170, %rd400, %rd58;
	popc.b64 	%r168, %rd170;
	cvt.rn.f32.u32 	%f640, %r168;
	mul.f32 	%f641, %f73, %f640;
	fma.rn.f32 	%f1133, %f1088, %f641, %f1133;
$L__BB21_105:
	@%p21 bra 	$L__BB21_107;
	and.b64  	%rd171, %rd392, %rd58;
	popc.b64 	%r169, %rd171;
	cvt.rn.f32.u32 	%f642, %r169;
	mul.f32 	%f643, %f73, %f642;
	fma.rn.f32 	%f1132, %f1080, %f643, %f1132;
$L__BB21_107:
	@%p22 bra 	$L__BB21_109;
	and.b64  	%rd172, %rd399, %rd58;
	popc.b64 	%r170, %rd172;
	cvt.rn.f32.u32 	%f644, %r170;
	mul.f32 	%f645, %f73, %f644;
	fma.rn.f32 	%f1133, %f1087, %f645, %f1133;
$L__BB21_109:
	@%p21 bra 	$L__BB21_111;
	and.b64  	%rd173, %rd391, %rd58;
	popc.b64 	%r171, %rd173;
	cvt.rn.f32.u32 	%f646, %r171;
	mul.f32 	%f647, %f73, %f646;
	fma.rn.f32 	%f1132, %f1079, %f647, %f1132;
$L__BB21_111:
	@%p22 bra 	$L__BB21_113;
	and.b64  	%rd174, %rd398, %rd58;
	popc.b64 	%r172, %rd174;
	cvt.rn.f32.u32 	%f648, %r172;
	mul.f32 	%f649, %f73, %f648;
	fma.rn.f32 	%f1133, %f1086, %f649, %f1133;
$L__BB21_113:
	@%p21 bra 	$L__BB21_115;
	and.b64  	%rd175, %rd390, %rd58;
	popc.b64 	%r173, %rd175;
	cvt.rn.f32.u32 	%f650, %r173;
	mul.f32 	%f651, %f73, %f650;
	fma.rn.f32 	%f1132, %f1078, %f651, %f1132;
$L__BB21_115:
	@%p22 bra 	$L__BB21_117;
	and.b64  	%rd176, %rd397, %rd58;
	popc.b64 	%r174, %rd176;
	cvt.rn.f32.u32 	%f652, %r174;
	mul.f32 	%f653, %f73, %f652;
	fma.rn.f32 	%f1133, %f1085, %f653, %f1133;
$L__BB21_117:
	@%p21 bra 	$L__BB21_119;
	and.b64  	%rd177, %rd389, %rd58;
	popc.b64 	%r175, %rd177;
	cvt.rn.f32.u32 	%f654, %r175;
	mul.f32 	%f655, %f73, %f654;
	fma.rn.f32 	%f1132, %f1077, %f655, %f1132;
$L__BB21_119:
	@%p22 bra 	$L__BB21_121;
	and.b64  	%rd178, %rd396, %rd58;
	popc.b64 	%r176, %rd178;
	cvt.rn.f32.u32 	%f656, %r176;
	mul.f32 	%f657, %f73, %f656;
	fma.rn.f32 	%f1133, %f1084, %f657, %f1133;
$L__BB21_121:
	@%p21 bra 	$L__BB21_123;
	and.b64  	%rd179, %rd388, %rd58;
	popc.b64 	%r177, %rd179;
	cvt.rn.f32.u32 	%f658, %r177;
	mul.f32 	%f659, %f73, %f658;
	fma.rn.f32 	%f1132, %f1076, %f659, %f1132;
$L__BB21_123:
	@%p22 bra 	$L__BB21_125;
	and.b64  	%rd180, %rd395, %rd58;
	popc.b64 	%r178, %rd180;
	cvt.rn.f32.u32 	%f660, %r178;
	mul.f32 	%f661, %f73, %f660;
	fma.rn.f32 	%f1133, %f1083, %f661, %f1133;
$L__BB21_125:
	setp.lt.s32 	%p77, %r82, 3;
	@%p77 bra 	$L__BB21_156;
	setp.ne.s32 	%p78, %r5, 0;
	mov.b32 	%r435, 0;
	@%p78 bra 	$L__BB21_128;
	ld.shared.u32 	%r435, [%r7+8];
$L__BB21_128:
	shfl.sync.idx.b32	%r180|%p80, %r435, 0, 31, -1;
	mov.b32 	%f103, %r180;
	ld.shared.u64 	%rd59, [%r32+512];
	@%p21 bra 	$L__BB21_130;
	and.b64  	%rd181, %rd394, %rd59;
	popc.b64 	%r181, %rd181;
	cvt.rn.f32.u32 	%f662, %r181;
	mul.f32 	%f663, %f103, %f662;
	fma.rn.f32 	%f1132, %f1082, %f663, %f1132;
$L__BB21_130:
	@%p22 bra 	$L__BB21_132;
	and.b64  	%rd182, %rd401, %rd59;
	popc.b64 	%r182, %rd182;
	cvt.rn.f32.u32 	%f664, %r182;
	mul.f32 	%f665, %f103, %f664;
	fma.rn.f32 	%f1133, %f1089, %f665, %f1133;
$L__BB21_132:
	@%p21 bra 	$L__BB21_134;
	and.b64  	%rd183, %rd393, %rd59;
	popc.b64 	%r183, %rd183;
	cvt.rn.f32.u32 	%f666, %r183;
	mul.f32 	%f667, %f103, %f666;
	fma.rn.f32 	%f1132, %f1081, %f667, %f1132;
$L__BB21_134:
	@%p22 bra 	$L__BB21_136;
	and.b64  	%rd184, %rd400, %rd59;
	popc.b64 	%r184, %rd184;
	cvt.rn.f32.u32 	%f668, %r184;
	mul.f32 	%f669, %f103, %f668;
	fma.rn.f32 	%f1133, %f1088, %f669, %f1133;
$L__BB21_136:
	@%p21 bra 	$L__BB21_138;
	and.b64  	%rd185, %rd392, %rd59;
	popc.b64 	%r185, %rd185;
	cvt.rn.f32.u32 	%f670, %r185;
	mul.f32 	%f671, %f103, %f670;
	fma.rn.f32 	%f1132, %f1080, %f671, %f1132;
$L__BB21_138:
	@%p22 bra 	$L__BB21_140;
	and.b64  	%rd186, %rd399, %rd59;
	popc.b64 	%r186, %rd186;
	cvt.rn.f32.u32 	%f672, %r186;
	mul.f32 	%f673, %f103, %f672;
	fma.rn.f32 	%f1133, %f1087, %f673, %f1133;
$L__BB21_140:
	@%p21 bra 	$L__BB21_142;
	and.b64  	%rd187, %rd391, %rd59;
	popc.b64 	%r187, %rd187;
	cvt.rn.f32.u32 	%f674, %r187;
	mul.f32 	%f675, %f103, %f674;
	fma.rn.f32 	%f1132, %f1079, %f675, %f1132;
$L__BB21_142:
	@%p22 bra 	$L__BB21_144;
	and.b64  	%rd188, %rd398, %rd59;
	popc.b64 	%r188, %rd188;
	cvt.rn.f32.u32 	%f676, %r188;
	mul.f32 	%f677, %f103, %f676;
	fma.rn.f32 	%f1133, %f1086, %f677, %f1133;
$L__BB21_144:
	@%p21 bra 	$L__BB21_146;
	and.b64  	%rd189, %rd390, %rd59;
	popc.b64 	%r189, %rd189;
	cvt.rn.f32.u32 	%f678, %r189;
	mul.f32 	%f679, %f103, %f678;
	fma.rn.f32 	%f1132, %f1078, %f679, %f1132;
$L__BB21_146:
	@%p22 bra 	$L__BB21_148;
	and.b64  	%rd190, %rd397, %rd59;
	popc.b64 	%r190, %rd190;
	cvt.rn.f32.u32 	%f680, %r190;
	mul.f32 	%f681, %f103, %f680;
	fma.rn.f32 	%f1133, %f1085, %f681, %f1133;
$L__BB21_148:
	@%p21 bra 	$L__BB21_150;
	and.b64  	%rd191, %rd389, %rd59;
	popc.b64 	%r191, %rd191;
	cvt.rn.f32.u32 	%f682, %r191;
	mul.f32 	%f683, %f103, %f682;
	fma.rn.f32 	%f1132, %f1077, %f683, %f1132;
$L__BB21_150:
	@%p22 bra 	$L__BB21_152;
	and.b64  	%rd192, %rd396, %rd59;
	popc.b64 	%r192, %rd192;
	cvt.rn.f32.u32 	%f684, %r192;
	mul.f32 	%f685, %f103, %f684;
	fma.rn.f32 	%f1133, %f1084, %f685, %f1133;
$L__BB21_152:
	@%p21 bra 	$L__BB21_154;
	and.b64  	%rd193, %rd388, %rd59;
	popc.b64 	%r193, %rd193;
	cvt.rn.f32.u32 	%f686, %r193;
	mul.f32 	%f687, %f103, %f686;
	fma.rn.f32 	%f1132, %f1076, %f687, %f1132;
$L__BB21_154:
	@%p22 bra 	$L__BB21_156;
	and.b64  	%rd194, %rd395, %rd59;
	popc.b64 	%r194, %rd194;
	cvt.rn.f32.u32 	%f688, %r194;
	mul.f32 	%f689, %f103, %f688;
	fma.rn.f32 	%f1133, %f1083, %f689, %f1133;
$L__BB21_156:
	setp.lt.s32 	%p94, %r82, 4;
	@%p94 bra 	$L__BB21_187;
	setp.ne.s32 	%p95, %r5, 0;
	mov.b32 	%r436, 0;
	@%p95 bra 	$L__BB21_159;
	ld.shared.u32 	%r436, [%r7+12];
$L__BB21_159:
	shfl.sync.idx.b32	%r196|%p97, %r436, 0, 31, -1;
	mov.b32 	%f133, %r196;
	ld.shared.u64 	%rd60, [%r32+768];
	@%p21 bra 	$L__BB21_161;
	and.b64  	%rd195, %rd394, %rd60;
	popc.b64 	%r197, %rd195;
	cvt.rn.f32.u32 	%f690, %r197;
	mul.f32 	%f691, %f133, %f690;
	fma.rn.f32 	%f1132, %f1082, %f691, %f1132;
$L__BB21_161:
	@%p22 bra 	$L__BB21_163;
	and.b64  	%rd196, %rd401, %rd60;
	popc.b64 	%r198, %rd196;
	cvt.rn.f32.u32 	%f692, %r198;
	mul.f32 	%f693, %f133, %f692;
	fma.rn.f32 	%f1133, %f1089, %f693, %f1133;
$L__BB21_163:
	@%p21 bra 	$L__BB21_165;
	and.b64  	%rd197, %rd393, %rd60;
	popc.b64 	%r199, %rd197;
	cvt.rn.f32.u32 	%f694, %r199;
	mul.f32 	%f695, %f133, %f694;
	fma.rn.f32 	%f1132, %f1081, %f695, %f1132;
$L__BB21_165:
	@%p22 bra 	$L__BB21_167;
	and.b64  	%rd198, %rd400, %rd60;
	popc.b64 	%r200, %rd198;
	cvt.rn.f32.u32 	%f696, %r200;
	mul.f32 	%f697, %f133, %f696;
	fma.rn.f32 	%f1133, %f1088, %f697, %f1133;
$L__BB21_167:
	@%p21 bra 	$L__BB21_169;
	and.b64  	%rd199, %rd392, %rd60;
	popc.b64 	%r201, %rd199;
	cvt.rn.f32.u32 	%f698, %r201;
	mul.f32 	%f699, %f133, %f698;
	fma.rn.f32 	%f1132, %f1080, %f699, %f1132;
$L__BB21_169:
	@%p22 bra 	$L__BB21_171;
	and.b64  	%rd200, %rd399, %rd60;
	popc.b64 	%r202, %rd200;
	cvt.rn.f32.u32 	%f700, %r202;
	mul.f32 	%f701, %f133, %f700;
	fma.rn.f32 	%f1133, %f1087, %f701, %f1133;
$L__BB21_171:
	@%p21 bra 	$L__BB21_173;
	and.b64  	%rd201, %rd391, %rd60;
	popc.b64 	%r203, %rd201;
	cvt.rn.f32.u32 	%f702, %r203;
	mul.f32 	%f703, %f133, %f702;
	fma.rn.f32 	%f1132, %f1079, %f703, %f1132;
$L__BB21_173:
	@%p22 bra 	$L__BB21_175;
	and.b64  	%rd202, %rd398, %rd60;
	popc.b64 	%r204, %rd202;
	cvt.rn.f32.u32 	%f704, %r204;
	mul.f32 	%f705, %f133, %f704;
	fma.rn.f32 	%f1133, %f1086, %f705, %f1133;
$L__BB21_175:
	@%p21 bra 	$L__BB21_177;
	and.b64  	%rd203, %rd390, %rd60;
	popc.b64 	%r205, %rd203;
	cvt.rn.f32.u32 	%f706, %r205;
	mul.f32 	%f707, %f133, %f706;
	fma.rn.f32 	%f1132, %f1078, %f707, %f1132;
$L__BB21_177:
	@%p22 bra 	$L__BB21_179;
	and.b64  	%rd204, %rd397, %rd60;
	popc.b64 	%r206, %rd204;
	cvt.rn.f32.u32 	%f708, %r206;
	mul.f32 	%f709, %f133, %f708;
	fma.rn.f32 	%f1133, %f1085, %f709, %f1133;
$L__BB21_179:
	@%p21 bra 	$L__BB21_181;
	and.b64  	%rd205, %rd389, %rd60;
	popc.b64 	%r207, %rd205;
	cvt.rn.f32.u32 	%f710, %r207;
	mul.f32 	%f711, %f133, %f710;
	fma.rn.f32 	%f1132, %f1077, %f711, %f1132;
$L__BB21_181:
	@%p22 bra 	$L__BB21_183;
	and.b64  	%rd206, %rd396, %rd60;
	popc.b64 	%r208, %rd206;
	cvt.rn.f32.u32 	%f712, %r208;
	mul.f32 	%f713, %f133, %f712;
	fma.rn.f32 	%f1133, %f1084, %f713, %f1133;
$L__BB21_183:
	@%p21 bra 	$L__BB21_185;
	and.b64  	%rd207, %rd388, %rd60;
	popc.b64 	%r209, %rd207;
	cvt.rn.f32.u32 	%f714, %r209;
	mul.f32 	%f715, %f133, %f714;
	fma.rn.f32 	%f1132, %f1076, %f715, %f1132;
$L__BB21_185:
	@%p22 bra 	$L__BB21_187;
	and.b64  	%rd208, %rd395, %rd60;
	popc.b64 	%r210, %rd208;
	cvt.rn.f32.u32 	%f716, %r210;
	mul.f32 	%f717, %f133, %f716;
	fma.rn.f32 	%f1133, %f1083, %f717, %f1133;
$L__BB21_187:
	setp.lt.s32 	%p111, %r82, 5;
	@%p111 bra 	$L__BB21_218;
	setp.ne.s32 	%p112, %r5, 0;
	mov.b32 	%r437, 0;
	@%p112 bra 	$L__BB21_190;
	ld.shared.u32 	%r437, [%r7+16];
$L__BB21_190:
	shfl.sync.idx.b32	%r212|%p114, %r437, 0, 31, -1;
	mov.b32 	%f163, %r212;
	ld.shared.u64 	%rd61, [%r32+1024];
	@%p21 bra 	$L__BB21_192;
	and.b64  	%rd209, %rd394, %rd61;
	popc.b64 	%r213, %rd209;
	cvt.rn.f32.u32 	%f718, %r213;
	mul.f32 	%f719, %f163, %f718;
	fma.rn.f32 	%f1132, %f1082, %f719, %f1132;
$L__BB21_192:
	@%p22 bra 	$L__BB21_194;
	and.b64  	%rd210, %rd401, %rd61;
	popc.b64 	%r214, %rd210;
	cvt.rn.f32.u32 	%f720, %r214;
	mul.f32 	%f721, %f163, %f720;
	fma.rn.f32 	%f1133, %f1089, %f721, %f1133;
$L__BB21_194:
	@%p21 bra 	$L__BB21_196;
	and.b64  	%rd211, %rd393, %rd61;
	popc.b64 	%r215, %rd211;
	cvt.rn.f32.u32 	%f722, %r215;
	mul.f32 	%f723, %f163, %f722;
	fma.rn.f32 	%f1132, %f1081, %f723, %f1132;
$L__BB21_196:
	@%p22 bra 	$L__BB21_198;
	and.b64  	%rd212, %rd400, %rd61;
	popc.b64 	%r216, %rd212;
	cvt.rn.f32.u32 	%f724, %r216;
	mul.f32 	%f725, %f163, %f724;
	fma.rn.f32 	%f1133, %f1088, %f725, %f1133;
$L__BB21_198:
	@%p21 bra 	$L__BB21_200;
	and.b64  	%rd213, %rd392, %rd61;
	popc.b64 	%r217, %rd213;
	cvt.rn.f32.u32 	%f726, %r217;
	mul.f32 	%f727, %f163, %f726;
	fma.rn.f32 	%f1132, %f1080, %f727, %f1132;
$L__BB21_200:
	@%p22 bra 	$L__BB21_202;
	and.b64  	%rd214, %rd399, %rd61;
	popc.b64 	%r218, %rd214;
	cvt.rn.f32.u32 	%f728, %r218;
	mul.f32 	%f729, %f163, %f728;
	fma.rn.f32 	%f1133, %f1087, %f729, %f1133;
$L__BB21_202:
	@%p21 bra 	$L__BB21_204;
	and.b64  	%rd215, %rd391, %rd61;
	popc.b64 	%r219, %rd215;
	cvt.rn.f32.u32 	%f730, %r219;
	mul.f32 	%f731, %f163, %f730;
	fma.rn.f32 	%f1132, %f1079, %f731, %f1132;
$L__BB21_204:
	@%p22 bra 	$L__BB21_206;
	and.b64  	%rd216, %rd398, %rd61;
	popc.b64 	%r220, %rd216;
	cvt.rn.f32.u32 	%f732, %r220;
	mul.f32 	%f733, %f163, %f732;
	fma.rn.f32 	%f1133, %f1086, %f733, %f1133;
$L__BB21_206:
	@%p21 bra 	$L__BB21_208;
	and.b64  	%rd217, %rd390, %rd61;
	popc.b64 	%r221, %rd217;
	cvt.rn.f32.u32 	%f734, %r221;
	mul.f32 	%f735, %f163, %f734;
	fma.rn.f32 	%f1132, %f1078, %f735, %f1132;
$L__BB21_208:
	@%p22 bra 	$L__BB21_210;
	and.b64  	%rd218, %rd397, %rd61;
	popc.b64 	%r222, %rd218;
	cvt.rn.f32.u32 	%f736, %r222;
	mul.f32 	%f737, %f163, %f736;
	fma.rn.f32 	%f1133, %f1085, %f737, %f1133;
$L__BB21_210:
	@%p21 bra 	$L__BB21_212;
	and.b64  	%rd219, %rd389, %rd61;
	popc.b64 	%r223, %rd219;
	cvt.rn.f32.u32 	%f738, %r223;
	mul.f32 	%f739, %f163, %f738;
	fma.rn.f32 	%f1132, %f1077, %f739, %f1132;
$L__BB21_212:
	@%p22 bra 	$L__BB21_214;
	and.b64  	%rd220, %rd396, %rd61;
	popc.b64 	%r224, %rd220;
	cvt.rn.f32.u32 	%f740, %r224;
	mul.f32 	%f741, %f163, %f740;
	fma.rn.f32 	%f1133, %f1084, %f741, %f1133;
$L__BB21_214:
	@%p21 bra 	$L__BB21_216;
	and.b64  	%rd221, %rd388, %rd61;
	popc.b64 	%r225, %rd221;
	cvt.rn.f32.u32 	%f742, %r225;
	mul.f32 	%f743, %f163, %f742;
	fma.rn.f32 	%f1132, %f1076, %f743, %f1132;
$L__BB21_216:
	@%p22 bra 	$L__BB21_218;
	and.b64  	%rd222, %rd395, %rd61;
	popc.b64 	%r226, %rd222;
	cvt.rn.f32.u32 	%f744, %r226;
	mul.f32 	%f745, %f163, %f744;
	fma.rn.f32 	%f1133, %f1083, %f745, %f1133;
$L__BB21_218:
	setp.lt.s32 	%p128, %r82, 6;
	@%p128 bra 	$L__BB21_249;
	setp.ne.s32 	%p129, %r5, 0;
	mov.b32 	%r438, 0;
	@%p129 bra 	$L__BB21_221;
	ld.shared.u32 	%r438, [%r7+20];
$L__BB21_221:
	shfl.sync.idx.b32	%r228|%p131, %r438, 0, 31, -1;
	mov.b32 	%f193, %r228;
	ld.shared.u64 	%rd62, [%r32+1280];
	@%p21 bra 	$L__BB21_223;
	and.b64  	%rd223, %rd394, %rd62;
	popc.b64 	%r229, %rd223;
	cvt.rn.f32.u32 	%f746, %r229;
	mul.f32 	%f747, %f193, %f746;
	fma.rn.f32 	%f1132, %f1082, %f747, %f1132;
$L__BB21_223:
	@%p22 bra 	$L__BB21_225;
	and.b64  	%rd224, %rd401, %rd62;
	popc.b64 	%r230, %rd224;
	cvt.rn.f32.u32 	%f748, %r230;
	mul.f32 	%f749, %f193, %f748;
	fma.rn.f32 	%f1133, %f1089, %f749, %f1133;
$L__BB21_225:
	@%p21 bra 	$L__BB21_227;
	and.b64  	%rd225, %rd393, %rd62;
	popc.b64 	%r231, %rd225;
	cvt.rn.f32.u32 	%f750, %r231;
	mul.f32 	%f751, %f193, %f750;
	fma.rn.f32 	%f1132, %f1081, %f751, %f1132;
$L__BB21_227:
	@%p22 bra 	$L__BB21_229;
	and.b64  	%rd226, %rd400, %rd62;
	popc.b64 	%r232, %rd226;
	cvt.rn.f32.u32 	%f752, %r232;
	mul.f32 	%f753, %f193, %f752;
	fma.rn.f32 	%f1133, %f1088, %f753, %f1133;
$L__BB21_229:
	@%p21 bra 	$L__BB21_231;
	and.b64  	%rd227, %rd392, %rd62;
	popc.b64 	%r233, %rd227;
	cvt.rn.f32.u32 	%f754, %r233;
	mul.f32 	%f755, %f193, %f754;
	fma.rn.f32 	%f1132, %f1080, %f755, %f1132;
$L__BB21_231:
	@%p22 bra 	$L__BB21_233;
	and.b64  	%rd228, %rd399, %rd62;
	popc.b64 	%r234, %rd228;
	cvt.rn.f32.u32 	%f756, %r234;
	mul.f32 	%f757, %f193, %f756;
	fma.rn.f32 	%f1133, %f1087, %f757, %f1133;
$L__BB21_233:
	@%p21 bra 	$L__BB21_235;
	and.b64  	%rd229, %rd391, %rd62;
	popc.b64 	%r235, %rd229;
	cvt.rn.f32.u32 	%f758, %r235;
	mul.f32 	%f759, %f193, %f758;
	fma.rn.f32 	%f1132, %f1079, %f759, %f1132;
$L__BB21_235:
	@%p22 bra 	$L__BB21_237;
	and.b64  	%rd230, %rd398, %rd62;
	popc.b64 	%r236, %rd230;
	cvt.rn.f32.u32 	%f760, %r236;
	mul.f32 	%f761, %f193, %f760;
	fma.rn.f32 	%f1133, %f1086, %f761, %f1133;
$L__BB21_237:
	@%p21 bra 	$L__BB21_239;
	and.b64  	%rd231, %rd390, %rd62;
	popc.b64 	%r237, %rd231;
	cvt.rn.f32.u32 	%f762, %r237;
	mul.f32 	%f763, %f193, %f762;
	fma.rn.f32 	%f1132, %f1078, %f763, %f1132;
$L__BB21_239:
	@%p22 bra 	$L__BB21_241;
	and.b64  	%rd232, %rd397, %rd62;
	popc.b64 	%r238, %rd232;
	cvt.rn.f32.u32 	%f764, %r238;
	mul.f32 	%f765, %f193, %f764;
	fma.rn.f32 	%f1133, %f1085, %f765, %f1133;
$L__BB21_241:
	@%p21 bra 	$L__BB21_243;
	and.b64  	%rd233, %rd389, %rd62;
	popc.b64 	%r239, %rd233;
	cvt.rn.f32.u32 	%f766, %r239;
	mul.f32 	%f767, %f193, %f766;
	fma.rn.f32 	%f1132, %f1077, %f767, %f1132;
$L__BB21_243:
	@%p22 bra 	$L__BB21_245;
	and.b64  	%rd234, %rd396, %rd62;
	popc.b64 	%r240, %rd234;
	cvt.rn.f32.u32 	%f768, %r240;
	mul.f32 	%f769, %f193, %f768;
	fma.rn.f32 	%f1133, %f1084, %f769, %f1133;
$L__BB21_245:
	@%p21 bra 	$L__BB21_247;
	and.b64  	%rd235, %rd388, %rd62;
	popc.b64 	%r241, %rd235;
	cvt.rn.f32.u32 	%f770, %r241;
	mul.f32 	%f771, %f193, %f770;
	fma.rn.f32 	%f1132, %f1076, %f771, %f1132;
$L__BB21_247:
	@%p22 bra 	$L__BB21_249;
	and.b64  	%rd236, %rd395, %rd62;
	popc.b64 	%r242, %rd236;
	cvt.rn.f32.u32 	%f772, %r242;
	mul.f32 	%f773, %f193, %f772;
	fma.rn.f32 	%f1133, %f1083, %f773, %f1133;
$L__BB21_249:
	setp.lt.s32 	%p145, %r82, 7;
	@%p145 bra 	$L__BB21_280;
	setp.ne.s32 	%p146, %r5, 0;
	mov.b32 	%r439, 0;
	@%p146 bra 	$L__BB21_252;
	ld.shared.u32 	%r439, [%r7+24];
$L__BB21_252:
	shfl.sync.idx.b32	%r244|%p148, %r439, 0, 31, -1;
	mov.b32 	%f223, %r244;
	ld.shared.u64 	%rd63, [%r32+1536];
	@%p21 bra 	$L__BB21_254;
	and.b64  	%rd237, %rd394, %rd63;
	popc.b64 	%r245, %rd237;
	cvt.rn.f32.u32 	%f774, %r245;
	mul.f32 	%f775, %f223, %f774;
	fma.rn.f32 	%f1132, %f1082, %f775, %f1132;
$L__BB21_254:
	@%p22 bra 	$L__BB21_256;
	and.b64  	%rd238, %rd401, %rd63;
	popc.b64 	%r246, %rd238;
	cvt.rn.f32.u32 	%f776, %r246;
	mul.f32 	%f777, %f223, %f776;
	fma.rn.f32 	%f1133, %f1089, %f777, %f1133;
$L__BB21_256:
	@%p21 bra 	$L__BB21_258;
	and.b64  	%rd239, %rd393, %rd63;
	popc.b64 	%r247, %rd239;
	cvt.rn.f32.u32 	%f778, %r247;
	mul.f32 	%f779, %f223, %f778;
	fma.rn.f32 	%f1132, %f1081, %f779, %f1132;
$L__BB21_258:
	@%p22 bra 	$L__BB21_260;
	and.b64  	%rd240, %rd400, %rd63;
	popc.b64 	%r248, %rd240;
	cvt.rn.f32.u32 	%f780, %r248;
	mul.f32 	%f781, %f223, %f780;
	fma.rn.f32 	%f1133, %f1088, %f781, %f1133;
$L__BB21_260:
	@%p21 bra 	$L__BB21_262;
	and.b64  	%rd241, %rd392, %rd63;
	popc.b64 	%r249, %rd241;
	cvt.rn.f32.u32 	%f782, %r249;
	mul.f32 	%f783, %f223, %f782;
	fma.rn.f32 	%f1132, %f1080, %f783, %f1132;
$L__BB21_262:
	@%p22 bra 	$L__BB21_264;
	and.b64  	%rd242, %rd399, %rd63;
	popc.b64 	%r250, %rd242;
	cvt.rn.f32.u32 	%f784, %r250;
	mul.f32 	%f785, %f223, %f784;
	fma.rn.f32 	%f1133, %f1087, %f785, %f1133;
$L__BB21_264:
	@%p21 bra 	$L__BB21_266;
	and.b64  	%rd243, %rd391, %rd63;
	popc.b64 	%r251, %rd243;
	cvt.rn.f32.u32 	%f786, %r251;
	mul.f32 	%f787, %f223, %f786;
	fma.rn.f32 	%f1132, %f1079, %f787, %f1132;
$L__BB21_266:
	@%p22 bra 	$L__BB21_268;
	and.b64  	%rd244, %rd398, %rd63;
	popc.b64 	%r252, %rd244;
	cvt.rn.f32.u32 	%f788, %r252;
	mul.f32 	%f789, %f223, %f788;
	fma.rn.f32 	%f1133, %f1086, %f789, %f1133;
$L__BB21_268:
	@%p21 bra 	$L__BB21_270;
	and.b64  	%rd245, %rd390, %rd63;
	popc.b64 	%r253, %rd245;
	cvt.rn.f32.u32 	%f790, %r253;
	mul.f32 	%f791, %f223, %f790;
	fma.rn.f32 	%f1132, %f1078, %f791, %f1132;
$L__BB21_270:
	@%p22 bra 	$L__BB21_272;
	and.b64  	%rd246, %rd397, %rd63;
	popc.b64 	%r254, %rd246;
	cvt.rn.f32.u32 	%f792, %r254;
	mul.f32 	%f793, %f223, %f792;
	fma.rn.f32 	%f1133, %f1085, %f793, %f1133;
$L__BB21_272:
	@%p21 bra 	$L__BB21_274;
	and.b64  	%rd247, %rd389, %rd63;
	popc.b64 	%r255, %rd247;
	cvt.rn.f32.u32 	%f794, %r255;
	mul.f32 	%f795, %f223, %f794;
	fma.rn.f32 	%f1132, %f1077, %f795, %f1132;
$L__BB21_274:
	@%p22 bra 	$L__BB21_276;
	and.b64  	%rd248, %rd396, %rd63;
	popc.b64 	%r256, %rd248;
	cvt.rn.f32.u32 	%f796, %r256;
	mul.f32 	%f797, %f223, %f796;
	fma.rn.f32 	%f1133, %f1084, %f797, %f1133;
$L__BB21_276:
	@%p21 bra 	$L__BB21_278;
	and.b64  	%rd249, %rd388, %rd63;
	popc.b64 	%r257, %rd249;
	cvt.rn.f32.u32 	%f798, %r257;
	mul.f32 	%f799, %f223, %f798;
	fma.rn.f32 	%f1132, %f1076, %f799, %f1132;
$L__BB21_278:
	@%p22 bra 	$L__BB21_280;
	and.b64  	%rd250, %rd395, %rd63;
	popc.b64 	%r258, %rd250;
	cvt.rn.f32.u32 	%f800, %r258;
	mul.f32 	%f801, %f223, %f800;
	fma.rn.f32 	%f1133, %f1083, %f801, %f1133;
$L__BB21_280:
	setp.lt.s32 	%p162, %r82, 8;
	@%p162 bra 	$L__BB21_311;
	setp.ne.s32 	%p163, %r5, 0;
	mov.b32 	%r440, 0;
	@%p163 bra 	$L__BB21_283;
	ld.shared.u32 	%r440, [%r7+28];
$L__BB21_283:
	shfl.sync.idx.b32	%r260|%p165, %r440, 0, 31, -1;
	mov.b32 	%f253, %r260;
	ld.shared.u64 	%rd64, [%r32+1792];
	@%p21 bra 	$L__BB21_285;
	and.b64  	%rd251, %rd394, %rd64;
	popc.b64 	%r261, %rd251;
	cvt.rn.f32.u32 	%f802, %r261;
	mul.f32 	%f803, %f253, %f802;
	fma.rn.f32 	%f1132, %f1082, %f803, %f1132;
$L__BB21_285:
	@%p22 bra 	$L__BB21_287;
	and.b64  	%rd252, %rd401, %rd64;
	popc.b64 	%r262, %rd252;
	cvt.rn.f32.u32 	%f804, %r262;
	mul.f32 	%f805, %f253, %f804;
	fma.rn.f32 	%f1133, %f1089, %f805, %f1133;
$L__BB21_287:
	@%p21 bra 	$L__BB21_289;
	and.b64  	%rd253, %rd393, %rd64;
	popc.b64 	%r263, %rd253;
	cvt.rn.f32.u32 	%f806, %r263;
	mul.f32 	%f807, %f253, %f806;
	fma.rn.f32 	%f1132, %f1081, %f807, %f1132;
$L__BB21_289:
	@%p22 bra 	$L__BB21_291;
	and.b64  	%rd254, %rd400, %rd64;
	popc.b64 	%r264, %rd254;
	cvt.rn.f32.u32 	%f808, %r264;
	mul.f32 	%f809, %f253, %f808;
	fma.rn.f32 	%f1133, %f1088, %f809, %f1133;
$L__BB21_291:
	@%p21 bra 	$L__BB21_293;
	and.b64  	%rd255, %rd392, %rd64;
	popc.b64 	%r265, %rd255;
	cvt.rn.f32.u32 	%f810, %r265;
	mul.f32 	%f811, %f253, %f810;
	fma.rn.f32 	%f1132, %f1080, %f811, %f1132;
$L__BB21_293:
	@%p22 bra 	$L__BB21_295;
	and.b64  	%rd256, %rd399, %rd64;
	popc.b64 	%r266, %rd256;
	cvt.rn.f32.u32 	%f812, %r266;
	mul.f32 	%f813, %f253, %f812;
	fma.rn.f32 	%f1133, %f1087, %f813, %f1133;
$L__BB21_295:
	@%p21 bra 	$L__BB21_297;
	and.b64  	%rd257, %rd391, %rd64;
	popc.b64 	%r267, %rd257;
	cvt.rn.f32.u32 	%f814, %r267;
	mul.f32 	%f815, %f253, %f814;
	fma.rn.f32 	%f1132, %f1079, %f815, %f1132;
$L__BB21_297:
	@%p22 bra 	$L__BB21_299;
	and.b64  	%rd258, %rd398, %rd64;
	popc.b64 	%r268, %rd258;
	cvt.rn.f32.u32 	%f816, %r268;
	mul.f32 	%f817, %f253, %f816;
	fma.rn.f32 	%f1133, %f1086, %f817, %f1133;
$L__BB21_299:
	@%p21 bra 	$L__BB21_301;
	and.b64  	%rd259, %rd390, %rd64;
	popc.b64 	%r269, %rd259;
	cvt.rn.f32.u32 	%f818, %r269;
	mul.f32 	%f819, %f253, %f818;
	fma.rn.f32 	%f1132, %f1078, %f819, %f1132;
$L__BB21_301:
	@%p22 bra 	$L__BB21_303;
	and.b64  	%rd260, %rd397, %rd64;
	popc.b64 	%r270, %rd260;
	cvt.rn.f32.u32 	%f820, %r270;
	mul.f32 	%f821, %f253, %f820;
	fma.rn.f32 	%f1133, %f1085, %f821, %f1133;
$L__BB21_303:
	@%p21 bra 	$L__BB21_305;
	and.b64  	%rd261, %rd389, %rd64;
	popc.b64 	%r271, %rd261;
	cvt.rn.f32.u32 	%f822, %r271;
	mul.f32 	%f823, %f253, %f822;
	fma.rn.f32 	%f1132, %f1077, %f823, %f1132;
$L__BB21_305:
	@%p22 bra 	$L__BB21_307;
	and.b64  	%rd262, %rd396, %rd64;
	popc.b64 	%r272, %rd262;
	cvt.rn.f32.u32 	%f824, %r272;
	mul.f32 	%f825, %f253, %f824;
	fma.rn.f32 	%f1133, %f1084, %f825, %f1133;
$L__BB21_307:
	@%p21 bra 	$L__BB21_309;
	and.b64  	%rd263, %rd388, %rd64;
	popc.b64 	%r273, %rd263;
	cvt.rn.f32.u32 	%f826, %r273;
	mul.f32 	%f827, %f253, %f826;
	fma.rn.f32 	%f1132, %f1076, %f827, %f1132;
$L__BB21_309:
	@%p22 bra 	$L__BB21_311;
	and.b64  	%rd264, %rd395, %rd64;
	popc.b64 	%r274, %rd264;
	cvt.rn.f32.u32 	%f828, %r274;
	mul.f32 	%f829, %f253, %f828;
	fma.rn.f32 	%f1133, %f1083, %f829, %f1133;
$L__BB21_311:
	setp.lt.s32 	%p179, %r82, 9;
	@%p179 bra 	$L__BB21_342;
	setp.ne.s32 	%p180, %r5, 0;
	mov.b32 	%r441, 0;
	@%p180 bra 	$L__BB21_314;
	ld.shared.u32 	%r441, [%r7+32];
$L__BB21_314:
	shfl.sync.idx.b32	%r276|%p182, %r441, 0, 31, -1;
	mov.b32 	%f283, %r276;
	ld.shared.u64 	%rd65, [%r32+2048];
	@%p21 bra 	$L__BB21_316;
	and.b64  	%rd265, %rd394, %rd65;
	popc.b64 	%r277, %rd265;
	cvt.rn.f32.u32 	%f830, %r277;
	mul.f32 	%f831, %f283, %f830;
	fma.rn.f32 	%f1132, %f1082, %f831, %f1132;
$L__BB21_316:
	@%p22 bra 	$L__BB21_318;
	and.b64  	%rd266, %rd401, %rd65;
	popc.b64 	%r278, %rd266;
	cvt.rn.f32.u32 	%f832, %r278;
	mul.f32 	%f833, %f283, %f832;
	fma.rn.f32 	%f1133, %f1089, %f833, %f1133;
$L__BB21_318:
	@%p21 bra 	$L__BB21_320;
	and.b64  	%rd267, %rd393, %rd65;
	popc.b64 	%r279, %rd267;
	cvt.rn.f32.u32 	%f834, %r279;
	mul.f32 	%f835, %f283, %f834;
	fma.rn.f32 	%f1132, %f1081, %f835, %f1132;
$L__BB21_320:
	@%p22 bra 	$L__BB21_322;
	and.b64  	%rd268, %rd400, %rd65;
	popc.b64 	%r280, %rd268;
	cvt.rn.f32.u32 	%f836, %r280;
	mul.f32 	%f837, %f283, %f836;
	fma.rn.f32 	%f1133, %f1088, %f837, %f1133;
$L__BB21_322:
	@%p21 bra 	$L__BB21_324;
	and.b64  	%rd269, %rd392, %rd65;
	popc.b64 	%r281, %rd269;
	cvt.rn.f32.u32 	%f838, %r281;
	mul.f32 	%f839, %f283, %f838;
	fma.rn.f32 	%f1132, %f1080, %f839, %f1132;
$L__BB21_324:
	@%p22 bra 	$L__BB21_326;
	and.b64  	%rd270, %rd399, %rd65;
	popc.b64 	%r282, %rd270;
	cvt.rn.f32.u32 	%f840, %r282;
	mul.f32 	%f841, %f283, %f840;
	fma.rn.f32 	%f1133, %f1087, %f841, %f1133;
$L__BB21_326:
	@%p21 bra 	$L__BB21_328;
	and.b64  	%rd271, %rd391, %rd65;
	popc.b64 	%r283, %rd271;
	cvt.rn.f32.u32 	%f842, %r283;
	mul.f32 	%f843, %f283, %f842;
	fma.rn.f32 	%f1132, %f1079, %f843, %f1132;
$L__BB21_328:
	@%p22 bra 	$L__BB21_330;
	and.b64  	%rd272, %rd398, %rd65;
	popc.b64 	%r284, %rd272;
	cvt.rn.f32.u32 	%f844, %r284;
	mul.f32 	%f845, %f283, %f844;
	fma.rn.f32 	%f1133, %f1086, %f845, %f1133;
$L__BB21_330:
	@%p21 bra 	$L__BB21_332;
	and.b64  	%rd273, %rd390, %rd65;
	popc.b64 	%r285, %rd273;
	cvt.rn.f32.u32 	%f846, %r285;
	mul.f32 	%f847, %f283, %f846;
	fma.rn.f32 	%f1132, %f1078, %f847, %f1132;
$L__BB21_332:
	@%p22 bra 	$L__BB21_334;
	and.b64  	%rd274, %rd397, %rd65;
	popc.b64 	%r286, %rd274;
	cvt.rn.f32.u32 	%f848, %r286;
	mul.f32 	%f849, %f283, %f848;
	fma.rn.f32 	%f1133, %f1085, %f849, %f1133;
$L__BB21_334:
	@%p21 bra 	$L__BB21_336;
	and.b64  	%rd275, %rd389, %rd65;
	popc.b64 	%r287, %rd275;
	cvt.rn.f32.u32 	%f850, %r287;
	mul.f32 	%f851, %f283, %f850;
	fma.rn.f32 	%f1132, %f1077, %f851, %f1132;
$L__BB21_336:
	@%p22 bra 	$L__BB21_338;
	and.b64  	%rd276, %rd396, %rd65;
	popc.b64 	%r288, %rd276;
	cvt.rn.f32.u32 	%f852, %r288;
	mul.f32 	%f853, %f283, %f852;
	fma.rn.f32 	%f1133, %f1084, %f853, %f1133;
$L__BB21_338:
	@%p21 bra 	$L__BB21_340;
	and.b64  	%rd277, %rd388, %rd65;
	popc.b64 	%r289, %rd277;
	cvt.rn.f32.u32 	%f854, %r289;
	mul.f32 	%f855, %f283, %f854;
	fma.rn.f32 	%f1132, %f1076, %f855, %f1132;
$L__BB21_340:
	@%p22 bra 	$L__BB21_342;
	and.b64  	%rd278, %rd395, %rd65;
	popc.b64 	%r290, %rd278;
	cvt.rn.f32.u32 	%f856, %r290;
	mul.f32 	%f857, %f283, %f856;
	fma.rn.f32 	%f1133, %f1083, %f857, %f1133;
$L__BB21_342:
	setp.lt.s32 	%p196, %r82, 10;
	@%p196 bra 	$L__BB21_373;
	setp.ne.s32 	%p197, %r5, 0;
	mov.b32 	%r442, 0;
	@%p197 bra 	$L__BB21_345;
	ld.shared.u32 	%r442, [%r7+36];
$L__BB21_345:
	shfl.sync.idx.b32	%r292|%p199, %r442, 0, 31, -1;
	mov.b32 	%f313, %r292;
	ld.shared.u64 	%rd66, [%r32+2304];
	@%p21 bra 	$L__BB21_347;
	and.b64  	%rd279, %rd394, %rd66;
	popc.b64 	%r293, %rd279;
	cvt.rn.f32.u32 	%f858, %r293;
	mul.f32 	%f859, %f313, %f858;
	fma.rn.f32 	%f1132, %f1082, %f859, %f1132;
$L__BB21_347:
	@%p22 bra 	$L__BB21_349;
	and.b64  	%rd280, %rd401, %rd66;
	popc.b64 	%r294, %rd280;
	cvt.rn.f32.u32 	%f860, %r294;
	mul.f32 	%f861, %f313, %f860;
	fma.rn.f32 	%f1133, %f1089, %f861, %f1133;
$L__BB21_349:
	@%p21 bra 	$L__BB21_351;
	and.b64  	%rd281, %rd393, %rd66;
	popc.b64 	%r295, %rd281;
	cvt.rn.f32.u32 	%f862, %r295;
	mul.f32 	%f863, %f313, %f862;
	fma.rn.f32 	%f1132, %f1081, %f863, %f1132;
$L__BB21_351:
	@%p22 bra 	$L__BB21_353;
	and.b64  	%rd282, %rd400, %rd66;
	popc.b64 	%r296, %rd282;
	cvt.rn.f32.u32 	%f864, %r296;
	mul.f32 	%f865, %f313, %f864;
	fma.rn.f32 	%f1133, %f1088, %f865, %f1133;
$L__BB21_353:
	@%p21 bra 	$L__BB21_355;
	and.b64  	%rd283, %rd392, %rd66;
	popc.b64 	%r297, %rd283;
	cvt.rn.f32.u32 	%f866, %r297;
	mul.f32 	%f867, %f313, %f866;
	fma.rn.f32 	%f1132, %f1080, %f867, %f1132;
$L__BB21_355:
	@%p22 bra 	$L__BB21_357;
	and.b64  	%rd284, %rd399, %rd66;
	popc.b64 	%r298, %rd284;
	cvt.rn.f32.u32 	%f868, %r298;
	mul.f32 	%f869, %f313, %f868;
	fma.rn.f32 	%f1133, %f1087, %f869, %f1133;
$L__BB21_357:
	@%p21 bra 	$L__BB21_359;
	and.b64  	%rd285, %rd391, %rd66;
	popc.b64 	%r299, %rd285;
	cvt.rn.f32.u32 	%f870, %r299;
	mul.f32 	%f871, %f313, %f870;
	fma.rn.f32 	%f1132, %f1079, %f871, %f1132;
$L__BB21_359:
	@%p22 bra 	$L__BB21_361;
	and.b64  	%rd286, %rd398, %rd66;
	popc.b64 	%r300, %rd286;
	cvt.rn.f32.u32 	%f872, %r300;
	mul.f32 	%f873, %f313, %f872;
	fma.rn.f32 	%f1133, %f1086, %f873, %f1133;
$L__BB21_361:
	@%p21 bra 	$L__BB21_363;
	and.b64  	%rd287, %rd390, %rd66;
	popc.b64 	%r301, %rd287;
	cvt.rn.f32.u32 	%f874, %r301;
	mul.f32 	%f875, %f313, %f874;
	fma.rn.f32 	%f1132, %f1078, %f875, %f1132;
$L__BB21_363:
	@%p22 bra 	$L__BB21_365;
	and.b64  	%rd288, %rd397, %rd66;
	popc.b64 	%r302, %rd288;
	cvt.rn.f32.u32 	%f876, %r302;
	mul.f32 	%f877, %f313, %f876;
	fma.rn.f32 	%f1133, %f1085, %f877, %f1133;
$L__BB21_365:
	@%p21 bra 	$L__BB21_367;
	and.b64  	%rd289, %rd389, %rd66;
	popc.b64 	%r303, %rd289;
	cvt.rn.f32.u32 	%f878, %r303;
	mul.f32 	%f879, %f313, %f878;
	fma.rn.f32 	%f1132, %f1077, %f879, %f1132;
$L__BB21_367:
	@%p22 bra 	$L__BB21_369;
	and.b64  	%rd290, %rd396, %rd66;
	popc.b64 	%r304, %rd290;
	cvt.rn.f32.u32 	%f880, %r304;
	mul.f32 	%f881, %f313, %f880;
	fma.rn.f32 	%f1133, %f1084, %f881, %f1133;
$L__BB21_369:
	@%p21 bra 	$L__BB21_371;
	and.b64  	%rd291, %rd388, %rd66;
	popc.b64 	%r305, %rd291;
	cvt.rn.f32.u32 	%f882, %r305;
	mul.f32 	%f883, %f313, %f882;
	fma.rn.f32 	%f1132, %f1076, %f883, %f1132;
$L__BB21_371:
	@%p22 bra 	$L__BB21_373;
	and.b64  	%rd292, %rd395, %rd66;
	popc.b64 	%r306, %rd292;
	cvt.rn.f32.u32 	%f884, %r306;
	mul.f32 	%f885, %f313, %f884;
	fma.rn.f32 	%f1133, %f1083, %f885, %f1133;
$L__BB21_373:
	setp.lt.s32 	%p213, %r82, 11;
	@%p213 bra 	$L__BB21_404;
	setp.ne.s32 	%p214, %r5, 0;
	mov.b32 	%r443, 0;
	@%p214 bra 	$L__BB21_376;
	ld.shared.u32 	%r443, [%r7+40];
$L__BB21_376:
	shfl.sync.idx.b32	%r308|%p216, %r443, 0, 31, -1;
	mov.b32 	%f343, %r308;
	ld.shared.u64 	%rd67, [%r32+2560];
	@%p21 bra 	$L__BB21_378;
	and.b64  	%rd293, %rd394, %rd67;
	popc.b64 	%r309, %rd293;
	cvt.rn.f32.u32 	%f886, %r309;
	mul.f32 	%f887, %f343, %f886;
	fma.rn.f32 	%f1132, %f1082, %f887, %f1132;
$L__BB21_378:
	@%p22 bra 	$L__BB21_380;
	and.b64  	%rd294, %rd401, %rd67;
	popc.b64 	%r310, %rd294;
	cvt.rn.f32.u32 	%f888, %r310;
	mul.f32 	%f889, %f343, %f888;
	fma.rn.f32 	%f1133, %f1089, %f889, %f1133;
$L__BB21_380:
	@%p21 bra 	$L__BB21_382;
	and.b64  	%rd295, %rd393, %rd67;
	popc.b64 	%r311, %rd295;
	cvt.rn.f32.u32 	%f890, %r311;
	mul.f32 	%f891, %f343, %f890;
	fma.rn.f32 	%f1132, %f1081, %f891, %f1132;
$L__BB21_382:
	@%p22 bra 	$L__BB21_384;
	and.b64  	%rd296, %rd400, %rd67;
	popc.b64 	%r312, %rd296;
	cvt.rn.f32.u32 	%f892, %r312;
	mul.f32 	%f893, %f343, %f892;
	fma.rn.f32 	%f1133, %f1088, %f893, %f1133;
$L__BB21_384:
	@%p21 bra 	$L__BB21_386;
	and.b64  	%rd297, %rd392, %rd67;
	popc.b64 	%r313, %rd297;
	cvt.rn.f32.u32 	%f894, %r313;
	mul.f32 	%f895, %f343, %f894;
	fma.rn.f32 	%f1132, %f1080, %f895, %f1132;
$L__BB21_386:
	@%p22 bra 	$L__BB21_388;
	and.b64  	%rd298, %rd399, %rd67;
	popc.b64 	%r314, %rd298;
	cvt.rn.f32.u32 	%f896, %r314;
	mul.f32 	%f897, %f343, %f896;
	fma.rn.f32 	%f1133, %f1087, %f897, %f1133;
$L__BB21_388:
	@%p21 bra 	$L__BB21_390;
	and.b64  	%rd299, %rd391, %rd67;
	popc.b64 	%r315, %rd299;
	cvt.rn.f32.u32 	%f898, %r315;
	mul.f32 	%f899, %f343, %f898;
	fma.rn.f32 	%f1132, %f1079, %f899, %f1132;
$L__BB21_390:
	@%p22 bra 	$L__BB21_392;
	and.b64  	%rd300, %rd398, %rd67;
	popc.b64 	%r316, %rd300;
	cvt.rn.f32.u32 	%f900, %r316;
	mul.f32 	%f901, %f343, %f900;
	fma.rn.f32 	%f1133, %f1086, %f901, %f1133;
$L__BB21_392:
	@%p21 bra 	$L__BB21_394;
	and.b64  	%rd301, %rd390, %rd67;
	popc.b64 	%r317, %rd301;
	cvt.rn.f32.u32 	%f902, %r317;
	mul.f32 	%f903, %f343, %f902;
	fma.rn.f32 	%f1132, %f1078, %f903, %f1132;
$L__BB21_394:
	@%p22 bra 	$L__BB21_396;
	and.b64  	%rd302, %rd397, %rd67;
	popc.b64 	%r318, %rd302;
	cvt.rn.f32.u32 	%f904, %r318;
	mul.f32 	%f905, %f343, %f904;
	fma.rn.f32 	%f1133, %f1085, %f905, %f1133;
$L__BB21_396:
	@%p21 bra 	$L__BB21_398;
	and.b64  	%rd303, %rd389, %rd67;
	popc.b64 	%r319, %rd303;
	cvt.rn.f32.u32 	%f906, %r319;
	mul.f32 	%f907, %f343, %f906;
	fma.rn.f32 	%f1132, %f1077, %f907, %f1132;
$L__BB21_398:
	@%p22 bra 	$L__BB21_400;
	and.b64  	%rd304, %rd396, %rd67;
	popc.b64 	%r320, %rd304;
	cvt.rn.f32.u32 	%f908, %r320;
	mul.f32 	%f909, %f343, %f908;
	fma.rn.f32 	%f1133, %f1084, %f909, %f1133;
$L__BB21_400:
	@%p21 bra 	$L__BB21_402;
	and.b64  	%rd305, %rd388, %rd67;
	popc.b64 	%r321, %rd305;
	cvt.rn.f32.u32 	%f910, %r321;
	mul.f32 	%f911, %f343, %f910;
	fma.rn.f32 	%f1132, %f1076, %f911, %f1132;
$L__BB21_402:
	@%p22 bra 	$L__BB21_404;
	and.b64  	%rd306, %rd395, %rd67;
	popc.b64 	%r322, %rd306;
	cvt.rn.f32.u32 	%f912, %r322;
	mul.f32 	%f913, %f343, %f912;
	fma.rn.f32 	%f1133, %f1083, %f913, %f1133;
$L__BB21_404:
	setp.lt.s32 	%p230, %r82, 12;
	@%p230 bra 	$L__BB21_435;
	setp.ne.s32 	%p231, %r5, 0;
	mov.b32 	%r444, 0;
	@%p231 bra 	$L__BB21_407;
	ld.shared.u32 	%r444, [%r7+44];
$L__BB21_407:
	shfl.sync.idx.b32	%r324|%p233, %r444, 0, 31, -1;
	mov.b32 	%f373, %r324;
	ld.shared.u64 	%rd68, [%r32+2816];
	@%p21 bra 	$L__BB21_409;
	and.b64  	%rd307, %rd394, %rd68;
	popc.b64 	%r325, %rd307;
	cvt.rn.f32.u32 	%f914, %r325;
	mul.f32 	%f915, %f373, %f914;
	fma.rn.f32 	%f1132, %f1082, %f915, %f1132;
$L__BB21_409:
	@%p22 bra 	$L__BB21_411;
	and.b64  	%rd308, %rd401, %rd68;
	popc.b64 	%r326, %rd308;
	cvt.rn.f32.u32 	%f916, %r326;
	mul.f32 	%f917, %f373, %f916;
	fma.rn.f32 	%f1133, %f1089, %f917, %f1133;
$L__BB21_411:
	@%p21 bra 	$L__BB21_413;
	and.b64  	%rd309, %rd393, %rd68;
	popc.b64 	%r327, %rd309;
	cvt.rn.f32.u32 	%f918, %r327;
	mul.f32 	%f919, %f373, %f918;
	fma.rn.f32 	%f1132, %f1081, %f919, %f1132;
$L__BB21_413:
	@%p22 bra 	$L__BB21_415;
	and.b64  	%rd310, %rd400, %rd68;
	popc.b64 	%r328, %rd310;
	cvt.rn.f32.u32 	%f920, %r328;
	mul.f32 	%f921, %f373, %f920;
	fma.rn.f32 	%f1133, %f1088, %f921, %f1133;
$L__BB21_415:
	@%p21 bra 	$L__BB21_417;
	and.b64  	%rd311, %rd392, %rd68;
	popc.b64 	%r329, %rd311;
	cvt.rn.f32.u32 	%f922, %r329;
	mul.f32 	%f923, %f373, %f922;
	fma.rn.f32 	%f1132, %f1080, %f923, %f1132;
$L__BB21_417:
	@%p22 bra 	$L__BB21_419;
	and.b64  	%rd312, %rd399, %rd68;
	popc.b64 	%r330, %rd312;
	cvt.rn.f32.u32 	%f924, %r330;
	mul.f32 	%f925, %f373, %f924;
	fma.rn.f32 	%f1133, %f1087, %f925, %f1133;
$L__BB21_419:
	@%p21 bra 	$L__BB21_421;
	and.b64  	%rd313, %rd391, %rd68;
	popc.b64 	%r331, %rd313;
	cvt.rn.f32.u32 	%f926, %r331;
	mul.f32 	%f927, %f373, %f926;
	fma.rn.f32 	%f386, %f1079, %f927, %f1132;
	mov.f32 	%f1132, %f386;
$L__BB21_421:
	@%p22 bra 	$L__BB21_423;
	and.b64  	%rd314, %rd398, %rd68;
	popc.b64 	%r332, %rd314;
	cvt.rn.f32.u32 	%f928, %r332;
	mul.f32 	%f929, %f373, %f928;
	fma.rn.f32 	%f1133, %f1086, %f929, %f1133;
$L__BB21_423:
	@%p21 bra 	$L__BB21_425;
	and.b64  	%rd315, %rd390, %rd68;
	popc.b64 	%r333, %rd315;
	cvt.rn.f32.u32 	%f930, %r333;
	mul.f32 	%f931, %f373, %f930;
	fma.rn.f32 	%f390, %f1078, %f931, %f1132;
	mov.f32 	%f1132, %f390;
$L__BB21_425:
	@%p22 bra 	$L__BB21_427;
	and.b64  	%rd316, %rd397, %rd68;
	popc.b64 	%r334, %rd316;
	cvt.rn.f32.u32 	%f932, %r334;
	mul.f32 	%f933, %f373, %f932;
	fma.rn.f32 	%f1133, %f1085, %f933, %f1133;
$L__BB21_427:
	@%p21 bra 	$L__BB21_429;
	and.b64  	%rd317, %rd389, %rd68;
	popc.b64 	%r335, %rd317;
	cvt.rn.f32.u32 	%f934, %r335;
	mul.f32 	%f935, %f373, %f934;
	fma.rn.f32 	%f394, %f1077, %f935, %f1132;
	mov.f32 	%f1132, %f394;
$L__BB21_429:
	@%p22 bra 	$L__BB21_431;
	and.b64  	%rd318, %rd396, %rd68;
	popc.b64 	%r336, %rd318;
	cvt.rn.f32.u32 	%f936, %r336;
	mul.f32 	%f937, %f373, %f936;
	fma.rn.f32 	%f1133, %f1084, %f937, %f1133;
$L__BB21_431:
	@%p21 bra 	$L__BB21_433;
	and.b64  	%rd319, %rd388, %rd68;
	popc.b64 	%r337, %rd319;
	cvt.rn.f32.u32 	%f938, %r337;
	mul.f32 	%f939, %f373, %f938;
	fma.rn.f32 	%f398, %f1076, %f939, %f1132;
	mov.f32 	%f1132, %f398;
$L__BB21_433:
	@%p22 bra 	$L__BB21_435;
	and.b64  	%rd320, %rd395, %rd68;
	popc.b64 	%r338, %rd320;
	cvt.rn.f32.u32 	%f940, %r338;
	mul.f32 	%f941, %f373, %f940;
	fma.rn.f32 	%f1133, %f1083, %f941, %f1133;
$L__BB21_435:
	setp.lt.s32 	%p247, %r82, 13;
	@%p247 bra 	$L__BB21_466;
	setp.ne.s32 	%p248, %r5, 0;
	mov.b32 	%r445, 0;
	@%p248 bra 	$L__BB21_438;
	ld.shared.u32 	%r445, [%r7+48];
$L__BB21_438:
	shfl.sync.idx.b32	%r340|%p250, %r445, 0, 31, -1;
	mov.b32 	%f403, %r340;
	ld.shared.u64 	%rd69, [%r32+3072];
	@%p21 bra 	$L__BB21_440;
	and.b64  	%rd321, %rd394, %rd69;
	popc.b64 	%r341, %rd321;
	cvt.rn.f32.u32 	%f942, %r341;
	mul.f32 	%f943, %f403, %f942;
	fma.rn.f32 	%f404, %f1082, %f943, %f1132;
	mov.f32 	%f1132, %f404;
$L__BB21_440:
	@%p22 bra 	$L__BB21_442;
	and.b64  	%rd322, %rd401, %rd69;
	popc.b64 	%r342, %rd322;
	cvt.rn.f32.u32 	%f944, %r342;
	mul.f32 	%f945, %f403, %f944;
	fma.rn.f32 	%f1133, %f1089, %f945, %f1133;
$L__BB21_442:
	@%p21 bra 	$L__BB21_444;
	and.b64  	%rd323, %rd393, %rd69;
	popc.b64 	%r343, %rd323;
	cvt.rn.f32.u32 	%f946, %r343;
	mul.f32 	%f947, %f403, %f946;
	fma.rn.f32 	%f408, %f1081, %f947, %f1132;
	mov.f32 	%f1132, %f408;
$L__BB21_444:
	@%p22 bra 	$L__BB21_446;
	and.b64  	%rd324, %rd400, %rd69;
	popc.b64 	%r344, %rd324;
	cvt.rn.f32.u32 	%f948, %r344;
	mul.f32 	%f949, %f403, %f948;
	fma.rn.f32 	%f1133, %f1088, %f949, %f1133;
$L__BB21_446:
	@%p21 bra 	$L__BB21_448;
	and.b64  	%rd325, %rd392, %rd69;
	popc.b64 	%r345, %rd325;
	cvt.rn.f32.u32 	%f950, %r345;
	mul.f32 	%f951, %f403, %f950;
	fma.rn.f32 	%f412, %f1080, %f951, %f1132;
	mov.f32 	%f1132, %f412;
$L__BB21_448:
	@%p22 bra 	$L__BB21_450;
	and.b64  	%rd326, %rd399, %rd69;
	popc.b64 	%r346, %rd326;
	cvt.rn.f32.u32 	%f952, %r346;
	mul.f32 	%f953, %f403, %f952;
	fma.rn.f32 	%f1133, %f1087, %f953, %f1133;
$L__BB21_450:
	@%p21 bra 	$L__BB21_452;
	and.b64  	%rd327, %rd391, %rd69;
	popc.b64 	%r347, %rd327;
	cvt.rn.f32.u32 	%f954, %r347;
	mul.f32 	%f955, %f403, %f954;
	fma.rn.f32 	%f416, %f1079, %f955, %f1132;
	mov.f32 	%f1132, %f416;
$L__BB21_452:
	@%p22 bra 	$L__BB21_454;
	and.b64  	%rd328, %rd398, %rd69;
	popc.b64 	%r348, %rd328;
	cvt.rn.f32.u32 	%f956, %r348;
	mul.f32 	%f957, %f403, %f956;
	fma.rn.f32 	%f1133, %f1086, %f957, %f1133;
$L__BB21_454:
	@%p21 bra 	$L__BB21_456;
	and.b64  	%rd329, %rd390, %rd69;
	popc.b64 	%r349, %rd329;
	cvt.rn.f32.u32 	%f958, %r349;
	mul.f32 	%f959, %f403, %f958;
	fma.rn.f32 	%f420, %f1078, %f959, %f1132;
	mov.f32 	%f1132, %f420;
$L__BB21_456:
	@%p22 bra 	$L__BB21_458;
	and.b64  	%rd330, %rd397, %rd69;
	popc.b64 	%r350, %rd330;
	cvt.rn.f32.u32 	%f960, %r350;
	mul.f32 	%f961, %f403, %f960;
	fma.rn.f32 	%f1133, %f1085, %f961, %f1133;
$L__BB21_458:
	@%p21 bra 	$L__BB21_460;
	and.b64  	%rd331, %rd389, %rd69;
	popc.b64 	%r351, %rd331;
	cvt.rn.f32.u32 	%f962, %r351;
	mul.f32 	%f963, %f403, %f962;
	fma.rn.f32 	%f424, %f1077, %f963, %f1132;
	mov.f32 	%f1132, %f424;
$L__BB21_460:
	@%p22 bra 	$L__BB21_462;
	and.b64  	%rd332, %rd396, %rd69;
	popc.b64 	%r352, %rd332;
	cvt.rn.f32.u32 	%f964, %r352;
	mul.f32 	%f965, %f403, %f964;
	fma.rn.f32 	%f1133, %f1084, %f965, %f1133;
$L__BB21_462:
	@%p21 bra 	$L__BB21_464;
	and.b64  	%rd333, %rd388, %rd69;
	popc.b64 	%r353, %rd333;
	cvt.rn.f32.u32 	%f966, %r353;
	mul.f32 	%f967, %f403, %f966;
	fma.rn.f32 	%f428, %f1076, %f967, %f1132;
	mov.f32 	%f1132, %f428;
$L__BB21_464:
	@%p22 bra 	$L__BB21_466;
	and.b64  	%rd334, %rd395, %rd69;
	popc.b64 	%r354, %rd334;
	cvt.rn.f32.u32 	%f968, %r354;
	mul.f32 	%f969, %f403, %f968;
	fma.rn.f32 	%f1133, %f1083, %f969, %f1133;
$L__BB21_466:
	setp.lt.s32 	%p264, %r82, 14;
	@%p264 bra 	$L__BB21_497;
	setp.ne.s32 	%p265, %r5, 0;
	mov.b32 	%r446, 0;
	@%p265 bra 	$L__BB21_469;
	ld.shared.u32 	%r446, [%r7+52];
$L__BB21_469:
	shfl.sync.idx.b32	%r356|%p267, %r446, 0, 31, -1;
	mov.b32 	%f433, %r356;
	ld.shared.u64 	%rd70, [%r32+3328];
	@%p21 bra 	$L__BB21_471;
	and.b64  	%rd335, %rd394, %rd70;
	popc.b64 	%r357, %rd335;
	cvt.rn.f32.u32 	%f970, %r357;
	mul.f32 	%f971, %f433, %f970;
	fma.rn.f32 	%f434, %f1082, %f971, %f1132;
	mov.f32 	%f1132, %f434;
$L__BB21_471:
	@%p22 bra 	$L__BB21_473;
	and.b64  	%rd336, %rd401, %rd70;
	popc.b64 	%r358, %rd336;
	cvt.rn.f32.u32 	%f972, %r358;
	mul.f32 	%f973, %f433, %f972;
	fma.rn.f32 	%f1133, %f1089, %f973, %f1133;
$L__BB21_473:
	@%p21 bra 	$L__BB21_475;
	and.b64  	%rd337, %rd393, %rd70;
	popc.b64 	%r359, %rd337;
	cvt.rn.f32.u32 	%f974, %r359;
	mul.f32 	%f975, %f433, %f974;
	fma.rn.f32 	%f438, %f1081, %f975, %f1132;
	mov.f32 	%f1132, %f438;
$L__BB21_475:
	@%p22 bra 	$L__BB21_477;
	and.b64  	%rd338, %rd400, %rd70;
	popc.b64 	%r360, %rd338;
	cvt.rn.f32.u32 	%f976, %r360;
	mul.f32 	%f977, %f433, %f976;
	fma.rn.f32 	%f1133, %f1088, %f977, %f1133;
$L__BB21_477:
	@%p21 bra 	$L__BB21_479;
	and.b64  	%rd339, %rd392, %rd70;
	popc.b64 	%r361, %rd339;
	cvt.rn.f32.u32 	%f978, %r361;
	mul.f32 	%f979, %f433, %f978;
	fma.rn.f32 	%f442, %f1080, %f979, %f1132;
	mov.f32 	%f1132, %f442;
$L__BB21_479:
	@%p22 bra 	$L__BB21_481;
	and.b64  	%rd340, %rd399, %rd70;
	popc.b64 	%r362, %rd340;
	cvt.rn.f32.u32 	%f980, %r362;
	mul.f32 	%f981, %f433, %f980;
	fma.rn.f32 	%f1133, %f1087, %f981, %f1133;
$L__BB21_481:
	@%p21 bra 	$L__BB21_483;
	and.b64  	%rd341, %rd391, %rd70;
	popc.b64 	%r363, %rd341;
	cvt.rn.f32.u32 	%f982, %r363;
	mul.f32 	%f983, %f433, %f982;
	fma.rn.f32 	%f446, %f1079, %f983, %f1132;
	mov.f32 	%f1132, %f446;
$L__BB21_483:
	@%p22 bra 	$L__BB21_485;
	and.b64  	%rd342, %rd398, %rd70;
	popc.b64 	%r364, %rd342;
	cvt.rn.f32.u32 	%f984, %r364;
	mul.f32 	%f985, %f433, %f984;
	fma.rn.f32 	%f1133, %f1086, %f985, %f1133;
$L__BB21_485:
	@%p21 bra 	$L__BB21_487;
	and.b64  	%rd343, %rd390, %rd70;
	popc.b64 	%r365, %rd343;
	cvt.rn.f32.u32 	%f986, %r365;
	mul.f32 	%f987, %f433, %f986;
	fma.rn.f32 	%f450, %f1078, %f987, %f1132;
	mov.f32 	%f1132, %f450;
$L__BB21_487:
	@%p22 bra 	$L__BB21_489;
	and.b64  	%rd344, %rd397, %rd70;
	popc.b64 	%r366, %rd344;
	cvt.rn.f32.u32 	%f988, %r366;
	mul.f32 	%f989, %f433, %f988;
	fma.rn.f32 	%f1133, %f1085, %f989, %f1133;
$L__BB21_489:
	@%p21 bra 	$L__BB21_491;
	and.b64  	%rd345, %rd389, %rd70;
	popc.b64 	%r367, %rd345;
	cvt.rn.f32.u32 	%f990, %r367;
	mul.f32 	%f991, %f433, %f990;
	fma.rn.f32 	%f454, %f1077, %f991, %f1132;
	mov.f32 	%f1132, %f454;
$L__BB21_491:
	@%p22 bra 	$L__BB21_493;
	and.b64  	%rd346, %rd396, %rd70;
	popc.b64 	%r368, %rd346;
	cvt.rn.f32.u32 	%f992, %r368;
	mul.f32 	%f993, %f433, %f992;
	fma.rn.f32 	%f1133, %f1084, %f993, %f1133;
$L__BB21_493:
	@%p21 bra 	$L__BB21_495;
	and.b64  	%rd347, %rd388, %rd70;
	popc.b64 	%r369, %rd347;
	cvt.rn.f32.u32 	%f994, %r369;
	mul.f32 	%f995, %f433, %f994;
	fma.rn.f32 	%f458, %f1076, %f995, %f1132;
	mov.f32 	%f1132, %f458;
$L__BB21_495:
	@%p22 bra 	$L__BB21_497;
	and.b64  	%rd348, %rd395, %rd70;
	popc.b64 	%r370, %rd348;
	cvt.rn.f32.u32 	%f996, %r370;
	mul.f32 	%f997, %f433, %f996;
	fma.rn.f32 	%f460, %f1083, %f997, %f1133;
	mov.f32 	%f1133, %f460;
$L__BB21_497:
	setp.lt.s32 	%p281, %r82, 15;
	@%p281 bra 	$L__BB21_528;
	setp.ne.s32 	%p282, %r5, 0;
	mov.b32 	%r447, 0;
	@%p282 bra 	$L__BB21_500;
	ld.shared.u32 	%r447, [%r7+56];
$L__BB21_500:
	shfl.sync.idx.b32	%r372|%p284, %r447, 0, 31, -1;
	mov.b32 	%f463, %r372;
	ld.shared.u64 	%rd71, [%r32+3584];
	@%p21 bra 	$L__BB21_502;
	and.b64  	%rd349, %rd394, %rd71;
	popc.b64 	%r373, %rd349;
	cvt.rn.f32.u32 	%f998, %r373;
	mul.f32 	%f999, %f463, %f998;
	fma.rn.f32 	%f464, %f1082, %f999, %f1132;
	mov.f32 	%f1132, %f464;
$L__BB21_502:
	@%p22 bra 	$L__BB21_504;
	and.b64  	%rd350, %rd401, %rd71;
	popc.b64 	%r374, %rd350;
	cvt.rn.f32.u32 	%f1000, %r374;
	mul.f32 	%f1001, %f463, %f1000;
	fma.rn.f32 	%f466, %f1089, %f1001, %f1133;
	mov.f32 	%f1133, %f466;
$L__BB21_504:
	@%p21 bra 	$L__BB21_506;
	and.b64  	%rd351, %rd393, %rd71;
	popc.b64 	%r375, %rd351;
	cvt.rn.f32.u32 	%f1002, %r375;
	mul.f32 	%f1003, %f463, %f1002;
	fma.rn.f32 	%f468, %f1081, %f1003, %f1132;
	mov.f32 	%f1132, %f468;
$L__BB21_506:
	@%p22 bra 	$L__BB21_508;
	and.b64  	%rd352, %rd400, %rd71;
	popc.b64 	%r376, %rd352;
	cvt.rn.f32.u32 	%f1004, %r376;
	mul.f32 	%f1005, %f463, %f1004;
	fma.rn.f32 	%f470, %f1088, %f1005, %f1133;
	mov.f32 	%f1133, %f470;
$L__BB21_508:
	@%p21 bra 	$L__BB21_510;
	and.b64  	%rd353, %rd392, %rd71;
	popc.b64 	%r377, %rd353;
	cvt.rn.f32.u32 	%f1006, %r377;
	mul.f32 	%f1007, %f463, %f1006;
	fma.rn.f32 	%f472, %f1080, %f1007, %f1132;
	mov.f32 	%f1132, %f472;
$L__BB21_510:
	@%p22 bra 	$L__BB21_512;
	and.b64  	%rd354, %rd399, %rd71;
	popc.b64 	%r378, %rd354;
	cvt.rn.f32.u32 	%f1008, %r378;
	mul.f32 	%f1009, %f463, %f1008;
	fma.rn.f32 	%f474, %f1087, %f1009, %f1133;
	mov.f32 	%f1133, %f474;
$L__BB21_512:
	@%p21 bra 	$L__BB21_514;
	and.b64  	%rd355, %rd391, %rd71;
	popc.b64 	%r379, %rd355;
	cvt.rn.f32.u32 	%f1010, %r379;
	mul.f32 	%f1011, %f463, %f1010;
	fma.rn.f32 	%f476, %f1079, %f1011, %f1132;
	mov.f32 	%f1132, %f476;
$L__BB21_514:
	@%p22 bra 	$L__BB21_516;
	and.b64  	%rd356, %rd398, %rd71;
	popc.b64 	%r380, %rd356;
	cvt.rn.f32.u32 	%f1012, %r380;
	mul.f32 	%f1013, %f463, %f1012;
	fma.rn.f32 	%f478, %f1086, %f1013, %f1133;
	mov.f32 	%f1133, %f478;
$L__BB21_516:
	@%p21 bra 	$L__BB21_518;
	and.b64  	%rd357, %rd390, %rd71;
	popc.b64 	%r381, %rd357;
	cvt.rn.f32.u32 	%f1014, %r381;
	mul.f32 	%f1015, %f463, %f1014;
	fma.rn.f32 	%f480, %f1078, %f1015, %f1132;
	mov.f32 	%f1132, %f480;
$L__BB21_518:
	@%p22 bra 	$L__BB21_520;
	and.b64  	%rd358, %rd397, %rd71;
	popc.b64 	%r382, %rd358;
	cvt.rn.f32.u32 	%f1016, %r382;
	mul.f32 	%f1017, %f463, %f1016;
	fma.rn.f32 	%f482, %f1085, %f1017, %f1133;
	mov.f32 	%f1133, %f482;
$L__BB21_520:
	@%p21 bra 	$L__BB21_522;
	and.b64  	%rd359, %rd389, %rd71;
	popc.b64 	%r383, %rd359;
	cvt.rn.f32.u32 	%f1018, %r383;
	mul.f32 	%f1019, %f463, %f1018;
	fma.rn.f32 	%f484, %f1077, %f1019, %f1132;
	mov.f32 	%f1132, %f484;
$L__BB21_522:
	@%p22 bra 	$L__BB21_524;
	and.b64  	%rd360, %rd396, %rd71;
	popc.b64 	%r384, %rd360;
	cvt.rn.f32.u32 	%f1020, %r384;
	mul.f32 	%f1021, %f463, %f1020;
	fma.rn.f32 	%f486, %f1084, %f1021, %f1133;
	mov.f32 	%f1133, %f486;
$L__BB21_524:
	@%p21 bra 	$L__BB21_526;
	and.b64  	%rd361, %rd388, %rd71;
	popc.b64 	%r385, %rd361;
	cvt.rn.f32.u32 	%f1022, %r385;
	mul.f32 	%f1023, %f463, %f1022;
	fma.rn.f32 	%f488, %f1076, %f1023, %f1132;
	mov.f32 	%f1132, %f488;
$L__BB21_526:
	@%p22 bra 	$L__BB21_528;
	and.b64  	%rd362, %rd395, %rd71;
	popc.b64 	%r386, %rd362;
	cvt.rn.f32.u32 	%f1024, %r386;
	mul.f32 	%f1025, %f463, %f1024;
	fma.rn.f32 	%f490, %f1083, %f1025, %f1133;
	mov.f32 	%f1133, %f490;
$L__BB21_528:
	setp.ne.s32 	%p298, %r82, 16;
	@%p298 bra 	$L__BB21_559;
	setp.ne.s32 	%p299, %r5, 0;
	mov.b32 	%r448, 0;
	@%p299 bra 	$L__BB21_531;
	ld.shared.u32 	%r448, [%r7+60];
$L__BB21_531:
	shfl.sync.idx.b32	%r388|%p301, %r448, 0, 31, -1;
	mov.b32 	%f493, %r388;
	ld.shared.u64 	%rd72, [%r32+3840];
	@%p21 bra 	$L__BB21_533;
	and.b64  	%rd363, %rd394, %rd72;
	popc.b64 	%r389, %rd363;
	cvt.rn.f32.u32 	%f1026, %r389;
	mul.f32 	%f1027, %f493, %f1026;
	fma.rn.f32 	%f494, %f1082, %f1027, %f1132;
	mov.f32 	%f1132, %f494;
$L__BB21_533:
	@%p22 bra 	$L__BB21_535;
	and.b64  	%rd364, %rd401, %rd72;
	popc.b64 	%r390, %rd364;
	cvt.rn.f32.u32 	%f1028, %r390;
	mul.f32 	%f1029, %f493, %f1028;
	fma.rn.f32 	%f496, %f1089, %f1029, %f1133;
	mov.f32 	%f1133, %f496;
$L__BB21_535:
	@%p21 bra 	$L__BB21_537;
	and.b64  	%rd365, %rd393, %rd72;
	popc.b64 	%r391, %rd365;
	cvt.rn.f32.u32 	%f1030, %r391;
	mul.f32 	%f1031, %f493, %f1030;
	fma.rn.f32 	%f498, %f1081, %f1031, %f1132;
	mov.f32 	%f1132, %f498;
$L__BB21_537:
	@%p22 bra 	$L__BB21_539;
	and.b64  	%rd366, %rd400, %rd72;
	popc.b64 	%r392, %rd366;
	cvt.rn.f32.u32 	%f1032, %r392;
	mul.f32 	%f1033, %f493, %f1032;
	fma.rn.f32 	%f500, %f1088, %f1033, %f1133;
	mov.f32 	%f1133, %f500;
$L__BB21_539:
	@%p21 bra 	$L__BB21_541;
	and.b64  	%rd367, %rd392, %rd72;
	popc.b64 	%r393, %rd367;
	cvt.rn.f32.u32 	%f1034, %r393;
	mul.f32 	%f1035, %f493, %f1034;
	fma.rn.f32 	%f502, %f1080, %f1035, %f1132;
	mov.f32 	%f1132, %f502;
$L__BB21_541:
	@%p22 bra 	$L__BB21_543;
	and.b64  	%rd368, %rd399, %rd72;
	popc.b64 	%r394, %rd368;
	cvt.rn.f32.u32 	%f1036, %r394;
	mul.f32 	%f1037, %f493, %f1036;
	fma.rn.f32 	%f504, %f1087, %f1037, %f1133;
	mov.f32 	%f1133, %f504;
$L__BB21_543:
	@%p21 bra 	$L__BB21_545;
	and.b64  	%rd369, %rd391, %rd72;
	popc.b64 	%r395, %rd369;
	cvt.rn.f32.u32 	%f1038, %r395;
	mul.f32 	%f1039, %f493, %f1038;
	fma.rn.f32 	%f506, %f1079, %f1039, %f1132;
	mov.f32 	%f1132, %f506;
$L__BB21_545:
	@%p22 bra 	$L__BB21_547;
	and.b64  	%rd370, %rd398, %rd72;
	popc.b64 	%r396, %rd370;
	cvt.rn.f32.u32 	%f1040, %r396;
	mul.f32 	%f1041, %f493, %f1040;
	fma.rn.f32 	%f508, %f1086, %f1041, %f1133;
	mov.f32 	%f1133, %f508;
$L__BB21_547:
	@%p21 bra 	$L__BB21_549;
	and.b64  	%rd371, %rd390, %rd72;
	popc.b64 	%r397, %rd371;
	cvt.rn.f32.u32 	%f1042, %r397;
	mul.f32 	%f1043, %f493, %f1042;
	fma.rn.f32 	%f510, %f1078, %f1043, %f1132;
	mov.f32 	%f1132, %f510;
$L__BB21_549:
	@%p22 bra 	$L__BB21_551;
	and.b64  	%rd372, %rd397, %rd72;
	popc.b64 	%r398, %rd372;
	cvt.rn.f32.u32 	%f1044, %r398;
	mul.f32 	%f1045, %f493, %f1044;
	fma.rn.f32 	%f512, %f1085, %f1045, %f1133;
	mov.f32 	%f1133, %f512;
$L__BB21_551:
	@%p21 bra 	$L__BB21_553;
	and.b64  	%rd373, %rd389, %rd72;
	popc.b64 	%r399, %rd373;
	cvt.rn.f32.u32 	%f1046, %r399;
	mul.f32 	%f1047, %f493, %f1046;
	fma.rn.f32 	%f514, %f1077, %f1047, %f1132;
	mov.f32 	%f1132, %f514;
$L__BB21_553:
	@%p22 bra 	$L__BB21_555;
	and.b64  	%rd374, %rd396, %rd72;
	popc.b64 	%r400, %rd374;
	cvt.rn.f32.u32 	%f1048, %r400;
	mul.f32 	%f1049, %f493, %f1048;
	fma.rn.f32 	%f516, %f1084, %f1049, %f1133;
	mov.f32 	%f1133, %f516;
$L__BB21_555:
	@%p21 bra 	$L__BB21_557;
	and.b64  	%rd375, %rd388, %rd72;
	popc.b64 	%r401, %rd375;
	cvt.rn.f32.u32 	%f1050, %r401;
	mul.f32 	%f1051, %f493, %f1050;
	fma.rn.f32 	%f518, %f1076, %f1051, %f1132;
	mov.f32 	%f1132, %f518;
$L__BB21_557:
	@%p22 bra 	$L__BB21_559;
	and.b64  	%rd376, %rd395, %rd72;
	popc.b64 	%r402, %rd376;
	cvt.rn.f32.u32 	%f1052, %r402;
	mul.f32 	%f1053, %f493, %f1052;
	fma.rn.f32 	%f520, %f1083, %f1053, %f1133;
	mov.f32 	%f1133, %f520;
$L__BB21_559:
	setp.ne.s32 	%p315, %r5, 0;
	mov.b32 	%r403, %f1132;
	shfl.sync.down.b32	%r404|%p316, %r403, 16, 31, -1;
	mov.b32 	%f1054, %r404;
	add.f32 	%f1055, %f1132, %f1054;
	mov.b32 	%r405, %f1055;
	shfl.sync.down.b32	%r406|%p317, %r405, 8, 31, -1;
	mov.b32 	%f1056, %r406;
	add.f32 	%f1057, %f1055, %f1056;
	mov.b32 	%r407, %f1057;
	shfl.sync.down.b32	%r408|%p318, %r407, 4, 31, -1;
	mov.b32 	%f1058, %r408;
	add.f32 	%f1059, %f1057, %f1058;
	mov.b32 	%r409, %f1059;
	shfl.sync.down.b32	%r410|%p319, %r409, 2, 31, -1;
	mov.b32 	%f1060, %r410;
	add.f32 	%f1061, %f1059, %f1060;
	mov.b32 	%r411, %f1061;
	shfl.sync.down.b32	%r412|%p320, %r411, 1, 31, -1;
	mov.b32 	%f1062, %r412;
	add.f32 	%f554, %f1061, %f1062;
	mov.b32 	%r413, %f1133;
	shfl.sync.down.b32	%r414|%p321, %r413, 16, 31, -1;
	mov.b32 	%f1063, %r414;
	add.f32 	%f1064, %f1133, %f1063;
	mov.b32 	%r415, %f1064;
	shfl.sync.down.b32	%r416|%p322, %r415, 8, 31, -1;
	mov.b32 	%f1065, %r416;
	add.f32 	%f1066, %f1064, %f1065;
	mov.b32 	%r417, %f1066;
	shfl.sync.down.b32	%r418|%p323, %r417, 4, 31, -1;
	mov.b32 	%f1067, %r418;
	add.f32 	%f1068, %f1066, %f1067;
	mov.b32 	%r419, %f1068;
	shfl.sync.down.b32	%r420|%p324, %r419, 2, 31, -1;
	mov.b32 	%f1069, %r420;
	add.f32 	%f1070, %f1068, %f1069;
	mov.b32 	%r421, %f1070;
	shfl.sync.down.b32	%r422|%p325, %r421, 1, 31, -1;
	mov.b32 	%f1071, %r422;
	add.f32 	%f555, %f1070, %f1071;
	@%p315 bra 	$L__BB21_564;
	setp.ge.u32 	%p326, %r29, %r2;
	@%p326 bra 	$L__BB21_562;
	ld.param.u32 	%r424, [_Z67popcount_weighted_keys_literal_fused_multiq_kernel_warp_out_w32_sb2ILi7EEvPKyPKfiiS1_S3_iiiiiPKxS5_fiPf_param_14];
	ld.param.f32 	%f1074, [_Z67popcount_weighted_keys_literal_fused_multiq_kernel_warp_out_w32_sb2ILi7EEvPKyPKfiiS1_S3_iiiiiPKxS5_fiPf_param_13];
	mul.f32 	%f1072, %f1074, %f554;
	cvt.s64.s32 	%rd377, %r424;
	mad.lo.s64 	%rd378, %rd120, %rd377, %rd402;
	shl.b64 	%rd379, %rd378, 2;
	add.s64 	%rd380, %rd1, %rd379;
	st.global.f32 	[%rd380], %f1072;
$L__BB21_562:
	setp.le.s32 	%p327, %r85, %r30;
	@%p327 bra 	$L__BB21_564;
	ld.param.u32 	%r425, [_Z67popcount_weighted_keys_literal_fused_multiq_kernel_warp_out_w32_sb2ILi7EEvPKyPKfiiS1_S3_iiiiiPKxS5_fiPf_param_14];
	ld.param.f32 	%f1075, [_Z67popcount_weighted_keys_literal_fused_multiq_kernel_warp_out_w32_sb2ILi7EEvPKyPKfiiS1_S3_iiiiiPKxS5_fiPf_param_13];
	mul.f32 	%f1073, %f1075, %f555;
	cvt.s64.s32 	%rd381, %r425;
	mad.lo.s64 	%rd382, %rd120, %rd381, %rd403;
	shl.b64 	%rd383, %rd382, 2;
	add.s64 	%rd384, %rd1, %rd383;
	st.global.f32 	[%rd384], %f1073;
$L__BB21_564:
	bar.sync 	0;
$L__BB21_565:
	add.s32 	%r430, %r430, 1;
	setp.ne.s32 	%p328, %r430, %r1;
	@%p328 bra 	$L__BB21_14;
$L__BB21_566:
	ret;
$L__BB21_567:
	mul.wide.u32 	%rd112, %r427, 8;
	add.s64 	%rd105, %rd3, %rd112;
	// begin inline asm
	ld.global.nc.u64 %rd104, [%rd105];
	// end inline asm
	add.s32 	%r103, %r427, %r17;
	shl.b32 	%r104, %r103, 3;
	add.s32 	%r105, %r6, %r104;
	st.shared.u64 	[%r105], %rd104;
	add.s32 	%r106, %r427, %r9;
	mul.wide.u32 	%rd113, %r106, 8;
	add.s64 	%rd107, %rd3, %rd113;
	// begin inline asm
	ld.global.nc.u64 %rd106, [%rd107];
	// end inline asm
	shl.b32 	%r107, %r9, 3;
	add.s32 	%r108, %r105, %r107;
	st.shared.u64 	[%r108], %rd106;
	add.s32 	%r109, %r106, %r9;
	mul.wide.u32 	%rd114, %r109, 8;
	add.s64 	%rd109, %rd3, %rd114;
	// begin inline asm
	ld.global.nc.u64 %rd108, [%rd109];
	// end inline asm
	add.s32 	%r110, %r108, %r107;
	st.shared.u64 	[%r110], %rd108;
	add.s32 	%r111, %r109, %r9;
	mul.wide.u32 	%rd115, %r111, 8;
	add.s64 	%rd111, %rd3, %rd115;
	// begin inline asm
	ld.global.nc.u64 %rd110, [%rd111];
	// end inline asm
	add.s32 	%r112, %r110, %r107;
	st.shared.u64 	[%r112], %rd110;
	add.s32 	%r427, %r111, %r9;
	setp.lt.u32 	%p10, %r427, 224;
	@%p10 bra 	$L__BB21_567;
	bra.uni 	$L__BB21_9;

}
	// .globl	_Z66popcount_weighted_keys_literal_fused_multiq_kernel_warp_out_w32_sbILi7EEvPKyPKfiiS1_S3_iiiiiPKxS5_fiPf
.visible .entry _Z66popcount_weighted_keys_literal_fused_multiq_kernel_warp_out_w32_sbILi7EEvPKyPKfiiS1_S3_iiiiiPKxS5_fiPf(
	.param .u64 .ptr .align 1 _Z66popcount_weighted_keys_literal_fused_multiq_kernel_warp_out_w32_sbILi7EEvPKyPKfiiS1_S3_iiiiiPKxS5_fiPf_param_0,
	.param .u64 .ptr .align 1 _Z66popcount_weighted_keys_literal_fused_multiq_kernel_warp_out_w32_sbILi7EEvPKyPKfiiS1_S3_iiiiiPKxS5_fiPf_param_1,
	.param .u32 _Z66popcount_weighted_keys_literal_fused_multiq_kernel_warp_out_w32_sbILi7EEvPKyPKfiiS1_S3_iiiiiPKxS5_fiPf_param_2,
	.param .u32 _Z66popcount_weighted_keys_literal_fused_multiq_kernel_warp_out_w32_sbILi7EEvPKyPKfiiS1_S3_iiiiiPKxS5_fiPf_param_3,
	.param .u64 .ptr .align 1 _Z66popcount_weighted_keys_literal_fused_multiq_kernel_warp_out_w32_sbILi7EEvPKyPKfiiS1_S3_iiiiiPKxS5_fiPf_param_4,
	.param .u64 .ptr .align 1 _Z66popcount_weighted_keys_literal_fused_multiq_kernel_warp_out_w32_sbILi7EEvPKyPKfiiS1_S3_iiiiiPKxS5_fiPf_param_5,
	.param .u32 _Z66popcount_weighted_keys_literal_fused_multiq_kernel_warp_out_w32_sbILi7EEvPKyPKfiiS1_S3_iiiiiPKxS5_fiPf_param_6,
	.param .u32 _Z66popcount_weighted_keys_literal_fused_multiq_kernel_warp_out_w32_sbILi7EEvPKyPKfiiS1_S3_iiiiiPKxS5_fiPf_param_7,
	.param .u32 _Z66popcount_weighted_keys_literal_fused_multiq_kernel_warp_out_w32_sbILi7EEvPKyPKfiiS1_S3_iiiiiPKxS5_fiPf_param_8,
	.param .u32 _Z66popcount_weighted_keys_literal_fused_multiq_kernel_warp_out_w32_sbILi7EEvPKyPKfiiS1_S3_iiiiiPKxS5_fiPf_param_9,
	.param .u32 _Z66popcount_weighted_keys_literal_fused_multiq_kernel_warp_out_w32_sbILi7EEvPKyPKfiiS1_S3_iiiiiPKxS5_fiPf_param_10,
	.param .u64 .ptr .align 1 _Z66popcount_weighted_keys_literal_fused_multiq_kernel_warp_out_w32_sbILi7EEvPKyPKfiiS1_S3_iiiiiPKxS5_fiPf_param_11,
	.param .u64 .ptr .align 1 _Z66popcount_weighted_keys_literal_fused_multiq_kernel_warp_out_w32_sbILi7EEvPKyPKfiiS1_S3_iiiiiPKxS5_fiPf_param_12,
	.param .f32 _Z66popcount_weighted_keys_literal_fused_multiq_kernel_warp_out_w32_sbILi7EEvPKyPKfiiS1_S3_iiiiiPKxS5_fiPf_param_13,
	.param .u32 _Z66popcount_weighted_keys_literal_fused_multiq_kernel_warp_out_w32_sbILi7EEvPKyPKfiiS1_S3_iiiiiPKxS5_fiPf_param_14,
	.param .u64 .ptr .align 1 _Z66popcount_weighted_keys_literal_fused_multiq_kernel_warp_out_w32_sbILi7EEvPKyPKfiiS1_S3_iiiiiPKxS5_fiPf_param_15
)
{
	.reg .pred 	%p<85>;
	.reg .b32 	%r<346>;
	.reg .b32 	%f<476>;
	.reg .b64 	%rd<224>;

	ld.param.u64 	%rd22, [_Z66popcount_weighted_keys_literal_fused_multiq_kernel_warp_out_w32_sbILi7EEvPKyPKfiiS1_S3_iiiiiPKxS5_fiPf_param_1];
	ld.param.u32 	%r89, [_Z66popcount_weighted_keys_literal_fused_multiq_kernel_warp_out_w32_sbILi7EEvPKyPKfiiS1_S3_iiiiiPKxS5_fiPf_param_2];
	ld.param.u64 	%rd23, [_Z66popcount_weighted_keys_literal_fused_multiq_kernel_warp_out_w32_sbILi7EEvPKyPKfiiS1_S3_iiiiiPKxS5_fiPf_param_4];
	ld.param.u64 	%rd24, [_Z66popcount_weighted_keys_literal_fused_multiq_kernel_warp_out_w32_sbILi7EEvPKyPKfiiS1_S3_iiiiiPKxS5_fiPf_param_5];
	ld.param.u32 	%r90, [_Z66popcount_weighted_keys_literal_fused_multiq_kernel_warp_out_w32_sbILi7EEvPKyPKfiiS1_S3_iiiiiPKxS5_fiPf_param_7];
	ld.param.u32 	%r91, [_Z66popcount_weighted_keys_literal_fused_multiq_kernel_warp_out_w32_sbILi7EEvPKyPKfiiS1_S3_iiiiiPKxS5_fiPf_param_8];
	ld.param.u32 	%r93, [_Z66popcount_weighted_keys_literal_fused_multiq_kernel_warp_out_w32_sbILi7EEvPKyPKfiiS1_S3_iiiiiPKxS5_fiPf_param_9];
	ld.param.u32 	%r94, [_Z66popcount_weighted_keys_literal_fused_multiq_kernel_warp_out_w32_sbILi7EEvPKyPKfiiS1_S3_iiiiiPKxS5_fiPf_param_10];
	ld.param.f32 	%f45, [_Z66popcount_weighted_keys_literal_fused_multiq_kernel_warp_out_w32_sbILi7EEvPKyPKfiiS1_S3_iiiiiPKxS5_fiPf_param_13];
	ld.param.u32 	%r92, [_Z66popcount_weighted_keys_literal_fused_multiq_kernel_warp_out_w32_sbILi7EEvPKyPKfiiS1_S3_iiiiiPKxS5_fiPf_param_14];
	ld.param.u64 	%rd27, [_Z66popcount_weighted_keys_literal_fused_multiq_kernel_warp_out_w32_sbILi7EEvPKyPKfiiS1_S3_iiiiiPKxS5_fiPf_param_15];
	mov.u32 	%r95, %ctaid.x;
	mov.u32 	%r96, %ctaid.y;
	max.s32 	%r1, %r93, 1;
	max.s32 	%r2, %r94, 1;
	mul.lo.s32 	%r3, %r1, %r96;
	mul.lo.s32 	%r4, %r2, %r95;
	setp.ge.s32 	%p1, %r3, %r91;
	@%p1 bra 	$L__BB22_102;
	mov.u32 	%r5, %tid.x;
	and.b32  	%r6, %r5, 31;
	mov.u32 	%r7, %ntid.x;
	shl.b32 	%r98, %r89, 8;
	mov.u32 	%r99, shmem$1;
	add.s32 	%r8, %r99, %r98;
	mad.lo.s32 	%r9, %r2, 1792, %r8;
	shl.b32 	%r100, %r89, 2;
	add.s32 	%r10, %r9, %r100;
	add.s32 	%r11, %r5, %r7;
	max.u32 	%r101, %r11, 224;
	setp.lt.u32 	%p2, %r11, 224;
	selp.u32 	%r102, 1, 0, %p2;
	add.s32 	%r103, %r11, %r102;
	sub.s32 	%r104, %r101, %r103;
	div.u32 	%r105, %r104, %r7;
	add.s32 	%r12, %r105, %r102;
	and.b32  	%r13, %r12, 3;
	add.s32 	%r14, %r11, %r7;
	add.s32 	%r15, %r14, %r7;
	mov.b32 	%r316, 0;
$L__BB22_2:
	add.s32 	%r17, %r316, %r4;
	setp.ge.s32 	%p3, %r17, %r90;
	@%p3 bra 	$L__BB22_12;
	setp.gt.u32 	%p4, %r5, 223;
	cvt.u64.u32 	%rd1, %r17;
	@%p4 bra 	$L__BB22_9;
	mad.lo.s64 	%rd2, %rd1, 1792, %rd23;
	setp.eq.s32 	%p5, %r13, 3;
	mul.lo.s32 	%r18, %r316, 224;
	mov.u32 	%r317, %r5;
	@%p5 bra 	$L__BB22_8;
	setp.eq.s32 	%p6, %r13, 0;
	mul.wide.u32 	%rd30, %r5, 8;
	add.s64 	%rd29, %rd2, %rd30;
	// begin inline asm
	ld.global.nc.u64 %rd28, [%rd29];
	// end inline asm
	add.s32 	%r106, %r5, %r18;
	shl.b32 	%r107, %r106, 3;
	add.s32 	%r19, %r8, %r107;
	st.shared.u64 	[%r19], %rd28;
	mov.u32 	%r317, %r11;
	@%p6 bra 	$L__BB22_8;
	setp.eq.s32 	%p7, %r13, 1;
	mul.wide.s32 	%rd33, %r7, 8;
	add.s64 	%rd32, %rd29, %rd33;
	// begin inline asm
	ld.global.nc.u64 %rd31, [%rd32];
	// end inline asm
	shl.b32 	%r20, %r7, 3;
	add.s32 	%r21, %r19, %r20;
	st.shared.u64 	[%r21], %rd31;
	mov.u32 	%r317, %r14;
	@%p7 bra 	$L__BB22_8;
	add.s64 	%rd35, %rd32, %rd33;
	// begin inline asm
	ld.global.nc.u64 %rd34, [%rd35];
	// end inline asm
	add.s32 	%r108, %r21, %r20;
	st.shared.u64 	[%r108], %rd34;
	mov.u32 	%r317, %r15;
$L__BB22_8:
	setp.lt.u32 	%p8, %r12, 3;
	@%p8 bra 	$L__BB22_9;
	bra.uni 	$L__BB22_103;
$L__BB22_9:
	setp.gt.u32 	%p10, %r5, 6;
	@%p10 bra 	$L__BB22_12;
	mul.lo.s32 	%r23, %r316, 7;
	mad.lo.s64 	%rd5, %rd1, 28, %rd24;
	mov.u32 	%r319, %r5;
$L__BB22_11:
	mul.wide.u32 	%rd50, %r319, 4;
	add.s64 	%rd49, %rd5, %rd50;
	// begin inline asm
	ld.global.nc.f32 %f46, [%rd49];
	// end inline asm
	add.s32 	%r119, %r319, %r23;
	shl.b32 	%r120, %r119, 2;
	add.s32 	%r121, %r10, %r120;
	st.shared.f32 	[%r121], %f46;
	add.s32 	%r319, %r319, %r7;
	setp.lt.u32 	%p11, %r319, 7;
	@%p11 bra 	$L__BB22_11;
$L__BB22_12:
	add.s32 	%r316, %r316, 1;
	setp.ne.s32 	%p12, %r316, %r2;
	@%p12 bra 	$L__BB22_2;
	bar.sync 	0;
	cvt.s64.s32 	%rd6, %r89;
	shl.b32 	%r29, %r89, 5;
	shl.b32 	%r123, %r6, 3;
	add.s32 	%r30, %r8, %r123;
	add.s32 	%r31, %r99, %r123;
	cvt.s64.s32 	%rd7, %r92;
	and.b32  	%r32, %r89, 1;
	and.b32  	%r125, %r89, 2147483646;
	neg.s32 	%r33, %r125;
	cvta.to.global.u64 	%rd8, %rd27;
	mov.b32 	%r320, 0;
$L__BB22_14:
	add.s32 	%r35, %r320, %r3;
	setp.ge.s32 	%p13, %r35, %r91;
	@%p13 bra 	$L__BB22_102;
	ld.param.u64 	%rd223, [_Z66popcount_weighted_keys_literal_fused_multiq_kernel_warp_out_w32_sbILi7EEvPKyPKfiiS1_S3_iiiiiPKxS5_fiPf_param_12];
	setp.ge.s32 	%p14, %r5, %r29;
	cvt.u64.u32 	%rd53, %r35;
	mul.wide.u32 	%rd54, %r35, 8;
	add.s64 	%rd52, %rd223, %rd54;
	// begin inline asm
	ld.global.nc.s64 %rd51, [%rd52];
	// end inline asm
	mul.lo.s64 	%rd10, %rd53, %rd6;
	@%p14 bra 	$L__BB22_18;
	ld.param.u64 	%rd221, [_Z66popcount_weighted_keys_literal_fused_multiq_kernel_warp_out_w32_sbILi7EEvPKyPKfiiS1_S3_iiiiiPKxS5_fiPf_param_0];
	shl.b64 	%rd55, %rd10, 8;
	add.s64 	%rd11, %rd221, %rd55;
	mov.u32 	%r321, %r5;
$L__BB22_17:
	mul.wide.s32 	%rd58, %r321, 8;
	add.s64 	%rd57, %rd11, %rd58;
	// begin inline asm
	ld.global.nc.u64 %rd56, [%rd57];
	// end inline asm
	shl.b32 	%r126, %r321, 3;
	mov.u32 	%r127, shmem$1;
	add.s32 	%r128, %r127, %r126;
	st.shared.u64 	[%r128], %rd56;
	add.s32 	%r321, %r321, %r7;
	setp.lt.s32 	%p15, %r321, %r29;
	@%p15 bra 	$L__BB22_17;
$L__BB22_18:
	setp.ge.s32 	%p16, %r5, %r89;
	mov.u32 	%r322, %r5;
	@%p16 bra 	$L__BB22_20;
$L__BB22_19:
	cvt.s64.s32 	%rd60, %r322;
	add.s64 	%rd61, %rd10, %rd60;
	shl.b64 	%rd62, %rd61, 2;
	add.s64 	%rd59, %rd22, %rd62;
	// begin inline asm
	ld.global.nc.f32 %f47, [%rd59];
	// end inline asm
	shl.b32 	%r129, %r322, 2;
	add.s32 	%r130, %r9, %r129;
	st.shared.f32 	[%r130], %f47;
	add.s32 	%r322, %r322, %r7;
	setp.lt.s32 	%p17, %r322, %r89;
	@%p17 bra 	$L__BB22_19;
$L__BB22_20:
	shr.u32 	%r323, %r5, 5;
	setp.ge.u32 	%p18, %r323, %r2;
	bar.sync 	0;
	@%p18 bra 	$L__BB22_101;
	mul.lo.s64 	%rd12, %rd51, %rd7;
$L__BB22_22:
	add.s32 	%r42, %r323, %r4;
	setp.ge.s32 	%p19, %r42, %r90;
	@%p19 bra 	$L__BB22_100;
	ld.param.u64 	%rd222, [_Z66popcount_weighted_keys_literal_fused_multiq_kernel_warp_out_w32_sbILi7EEvPKyPKfiiS1_S3_iiiiiPKxS5_fiPf_param_11];
	setp.lt.s32 	%p20, %r89, 17;
	mul.wide.u32 	%rd65, %r42, 8;
	add.s64 	%rd64, %rd222, %rd65;
	// begin inline asm
	ld.global.nc.s64 %rd63, [%rd64];
	// end inline asm
	mad.lo.s32 	%r131, %r323, 1792, %r30;
	mad.lo.s32 	%r132, %r323, 28, %r10;
	ld.shared.f32 	%f1, [%r132];
	ld.shared.f32 	%f2, [%r132+4];
	ld.shared.f32 	%f3, [%r132+8];
	ld.shared.f32 	%f4, [%r132+12];
	ld.shared.f32 	%f5, [%r132+16];
	ld.shared.f32 	%f6, [%r132+20];
	ld.shared.f32 	%f7, [%r132+24];
	ld.shared.u64 	%rd14, [%r131];
	ld.shared.u64 	%rd15, [%r131+256];
	ld.shared.u64 	%rd16, [%r131+512];
	ld.shared.u64 	%rd17, [%r131+768];
	ld.shared.u64 	%rd18, [%r131+1024];
	ld.shared.u64 	%rd19, [%r131+1280];
	ld.shared.u64 	%rd20, [%r131+1536];
	@%p20 bra 	$L__BB22_34;
	mov.f32 	%f460, 0f00000000;
	mov.u32 	%r340, %r9;
	mov.u32 	%r341, %r33;
	mov.u32 	%r342, %r31;
$L__BB22_25:
	setp.ne.s32 	%p21, %r6, 0;
	mov.b32 	%r343, 0;
	@%p21 bra 	$L__BB22_27;
	ld.shared.u32 	%r343, [%r340];
$L__BB22_27:
	shfl.sync.idx.b32	%r135|%p23, %r343, 0, 31, -1;
	ld.shared.u64 	%rd66, [%r342];
	mov.b32 	%f49, %r135;
	and.b64  	%rd67, %rd14, %rd66;
	popc.b64 	%r136, %rd67;
	cvt.rn.f32.u32 	%f50, %r136;
	mul.f32 	%f51, %f49, %f50;
	fma.rn.f32 	%f52, %f1, %f51, %f460;
	and.b64  	%rd68, %rd15, %rd66;
	popc.b64 	%r137, %rd68;
	cvt.rn.f32.u32 	%f53, %r137;
	mul.f32 	%f54, %f49, %f53;
	fma.rn.f32 	%f55, %f2, %f54, %f52;
	and.b64  	%rd69, %rd16, %rd66;
	popc.b64 	%r138, %rd69;
	cvt.rn.f32.u32 	%f56, %r138;
	mul.f32 	%f57, %f49, %f56;
	fma.rn.f32 	%f58, %f3, %f57, %f55;
	and.b64  	%rd70, %rd17, %rd66;
	popc.b64 	%r139, %rd70;
	cvt.rn.f32.u32 	%f59, %r139;
	mul.f32 	%f60, %f49, %f59;
	fma.rn.f32 	%f61, %f4, %f60, %f58;
	and.b64  	%rd71, %rd18, %rd66;
	popc.b64 	%r140, %rd71;
	cvt.rn.f32.u32 	%f62, %r140;
	mul.f32 	%f63, %f49, %f62;
	fma.rn.f32 	%f64, %f5, %f63, %f61;
	and.b64  	%rd72, %rd19, %rd66;
	popc.b64 	%r141, %rd72;
	cvt.rn.f32.u32 	%f65, %r141;
	mul.f32 	%f66, %f49, %f65;
	fma.rn.f32 	%f67, %f6, %f66, %f64;
	and.b64  	%rd73, %rd20, %rd66;
	popc.b64 	%r142, %rd73;
	cvt.rn.f32.u32 	%f68, %r142;
	mul.f32 	%f69, %f49, %f68;
	fma.rn.f32 	%f40, %f7, %f69, %f67;
	mov.b32 	%r344, 0;
	@%p21 bra 	$L__BB22_29;
	ld.shared.u32 	%r344, [%r340+4];
$L__BB22_29:
	shfl.sync.idx.b32	%r143|%p24, %r344, 0, 31, -1;
	add.s32 	%r82, %r342, 512;
	ld.shared.u64 	%rd74, [%r342+256];
	mov.b32 	%f70, %r143;
	and.b64  	%rd75, %rd14, %rd74;
	popc.b64 	%r144, %rd75;
	cvt.rn.f32.u32 	%f71, %r144;
	mul.f32 	%f72, %f70, %f71;
	fma.rn.f32 	%f73, %f1, %f72, %f40;
	and.b64  	%rd76, %rd15, %rd74;
	popc.b64 	%r145, %rd76;
	cvt.rn.f32.u32 	%f74, %r145;
	mul.f32 	%f75, %f70, %f74;
	fma.rn.f32 	%f76, %f2, %f75, %f73;
	and.b64  	%rd77, %rd16, %rd74;
	popc.b64 	%r146, %rd77;
	cvt.rn.f32.u32 	%f77, %r146;
	mul.f32 	%f78, %f70, %f77;
	fma.rn.f32 	%f79, %f3, %f78, %f76;
	and.b64  	%rd78, %rd17, %rd74;
	popc.b64 	%r147, %rd78;
	cvt.rn.f32.u32 	%f80, %r147;
	mul.f32 	%f81, %f70, %f80;
	fma.rn.f32 	%f82, %f4, %f81, %f79;
	and.b64  	%rd79, %rd18, %rd74;
	popc.b64 	%r148, %rd79;
	cvt.rn.f32.u32 	%f83, %r148;
	mul.f32 	%f84, %f70, %f83;
	fma.rn.f32 	%f85, %f5, %f84, %f82;
	and.b64  	%rd80, %rd19, %rd74;
	popc.b64 	%r149, %rd80;
	cvt.rn.f32.u32 	%f86, %r149;
	mul.f32 	%f87, %f70, %f86;
	fma.rn.f32 	%f88, %f6, %f87, %f85;
	and.b64  	%rd81, %rd20, %rd74;
	popc.b64 	%r150, %rd81;
	cvt.rn.f32.u32 	%f89, %r150;
	mul.f32 	%f90, %f70, %f89;
	fma.rn.f32 	%f460, %f7, %f90, %f88;
	add.s32 	%r341, %r341, 2;
	add.s32 	%r340, %r340, 8;
	setp.ne.s32 	%p25, %r341, 0;
	mov.u32 	%r342, %r82;
	@%p25 bra 	$L__BB22_25;
	setp.eq.s32 	%p26, %r32, 0;
	@%p26 bra 	$L__BB22_98;
	mov.b32 	%r345, 0;
	@%p21 bra 	$L__BB22_33;
	ld.shared.u32 	%r345, [%r340];
$L__BB22_33:
	shfl.sync.idx.b32	%r152|%p28, %r345, 0, 31, -1;
	ld.shared.u64 	%rd82, [%r82];
	mov.b32 	%f91, %r152;
	and.b64  	%rd83, %rd14, %rd82;
	popc.b64 	%r153, %rd83;
	cvt.rn.f32.u32 	%f92, %r153;
	mul.f32 	%f93, %f91, %f92;
	fma.rn.f32 	%f94, %f1, %f93, %f460;
	and.b64  	%rd84, %rd15, %rd82;
	popc.b64 	%r154, %rd84;
	cvt.rn.f32.u32 	%f95, %r154;
	mul.f32 	%f96, %f91, %f95;
	fma.rn.f32 	%f97, %f2, %f96, %f94;
	and.b64  	%rd85, %rd16, %rd82;
	popc.b64 	%r155, %rd85;
	cvt.rn.f32.u32 	%f98, %r155;
	mul.f32 	%f99, %f91, %f98;
	fma.rn.f32 	%f100, %f3, %f99, %f97;
	and.b64  	%rd86, %rd17, %rd82;
	popc.b64 	%r156, %rd86;
	cvt.rn.f32.u32 	%f101, %r156;
	mul.f32 	%f102, %f91, %f101;
	fma.rn.f32 	%f103, %f4, %f102, %f100;
	and.b64  	%rd87, %rd18, %rd82;
	popc.b64 	%r157, %rd87;
	cvt.rn.f32.u32 	%f104, %r157;
	mul.f32 	%f105, %f91, %f104;
	fma.rn.f32 	%f106, %f5, %f105, %f103;
	and.b64  	%rd88, %rd19, %rd82;
	popc.b64 	%r158, %rd88;
	cvt.rn.f32.u32 	%f107, %r158;
	mul.f32 	%f108, %f91, %f107;
	fma.rn.f32 	%f109, %f6, %f108, %f106;
	and.b64  	%rd89, %rd20, %rd82;
	popc.b64 	%r159, %rd89;
	cvt.rn.f32.u32 	%f110, %r159;
	mul.f32 	%f111, %f91, %f110;
	fma.rn.f32 	%f460, %f7, %f111, %f109;
	bra.uni 	$L__BB22_98;
$L__BB22_34:
	setp.lt.s32 	%p29, %r89, 1;
	mov.f32 	%f460, 0f00000000;
	@%p29 bra 	$L__BB22_38;
	setp.ne.s32 	%p30, %r6, 0;
	mov.b32 	%r324, 0;
	@%p30 bra 	$L__BB22_37;
	ld.shared.u32 	%r324, [%r9];
$L__BB22_37:
	shfl.sync.idx.b32	%r161|%p31, %r324, 0, 31, -1;
	ld.shared.u64 	%rd90, [%r31];
	mov.b32 	%f113, %r161;
	and.b64  	%rd91, %rd14, %rd90;
	popc.b64 	%r162, %rd91;
	cvt.rn.f32.u32 	%f114, %r162;
	mul.f32 	%f115, %f113, %f114;
	fma.rn.f32 	%f116, %f1, %f115, 0f00000000;
	and.b64  	%rd92, %rd15, %rd90;
	popc.b64 	%r163, %rd92;
	cvt.rn.f32.u32 	%f117, %r163;
	mul.f32 	%f118, %f113, %f117;
	fma.rn.f32 	%f119, %f2, %f118, %f116;
	and.b64  	%rd93, %rd16, %rd90;
	popc.b64 	%r164, %rd93;
	cvt.rn.f32.u32 	%f120, %r164;
	mul.f32 	%f121, %f113, %f120;
	fma.rn.f32 	%f122, %f3, %f121, %f119;
	and.b64  	%rd94, %rd17, %rd90;
	popc.b64 	%r165, %rd94;
	cvt.rn.f32.u32 	%f123, %r165;
	mul.f32 	%f124, %f113, %f123;
	fma.rn.f32 	%f125, %f4, %f124, %f122;
	and.b64  	%rd95, %rd18, %rd90;
	popc.b64 	%r166, %rd95;
	cvt.rn.f32.u32 	%f126, %r166;
	mul.f32 	%f127, %f113, %f126;
	fma.rn.f32 	%f128, %f5, %f127, %f125;
	and.b64  	%rd96, %rd19, %rd90;
	popc.b64 	%r167, %rd96;
	cvt.rn.f32.u32 	%f129, %r167;
	mul.f32 	%f130, %f113, %f129;
	fma.rn.f32 	%f131, %f6, %f130, %f128;
	and.b64  	%rd97, %rd20, %rd90;
	popc.b64 	%r168, %rd97;
	cvt.rn.f32.u32 	%f132, %r168;
	mul.f32 	%f133, %f113, %f132;
	fma.rn.f32 	%f460, %f7, %f133, %f131;
$L__BB22_38:
	setp.lt.s32 	%p32, %r89, 2;
	@%p32 bra 	$L__BB22_42;
	setp.ne.s32 	%p33, %r6, 0;
	mov.b32 	%r325, 0;
	@%p33 bra 	$L__BB22_41;
	ld.shared.u32 	%r325, [%r9+4];
$L__BB22_41:
	shfl.sync.idx.b32	%r170|%p34, %r325, 0, 31, -1;
	ld.shared.u64 	%rd98, [%r31+256];
	mov.b32 	%f134, %r170;
	and.b64  	%rd99, %rd14, %rd98;
	popc.b64 	%r171, %rd99;
	cvt.rn.f32.u32 	%f135, %r171;
	mul.f32 	%f136, %f134, %f135;
	fma.rn.f32 	%f137, %f1, %f136, %f460;
	and.b64  	%rd100, %rd15, %rd98;
	popc.b64 	%r172, %rd100;
	cvt.rn.f32.u32 	%f138, %r172;
	mul.f32 	%f139, %f134, %f138;
	fma.rn.f32 	%f140, %f2, %f139, %f137;
	and.b64  	%rd101, %rd16, %rd98;
	popc.b64 	%r173, %rd101;
	cvt.rn.f32.u32 	%f141, %r173;
	mul.f32 	%f142, %f134, %f141;
	fma.rn.f32 	%f143, %f3, %f142, %f140;
	and.b64  	%rd102, %rd17, %rd98;
	popc.b64 	%r174, %rd102;
	cvt.rn.f32.u32 	%f144, %r174;
	mul.f32 	%f145, %f134, %f144;
	fma.rn.f32 	%f146, %f4, %f145, %f143;
	and.b64  	%rd103, %rd18, %rd98;
	popc.b64 	%r175, %rd103;
	cvt.rn.f32.u32 	%f147, %r175;
	mul.f32 	%f148, %f134, %f147;
	fma.rn.f32 	%f149, %f5, %f148, %f146;
	and.b64  	%rd104, %rd19, %rd98;
	popc.b64 	%r176, %rd104;
	cvt.rn.f32.u32 	%f150, %r176;
	mul.f32 	%f151, %f134, %f150;
	fma.rn.f32 	%f152, %f6, %f151, %f149;
	and.b64  	%rd105, %rd20, %rd98;
	popc.b64 	%r177, %rd105;
	cvt.rn.f32.u32 	%f153, %r177;
	mul.f32 	%f154, %f134, %f153;
	fma.rn.f32 	%f460, %f7, %f154, %f152;
$L__BB22_42:
	setp.lt.s32 	%p35, %r89, 3;
	@%p35 bra 	$L__BB22_46;
	setp.ne.s32 	%p36, %r6, 0;
	mov.b32 	%r326, 0;
	@%p36 bra 	$L__BB22_45;
	ld.shared.u32 	%r326, [%r9+8];
$L__BB22_45:
	shfl.sync.idx.b32	%r179|%p37, %r326, 0, 31, -1;
	ld.shared.u64 	%rd106, [%r31+512];
	mov.b32 	%f155, %r179;
	and.b64  	%rd107, %rd14, %rd106;
	popc.b64 	%r180, %rd107;
	cvt.rn.f32.u32 	%f156, %r180;
	mul.f32 	%f157, %f155, %f156;
	fma.rn.f32 	%f158, %f1, %f157, %f460;
	and.b64  	%rd108, %rd15, %rd106;
	popc.b64 	%r181, %rd108;
	cvt.rn.f32.u32 	%f159, %r181;
	mul.f32 	%f160, %f155, %f159;
	fma.rn.f32 	%f161, %f2, %f160, %f158;
	and.b64  	%rd109, %rd16, %rd106;
	popc.b64 	%r182, %rd109;
	cvt.rn.f32.u32 	%f162, %r182;
	mul.f32 	%f163, %f155, %f162;
	fma.rn.f32 	%f164, %f3, %f163, %f161;
	and.b64  	%rd110, %rd17, %rd106;
	popc.b64 	%r183, %rd110;
	cvt.rn.f32.u32 	%f165, %r183;
	mul.f32 	%f166, %f155, %f165;
	fma.rn.f32 	%f167, %f4, %f166, %f164;
	and.b64  	%rd111, %rd18, %rd106;
	popc.b64 	%r184, %rd111;
	cvt.rn.f32.u32 	%f168, %r184;
	mul.f32 	%f169, %f155, %f168;
	fma.rn.f32 	%f170, %f5, %f169, %f167;
	and.b64  	%rd112, %rd19, %rd106;
	popc.b64 	%r185, %rd112;
	cvt.rn.f32.u32 	%f171, %r185;
	mul.f32 	%f172, %f155, %f171;
	fma.rn.f32 	%f173, %f6, %f172, %f170;
	and.b64  	%rd113, %rd20, %rd106;
	popc.b64 	%r186, %rd113;
	cvt.rn.f32.u32 	%f174, %r186;
	mul.f32 	%f175, %f155, %f174;
	fma.rn.f32 	%f460, %f7, %f175, %f173;
$L__BB22_46:
	setp.lt.s32 	%p38, %r89, 4;
	@%p38 bra 	$L__BB22_50;
	setp.ne.s32 	%p39, %r6, 0;
	mov.b32 	%r327, 0;
	@%p39 bra 	$L__BB22_49;
	ld.shared.u32 	%r327, [%r9+12];
$L__BB22_49:
	shfl.sync.idx.b32	%r188|%p40, %r327, 0, 31, -1;
	ld.shared.u64 	%rd114, [%r31+768];
	mov.b32 	%f176, %r188;
	and.b64  	%rd115, %rd14, %rd114;
	popc.b64 	%r189, %rd115;
	cvt.rn.f32.u32 	%f177, %r189;
	mul.f32 	%f178, %f176, %f177;
	fma.rn.f32 	%f179, %f1, %f178, %f460;
	and.b64  	%rd116, %rd15, %rd114;
	popc.b64 	%r190, %rd116;
	cvt.rn.f32.u32 	%f180, %r190;
	mul.f32 	%f181, %f176, %f180;
	fma.rn.f32 	%f182, %f2, %f181, %f179;
	and.b64  	%rd117, %rd16, %rd114;
	popc.b64 	%r191, %rd117;
	cvt.rn.f32.u32 	%f183, %r191;
	mul.f32 	%f184, %f176, %f183;
	fma.rn.f32 	%f185, %f3, %f184, %f182;
	and.b64  	%rd118, %rd17, %rd114;
	popc.b64 	%r192, %rd118;
	cvt.rn.f32.u32 	%f186, %r192;
	mul.f32 	%f187, %f176, %f186;
	fma.rn.f32 	%f188, %f4, %f187, %f185;
	and.b64  	%rd119, %rd18, %rd114;
	popc.b64 	%r193, %rd119;
	cvt.rn.f32.u32 	%f189, %r193;
	mul.f32 	%f190, %f176, %f189;
	fma.rn.f32 	%f191, %f5, %f190, %f188;
	and.b64  	%rd120, %rd19, %rd114;
	popc.b64 	%r194, %rd120;
	cvt.rn.f32.u32 	%f192, %r194;
	mul.f32 	%f193, %f176, %f192;
	fma.rn.f32 	%f194, %f6, %f193, %f191;
	and.b64  	%rd121, %rd20, %rd114;
	popc.b64 	%r195, %rd121;
	cvt.rn.f32.u32 	%f195, %r195;
	mul.f32 	%f196, %f176, %f195;
	fma.rn.f32 	%f460, %f7, %f196, %f194;
$L__BB22_50:
	setp.lt.s32 	%p41, %r89, 5;
	@%p41 bra 	$L__BB22_54;
	setp.ne.s32 	%p42, %r6, 0;
	mov.b32 	%r328, 0;
	@%p42 bra 	$L__BB22_53;
	ld.shared.u32 	%r328, [%r9+16];
$L__BB22_53:
	shfl.sync.idx.b32	%r197|%p43, %r328, 0, 31, -1;
	ld.shared.u64 	%rd122, [%r31+1024];
	mov.b32 	%f197, %r197;
	and.b64  	%rd123, %rd14, %rd122;
	popc.b64 	%r198, %rd123;
	cvt.rn.f32.u32 	%f198, %r198;
	mul.f32 	%f199, %f197, %f198;
	fma.rn.f32 	%f200, %f1, %f199, %f460;
	and.b64  	%rd124, %rd15, %rd122;
	popc.b64 	%r199, %rd124;
	cvt.rn.f32.u32 	%f201, %r199;
	mul.f32 	%f202, %f197, %f201;
	fma.rn.f32 	%f203, %f2, %f202, %f200;
	and.b64  	%rd125, %rd16, %rd122;
	popc.b64 	%r200, %rd125;
	cvt.rn.f32.u32 	%f204, %r200;
	mul.f32 	%f205, %f197, %f204;
	fma.rn.f32 	%f206, %f3, %f205, %f203;
	and.b64  	%rd126, %rd17, %rd122;
	popc.b64 	%r201, %rd126;
	cvt.rn.f32.u32 	%f207, %r201;
	mul.f32 	%f208, %f197, %f207;
	fma.rn.f32 	%f209, %f4, %f208, %f206;
	and.b64  	%rd127, %rd18, %rd122;
	popc.b64 	%r202, %rd127;
	cvt.rn.f32.u32 	%f210, %r202;
	mul.f32 	%f211, %f197, %f210;
	fma.rn.f32 	%f212, %f5, %f211, %f209;
	and.b64  	%rd128, %rd19, %rd122;
	popc.b64 	%r203, %rd128;
	cvt.rn.f32.u32 	%f213, %r203;
	mul.f32 	%f214, %f197, %f213;
	fma.rn.f32 	%f215, %f6, %f214, %f212;
	and.b64  	%rd129, %rd20, %rd122;
	popc.b64 	%r204, %rd129;
	cvt.rn.f32.u32 	%f216, %r204;
	mul.f32 	%f217, %f197, %f216;
	fma.rn.f32 	%f460, %f7, %f217, %f215;
$L__BB22_54:
	setp.lt.s32 	%p44, %r89, 6;
	@%p44 bra 	$L__BB22_58;
	setp.ne.s32 	%p45, %r6, 0;
	mov.b32 	%r329, 0;
	@%p45 bra 	$L__BB22_57;
	ld.shared.u32 	%r329, [%r9+20];
$L__BB22_57:
	shfl.sync.idx.b32	%r206|%p46, %r329, 0, 31, -1;
	ld.shared.u64 	%rd130, [%r31+1280];
	mov.b32 	%f218, %r206;
	and.b64  	%rd131, %rd14, %rd130;
	popc.b64 	%r207, %rd131;
	cvt.rn.f32.u32 	%f219, %r207;
	mul.f32 	%f220, %f218, %f219;
	fma.rn.f32 	%f221, %f1, %f220, %f460;
	and.b64  	%rd132, %rd15, %rd130;
	popc.b64 	%r208, %rd132;
	cvt.rn.f32.u32 	%f222, %r208;
	mul.f32 	%f223, %f218, %f222;
	fma.rn.f32 	%f224, %f2, %f223, %f221;
	and.b64  	%rd133, %rd16, %rd130;
	popc.b64 	%r209, %rd133;
	cvt.rn.f32.u32 	%f225, %r209;
	mul.f32 	%f226, %f218, %f225;
	fma.rn.f32 	%f227, %f3, %f226, %f224;
	and.b64  	%rd134, %rd17, %rd130;
	popc.b64 	%r210, %rd134;
	cvt.rn.f32.u32 	%f228, %r210;
	mul.f32 	%f229, %f218, %f228;
	fma.rn.f32 	%f230, %f4, %f229, %f227;
	and.b64  	%rd135, %rd18, %rd130;
	popc.b64 	%r211, %rd135;
	cvt.rn.f32.u32 	%f231, %r211;
	mul.f32 	%f232, %f218, %f231;
	fma.rn.f32 	%f233, %f5, %f232, %f230;
	and.b64  	%rd136, %rd19, %rd130;
	popc.b64 	%r212, %rd136;
	cvt.rn.f32.u32 	%f234, %r212;
	mul.f32 	%f235, %f218, %f234;
	fma.rn.f32 	%f236, %f6, %f235, %f233;
	and.b64  	%rd137, %rd20, %rd130;
	popc.b64 	%r213, %rd137;
	cvt.rn.f32.u32 	%f237, %r213;
	mul.f32 	%f238, %f218, %f237;
	fma.rn.f32 	%f460, %f7, %f238, %f236;
$L__BB22_58:
	setp.lt.s32 	%p47, %r89, 7;
	@%p47 bra 	$L__BB22_62;
	setp.ne.s32 	%p48, %r6, 0;
	mov.b32 	%r330, 0;
	@%p48 bra 	$L__BB22_61;
	ld.shared.u32 	%r330, [%r9+24];
$L__BB22_61:
	shfl.sync.idx.b32	%r215|%p49, %r330, 0, 31, -1;
	ld.shared.u64 	%rd138, [%r31+1536];
	mov.b32 	%f239, %r215;
	and.b64  	%rd139, %rd14, %rd138;
	popc.b64 	%r216, %rd139;
	cvt.rn.f32.u32 	%f240, %r216;
	mul.f32 	%f241, %f239, %f240;
	fma.rn.f32 	%f242, %f1, %f241, %f460;
	and.b64  	%rd140, %rd15, %rd138;
	popc.b64 	%r217, %rd140;
	cvt.rn.f32.u32 	%f243, %r217;
	mul.f32 	%f244, %f239, %f243;
	fma.rn.f32 	%f245, %f2, %f244, %f242;
	and.b64  	%rd141, %rd16, %rd138;
	popc.b64 	%r218, %rd141;
	cvt.rn.f32.u32 	%f246, %r218;
	mul.f32 	%f247, %f239, %f246;
	fma.rn.f32 	%f248, %f3, %f247, %f245;
	and.b64  	%rd142, %rd17, %rd138;
	popc.b64 	%r219, %rd142;
	cvt.rn.f32.u32 	%f249, %r219;
	mul.f32 	%f250, %f239, %f249;
	fma.rn.f32 	%f251, %f4, %f250, %f248;
	and.b64  	%rd143, %rd18, %rd138;
	popc.b64 	%r220, %rd143;
	cvt.rn.f32.u32 	%f252, %r220;
	mul.f32 	%f253, %f239, %f252;
	fma.rn.f32 	%f254, %f5, %f253, %f251;
	and.b64  	%rd144, %rd19, %rd138;
	popc.b64 	%r221, %rd144;
	cvt.rn.f32.u32 	%f255, %r221;
	mul.f32 	%f256, %f239, %f255;
	fma.rn.f32 	%f257, %f6, %f256, %f254;
	and.b64  	%rd145, %rd20, %rd138;
	popc.b64 	%r222, %rd145;
	cvt.rn.f32.u32 	%f258, %r222;
	mul.f32 	%f259, %f239, %f258;
	fma.rn.f32 	%f460, %f7, %f259, %f257;
$L__BB22_62:
	setp.lt.s32 	%p50, %r89, 8;
	@%p50 bra 	$L__BB22_66;
	setp.ne.s32 	%p51, %r6, 0;
	mov.b32 	%r331, 0;
	@%p51 bra 	$L__BB22_65;
	ld.shared.u32 	%r331, [%r9+28];
$L__BB22_65:
	shfl.sync.idx.b32	%r224|%p52, %r331, 0, 31, -1;
	ld.shared.u64 	%rd146, [%r31+1792];
	mov.b32 	%f260, %r224;
	and.b64  	%rd147, %rd14, %rd146;
	popc.b64 	%r225, %rd147;
	cvt.rn.f32.u32 	%f261, %r225;
	mul.f32 	%f262, %f260, %f261;
	fma.rn.f32 	%f263, %f1, %f262, %f460;
	and.b64  	%rd148, %rd15, %rd146;
	popc.b64 	%r226, %rd148;
	cvt.rn.f32.u32 	%f264, %r226;
	mul.f32 	%f265, %f260, %f264;
	fma.rn.f32 	%f266, %f2, %f265, %f263;
	and.b64  	%rd149, %rd16, %rd146;
	popc.b64 	%r227, %rd149;
	cvt.rn.f32.u32 	%f267, %r227;
	mul.f32 	%f268, %f260, %f267;
	fma.rn.f32 	%f269, %f3, %f268, %f266;
	and.b64  	%rd150, %rd17, %rd146;
	popc.b64 	%r228, %rd150;
	cvt.rn.f32.u32 	%f270, %r228;
	mul.f32 	%f271, %f260, %f270;
	fma.rn.f32 	%f272, %f4, %f271, %f269;
	and.b64  	%rd151, %rd18, %rd146;
	popc.b64 	%r229, %rd151;
	cvt.rn.f32.u32 	%f273, %r229;
	mul.f32 	%f274, %f260, %f273;
	fma.rn.f32 	%f275, %f5, %f274, %f272;
	and.b64  	%rd152, %rd19, %rd146;
	popc.b64 	%r230, %rd152;
	cvt.rn.f32.u32 	%f276, %r230;
	mul.f32 	%f277, %f260, %f276;
	fma.rn.f32 	%f278, %f6, %f277, %f275;
	and.b64  	%rd153, %rd20, %rd146;
	popc.b64 	%r231, %rd153;
	cvt.rn.f32.u32 	%f279, %r231;
	mul.f32 	%f280, %f260, %f279;
	fma.rn.f32 	%f460, %f7, %f280, %f278;
$L__BB22_66:
	setp.lt.s32 	%p53, %r89, 9;
	@%p53 bra 	$L__BB22_70;
	setp.ne.s32 	%p54, %r6, 0;
	mov.b32 	%r332, 0;
	@%p54 bra 	$L__BB22_69;
	ld.shared.u32 	%r332, [%r9+32];
$L__BB22_69:
	shfl.sync.idx.b32	%r233|%p55, %r332, 0, 31, -1;
	ld.shared.u64 	%rd154, [%r31+2048];
	mov.b32 	%f281, %r233;
	and.b64  	%rd155, %rd14, %rd154;
	popc.b64 	%r234, %rd155;
	cvt.rn.f32.u32 	%f282, %r234;
	mul.f32 	%f283, %f281, %f282;
	fma.rn.f32 	%f284, %f1, %f283, %f460;
	and.b64  	%rd156, %rd15, %rd154;
	popc.b64 	%r235, %rd156;
	cvt.rn.f32.u32 	%f285, %r235;
	mul.f32 	%f286, %f281, %f285;
	fma.rn.f32 	%f287, %f2, %f286, %f284;
	and.b64  	%rd157, %rd16, %rd154;
	popc.b64 	%r236, %rd157;
	cvt.rn.f32.u32 	%f288, %r236;
	mul.f32 	%f289, %f281, %f288;
	fma.rn.f32 	%f290, %f3, %f289, %f287;
	and.b64  	%rd158, %rd17, %rd154;
	popc.b64 	%r237, %rd158;
	cvt.rn.f32.u32 	%f291, %r237;
	mul.f32 	%f292, %f281, %f291;
	fma.rn.f32 	%f293, %f4, %f292, %f290;
	and.b64  	%rd159, %rd18, %rd154;
	popc.b64 	%r238, %rd159;
	cvt.rn.f32.u32 	%f294, %r238;
	mul.f32 	%f295, %f281, %f294;
	fma.rn.f32 	%f296, %f5, %f295, %f293;
	and.b64  	%rd160, %rd19, %rd154;
	popc.b64 	%r239, %rd160;
	cvt.rn.f32.u32 	%f297, %r239;
	mul.f32 	%f298, %f281, %f297;
	fma.rn.f32 	%f299, %f6, %f298, %f296;
	and.b64  	%rd161, %rd20, %rd154;
	popc.b64 	%r240, %rd161;
	cvt.rn.f32.u32 	%f300, %r240;
	mul.f32 	%f301, %f281, %f300;
	fma.rn.f32 	%f460, %f7, %f301, %f299;
$L__BB22_70:
	setp.lt.s32 	%p56, %r89, 10;
	@%p56 bra 	$L__BB22_74;
	setp.ne.s32 	%p57, %r6, 0;
	mov.b32 	%r333, 0;
	@%p57 bra 	$L__BB22_73;
	ld.shared.u32 	%r333, [%r9+36];
$L__BB22_73:
	shfl.sync.idx.b32	%r242|%p58, %r333, 0, 31, -1;
	ld.shared.u64 	%rd162, [%r31+2304];
	mov.b32 	%f302, %r242;
	and.b64  	%rd163, %rd14, %rd162;
	popc.b64 	%r243, %rd163;
	cvt.rn.f32.u32 	%f303, %r243;
	mul.f32 	%f304, %f302, %f303;
	fma.rn.f32 	%f305, %f1, %f304, %f460;
	and.b64  	%rd164, %rd15, %rd162;
	popc.b64 	%r244, %rd164;
	cvt.rn.f32.u32 	%f306, %r244;
	mul.f32 	%f307, %f302, %f306;
	fma.rn.f32 	%f308, %f2, %f307, %f305;
	and.b64  	%rd165, %rd16, %rd162;
	popc.b64 	%r245, %rd165;
	cvt.rn.f32.u32 	%f309, %r245;
	mul.f32 	%f310, %f302, %f309;
	fma.rn.f32 	%f311, %f3, %f310, %f308;
	and.b64  	%rd166, %rd17, %rd162;
	popc.b64 	%r246, %rd166;
	cvt.rn.f32.u32 	%f312, %r246;
	mul.f32 	%f313, %f302, %f312;
	fma.rn.f32 	%f314, %f4, %f313, %f311;
	and.b64  	%rd167, %rd18, %rd162;
	popc.b64 	%r247, %rd167;
	cvt.rn.f32.u32 	%f315, %r247;
	mul.f32 	%f316, %f302, %f315;
	fma.rn.f32 	%f317, %f5, %f316, %f314;
	and.b64  	%rd168, %rd19, %rd162;
	popc.b64 	%r248, %rd168;
	cvt.rn.f32.u32 	%f318, %r248;
	mul.f32 	%f319, %f302, %f318;
	fma.rn.f32 	%f320, %f6, %f319, %f317;
	and.b64  	%rd169, %rd20, %rd162;
	popc.b64 	%r249, %rd169;
	cvt.rn.f32.u32 	%f321, %r249;
	mul.f32 	%f322, %f302, %f321;
	fma.rn.f32 	%f460, %f7, %f322, %f320;
$L__BB22_74:
	setp.lt.s32 	%p59, %r89, 11;
	@%p59 bra 	$L__BB22_78;
	setp.ne.s32 	%p60, %r6, 0;
	mov.b32 	%r334, 0;
	@%p60 bra 	$L__BB22_77;
	ld.shared.u32 	%r334, [%r9+40];
$L__BB22_77:
	shfl.sync.idx.b32	%r251|%p61, %r334, 0, 31, -1;
	ld.shared.u64 	%rd170, [%r31+2560];
	mov.b32 	%f323, %r251;
	and.b64  	%rd171, %rd14, %rd170;
	popc.b64 	%r252, %rd171;
	cvt.rn.f32.u32 	%f324, %r252;
	mul.f32 	%f325, %f323, %f324;
	fma.rn.f32 	%f326, %f1, %f325, %f460;
	and.b64  	%rd172, %rd15, %rd170;
	popc.b64 	%r253, %rd172;
	cvt.rn.f32.u32 	%f327, %r253;
	mul.f32 	%f328, %f323, %f327;
	fma.rn.f32 	%f329, %f2, %f328, %f326;
	and.b64  	%rd173, %rd16, %rd170;
	popc.b64 	%r254, %rd173;
	cvt.rn.f32.u32 	%f330, %r254;
	mul.f32 	%f331, %f323, %f330;
	fma.rn.f32 	%f332, %f3, %f331, %f329;
	and.b64  	%rd174, %rd17, %rd170;
	popc.b64 	%r255, %rd174;
	cvt.rn.f32.u32 	%f333, %r255;
	mul.f32 	%f334, %f323, %f333;
	fma.rn.f32 	%f335, %f4, %f334, %f332;
	and.b64  	%rd175, %rd18, %rd170;
	popc.b64 	%r256, %rd175;
	cvt.rn.f32.u32 	%f336, %r256;
	mul.f32 	%f337, %f323, %f336;
	fma.rn.f32 	%f338, %f5, %f337, %f335;
	and.b64  	%rd176, %rd19, %rd170;
	popc.b64 	%r257, %rd176;
	cvt.rn.f32.u32 	%f339, %r257;
	mul.f32 	%f340, %f323, %f339;
	fma.rn.f32 	%f341, %f6, %f340, %f338;
	and.b64  	%rd177, %rd20, %rd170;
	popc.b64 	%r258, %rd177;
	cvt.rn.f32.u32 	%f342, %r258;
	mul.f32 	%f343, %f323, %f342;
	fma.rn.f32 	%f460, %f7, %f343, %f341;
$L__BB22_78:
	setp.lt.s32 	%p62, %r89, 12;
	@%p62 bra 	$L__BB22_82;
	setp.ne.s32 	%p63, %r6, 0;
	mov.b32 	%r335, 0;
	@%p63 bra 	$L__BB22_81;
	ld.shared.u32 	%r335, [%r9+44];
$L__BB22_81:
	shfl.sync.idx.b32	%r260|%p64, %r335, 0, 31, -1;
	ld.shared.u64 	%rd178, [%r31+2816];
	mov.b32 	%f344, %r260;
	and.b64  	%rd179, %rd14, %rd178;
	popc.b64 	%r261, %rd179;
	cvt.rn.f32.u32 	%f345, %r261;
	mul.f32 	%f346, %f344, %f345;
	fma.rn.f32 	%f347, %f1, %f346, %f460;
	and.b64  	%rd180, %rd15, %rd178;
	popc.b64 	%r262, %rd180;
	cvt.rn.f32.u32 	%f348, %r262;
	mul.f32 	%f349, %f344, %f348;
	fma.rn.f32 	%f350, %f2, %f349, %f347;
	and.b64  	%rd181, %rd16, %rd178;
	popc.b64 	%r263, %rd181;
	cvt.rn.f32.u32 	%f351, %r263;
	mul.f32 	%f352, %f344, %f351;
	fma.rn.f32 	%f353, %f3, %f352, %f350;
	and.b64  	%rd182, %rd17, %rd178;
	popc.b64 	%r264, %rd182;
	cvt.rn.f32.u32 	%f354, %r264;
	mul.f32 	%f355, %f344, %f354;
	fma.rn.f32 	%f356, %f4, %f355, %f353;
	and.b64  	%rd183, %rd18, %rd178;
	popc.b64 	%r265, %rd183;
	cvt.rn.f32.u32 	%f357, %r265;
	mul.f32 	%f358, %f344, %f357;
	fma.rn.f32 	%f359, %f5, %f358, %f356;
	and.b64  	%rd184, %rd19, %rd178;
	popc.b64 	%r266, %rd184;
	cvt.rn.f32.u32 	%f360, %r266;
	mul.f32 	%f361, %f344, %f360;
	fma.rn.f32 	%f362, %f6, %f361, %f359;
	and.b64  	%rd185, %rd20, %rd178;
	popc.b64 	%r267, %rd185;
	cvt.rn.f32.u32 	%f363, %r267;
	mul.f32 	%f364, %f344, %f363;
	fma.rn.f32 	%f460, %f7, %f364, %f362;
$L__BB22_82:
	setp.lt.s32 	%p65, %r89, 13;
	@%p65 bra 	$L__BB22_86;
	setp.ne.s32 	%p66, %r6, 0;
	mov.b32 	%r336, 0;
	@%p66 bra 	$L__BB22_85;
	ld.shared.u32 	%r336, [%r9+48];
$L__BB22_85:
	shfl.sync.idx.b32	%r269|%p67, %r336, 0, 31, -1;
	ld.shared.u64 	%rd186, [%r31+3072];
	mov.b32 	%f365, %r269;
	and.b64  	%rd187, %rd14, %rd186;
	popc.b64 	%r270, %rd187;
	cvt.rn.f32.u32 	%f366, %r270;
	mul.f32 	%f367, %f365, %f366;
	fma.rn.f32 	%f368, %f1, %f367, %f460;
	and.b64  	%rd188, %rd15, %rd186;
	popc.b64 	%r271, %rd188;
	cvt.rn.f32.u32 	%f369, %r271;
	mul.f32 	%f370, %f365, %f369;
	fma.rn.f32 	%f371, %f2, %f370, %f368;
	and.b64  	%rd189, %rd16, %rd186;
	popc.b64 	%r272, %rd189;
	cvt.rn.f32.u32 	%f372, %r272;
	mul.f32 	%f373, %f365, %f372;
	fma.rn.f32 	%f374, %f3, %f373, %f371;
	and.b64  	%rd190, %rd17, %rd186;
	popc.b64 	%r273, %rd190;
	cvt.rn.f32.u32 	%f375, %r273;
	mul.f32 	%f376, %f365, %f375;
	fma.rn.f32 	%f377, %f4, %f376, %f374;
	and.b64  	%rd191, %rd18, %rd186;
	popc.b64 	%r274, %rd191;
	cvt.rn.f32.u32 	%f378, %r274;
	mul.f32 	%f379, %f365, %f378;
	fma.rn.f32 	%f380, %f5, %f379, %f377;
	and.b64  	%rd192, %rd19, %rd186;
	popc.b64 	%r275, %rd192;
	cvt.rn.f32.u32 	%f381, %r275;
	mul.f32 	%f382, %f365, %f381;
	fma.rn.f32 	%f383, %f6, %f382, %f380;
	and.b64  	%rd193, %rd20, %rd186;
	popc.b64 	%r276, %rd193;
	cvt.rn.f32.u32 	%f384, %r276;
	mul.f32 	%f385, %f365, %f384;
	fma.rn.f32 	%f460, %f7, %f385, %f383;
$L__BB22_86:
	setp.lt.s32 	%p68, %r89, 14;
	@%p68 bra 	$L__BB22_90;
	setp.ne.s32 	%p69, %r6, 0;
	mov.b32 	%r337, 0;
	@%p69 bra 	$L__BB22_89;
	ld.shared.u32 	%r337, [%r9+52];
$L__BB22_89:
	shfl.sync.idx.b32	%r278|%p70, %r337, 0, 31, -1;
	ld.shared.u64 	%rd194, [%r31+3328];
	mov.b32 	%f386, %r278;
	and.b64  	%rd195, %rd14, %rd194;
	popc.b64 	%r279, %rd195;
	cvt.rn.f32.u32 	%f387, %r279;
	mul.f32 	%f388, %f386, %f387;
	fma.rn.f32 	%f389, %f1, %f388, %f460;
	and.b64  	%rd196, %rd15, %rd194;
	popc.b64 	%r280, %rd196;
	cvt.rn.f32.u32 	%f390, %r280;
	mul.f32 	%f391, %f386, %f390;
	fma.rn.f32 	%f392, %f2, %f391, %f389;
	and.b64  	%rd197, %rd16, %rd194;
	popc.b64 	%r281, %rd197;
	cvt.rn.f32.u32 	%f393, %r281;
	mul.f32 	%f394, %f386, %f393;
	fma.rn.f32 	%f395, %f3, %f394, %f392;
	and.b64  	%rd198, %rd17, %rd194;
	popc.b64 	%r282, %rd198;
	cvt.rn.f32.u32 	%f396, %r282;
	mul.f32 	%f397, %f386, %f396;
	fma.rn.f32 	%f398, %f4, %f397, %f395;
	and.b64  	%rd199, %rd18, %rd194;
	popc.b64 	%r283, %rd199;
	cvt.rn.f32.u32 	%f399, %r283;
	mul.f32 	%f400, %f386, %f399;
	fma.rn.f32 	%f401, %f5, %f400, %f398;
	and.b64  	%rd200, %rd19, %rd194;
	popc.b64 	%r284, %rd200;
	cvt.rn.f32.u32 	%f402, %r284;
	mul.f32 	%f403, %f386, %f402;
	fma.rn.f32 	%f404, %f6, %f403, %f401;
	and.b64  	%rd201, %rd20, %rd194;
	popc.b64 	%r285, %rd201;
	cvt.rn.f32.u32 	%f405, %r285;
	mul.f32 	%f406, %f386, %f405;
	fma.rn.f32 	%f460, %f7, %f406, %f404;
$L__BB22_90:
	setp.lt.s32 	%p71, %r89, 15;
	@%p71 bra 	$L__BB22_94;
	setp.ne.s32 	%p72, %r6, 0;
	mov.b32 	%r338, 0;
	@%p72 bra 	$L__BB22_93;
	ld.shared.u32 	%r338, [%r9+56];
$L__BB22_93:
	shfl.sync.idx.b32	%r287|%p73, %r338, 0, 31, -1;
	ld.shared.u64 	%rd202, [%r31+3584];
	mov.b32 	%f407, %r287;
	and.b64  	%rd203, %rd14, %rd202;
	popc.b64 	%r288, %rd203;
	cvt.rn.f32.u32 	%f408, %r288;
	mul.f32 	%f409, %f407, %f408;
	fma.rn.f32 	%f410, %f1, %f409, %f460;
	and.b64  	%rd204, %rd15, %rd202;
	popc.b64 	%r289, %rd204;
	cvt.rn.f32.u32 	%f411, %r289;
	mul.f32 	%f412, %f407, %f411;
	fma.rn.f32 	%f413, %f2, %f412, %f410;
	and.b64  	%rd205, %rd16, %rd202;
	popc.b64 	%r290, %rd205;
	cvt.rn.f32.u32 	%f414, %r290;
	mul.f32 	%f415, %f407, %f414;
	fma.rn.f32 	%f416, %f3, %f415, %f413;
	and.b64  	%rd206, %rd17, %rd202;
	popc.b64 	%r291, %rd206;
	cvt.rn.f32.u32 	%f417, %r291;
	mul.f32 	%f418, %f407, %f417;
	fma.rn.f32 	%f419, %f4, %f418, %f416;
	and.b64  	%rd207, %rd18, %rd202;
	popc.b64 	%r292, %rd207;
	cvt.rn.f32.u32 	%f420, %r292;
	mul.f32 	%f421, %f407, %f420;
	fma.rn.f32 	%f422, %f5, %f421, %f419;
	and.b64  	%rd208, %rd19, %rd202;
	popc.b64 	%r293, %rd208;
	cvt.rn.f32.u32 	%f423, %r293;
	mul.f32 	%f424, %f407, %f423;
	fma.rn.f32 	%f425, %f6, %f424, %f422;
	and.b64  	%rd209, %rd20, %rd202;
	popc.b64 	%r294, %rd209;
	cvt.rn.f32.u32 	%f426, %r294;
	mul.f32 	%f427, %f407, %f426;
	fma.rn.f32 	%f460, %f7, %f427, %f425;
$L__BB22_94:
	setp.ne.s32 	%p74, %r89, 16;
	@%p74 bra 	$L__BB22_98;
	setp.ne.s32 	%p75, %r6, 0;
	mov.b32 	%r339, 0;
	@%p75 bra 	$L__BB22_97;
	ld.shared.u32 	%r339, [%r9+60];
$L__BB22_97:
	shfl.sync.idx.b32	%r296|%p76, %r339, 0, 31, -1;
	ld.shared.u64 	%rd210, [%r31+3840];
	mov.b32 	%f428, %r296;
	and.b64  	%rd211, %rd14, %rd210;
	popc.b64 	%r297, %rd211;
	cvt.rn.f32.u32 	%f429, %r297;
	mul.f32 	%f430, %f428, %f429;
	fma.rn.f32 	%f431, %f1, %f430, %f460;
	and.b64  	%rd212, %rd15, %rd210;
	popc.b64 	%r298, %rd212;
	cvt.rn.f32.u32 	%f432, %r298;
	mul.f32 	%f433, %f428, %f432;
	fma.rn.f32 	%f434, %f2, %f433, %f431;
	and.b64  	%rd213, %rd16, %rd210;
	popc.b64 	%r299, %rd213;
	cvt.rn.f32.u32 	%f435, %r299;
	mul.f32 	%f436, %f428, %f435;
	fma.rn.f32 	%f437, %f3, %f436, %f434;
	and.b64  	%rd214, %rd17, %rd210;
	popc.b64 	%r300, %rd214;
	cvt.rn.f32.u32 	%f438, %r300;
	mul.f32 	%f439, %f428, %f438;
	fma.rn.f32 	%f440, %f4, %f439, %f437;
	and.b64  	%rd215, %rd18, %rd210;
	popc.b64 	%r301, %rd215;
	cvt.rn.f32.u32 	%f441, %r301;
	mul.f32 	%f442, %f428, %f441;
	fma.rn.f32 	%f443, %f5, %f442, %f440;
	and.b64  	%rd216, %rd19, %rd210;
	popc.b64 	%r302, %rd216;
	cvt.rn.f32.u32 	%f444, %r302;
	mul.f32 	%f445, %f428, %f444;
	fma.rn.f32 	%f446, %f6, %f445, %f443;
	and.b64  	%rd217, %rd20, %rd210;
	popc.b64 	%r303, %rd217;
	cvt.rn.f32.u32 	%f447, %r303;
	mul.f32 	%f448, %f428, %f447;
	fma.rn.f32 	%f460, %f7, %f448, %f446;
$L__BB22_98:
	setp.ne.s32 	%p77, %r6, 0;
	mov.b32 	%r304, %f460;
	shfl.sync.down.b32	%r305|%p78, %r304, 16, 31, -1;
	mov.b32 	%f449, %r305;
	add.f32 	%f450, %f460, %f449;
	mov.b32 	%r306, %f450;
	shfl.sync.down.b32	%r307|%p79, %r306, 8, 31, -1;
	mov.b32 	%f451, %r307;
	add.f32 	%f452, %f450, %f451;
	mov.b32 	%r308, %f452;
	shfl.sync.down.b32	%r309|%p80, %r308, 4, 31, -1;
	mov.b32 	%f453, %r309;
	add.f32 	%f454, %f452, %f453;
	mov.b32 	%r310, %f454;
	shfl.sync.down.b32	%r311|%p81, %r310, 2, 31, -1;
	mov.b32 	%f455, %r311;
	add.f32 	%f456, %f454, %f455;
	mov.b32 	%r312, %f456;
	shfl.sync.down.b32	%r313|%p82, %r312, 1, 31, -1;
	mov.b32 	%f457, %r313;
	add.f32 	%f44, %f456, %f457;
	@%p77 bra 	$L__BB22_100;
	mul.f32 	%f458, %f45, %f44;
	add.s64 	%rd218, %rd63, %rd12;
	shl.b64 	%rd219, %rd218, 2;
	add.s64 	%rd220, %rd8, %rd219;
	st.global.f32 	[%rd220], %f458;
$L__BB22_100:
	add.s32 	%r314, %r7, 31;
	shr.u32 	%r315, %r314, 5;
	add.s32 	%r323, %r323, %r315;
	setp.lt.u32 	%p83, %r323, %r2;
	@%p83 bra 	$L__BB22_22;
$L__BB22_101:
	bar.sync 	0;
	add.s32 	%r320, %r320, 1;
	setp.ne.s32 	%p84, %r320, %r1;
	@%p84 bra 	$L__BB22_14;
$L__BB22_102:
	ret;
$L__BB22_103:
	mul.wide.u32 	%rd45, %r317, 8;
	add.s64 	%rd38, %rd2, %rd45;
	// begin inline asm
	ld.global.nc.u64 %rd37, [%rd38];
	// end inline asm
	add.s32 	%r109, %r317, %r18;
	shl.b32 	%r110, %r109, 3;
	add.s32 	%r111, %r8, %r110;
	st.shared.u64 	[%r111], %rd37;
	add.s32 	%r112, %r317, %r7;
	mul.wide.u32 	%rd46, %r112, 8;
	add.s64 	%rd40, %rd2, %rd46;
	// begin inline asm
	ld.global.nc.u64 %rd39, [%rd40];
	// end inline asm
	shl.b32 	%r113, %r7, 3;
	add.s32 	%r114, %r111, %r113;
	st.shared.u64 	[%r114], %rd39;
	add.s32 	%r115, %r112, %r7;
	mul.wide.u32 	%rd47, %r115, 8;
	add.s64 	%rd42, %rd2, %rd47;
	// begin inline asm
	ld.global.nc.u64 %rd41, [%rd42];
	// end inline asm
	add.s32 	%r116, %r114, %r113;
	st.shared.u64 	[%r116], %rd41;
	add.s32 	%r117, %r115, %r7;
	mul.wide.u32 	%rd48, %r117, 8;
	add.s64 	%rd44, %rd2, %rd48;
	// begin inline asm
	ld.global.nc.u64 %rd43, [%rd44];
	// end inline asm
	add.s32 	%r118, %r116, %r113;
	st.shared.u64 	[%r118], %rd43;
	add.s32 	%r317, %r117, %r7;
	setp.lt.u32 	%p9, %r317, 224;
	@%p9 bra 	$L__BB22_103;
	bra.uni 	$L__BB22_9;

}
	// .globl	_Z67popcount_weighted_keys_literal_fused_multiq_kernel_warp_out_w32_sb2ILi8EEvPKyPKfiiS1_S3_iiiiiPKxS5_fiPf
.visible .entry _Z67popcount_weighted_keys_literal_fused_multiq_kernel_warp_out_w32_sb2ILi8EEvPKyPKfiiS1_S3_iiiiiPKxS5_fiPf(
	.param .u64 .ptr .align 1 _Z67popcount_weighted_keys_literal_fused_multiq_kernel_warp_out_w32_sb2ILi8EEvPKyPKfiiS1_S3_iiiiiPKxS5_fiPf_param_0,
	.param .u64 .ptr .align 1 _Z67popcount_weighted_keys_literal_fused_multiq_kernel_warp_out_w32_sb2ILi8EEvPKyPKfiiS1_S3_iiiiiPKxS5_fiPf_param_1,
	.param .u32 _Z67popcount_weighted_keys_literal_fused_multiq_kernel_warp_out_w32_sb2ILi8EEvPKyPKfiiS1_S3_iiiiiPKxS5_fiPf_param_2,
	.param .u32 _Z67popcount_weighted_keys_literal_fused_multiq_kernel_warp_out_w32_sb2ILi8EEvPKyPKfiiS1_S3_iiiiiPKxS5_fiPf_param_3,
	.param .u64 .ptr .align 1 _Z67popcount_weighted_keys_literal_fused_multiq_kernel_warp_out_w32_sb2ILi8EEvPKyPKfiiS1_S3_iiiiiPKxS5_fiPf_param_4,
	.param .u64 .ptr .align 1 _Z67popcount_weighted_keys_literal_fused_multiq_kernel_warp_out_w32_sb2ILi8EEvPKyPKfiiS1_S3_iiiiiPKxS5_fiPf_param_5,
	.param .u32 _Z67popcount_weighted_keys_literal_fused_multiq_kernel_warp_out_w32_sb2ILi8EEvPKyPKfiiS1_S3_iiiiiPKxS5_fiPf_param_6,
	.param .u32 _Z67popcount_weighted_keys_literal_fused_multiq_kernel_warp_out_w32_sb2ILi8EEvPKyPKfiiS1_S3_iiiiiPKxS5_fiPf_param_7,
	.param .u32 _Z67popcount_weighted_keys_literal_fused_multiq_kernel_warp_out_w32_sb2ILi8EEvPKyPKfiiS1_S3_iiiiiPKxS5_fiPf_param_8,
	.param .u32 _Z67popcount_weighted_keys_literal_fused_multiq_kernel_warp_out_w32_sb2ILi8EEvPKyPKfiiS1_S3_iiiiiPKxS5_fiPf_param_9,
	.param .u32 _Z67popcount_weighted_keys_literal_fused_multiq_kernel_warp_out_w32_sb2ILi8EEvPKyPKfiiS1_S3_iiiiiPKxS5_fiPf_param_10,
	.param .u64 .ptr .align 1 _Z67popcount_weighted_keys_literal_fused_multiq_kernel_warp_out_w32_sb2ILi8EEvPKyPKfiiS1_S3_iiiiiPKxS5_fiPf_param_11,
	.param .u64 .ptr .align 1 _Z67popcount_weighted_keys_literal_fused_multiq_kernel_warp_out_w32_sb2ILi8EEvPKyPKfiiS1_S3_iiiiiPKxS5_fiPf_param_12,
	.param .f32 _Z67popcount_weighted_keys_literal_fused_multiq_kernel_warp_out_w32_sb2ILi8EEvPKyPKfiiS1_S3_iiiiiPKxS5_fiPf_param_13,
	.param .u32 _Z67popcount_weighted_keys_literal_fused_multiq_kernel_warp_out_w32_sb2ILi8EEvPKyPKfiiS1_S3_iiiiiPKxS5_fiPf_param_14,
	.param .u64 .ptr .align 1 _Z67popcount_weighted_keys_literal_fused_multiq_kernel_warp_out_w32_sb2ILi8EEvPKyPKfiiS1_S3_iiiiiPKxS5_fiPf_param_15
)
{
	.reg .pred 	%p<368>;
	.reg .b32 	%r<514>;
	.reg .b32 	%f<1564>;
	.reg .b64 	%rd<500>;

	ld.param.u32 	%r87, [_Z67popcount_weighted_keys_literal_fused_multiq_kernel_warp_out_w32_sb2ILi8EEvPKyPKfiiS1_S3_iiiiiPKxS5_fiPf_param_2];
	ld.param.u64 	%rd99, [_Z67popcount_weighted_keys_literal_fused_multiq_kernel_warp_out_w32_sb2ILi8EEvPKyPKfiiS1_S3_iiiiiPKxS5_fiPf_param_4];
	ld.param.u64 	%rd100, [_Z67popcount_weighted_keys_literal_fused_multiq_kernel_warp_out_w32_sb2ILi8EEvPKyPKfiiS1_S3_iiiiiPKxS5_fiPf_param_5];
	ld.param.u32 	%r88, [_Z67popcount_weighted_keys_literal_fused_multiq_kernel_warp_out_w32_sb2ILi8EEvPKyPKfiiS1_S3_iiiiiPKxS5_fiPf_param_7];
	ld.param.u32 	%r89, [_Z67popcount_weighted_keys_literal_fused_multiq_kernel_warp_out_w32_sb2ILi8EEvPKyPKfiiS1_S3_iiiiiPKxS5_fiPf_param_8];
	ld.param.u32 	%r92, [_Z67popcount_weighted_keys_literal_fused_multiq_kernel_warp_out_w32_sb2ILi8EEvPKyPKfiiS1_S3_iiiiiPKxS5_fiPf_param_9];
	ld.param.u32 	%r90, [_Z67popcount_weighted_keys_literal_fused_multiq_kernel_warp_out_w32_sb2ILi8EEvPKyPKfiiS1_S3_iiiiiPKxS5_fiPf_param_10];
	mov.u32 	%r93, %ctaid.x;
	mov.u32 	%r94, %ctaid.y;
	max.s32 	%r1, %r92, 1;
	max.s32 	%r2, %r90, 1;
	mul.lo.s32 	%r95, %r1, %r94;
	mul.lo.s32 	%r3, %r2, %r93;
	setp.ge.s32 	%p2, %r95, %r89;
	@%p2 bra 	$L__BB23_638;
	mov.u32 	%r4, %tid.x;
	and.b32  	%r5, %r4, 31;
	shl.b32 	%r97, %r87, 8;
	mov.u32 	%r98, shmem$1;
	add.s32 	%r6, %r98, %r97;
	shl.b32 	%r99, %r2, 11;
	add.s32 	%r7, %r6, %r99;
	shl.b32 	%r100, %r87, 2;
	add.s32 	%r8, %r7, %r100;
	mov.u32 	%r9, %ntid.x;
	add.s32 	%r10, %r4, %r9;
	max.u32 	%r101, %r10, 256;
	setp.lt.u32 	%p3, %r10, 256;
	selp.u32 	%r102, 1, 0, %p3;
	add.s32 	%r103, %r10, %r102;
	sub.s32 	%r104, %r101, %r103;
	div.u32 	%r105, %r104, %r9;
	add.s32 	%r11, %r105, %r102;
	max.u32 	%r106, %r10, 8;
	setp.lt.u32 	%p4, %r10, 8;
	selp.u32 	%r107, 1, 0, %p4;
	add.s32 	%r108, %r10, %r107;
	sub.s32 	%r109, %r106, %r108;
	div.u32 	%r110, %r109, %r9;
	add.s32 	%r12, %r110, %r107;
	and.b32  	%r13, %r11, 3;
	add.s32 	%r14, %r10, %r9;
	add.s32 	%r15, %r14, %r9;
	and.b32  	%r16, %r12, 3;
	mov.b32 	%r486, 0;
$L__BB23_2:
	add.s32 	%r18, %r486, %r3;
	setp.ge.s32 	%p5, %r18, %r88;
	@%p5 bra 	$L__BB23_16;
	setp.gt.u32 	%p6, %r4, 255;
	cvt.u64.u32 	%rd1, %r18;
	@%p6 bra 	$L__BB23_9;
	shl.b64 	%rd104, %rd1, 11;
	add.s64 	%rd2, %rd99, %rd104;
	setp.eq.s32 	%p7, %r13, 3;
	shl.b32 	%r19, %r486, 8;
	mov.u32 	%r487, %r4;
	@%p7 bra 	$L__BB23_8;
	setp.eq.s32 	%p8, %r13, 0;
	mul.wide.u32 	%rd107, %r4, 8;
	add.s64 	%rd106, %rd2, %rd107;
	// begin inline asm
	ld.global.nc.u64 %rd105, [%rd106];
	// end inline asm
	add.s32 	%r111, %r19, %r4;
	shl.b32 	%r112, %r111, 3;
	add.s32 	%r20, %r6, %r112;
	st.shared.u64 	[%r20], %rd105;
	mov.u32 	%r487, %r10;
	@%p8 bra 	$L__BB23_8;
	setp.eq.s32 	%p9, %r13, 1;
	mul.wide.s32 	%rd110, %r9, 8;
	add.s64 	%rd109, %rd106, %rd110;
	// begin inline asm
	ld.global.nc.u64 %rd108, [%rd109];
	// end inline asm
	shl.b32 	%r21, %r9, 3;
	add.s32 	%r22, %r20, %r21;
	st.shared.u64 	[%r22], %rd108;
	mov.u32 	%r487, %r14;
	@%p9 bra 	$L__BB23_8;
	add.s64 	%rd112, %rd109, %rd110;
	// begin inline asm
	ld.global.nc.u64 %rd111, [%rd112];
	// end inline asm
	add.s32 	%r113, %r22, %r21;
	st.shared.u64 	[%r113], %rd111;
	mov.u32 	%r487, %r15;
$L__BB23_8:
	setp.lt.u32 	%p10, %r11, 3;
	@%p10 bra 	$L__BB23_9;
	bra.uni 	$L__BB23_639;
$L__BB23_9:
	setp.gt.u32 	%p12, %r4, 7;
	@%p12 bra 	$L__BB23_16;
	shl.b64 	%rd126, %rd1, 5;
	add.s64 	%rd5, %rd100, %rd126;
	setp.eq.s32 	%p13, %r16, 3;
	shl.b32 	%r24, %r486, 3;
	mov.u32 	%r488, %r4;
	@%p13 bra 	$L__BB23_14;
	setp.eq.s32 	%p14, %r16, 0;
	mul.wide.u32 	%rd128, %r4, 4;
	add.s64 	%rd127, %rd5, %rd128;
	// begin inline asm
	ld.global.nc.f32 %f647, [%rd127];
	// end inline asm
	add.s32 	%r124, %r24, %r4;
	shl.b32 	%r125, %r124, 2;
	add.s32 	%r25, %r8, %r125;
	st.shared.f32 	[%r25], %f647;
	mov.u32 	%r488, %r10;
	@%p14 bra 	$L__BB23_14;
	setp.eq.s32 	%p15, %r16, 1;
	mul.wide.s32 	%rd130, %r9, 4;
	add.s64 	%rd129, %rd127, %rd130;
	// begin inline asm
	ld.global.nc.f32 %f648, [%rd129];
	// end inline asm
	shl.b32 	%r26, %r9, 2;
	add.s32 	%r27, %r25, %r26;
	st.shared.f32 	[%r27], %f648;
	mov.u32 	%r488, %r14;
	@%p15 bra 	$L__BB23_14;
	add.s64 	%rd131, %rd129, %rd130;
	// begin inline asm
	ld.global.nc.f32 %f649, [%rd131];
	// end inline asm
	add.s32 	%r126, %r27, %r26;
	st.shared.f32 	[%r126], %f649;
	mov.u32 	%r488, %r15;
$L__BB23_14:
	setp.lt.u32 	%p16, %r12, 3;
	@%p16 bra 	$L__BB23_16;
$L__BB23_15:
	mul.wide.u32 	%rd137, %r488, 4;
	add.s64 	%rd133, %rd5, %rd137;
	// begin inline asm
	ld.global.nc.f32 %f650, [%rd133];
	// end inline asm
	add.s32 	%r127, %r24, %r488;
	shl.b32 	%r128, %r127, 2;
	add.s32 	%r129, %r8, %r128;
	st.shared.f32 	[%r129], %f650;
	add.s32 	%r130, %r488, %r9;
	mul.wide.u32 	%rd138, %r130, 4;
	add.s64 	%rd134, %rd5, %rd138;
	// begin inline asm
	ld.global.nc.f32 %f651, [%rd134];
	// end inline asm
	shl.b32 	%r131, %r9, 2;
	add.s32 	%r132, %r129, %r131;
	st.shared.f32 	[%r132], %f651;
	add.s32 	%r133, %r130, %r9;
	mul.wide.u32 	%rd139, %r133, 4;
	add.s64 	%rd135, %rd5, %rd139;
	// begin inline asm
	ld.global.nc.f32 %f652, [%rd135];
	// end inline asm
	add.s32 	%r134, %r132, %r131;
	st.shared.f32 	[%r134], %f652;
	add.s32 	%r135, %r133, %r9;
	mul.wide.u32 	%rd140, %r135, 4;
	add.s64 	%rd136, %rd5, %rd140;
	// begin inline asm
	ld.global.nc.f32 %f653, [%rd136];
	// end inline asm
	add.s32 	%r136, %r134, %r131;
	st.shared.f32 	[%r136], %f653;
	add.s32 	%r488, %r135, %r9;
	setp.lt.u32 	%p17, %r488, 8;
	@%p17 bra 	$L__BB23_15;
$L__BB23_16:
	add.s32 	%r486, %r486, 1;
	setp.ne.s32 	%p18, %r486, %r2;
	@%p18 bra 	$L__BB23_2;
	bar.sync 	0;
	shr.u32 	%r138, %r4, 4;
	and.b32  	%r34, %r138, 62;
	or.b32  	%r35, %r34, 1;
	setp.lt.u32 	%p19, %r34, %r2;
	setp.gt.s32 	%p20, %r90, %r35;
	or.pred  	%p1, %p19, %p20;
	shl.b32 	%r140, %r4, 7;
	and.b32  	%r141, %r140, 126976;
	shl.b32 	%r142, %r5, 3;
	or.b32  	%r143, %r141, %r142;
	add.s32 	%r36, %r6, %r143;
	add.s32 	%r37, %r98, %r142;
	shl.b32 	%r145, %r4, 1;
	and.b32  	%r146, %r145, 1984;
	add.s32 	%r38, %r8, %r146;
	mov.b32 	%r491, 0;
$L__BB23_18:
	ld.param.u32 	%r483, [_Z67popcount_weighted_keys_literal_fused_multiq_kernel_warp_out_w32_sb2ILi8EEvPKyPKfiiS1_S3_iiiiiPKxS5_fiPf_param_8];
	mov.u32 	%r147, %ctaid.y;
	mad.lo.s32 	%r40, %r1, %r147, %r491;
	setp.ge.s32 	%p21, %r40, %r483;
	@%p21 bra 	$L__BB23_638;
	ld.param.u64 	%rd447, [_Z67popcount_weighted_keys_literal_fused_multiq_kernel_warp_out_w32_sb2ILi8EEvPKyPKfiiS1_S3_iiiiiPKxS5_fiPf_param_12];
	shl.b32 	%r148, %r87, 5;
	setp.ge.s32 	%p22, %r4, %r148;
	cvt.u64.u32 	%rd144, %r40;
	mul.wide.u32 	%rd145, %r40, 8;
	add.s64 	%rd143, %rd447, %rd145;
	// begin inline asm
	ld.global.nc.s64 %rd142, [%rd143];
	// end inline asm
	cvt.s64.s32 	%rd146, %r87;
	mul.lo.s64 	%rd25, %rd144, %rd146;
	@%p22 bra 	$L__BB23_22;
	ld.param.u64 	%rd444, [_Z67popcount_weighted_keys_literal_fused_multiq_kernel_warp_out_w32_sb2ILi8EEvPKyPKfiiS1_S3_iiiiiPKxS5_fiPf_param_0];
	shl.b64 	%rd147, %rd25, 8;
	add.s64 	%rd26, %rd444, %rd147;
	mov.u32 	%r492, %r4;
$L__BB23_21:
	mul.wide.s32 	%rd150, %r492, 8;
	add.s64 	%rd149, %rd26, %rd150;
	// begin inline asm
	ld.global.nc.u64 %rd148, [%rd149];
	// end inline asm
	shl.b32 	%r149, %r492, 3;
	mov.u32 	%r150, shmem$1;
	add.s32 	%r151, %r150, %r149;
	st.shared.u64 	[%r151], %rd148;
	add.s32 	%r492, %r492, %r9;
	shl.b32 	%r152, %r87, 5;
	setp.lt.s32 	%p23, %r492, %r152;
	@%p23 bra 	$L__BB23_21;
$L__BB23_22:
	setp.ge.s32 	%p24, %r4, %r87;
	mov.u32 	%r493, %r4;
	@%p24 bra 	$L__BB23_24;
$L__BB23_23:
	ld.param.u64 	%rd445, [_Z67popcount_weighted_keys_literal_fused_multiq_kernel_warp_out_w32_sb2ILi8EEvPKyPKfiiS1_S3_iiiiiPKxS5_fiPf_param_1];
	cvt.s64.s32 	%rd152, %r493;
	add.s64 	%rd153, %rd25, %rd152;
	shl.b64 	%rd154, %rd153, 2;
	add.s64 	%rd151, %rd445, %rd154;
	// begin inline asm
	ld.global.nc.f32 %f655, [%rd151];
	// end inline asm
	shl.b32 	%r153, %r493, 2;
	add.s32 	%r154, %r7, %r153;
	st.shared.f32 	[%r154], %f655;
	add.s32 	%r493, %r493, %r9;
	setp.lt.s32 	%p25, %r493, %r87;
	@%p25 bra 	$L__BB23_23;
$L__BB23_24:
	bar.sync 	0;
	@%p1 bra 	$L__BB23_26;
	bar.sync 	0;
	bra.uni 	$L__BB23_637;
$L__BB23_26:
	ld.param.u64 	%rd446, [_Z67popcount_weighted_keys_literal_fused_multiq_kernel_warp_out_w32_sb2ILi8EEvPKyPKfiiS1_S3_iiiiiPKxS5_fiPf_param_11];
	mov.u32 	%r155, %ctaid.x;
	mad.lo.s32 	%r156, %r2, %r155, %r34;
	mul.wide.u32 	%rd156, %r156, 8;
	add.s64 	%rd27, %rd446, %rd156;
	setp.ge.u32 	%p26, %r34, %r2;
	mov.b64 	%rd466, 0;
	@%p26 bra 	$L__BB23_28;
	// begin inline asm
	ld.global.nc.s64 %rd466, [%rd27];
	// end inline asm
$L__BB23_28:
	setp.le.s32 	%p27, %r90, %r35;
	mov.b64 	%rd467, 0;
	@%p27 bra 	$L__BB23_30;
	add.s64 	%rd161, %rd27, 8;
	// begin inline asm
	ld.global.nc.s64 %rd467, [%rd161];
	// end inline asm
$L__BB23_30:
	@%p26 bra 	$L__BB23_32;
	ld.shared.f32 	%f1233, [%r38];
	ld.shared.u64 	%rd457, [%r36];
	ld.shared.f32 	%f1232, [%r38+4];
	ld.shared.u64 	%rd456, [%r36+256];
	ld.shared.f32 	%f1231, [%r38+8];
	ld.shared.u64 	%rd455, [%r36+512];
	ld.shared.f32 	%f1230, [%r38+12];
	ld.shared.u64 	%rd454, [%r36+768];
	ld.shared.f32 	%f1229, [%r38+16];
	ld.shared.u64 	%rd453, [%r36+1024];
	ld.shared.f32 	%f1228, [%r38+20];
	ld.shared.u64 	%rd452, [%r36+1280];
	ld.shared.f32 	%f1227, [%r38+24];
	ld.shared.u64 	%rd451, [%r36+1536];
	ld.shared.f32 	%f1226, [%r38+28];
	ld.shared.u64 	%rd450, [%r36+1792];
$L__BB23_32:
	@%p27 bra 	$L__BB23_34;
	ld.shared.f32 	%f1241, [%r38+32];
	ld.shared.u64 	%rd465, [%r36+2048];
	ld.shared.f32 	%f1240, [%r38+36];
	ld.shared.u64 	%rd464, [%r36+2304];
	ld.shared.f32 	%f1239, [%r38+40];
	ld.shared.u64 	%rd463, [%r36+2560];
	ld.shared.f32 	%f1238, [%r38+44];
	ld.shared.u64 	%rd462, [%r36+2816];
	ld.shared.f32 	%f1237, [%r38+48];
	ld.shared.u64 	%rd461, [%r36+3072];
	ld.shared.f32 	%f1236, [%r38+52];
	ld.shared.u64 	%rd460, [%r36+3328];
	ld.shared.f32 	%f1235, [%r38+56];
	ld.shared.u64 	%rd459, [%r36+3584];
	ld.shared.f32 	%f1234, [%r38+60];
	ld.shared.u64 	%rd458, [%r36+3840];
$L__BB23_34:
	setp.lt.s32 	%p30, %r87, 17;
	@%p30 bra 	$L__BB23_71;
	neg.s32 	%r511, %r87;
	mov.f32 	%f1291, 0f00000000;
	mov.u32 	%r510, %r7;
	mov.u32 	%r512, %r37;
	mov.f32 	%f1290, %f1291;
$L__BB23_36:
	setp.ne.s32 	%p31, %r5, 0;
	mov.b32 	%r513, 0;
	@%p31 bra 	$L__BB23_38;
	ld.shared.u32 	%r513, [%r510];
$L__BB23_38:
	shfl.sync.idx.b32	%r158|%p33, %r513, 0, 31, -1;
	mov.b32 	%f593, %r158;
	ld.shared.u64 	%rd80, [%r512];
	add.s32 	%r512, %r512, 256;
	@%p26 bra 	$L__BB23_40;
	and.b64  	%rd162, %rd457, %rd80;
	popc.b64 	%r159, %rd162;
	cvt.rn.f32.u32 	%f657, %r159;
	mul.f32 	%f658, %f593, %f657;
	fma.rn.f32 	%f1290, %f1233, %f658, %f1290;
$L__BB23_40:
	@%p27 bra 	$L__BB23_42;
	and.b64  	%rd163, %rd465, %rd80;
	popc.b64 	%r160, %rd163;
	cvt.rn.f32.u32 	%f659, %r160;
	mul.f32 	%f660, %f593, %f659;
	fma.rn.f32 	%f1291, %f1241, %f660, %f1291;
$L__BB23_42:
	@%p26 bra 	$L__BB23_44;
	and.b64  	%rd164, %rd456, %rd80;
	popc.b64 	%r161, %rd164;
	cvt.rn.f32.u32 	%f661, %r161;
	mul.f32 	%f662, %f593, %f661;
	fma.rn.f32 	%f1290, %f1232, %f662, %f1290;
$L__BB23_44:
	@%p27 bra 	$L__BB23_46;
	and.b64  	%rd165, %rd464, %rd80;
	popc.b64 	%r162, %rd165;
	cvt.rn.f32.u32 	%f663, %r162;
	mul.f32 	%f664, %f593, %f663;
	fma.rn.f32 	%f1291, %f1240, %f664, %f1291;
$L__BB23_46:
	@%p26 bra 	$L__BB23_48;
	and.b64  	%rd166, %rd455, %rd80;
	popc.b64 	%r163, %rd166;
	cvt.rn.f32.u32 	%f665, %r163;
	mul.f32 	%f666, %f593, %f665;
	fma.rn.f32 	%f1290, %f1231, %f666, %f1290;
$L__BB23_48:
	@%p27 bra 	$L__BB23_50;
	and.b64  	%rd167, %rd463, %rd80;
	popc.b64 	%r164, %rd167;
	cvt.rn.f32.u32 	%f667, %r164;
	mul.f32 	%f668, %f593, %f667;
	fma.rn.f32 	%f1291, %f1239, %f668, %f1291;
$L__BB23_50:
	@%p26 bra 	$L__BB23_52;
	and.b64  	%rd168, %rd454, %rd80;
	popc.b64 	%r165, %rd168;
	cvt.rn.f32.u32 	%f669, %r165;
	mul.f32 	%f670, %f593, %f669;
	fma.rn.f32 	%f1290, %f1230, %f670, %f1290;
$L__BB23_52:
	@%p27 bra 	$L__BB23_54;
	and.b64  	%rd169, %rd462, %rd80;
	popc.b64 	%r166, %rd169;
	cvt.rn.f32.u32 	%f671, %r166;
	mul.f32 	%f672, %f593, %f671;
	fma.rn.f32 	%f1291, %f1238, %f672, %f1291;
$L__BB23_54:
	@%p26 bra 	$L__BB23_56;
	and.b64  	%rd170, %rd453, %rd80;
	popc.b64 	%r167, %rd170;
	cvt.rn.f32.u32 	%f673, %r167;
	mul.f32 	%f674, %f593, %f673;
	fma.rn.f32 	%f1290, %f1229, %f674, %f1290;
$L__BB23_56:
	@%p27 bra 	$L__BB23_58;
	and.b64  	%rd171, %rd461, %rd80;
	popc.b64 	%r168, %rd171;
	cvt.rn.f32.u32 	%f675, %r168;
	mul.f32 	%f676, %f593, %f675;
	fma.rn.f32 	%f1291, %f1237, %f676, %f1291;
$L__BB23_58:
	@%p26 bra 	$L__BB23_60;
	and.b64  	%rd172, %rd452, %rd80;
	popc.b64 	%r169, %rd172;
	cvt.rn.f32.u32 	%f677, %r169;
	mul.f32 	%f678, %f593, %f677;
	fma.rn.f32 	%f1290, %f1228, %f678, %f1290;
$L__BB23_60:
	@%p27 bra 	$L__BB23_62;
	and.b64  	%rd173, %rd460, %rd80;
	popc.b64 	%r170, %rd173;
	cvt.rn.f32.u32 	%f679, %r170;
	mul.f32 	%f680, %f593, %f679;
	fma.rn.f32 	%f1291, %f1236, %f680, %f1291;
$L__BB23_62:
	@%p26 bra 	$L__BB23_64;
	and.b64  	%rd174, %rd451, %rd80;
	popc.b64 	%r171, %rd174;
	cvt.rn.f32.u32 	%f681, %r171;
	mul.f32 	%f682, %f593, %f681;
	fma.rn.f32 	%f1290, %f1227, %f682, %f1290;
$L__BB23_64:
	@%p27 bra 	$L__BB23_66;
	and.b64  	%rd175, %rd459, %rd80;
	popc.b64 	%r172, %rd175;
	cvt.rn.f32.u32 	%f683, %r172;
	mul.f32 	%f684, %f593, %f683;
	fma.rn.f32 	%f1291, %f1235, %f684, %f1291;
$L__BB23_66:
	@%p26 bra 	$L__BB23_68;
	and.b64  	%rd176, %rd450, %rd80;
	popc.b64 	%r173, %rd176;
	cvt.rn.f32.u32 	%f685, %r173;
	mul.f32 	%f686, %f593, %f685;
	fma.rn.f32 	%f1290, %f1226, %f686, %f1290;
$L__BB23_68:
	@%p27 bra 	$L__BB23_70;
	and.b64  	%rd177, %rd458, %rd80;
	popc.b64 	%r174, %rd177;
	cvt.rn.f32.u32 	%f687, %r174;
	mul.f32 	%f688, %f593, %f687;
	fma.rn.f32 	%f1291, %f1234, %f688, %f1291;
$L__BB23_70:
	add.s32 	%r511, %r511, 1;
	setp.ne.s32 	%p49, %r511, 0;
	add.s32 	%r510, %r510, 4;
	@%p49 bra 	$L__BB23_36;
	bra.uni 	$L__BB23_631;
$L__BB23_71:
	setp.lt.s32 	%p50, %r87, 1;
	mov.f32 	%f1290, 0f00000000;
	mov.f32 	%f1291, %f1290;
	@%p50 bra 	$L__BB23_106;
	setp.ne.s32 	%p51, %r5, 0;
	mov.b32 	%r494, 0;
	@%p51 bra 	$L__BB23_74;
	ld.shared.u32 	%r494, [%r7];
$L__BB23_74:
	shfl.sync.idx.b32	%r176|%p53, %r494, 0, 31, -1;
	mov.b32 	%f49, %r176;
	ld.shared.u64 	%rd64, [%r37];
	mov.f32 	%f1290, 0f00000000;
	@%p26 bra 	$L__BB23_76;
	and.b64  	%rd178, %rd457, %rd64;
	popc.b64 	%r177, %rd178;
	cvt.rn.f32.u32 	%f691, %r177;
	mul.f32 	%f692, %f49, %f691;
	fma.rn.f32 	%f1290, %f1233, %f692, 0f00000000;
$L__BB23_76:
	mov.f32 	%f1291, 0f00000000;
	@%p27 bra 	$L__BB23_78;
	and.b64  	%rd179, %rd465, %rd64;
	popc.b64 	%r178, %rd179;
	cvt.rn.f32.u32 	%f694, %r178;
	mul.f32 	%f695, %f49, %f694;
	fma.rn.f32 	%f1291, %f1241, %f695, 0f00000000;
$L__BB23_78:
	@%p26 bra 	$L__BB23_80;
	and.b64  	%rd180, %rd456, %rd64;
	popc.b64 	%r179, %rd180;
	cvt.rn.f32.u32 	%f696, %r179;
	mul.f32 	%f697, %f49, %f696;
	fma.rn.f32 	%f1290, %f1232, %f697, %f1290;
$L__BB23_80:
	@%p27 bra 	$L__BB23_82;
	and.b64  	%rd181, %rd464, %rd64;
	popc.b64 	%r180, %rd181;
	cvt.rn.f32.u32 	%f698, %r180;
	mul.f32 	%f699, %f49, %f698;
	fma.rn.f32 	%f1291, %f1240, %f699, %f1291;
$L__BB23_82:
	@%p26 bra 	$L__BB23_84;
	and.b64  	%rd182, %rd455, %rd64;
	popc.b64 	%r181, %rd182;
	cvt.rn.f32.u32 	%f700, %r181;
	mul.f32 	%f701, %f49, %f700;
	fma.rn.f32 	%f1290, %f1231, %f701, %f1290;
$L__BB23_84:
	@%p27 bra 	$L__BB23_86;
	and.b64  	%rd183, %rd463, %rd64;
	popc.b64 	%r182, %rd183;
	cvt.rn.f32.u32 	%f702, %r182;
	mul.f32 	%f703, %f49, %f702;
	fma.rn.f32 	%f1291, %f1239, %f703, %f1291;
$L__BB23_86:
	@%p26 bra 	$L__BB23_88;
	and.b64  	%rd184, %rd454, %rd64;
	popc.b64 	%r183, %rd184;
	cvt.rn.f32.u32 	%f704, %r183;
	mul.f32 	%f705, %f49, %f704;
	fma.rn.f32 	%f1290, %f1230, %f705, %f1290;
$L__BB23_88:
	@%p27 bra 	$L__BB23_90;
	and.b64  	%rd185, %rd462, %rd64;
	popc.b64 	%r184, %rd185;
	cvt.rn.f32.u32 	%f706, %r184;
	mul.f32 	%f707, %f49, %f706;
	fma.rn.f32 	%f1291, %f1238, %f707, %f1291;
$L__BB23_90:
	@%p26 bra 	$L__BB23_92;
	and.b64  	%rd186, %rd453, %rd64;
	popc.b64 	%r185, %rd186;
	cvt.rn.f32.u32 	%f708, %r185;
	mul.f32 	%f709, %f49, %f708;
	fma.rn.f32 	%f1290, %f1229, %f709, %f1290;
$L__BB23_92:
	@%p27 bra 	$L__BB23_94;
	and.b64  	%rd187, %rd461, %rd64;
	popc.b64 	%r186, %rd187;
	cvt.rn.f32.u32 	%f710, %r186;
	mul.f32 	%f711, %f49, %f710;
	fma.rn.f32 	%f1291, %f1237, %f711, %f1291;
$L__BB23_94:
	@%p26 bra 	$L__BB23_96;
	and.b64  	%rd188, %rd452, %rd64;
	popc.b64 	%r187, %rd188;
	cvt.rn.f32.u32 	%f712, %r187;
	mul.f32 	%f713, %f49, %f712;
	fma.rn.f32 	%f1290, %f1228, %f713, %f1290;
$L__BB23_96:
	@%p27 bra 	$L__BB23_98;
	and.b64  	%rd189, %rd460, %rd64;
	popc.b64 	%r188, %rd189;
	cvt.rn.f32.u32 	%f714, %r188;
	mul.f32 	%f715, %f49, %f714;
	fma.rn.f32 	%f1291, %f1236, %f715, %f1291;
$L__BB23_98:
	@%p26 bra 	$L__BB23_100;
	and.b64  	%rd190, %rd451, %rd64;
	popc.b64 	%r189, %rd190;
	cvt.rn.f32.u32 	%f716, %r189;
	mul.f32 	%f717, %f49, %f716;
	fma.rn.f32 	%f1290, %f1227, %f717, %f1290;
$L__BB23_100:
	@%p27 bra 	$L__BB23_102;
	and.b64  	%rd191, %rd459, %rd64;
	popc.b64 	%r190, %rd191;
	cvt.rn.f32.u32 	%f718, %r190;
	mul.f32 	%f719, %f49, %f718;
	fma.rn.f32 	%f1291, %f1235, %f719, %f1291;
$L__BB23_102:
	@%p26 bra 	$L__BB23_104;
	and.b64  	%rd192, %rd450, %rd64;
	popc.b64 	%r191, %rd192;
	cvt.rn.f32.u32 	%f720, %r191;
	mul.f32 	%f721, %f49, %f720;
	fma.rn.f32 	%f1290, %f1226, %f721, %f1290;
$L__BB23_104:
	@%p27 bra 	$L__BB23_106;
	and.b64  	%rd193, %rd458, %rd64;
	popc.b64 	%r192, %rd193;
	cvt.rn.f32.u32 	%f722, %r192;
	mul.f32 	%f723, %f49, %f722;
	fma.rn.f32 	%f1291, %f1234, %f723, %f1291;
$L__BB23_106:
	setp.lt.s32 	%p69, %r87, 2;
	@%p69 bra 	$L__BB23_141;
	setp.ne.s32 	%p70, %r5, 0;
	mov.b32 	%r495, 0;
	@%p70 bra 	$L__BB23_109;
	ld.shared.u32 	%r495, [%r7+4];
$L__BB23_109:
	shfl.sync.idx.b32	%r194|%p72, %r495, 0, 31, -1;
	mov.b32 	%f83, %r194;
	ld.shared.u64 	%rd65, [%r37+256];
	@%p26 bra 	$L__BB23_111;
	and.b64  	%rd194, %rd457, %rd65;
	popc.b64 	%r195, %rd194;
	cvt.rn.f32.u32 	%f724, %r195;
	mul.f32 	%f725, %f83, %f724;
	fma.rn.f32 	%f1290, %f1233, %f725, %f1290;
$L__BB23_111:
	@%p27 bra 	$L__BB23_113;
	and.b64  	%rd195, %rd465, %rd65;
	popc.b64 	%r196, %rd195;
	cvt.rn.f32.u32 	%f726, %r196;
	mul.f32 	%f727, %f83, %f726;
	fma.rn.f32 	%f1291, %f1241, %f727, %f1291;
$L__BB23_113:
	@%p26 bra 	$L__BB23_115;
	and.b64  	%rd196, %rd456, %rd65;
	popc.b64 	%r197, %rd196;
	cvt.rn.f32.u32 	%f728, %r197;
	mul.f32 	%f729, %f83, %f728;
	fma.rn.f32 	%f1290, %f1232, %f729, %f1290;
$L__BB23_115:
	@%p27 bra 	$L__BB23_117;
	and.b64  	%rd197, %rd464, %rd65;
	popc.b64 	%r198, %rd197;
	cvt.rn.f32.u32 	%f730, %r198;
	mul.f32 	%f731, %f83, %f730;
	fma.rn.f32 	%f1291, %f1240, %f731, %f1291;
$L__BB23_117:
	@%p26 bra 	$L__BB23_119;
	and.b64  	%rd198, %rd455, %rd65;
	popc.b64 	%r199, %rd198;
	cvt.rn.f32.u32 	%f732, %r199;
	mul.f32 	%f733, %f83, %f732;
	fma.rn.f32 	%f1290, %f1231, %f733, %f1290;
$L__BB23_119:
	@%p27 bra 	$L__BB23_121;
	and.b64  	%rd199, %rd463, %rd65;
	popc.b64 	%r200, %rd199;
	cvt.rn.f32.u32 	%f734, %r200;
	mul.f32 	%f735, %f83, %f734;
	fma.rn.f32 	%f1291, %f1239, %f735, %f1291;
$L__BB23_121:
	@%p26 bra 	$L__BB23_123;
	and.b64  	%rd200, %rd454, %rd65;
	popc.b64 	%r201, %rd200;
	cvt.rn.f32.u32 	%f736, %r201;
	mul.f32 	%f737, %f83, %f736;
	fma.rn.f32 	%f1290, %f1230, %f737, %f1290;
$L__BB23_123:
	@%p27 bra 	$L__BB23_125;
	and.b64  	%rd201, %rd462, %rd65;
	popc.b64 	%r202, %rd201;
	cvt.rn.f32.u32 	%f738, %r202;
	mul.f32 	%f739, %f83, %f738;
	fma.rn.f32 	%f1291, %f1238, %f739, %f1291;
$L__BB23_125:
	@%p26 bra 	$L__BB23_127;
	and.b64  	%rd202, %rd453, %rd65;
	popc.b64 	%r203, %rd202;
	cvt.rn.f32.u32 	%f740, %r203;
	mul.f32 	%f741, %f83, %f740;
	fma.rn.f32 	%f1290, %f1229, %f741, %f1290;
$L__BB23_127:
	@%p27 bra 	$L__BB23_129;
	and.b64  	%rd203, %rd461, %rd65;
	popc.b64 	%r204, %rd203;
	cvt.rn.f32.u32 	%f742, %r204;
	mul.f32 	%f743, %f83, %f742;
	fma.rn.f32 	%f1291, %f1237, %f743, %f1291;
$L__BB23_129:
	@%p26 bra 	$L__BB23_131;
	and.b64  	%rd204, %rd452, %rd65;
	popc.b64 	%r205, %rd204;
	cvt.rn.f32.u32 	%f744, %r205;
	mul.f32 	%f745, %f83, %f744;
	fma.rn.f32 	%f1290, %f1228, %f745, %f1290;
$L__BB23_131:
	@%p27 bra 	$L__BB23_133;
	and.b64  	%rd205, %rd460, %rd65;
	popc.b64 	%r206, %rd205;
	cvt.rn.f32.u32 	%f746, %r206;
	mul.f32 	%f747, %f83, %f746;
	fma.rn.f32 	%f1291, %f1236, %f747, %f1291;
$L__BB23_133:
	@%p26 bra 	$L__BB23_135;
	and.b64  	%rd206, %rd451, %rd65;
	popc.b64 	%r207, %rd206;
	cvt.rn.f32.u32 	%f748, %r207;
	mul.f32 	%f749, %f83, %f748;
	fma.rn.f32 	%f1290, %f1227, %f749, %f1290;
$L__BB23_135:
	@%p27 bra 	$L__BB23_137;
	and.b64  	%rd207, %rd459, %rd65;
	popc.b64 	%r208, %rd207;
	cvt.rn.f32.u32 	%f750, %r208;
	mul.f32 	%f751, %f83, %f750;
	fma.rn.f32 	%f1291, %f1235, %f751, %f1291;
$L__BB23_137:
	@%p26 bra 	$L__BB23_139;
	and.b64  	%rd208, %rd450, %rd65;
	popc.b64 	%r209, %rd208;
	cvt.rn.f32.u32 	%f752, %r209;
	mul.f32 	%f753, %f83, %f752;
	fma.rn.f32 	%f1290, %f1226, %f753, %f1290;
$L__BB23_139:
	@%p27 bra 	$L__BB23_141;
	and.b64  	%rd209, %rd458, %rd65;
	popc.b64 	%r210, %rd209;
	cvt.rn.f32.u32 	%f754, %r210;
	mul.f32 	%f755, %f83, %f754;
	fma.rn.f32 	%f1291, %f1234, %f755, %f1291;
$L__BB23_141:
	setp.lt.s32 	%p88, %r87, 3;
	@%p88 bra 	$L__BB23_176;
	setp.ne.s32 	%p89, %r5, 0;
	mov.b32 	%r496, 0;
	@%p89 bra 	$L__BB23_144;
	ld.shared.u32 	%r496, [%r7+8];
$L__BB23_144:
	shfl.sync.idx.b32	%r212|%p91, %r496, 0, 31, -1;
	mov.b32 	%f117, %r212;
	ld.shared.u64 	%rd66, [%r37+512];
	@%p26 bra 	$L__BB23_146;
	and.b64  	%rd210, %rd457, %rd66;
	popc.b64 	%r213, %rd210;
	cvt.rn.f32.u32 	%f756, %r213;
	mul.f32 	%f757, %f117, %f756;
	fma.rn.f32 	%f1290, %f1233, %f757, %f1290;
$L__BB23_146:
	@%p27 bra 	$L__BB23_148;
	and.b64  	%rd211, %rd465, %rd66;
	popc.b64 	%r214, %rd211;
	cvt.rn.f32.u32 	%f758, %r214;
	mul.f32 	%f759, %f117, %f758;
	fma.rn.f32 	%f1291, %f1241, %f759, %f1291;
$L__BB23_148:
	@%p26 bra 	$L__BB23_150;
	and.b64  	%rd212, %rd456, %rd66;
	popc.b64 	%r215, %rd212;
	cvt.rn.f32.u32 	%f760, %r215;
	mul.f32 	%f761, %f117, %f760;
	fma.rn.f32 	%f1290, %f1232, %f761, %f1290;
$L__BB23_150:
	@%p27 bra 	$L__BB23_152;
	and.b64  	%rd213, %rd464, %rd66;
	popc.b64 	%r216, %rd213;
	cvt.rn.f32.u32 	%f762, %r216;
	mul.f32 	%f763, %f117, %f762;
	fma.rn.f32 	%f1291, %f1240, %f763, %f1291;
$L__BB23_152:
	@%p26 bra 	$L__BB23_154;
	and.b64  	%rd214, %rd455, %rd66;
	popc.b64 	%r217, %rd214;
	cvt.rn.f32.u32 	%f764, %r217;
	mul.f32 	%f765, %f117, %f764;
	fma.rn.f32 	%f1290, %f1231, %f765, %f1290;
$L__BB23_154:
	@%p27 bra 	$L__BB23_156;
	and.b64  	%rd215, %rd463, %rd66;
	popc.b64 	%r218, %rd215;
	cvt.rn.f32.u32 	%f766, %r218;
	mul.f32 	%f767, %f117, %f766;
	fma.rn.f32 	%f1291, %f1239, %f767, %f1291;
$L__BB23_156:
	@%p26 bra 	$L__BB23_158;
	and.b64  	%rd216, %rd454, %rd66;
	popc.b64 	%r219, %rd216;
	cvt.rn.f32.u32 	%f768, %r219;
	mul.f32 	%f769, %f117, %f768;
	fma.rn.f32 	%f1290, %f1230, %f769, %f1290;
$L__BB23_158:
	@%p27 bra 	$L__BB23_160;
	and.b64  	%rd217, %rd462, %rd66;
	popc.b64 	%r220, %rd217;
	cvt.rn.f32.u32 	%f770, %r220;
	mul.f32 	%f771, %f117, %f770;
	fma.rn.f32 	%f1291, %f1238, %f771, %f1291;
$L__BB23_160:
	@%p26 bra 	$L__BB23_162;
	and.b64  	%rd218, %rd453, %rd66;
	popc.b64 	%r221, %rd218;
	cvt.rn.f32.u32 	%f772, %r221;
	mul.f32 	%f773, %f117, %f772;
	fma.rn.f32 	%f1290, %f1229, %f773, %f1290;
$L__BB23_162:
	@%p27 bra 	$L__BB23_164;
	and.b64  	%rd219, %rd461, %rd66;
	popc.b64 	%r222, %rd219;
	cvt.rn.f32.u32 	%f774, %r222;
	mul.f32 	%f775, %f117, %f774;
	fma.rn.f32 	%f1291, %f1237, %f775, %f1291;
$L__BB23_164:
	@%p26 bra 	$L__BB23_166;
	and.b64  	%rd220, %rd452, %rd66;
	popc.b64 	%r223, %rd220;
	cvt.rn.f32.u32 	%f776, %r223;
	mul.f32 	%f777, %f117, %f776;
	fma.rn.f32 	%f1290, %f1228, %f777, %f1290;
$L__BB23_166:
	@%p27 bra 	$L__BB23_168;
	and.b64  	%rd221, %rd460, %rd66;
	popc.b64 	%r224, %rd221;
	cvt.rn.f32.u32 	%f778, %r224;
	mul.f32 	%f779, %f117, %f778;
	fma.rn.f32 	%f1291, %f1236, %f779, %f1291;
$L__BB23_168:
	@%p26 bra 	$L__BB23_170;
	and.b64  	%rd222, %rd451, %rd66;
	popc.b64 	%r225, %rd222;
	cvt.rn.f32.u32 	%f780, %r225;
	mul.f32 	%f781, %f117, %f780;
	fma.rn.f32 	%f1290, %f1227, %f781, %f1290;
$L__BB23_170:
	@%p27 bra 	$L__BB23_172;
	and.b64  	%rd223, %rd459, %rd66;
	popc.b64 	%r226, %rd223;
	cvt.rn.f32.u32 	%f782, %r226;
	mul.f32 	%f783, %f117, %f782;
	fma.rn.f32 	%f1291, %f1235, %f783, %f1291;
$L__BB23_172:
	@%p26 bra 	$L__BB23_174;
	and.b64  	%rd224, %rd450, %rd66;
	popc.b64 	%r227, %rd224;
	cvt.rn.f32.u32 	%f784, %r227;
	mul.f32 	%f785, %f117, %f784;
	fma.rn.f32 	%f1290, %f1226, %f785, %f1290;
$L__BB23_174:
	@%p27 bra 	$L__BB23_176;
	and.b64  	%rd225, %rd458, %rd66;
	popc.b64 	%r228, %rd225;
	cvt.rn.f32.u32 	%f786, %r228;
	mul.f32 	%f787, %f117, %f786;
	fma.rn.f32 	%f1291, %f1234, %f787, %f1291;
$L__BB23_176:
	setp.lt.s32 	%p107, %r87, 4;
	@%p107 bra 	$L__BB23_211;
	setp.ne.s32 	%p108, %r5, 0;
	mov.b32 	%r497, 0;
	@%p108 bra 	$L__BB23_179;
	ld.shared.u32 	%r497, [%r7+12];
$L__BB23_179:
	shfl.sync.idx.b32	%r230|%p110, %r497, 0, 31, -1;
	mov.b32 	%f151, %r230;
	ld.shared.u64 	%rd67, [%r37+768];
	@%p26 bra 	$L__BB23_181;
	and.b64  	%rd226, %rd457, %rd67;
	popc.b64 	%r231, %rd226;
	cvt.rn.f32.u32 	%f788, %r231;
	mul.f32 	%f789, %f151, %f788;
	fma.rn.f32 	%f1290, %f1233, %f789, %f1290;
$L__BB23_181:
	@%p27 bra 	$L__BB23_183;
	and.b64  	%rd227, %rd465, %rd67;
	popc.b64 	%r232, %rd227;
	cvt.rn.f32.u32 	%f790, %r232;
	mul.f32 	%f791, %f151, %f790;
	fma.rn.f32 	%f1291, %f1241, %f791, %f1291;
$L__BB23_183:
	@%p26 bra 	$L__BB23_185;
	and.b64  	%rd228, %rd456, %rd67;
	popc.b64 	%r233, %rd228;
	cvt.rn.f32.u32 	%f792, %r233;
	mul.f32 	%f793, %f151, %f792;
	fma.rn.f32 	%f1290, %f1232, %f793, %f1290;
$L__BB23_185:
	@%p27 bra 	$L__BB23_187;
	and.b64  	%rd229, %rd464, %rd67;
	popc.b64 	%r234, %rd229;
	cvt.rn.f32.u32 	%f794, %r234;
	mul.f32 	%f795, %f151, %f794;
	fma.rn.f32 	%f1291, %f1240, %f795, %f1291;
$L__BB23_187:
	@%p26 bra 	$L__BB23_189;
	and.b64  	%rd230, %rd455, %rd67;
	popc.b64 	%r235, %rd230;
	cvt.rn.f32.u32 	%f796, %r235;
	mul.f32 	%f797, %f151, %f796;
	fma.rn.f32 	%f1290, %f1231, %f797, %f1290;
$L__BB23_189:
	@%p27 bra 	$L__BB23_191;
	and.b64  	%rd231, %rd463, %rd67;
	popc.b64 	%r236, %rd231;
	cvt.rn.f32.u32 	%f798, %r236;
	mul.f32 	%f799, %f151, %f798;
	fma.rn.f32 	%f1291, %f1239, %f799, %f1291;
$L__BB23_191:
	@%p26 bra 	$L__BB23_193;
	and.b64  	%rd232, %rd454, %rd67;
	popc.b64 	%r237, %rd232;
	cvt.rn.f32.u32 	%f800, %r237;
	mul.f32 	%f801, %f151, %f800;
	fma.rn.f32 	%f1290, %f1230, %f801, %f1290;
$L__BB23_193:
	@%p27 bra 	$L__BB23_195;
	and.b64  	%rd233, %rd462, %rd67;
	popc.b64 	%r238, %rd233;
	cvt.rn.f32.u32 	%f802, %r238;
	mul.f32 	%f803, %f151, %f802;
	fma.rn.f32 	%f1291, %f1238, %f803, %f1291;
$L__BB23_195:
	@%p26 bra 	$L__BB23_197;
	and.b64  	%rd234, %rd453, %rd67;
	popc.b64 	%r239, %rd234;
	cvt.rn.f32.u32 	%f804, %r239;
	mul.f32 	%f805, %f151, %f804;
	fma.rn.f32 	%f1290, %f1229, %f805, %f1290;
$L__BB23_197:
	@%p27 bra 	$L__BB23_199;
	and.b64  	%rd235, %rd461, %rd67;
	popc.b64 	%r240, %rd235;
	cvt.rn.f32.u32 	%f806, %r240;
	mul.f32 	%f807, %f151, %f806;
	fma.rn.f32 	%f1291, %f1237, %f807, %f1291;
$L__BB23_199:
	@%p26 bra 	$L__BB23_201;
	and.b64  	%rd236, %rd452, %rd67;
	popc.b64 	%r241, %rd236;
	cvt.rn.f32.u32 	%f808, %r241;
	mul.f32 	%f809, %f151, %f808;
	fma.rn.f32 	%f1290, %f1228, %f809, %f1290;
$L__BB23_201:
	@%p27 bra 	$L__BB23_203;
	and.b64  	%rd237, %rd460, %rd67;
	popc.b64 	%r242, %rd237;
	cvt.rn.f32.u32 	%f810, %r242;
	mul.f32 	%f811, %f151, %f810;
	fma.rn.f32 	%f1291, %f1236, %f811, %f1291;
$L__BB23_203:
	@%p26 bra 	$L__BB23_205;
	and.b64  	%rd238, %rd451, %rd67;
	popc.b64 	%r243, %rd238;
	cvt.rn.f32.u32 	%f812, %r243;
	mul.f32 	%f813, %f151, %f812;
	fma.rn.f32 	%f1290, %f1227, %f813, %f1290;
$L__BB23_205:
	@%p27 bra 	$L__BB23_207;
	and.b64  	%rd239, %rd459, %rd67;
	popc.b64 	%r244, %rd239;
	cvt.rn.f32.u32 	%f814, %r244;
	mul.f32 	%f815, %f151, %f814;
	fma.rn.f32 	%f1291, %f1235, %f815, %f1291;
$L__BB23_207:
	@%p26 bra 	$L__BB23_209;
	and.b64  	%rd240, %rd450, %rd67;
	popc.b64 	%r245, %rd240;
	cvt.rn.f32.u32 	%f816, %r245;
	mul.f32 	%f817, %f151, %f816;
	fma.rn.f32 	%f1290, %f1226, %f817, %f1290;
$L__BB23_209:
	@%p27 bra 	$L__BB23_211;
	and.b64  	%rd241, %rd458, %rd67;
	popc.b64 	%r246, %rd241;
	cvt.rn.f32.u32 	%f818, %r246;
	mul.f32 	%f819, %f151, %f818;
	fma.rn.f32 	%f1291, %f1234, %f819, %f1291;
$L__BB23_211:
	setp.lt.s32 	%p126, %r87, 5;
	@%p126 bra 	$L__BB23_246;
	setp.ne.s32 	%p127, %r5, 0;
	mov.b32 	%r498, 0;
	@%p127 bra 	$L__BB23_214;
	ld.shared.u32 	%r498, [%r7+16];
$L__BB23_214:
	shfl.sync.idx.b32	%r248|%p129, %r498, 0, 31, -1;
	mov.b32 	%f185, %r248;
	ld.shared.u64 	%rd68, [%r37+1024];
	@%p26 bra 	$L__BB23_216;
	and.b64  	%rd242, %rd457, %rd68;
	popc.b64 	%r249, %rd242;
	cvt.rn.f32.u32 	%f820, %r249;
	mul.f32 	%f821, %f185, %f820;
	fma.rn.f32 	%f1290, %f1233, %f821, %f1290;
$L__BB23_216:
	@%p27 bra 	$L__BB23_218;
	and.b64  	%rd243, %rd465, %rd68;
	popc.b64 	%r250, %rd243;
	cvt.rn.f32.u32 	%f822, %r250;
	mul.f32 	%f823, %f185, %f822;
	fma.rn.f32 	%f1291, %f1241, %f823, %f1291;
$L__BB23_218:
	@%p26 bra 	$L__BB23_220;
	and.b64  	%rd244, %rd456, %rd68;
	popc.b64 	%r251, %rd244;
	cvt.rn.f32.u32 	%f824, %r251;
	mul.f32 	%f825, %f185, %f824;
	fma.rn.f32 	%f1290, %f1232, %f825, %f1290;
$L__BB23_220:
	@%p27 bra 	$L__BB23_222;
	and.b64  	%rd245, %rd464, %rd68;
	popc.b64 	%r252, %rd245;
	cvt.rn.f32.u32 	%f826, %r252;
	mul.f32 	%f827, %f185, %f826;
	fma.rn.f32 	%f1291, %f1240, %f827, %f1291;
$L__BB23_222:
	@%p26 bra 	$L__BB23_224;
	and.b64  	%rd246, %rd455, %rd68;
	popc.b64 	%r253, %rd246;
	cvt.rn.f32.u32 	%f828, %r253;
	mul.f32 	%f829, %f185, %f828;
	fma.rn.f32 	%f1290, %f1231, %f829, %f1290;
$L__BB23_224:
	@%p27 bra 	$L__BB23_226;
	and.b64  	%rd247, %rd463, %rd68;
	popc.b64 	%r254, %rd247;
	cvt.rn.f32.u32 	%f830, %r254;
	mul.f32 	%f831, %f185, %f830;
	fma.rn.f32 	%f1291, %f1239, %f831, %f1291;
$L__BB23_226:
	@%p26 bra 	$L__BB23_228;
	and.b64  	%rd248, %rd454, %rd68;
	popc.b64 	%r255, %rd248;
	cvt.rn.f32.u32 	%f832, %r255;
	mul.f32 	%f833, %f185, %f832;
	fma.rn.f32 	%f1290, %f1230, %f833, %f1290;
$L__BB23_228:
	@%p27 bra 	$L__BB23_230;
	and.b64  	%rd249, %rd462, %rd68;
	popc.b64 	%r256, %rd249;
	cvt.rn.f32.u32 	%f834, %r256;
	mul.f32 	%f835, %f185, %f834;
	fma.rn.f32 	%f1291, %f1238, %f835, %f1291;
$L__BB23_230:
	@%p26 bra 	$L__BB23_232;
	and.b64  	%rd250, %rd453, %rd68;
	popc.b64 	%r257, %rd250;
	cvt.rn.f32.u32 	%f836, %r257;
	mul.f32 	%f837, %f185, %f836;
	fma.rn.f32 	%f1290, %f1229, %f837, %f1290;
$L__BB23_232:
	@%p27 bra 	$L__BB23_234;
	and.b64  	%rd251, %rd461, %rd68;
	popc.b64 	%r258, %rd251;
	cvt.rn.f32.u32 	%f838, %r258;
	mul.f32 	%f839, %f185, %f838;
	fma.rn.f32 	%f1291, %f1237, %f839, %f1291;
$L__BB23_234:
	@%p26 bra 	$L__BB23_236;
	and.b64  	%rd252, %rd452, %rd68;
	popc.b64 	%r259, %rd252;
	cvt.rn.f32.u32 	%f840, %r259;
	mul.f32 	%f841, %f185, %f840;
	fma.rn.f32 	%f1290, %f1228, %f841, %f1290;
$L__BB23_236:
	@%p27 bra 	$L__BB23_238;
	and.b64  	%rd253, %rd460, %rd68;
	popc.b64 	%r260, %rd253;
	cvt.rn.f32.u32 	%f842, %r260;
	mul.f32 	%f843, %f185, %f842;
	fma.rn.f32 	%f1291, %f1236, %f843, %f1291;
$L__BB23_238:
	@%p26 bra 	$L__BB23_240;
	and.b64  	%rd254, %rd451, %rd68;
	popc.b64 	%r261, %rd254;
	cvt.rn.f32.u32 	%f844, %r261;
	mul.f32 	%f845, %f185, %f844;
	fma.rn.f32 	%f1290, %f1227, %f845, %f1290;
$L__BB23_240:
	@%p27 bra 	$L__BB23_242;
	and.b64  	%rd255, %rd459, %rd68;
	popc.b64 	%r262, %rd255;
	cvt.rn.f32.u32 	%f846, %r262;
	mul.f32 	%f847, %f185, %f846;
	fma.rn.f32 	%f1291, %f1235, %f847, %f1291;
$L__BB23_242:
	@%p26 bra 	$L__BB23_244;
	and.b64  	%rd256, %rd450, %rd68;
	popc.b64 	%r263, %rd256;
	cvt.rn.f32.u32 	%f848, %r263;
	mul.f32 	%f849, %f185, %f848;
	fma.rn.f32 	%f1290, %f1226, %f849, %f1290;
$L__BB23_244:
	@%p27 bra 	$L__BB23_246;
	and.b64  	%rd257, %rd458, %rd68;
	popc.b64 	%r264, %rd257;
	cvt.rn.f32.u32 	%f850, %r264;
	mul.f32 	%f851, %f185, %f850;
	fma.rn.f32 	%f1291, %f1234, %f851, %f1291;
$L__BB23_246:
	setp.lt.s32 	%p145, %r87, 6;
	@%p145 bra 	$L__BB23_281;
	setp.ne.s32 	%p146, %r5, 0;
	mov.b32 	%r499, 0;
	@%p146 bra 	$L__BB23_249;
	ld.shared.u32 	%r499, [%r7+20];
$L__BB23_249:
	shfl.sync.idx.b32	%r266|%p148, %r499, 0, 31, -1;
	mov.b32 	%f219, %r266;
	ld.shared.u64 	%rd69, [%r37+1280];
	@%p26 bra 	$L__BB23_251;
	and.b64  	%rd258, %rd457, %rd69;
	popc.b64 	%r267, %rd258;
	cvt.rn.f32.u32 	%f852, %r267;
	mul.f32 	%f853, %f219, %f852;
	fma.rn.f32 	%f1290, %f1233, %f853, %f1290;
$L__BB23_251:
	@%p27 bra 	$L__BB23_253;
	and.b64  	%rd259, %rd465, %rd69;
	popc.b64 	%r268, %rd259;
	cvt.rn.f32.u32 	%f854, %r268;
	mul.f32 	%f855, %f219, %f854;
	fma.rn.f32 	%f1291, %f1241, %f855, %f1291;
$L__BB23_253:
	@%p26 bra 	$L__BB23_255;
	and.b64  	%rd260, %rd456, %rd69;
	popc.b64 	%r269, %rd260;
	cvt.rn.f32.u32 	%f856, %r269;
	mul.f32 	%f857, %f219, %f856;
	fma.rn.f32 	%f1290, %f1232, %f857, %f1290;
$L__BB23_255:
	@%p27 bra 	$L__BB23_257;
	and.b64  	%rd261, %rd464, %rd69;
	popc.b64 	%r270, %rd261;
	cvt.rn.f32.u32 	%f858, %r270;
	mul.f32 	%f859, %f219, %f858;
	fma.rn.f32 	%f1291, %f1240, %f859, %f1291;
$L__BB23_257:
	@%p26 bra 	$L__BB23_259;
	and.b64  	%rd262, %rd455, %rd69;
	popc.b64 	%r271, %rd262;
	cvt.rn.f32.u32 	%f860, %r271;
	mul.f32 	%f861, %f219, %f860;
	fma.rn.f32 	%f1290, %f1231, %f861, %f1290;
$L__BB23_259:
	@%p27 bra 	$L__BB23_261;
	and.b64  	%rd263, %rd463, %rd69;
	popc.b64 	%r272, %rd263;
	cvt.rn.f32.u32 	%f862, %r272;
	mul.f32 	%f863, %f219, %f862;
	fma.rn.f32 	%f1291, %f1239, %f863, %f1291;
$L__BB23_261:
	@%p26 bra 	$L__BB23_263;
	and.b64  	%rd264, %rd454, %rd69;
	popc.b64 	%r273, %rd264;
	cvt.rn.f32.u32 	%f864, %r273;
	mul.f32 	%f865, %f219, %f864;
	fma.rn.f32 	%f1290, %f1230, %f865, %f1290;
$L__BB23_263:
	@%p27 bra 	$L__BB23_265;
	and.b64  	%rd265, %rd462, %rd69;
	popc.b64 	%r274, %rd265;
	cvt.rn.f32.u32 	%f866, %r274;
	mul.f32 	%f867, %f219, %f866;
	fma.rn.f32 	%f1291, %f1238, %f867, %f1291;
$L__BB23_265:
	@%p26 bra 	$L__BB23_267;
	and.b64  	%rd266, %rd453, %rd69;
	popc.b64 	%r275, %rd266;
	cvt.rn.f32.u32 	%f868, %r275;
	mul.f32 	%f869, %f219, %f868;
	fma.rn.f32 	%f1290, %f1229, %f869, %f1290;
$L__BB23_267:
	@%p27 bra 	$L__BB23_269;
	and.b64  	%rd267, %rd461, %rd69;
	popc.b64 	%r276, %rd267;
	cvt.rn.f32.u32 	%f870, %r276;
	mul.f32 	%f871, %f219, %f870;
	fma.rn.f32 	%f1291, %f1237, %f871, %f1291;
$L__BB23_269:
	@%p26 bra 	$L__BB23_271;
	and.b64  	%rd268, %rd452, %rd69;
	popc.b64 	%r277, %rd268;
	cvt.rn.f32.u32 	%f872, %r277;
	mul.f32 	%f873, %f219, %f872;
	fma.rn.f32 	%f1290, %f1228, %f873, %f1290;
$L__BB23_271:
	@%p27 bra 	$L__BB23_273;
	and.b64  	%rd269, %rd460, %rd69;
	popc.b64 	%r278, %rd269;
	cvt.rn.f32.u32 	%f874, %r278;
	mul.f32 	%f875, %f219, %f874;
	fma.rn.f32 	%f1291, %f1236, %f875, %f1291;
$L__BB23_273:
	@%p26 bra 	$L__BB23_275;
	and.b64  	%rd270, %rd451, %rd69;
	popc.b64 	%r279, %rd270;
	cvt.rn.f32.u32 	%f876, %r279;
	mul.f32 	%f877, %f219, %f876;
	fma.rn.f32 	%f244, %f1227, %f877, %f1290;
	mov.f32 	%f1290, %f244;
$L__BB23_275:
	@%p27 bra 	$L__BB23_277;
	and.b64  	%rd271, %rd459, %rd69;
	popc.b64 	%r280, %rd271;
	cvt.rn.f32.u32 	%f878, %r280;
	mul.f32 	%f879, %f219, %f878;
	fma.rn.f32 	%f1291, %f1235, %f879, %f1291;
$L__BB23_277:
	@%p26 bra 	$L__BB23_279;
	and.b64  	%rd272, %rd450, %rd69;
	popc.b64 	%r281, %rd272;
	cvt.rn.f32.u32 	%f880, %r281;
	mul.f32 	%f881, %f219, %f880;
	fma.rn.f32 	%f248, %f1226, %f881, %f1290;
	mov.f32 	%f1290, %f248;
$L__BB23_279:
	@%p27 bra 	$L__BB23_281;
	and.b64  	%rd273, %rd458, %rd69;
	popc.b64 	%r282, %rd273;
	cvt.rn.f32.u32 	%f882, %r282;
	mul.f32 	%f883, %f219, %f882;
	fma.rn.f32 	%f1291, %f1234, %f883, %f1291;
$L__BB23_281:
	setp.lt.s32 	%p164, %r87, 7;
	@%p164 bra 	$L__BB23_316;
	setp.ne.s32 	%p165, %r5, 0;
	mov.b32 	%r500, 0;
	@%p165 bra 	$L__BB23_284;
	ld.shared.u32 	%r500, [%r7+24];
$L__BB23_284:
	shfl.sync.idx.b32	%r284|%p167, %r500, 0, 31, -1;
	mov.b32 	%f253, %r284;
	ld.shared.u64 	%rd70, [%r37+1536];
	@%p26 bra 	$L__BB23_286;
	and.b64  	%rd274, %rd457, %rd70;
	popc.b64 	%r285, %rd274;
	cvt.rn.f32.u32 	%f884, %r285;
	mul.f32 	%f885, %f253, %f884;
	fma.rn.f32 	%f254, %f1233, %f885, %f1290;
	mov.f32 	%f1290, %f254;
$L__BB23_286:
	@%p27 bra 	$L__BB23_288;
	and.b64  	%rd275, %rd465, %rd70;
	popc.b64 	%r286, %rd275;
	cvt.rn.f32.u32 	%f886, %r286;
	mul.f32 	%f887, %f253, %f886;
	fma.rn.f32 	%f1291, %f1241, %f887, %f1291;
$L__BB23_288:
	@%p26 bra 	$L__BB23_290;
	and.b64  	%rd276, %rd456, %rd70;
	popc.b64 	%r287, %rd276;
	cvt.rn.f32.u32 	%f888, %r287;
	mul.f32 	%f889, %f253, %f888;
	fma.rn.f32 	%f258, %f1232, %f889, %f1290;
	mov.f32 	%f1290, %f258;
$L__BB23_290:
	@%p27 bra 	$L__BB23_292;
	and.b64  	%rd277, %rd464, %rd70;
	popc.b64 	%r288, %rd277;
	cvt.rn.f32.u32 	%f890, %r288;
	mul.f32 	%f891, %f253, %f890;
	fma.rn.f32 	%f1291, %f1240, %f891, %f1291;
$L__BB23_292:
	@%p26 bra 	$L__BB23_294;
	and.b64  	%rd278, %rd455, %rd70;
	popc.b64 	%r289, %rd278;
	cvt.rn.f32.u32 	%f892, %r289;
	mul.f32 	%f893, %f253, %f892;
	fma.rn.f32 	%f262, %f1231, %f893, %f1290;
	mov.f32 	%f1290, %f262;
$L__BB23_294:
	@%p27 bra 	$L__BB23_296;
	and.b64  	%rd279, %rd463, %rd70;
	popc.b64 	%r290, %rd279;
	cvt.rn.f32.u32 	%f894, %r290;
	mul.f32 	%f895, %f253, %f894;
	fma.rn.f32 	%f1291, %f1239, %f895, %f1291;
$L__BB23_296:
	@%p26 bra 	$L__BB23_298;
	and.b64  	%rd280, %rd454, %rd70;
	popc.b64 	%r291, %rd280;
	cvt.rn.f32.u32 	%f896, %r291;
	mul.f32 	%f897, %f253, %f896;
	fma.rn.f32 	%f266, %f1230, %f897, %f1290;
	mov.f32 	%f1290, %f266;
$L__BB23_298:
	@%p27 bra 	$L__BB23_300;
	and.b64  	%rd281, %rd462, %rd70;
	popc.b64 	%r292, %rd281;
	cvt.rn.f32.u32 	%f898, %r292;
	mul.f32 	%f899, %f253, %f898;
	fma.rn.f32 	%f1291, %f1238, %f899, %f1291;
$L__BB23_300:
	@%p26 bra 	$L__BB23_302;
	and.b64  	%rd282, %rd453, %rd70;
	popc.b64 	%r293, %rd282;
	cvt.rn.f32.u32 	%f900, %r293;
	mul.f32 	%f901, %f253, %f900;
	fma.rn.f32 	%f270, %f1229, %f901, %f1290;
	mov.f32 	%f1290, %f270;
$L__BB23_302:
	@%p27 bra 	$L__BB23_304;
	and.b64  	%rd283, %rd461, %rd70;
	popc.b64 	%r294, %rd283;
	cvt.rn.f32.u32 	%f902, %r294;
	mul.f32 	%f903, %f253, %f902;
	fma.rn.f32 	%f1291, %f1237, %f903, %f1291;
$L__BB23_304:
	@%p26 bra 	$L__BB23_306;
	and.b64  	%rd284, %rd452, %rd70;
	popc.b64 	%r295, %rd284;
	cvt.rn.f32.u32 	%f904, %r295;
	mul.f32 	%f905, %f253, %f904;
	fma.rn.f32 	%f274, %f1228, %f905, %f1290;
	mov.f32 	%f1290, %f274;
$L__BB23_306:
	@%p27 bra 	$L__BB23_308;
	and.b64  	%rd285, %rd460, %rd70;
	popc.b64 	%r296, %rd285;
	cvt.rn.f32.u32 	%f906, %r296;
	mul.f32 	%f907, %f253, %f906;
	fma.rn.f32 	%f1291, %f1236, %f907, %f1291;
$L__BB23_308:
	@%p26 bra 	$L__BB23_310;
	and.b64  	%rd286, %rd451, %rd70;
	popc.b64 	%r297, %rd286;
	cvt.rn.f32.u32 	%f908, %r297;
	mul.f32 	%f909, %f253, %f908;
	fma.rn.f32 	%f278, %f1227, %f909, %f1290;
	mov.f32 	%f1290, %f278;
$L__BB23_310:
	@%p27 bra 	$L__BB23_312;
	and.b64  	%rd287, %rd459, %rd70;
	popc.b64 	%r298, %rd287;
	cvt.rn.f32.u32 	%f910, %r298;
	mul.f32 	%f911, %f253, %f910;
	fma.rn.f32 	%f1291, %f1235, %f911, %f1291;
$L__BB23_312:
	@%p26 bra 	$L__BB23_314;
	and.b64  	%rd288, %rd450, %rd70;
	popc.b64 	%r299, %rd288;
	cvt.rn.f32.u32 	%f912, %r299;
	mul.f32 	%f913, %f253, %f912;
	fma.rn.f32 	%f282, %f1226, %f913, %f1290;
	mov.f32 	%f1290, %f282;
$L__BB23_314:
	@%p27 bra 	$L__BB23_316;
	and.b64  	%rd289, %rd458, %rd70;
	popc.b64 	%r300, %rd289;
	cvt.rn.f32.u32 	%f914, %r300;
	mul.f32 	%f915, %f253, %f914;
	fma.rn.f32 	%f1291, %f1234, %f915, %f1291;
$L__BB23_316:
	setp.lt.s32 	%p183, %r87, 8;
	@%p183 bra 	$L__BB23_351;
	setp.ne.s32 	%p184, %r5, 0;
	mov.b32 	%r501, 0;
	@%p184 bra 	$L__BB23_319;
	ld.shared.u32 	%r501, [%r7+28];
$L__BB23_319:
	shfl.sync.idx.b32	%r302|%p186, %r501, 0, 31, -1;
	mov.b32 	%f287, %r302;
	ld.shared.u64 	%rd71, [%r37+1792];
	@%p26 bra 	$L__BB23_321;
	and.b64  	%rd290, %rd457, %rd71;
	popc.b64 	%r303, %rd290;
	cvt.rn.f32.u32 	%f916, %r303;
	mul.f32 	%f917, %f287, %f916;
	fma.rn.f32 	%f288, %f1233, %f917, %f1290;
	mov.f32 	%f1290, %f288;
$L__BB23_321:
	@%p27 bra 	$L__BB23_323;
	and.b64  	%rd291, %rd465, %rd71;
	popc.b64 	%r304, %rd291;
	cvt.rn.f32.u32 	%f918, %r304;
	mul.f32 	%f919, %f287, %f918;
	fma.rn.f32 	%f1291, %f1241, %f919, %f1291;
$L__BB23_323:
	@%p26 bra 	$L__BB23_325;
	and.b64  	%rd292, %rd456, %rd71;
	popc.b64 	%r305, %rd292;
	cvt.rn.f32.u32 	%f920, %r305;
	mul.f32 	%f921, %f287, %f920;
	fma.rn.f32 	%f292, %f1232, %f921, %f1290;
	mov.f32 	%f1290, %f292;
$L__BB23_325:
	@%p27 bra 	$L__BB23_327;
	and.b64  	%rd293, %rd464, %rd71;
	popc.b64 	%r306, %rd293;
	cvt.rn.f32.u32 	%f922, %r306;
	mul.f32 	%f923, %f287, %f922;
	fma.rn.f32 	%f1291, %f1240, %f923, %f1291;
$L__BB23_327:
	@%p26 bra 	$L__BB23_329;
	and.b64  	%rd294, %rd455, %rd71;
	popc.b64 	%r307, %rd294;
	cvt.rn.f32.u32 	%f924, %r307;
	mul.f32 	%f925, %f287, %f924;
	fma.rn.f32 	%f296, %f1231, %f925, %f1290;
	mov.f32 	%f1290, %f296;
$L__BB23_329:
	@%p27 bra 	$L__BB23_331;
	and.b64  	%rd295, %rd463, %rd71;
	popc.b64 	%r308, %rd295;
	cvt.rn.f32.u32 	%f926, %r308;
	mul.f32 	%f927, %f287, %f926;
	fma.rn.f32 	%f1291, %f1239, %f927, %f1291;
$L__BB23_331:
	@%p26 bra 	$L__BB23_333;
	and.b64  	%rd296, %rd454, %rd71;
	popc.b64 	%r309, %rd296;
	cvt.rn.f32.u32 	%f928, %r309;
	mul.f32 	%f929, %f287, %f928;
	fma.rn.f32 	%f300, %f1230, %f929, %f1290;
	mov.f32 	%f1290, %f300;
$L__BB23_333:
	@%p27 bra 	$L__BB23_335;
	and.b64  	%rd297, %rd462, %rd71;
	popc.b64 	%r310, %rd297;
	cvt.rn.f32.u32 	%f930, %r310;
	mul.f32 	%f931, %f287, %f930;
	fma.rn.f32 	%f1291, %f1238, %f931, %f1291;
$L__BB23_335:
	@%p26 bra 	$L__BB23_337;
	and.b64  	%rd298, %rd453, %rd71;
	popc.b64 	%r311, %rd298;
	cvt.rn.f32.u32 	%f932, %r311;
	mul.f32 	%f933, %f287, %f932;
	fma.rn.f32 	%f304, %f1229, %f933, %f1290;
	mov.f32 	%f1290, %f304;
$L__BB23_337:
	@%p27 bra 	$L__BB23_339;
	and.b64  	%rd299, %rd461, %rd71;
	popc.b64 	%r312, %rd299;
	cvt.rn.f32.u32 	%f934, %r312;
	mul.f32 	%f935, %f287, %f934;
	fma.rn.f32 	%f1291, %f1237, %f935, %f1291;
$L__BB23_339:
	@%p26 bra 	$L__BB23_341;
	and.b64  	%rd300, %rd452, %rd71;
	popc.b64 	%r313, %rd300;
	cvt.rn.f32.u32 	%f936, %r313;
	mul.f32 	%f937, %f287, %f936;
	fma.rn.f32 	%f308, %f1228, %f937, %f1290;
	mov.f32 	%f1290, %f308;
$L__BB23_341:
	@%p27 bra 	$L__BB23_343;
	and.b64  	%rd301, %rd460, %rd71;
	popc.b64 	%r314, %rd301;
	cvt.rn.f32.u32 	%f938, %r314;
	mul.f32 	%f939, %f287, %f938;
	fma.rn.f32 	%f1291, %f1236, %f939, %f1291;
$L__BB23_343:
	@%p26 bra 	$L__BB23_345;
	and.b64  	%rd302, %rd451, %rd71;
	popc.b64 	%r315, %rd302;
	cvt.rn.f32.u32 	%f940, %r315;
	mul.f32 	%f941, %f287, %f940;
	fma.rn.f32 	%f312, %f1227, %f941, %f1290;
	mov.f32 	%f1290, %f312;
$L__BB23_345:
	@%p27 bra 	$L__BB23_347;
	and.b64  	%rd303, %rd459, %rd71;
	popc.b64 	%r316, %rd303;
	cvt.rn.f32.u32 	%f942, %r316;
	mul.f32 	%f943, %f287, %f942;
	fma.rn.f32 	%f314, %f1235, %f943, %f1291;
	mov.f32 	%f1291, %f314;
$L__BB23_347:
	@%p26 bra 	$L__BB23_349;
	and.b64  	%rd304, %rd450, %rd71;
	popc.b64 	%r317, %rd304;
	cvt.rn.f32.u32 	%f944, %r317;
	mul.f32 	%f945, %f287, %f944;
	fma.rn.f32 	%f316, %f1226, %f945, %f1290;
	mov.f32 	%f1290, %f316;
$L__BB23_349:
	@%p27 bra 	$L__BB23_351;
	and.b64  	%rd305, %rd458, %rd71;
	popc.b64 	%r318, %rd305;
	cvt.rn.f32.u32 	%f946, %r318;
	mul.f32 	%f947, %f287, %f946;
	fma.rn.f32 	%f318, %f1234, %f947, %f1291;
	mov.f32 	%f1291, %f318;
$L__BB23_351:
	setp.lt.s32 	%p202, %r87, 9;
	@%p202 bra 	$L__BB23_386;
	setp.ne.s32 	%p203, %r5, 0;
	mov.b32 	%r502, 0;
	@%p203 bra 	$L__BB23_354;
	ld.shared.u32 	%r502, [%r7+32];
$L__BB23_354:
	shfl.sync.idx.b32	%r320|%p205, %r502, 0, 31, -1;
	mov.b32 	%f321, %r320;
	ld.shared.u64 	%rd72, [%r37+2048];
	@%p26 bra 	$L__BB23_356;
	and.b64  	%rd306, %rd457, %rd72;
	popc.b64 	%r321, %rd306;
	cvt.rn.f32.u32 	%f948, %r321;
	mul.f32 	%f949, %f321, %f948;
	fma.rn.f32 	%f322, %f1233, %f949, %f1290;
	mov.f32 	%f1290, %f322;
$L__BB23_356:
	@%p27 bra 	$L__BB23_358;
	and.b64  	%rd307, %rd465, %rd72;
	popc.b64 	%r322, %rd307;
	cvt.rn.f32.u32 	%f950, %r322;
	mul.f32 	%f951, %f321, %f950;
	fma.rn.f32 	%f324, %f1241, %f951, %f1291;
	mov.f32 	%f1291, %f324;
$L__BB23_358:
	@%p26 bra 	$L__BB23_360;
	and.b64  	%rd308, %rd456, %rd72;
	popc.b64 	%r323, %rd308;
	cvt.rn.f32.u32 	%f952, %r323;
	mul.f32 	%f953, %f321, %f952;
	fma.rn.f32 	%f326, %f1232, %f953, %f1290;
	mov.f32 	%f1290, %f326;
$L__BB23_360:
	@%p27 bra 	$L__BB23_362;
	and.b64  	%rd309, %rd464, %rd72;
	popc.b64 	%r324, %rd309;
	cvt.rn.f32.u32 	%f954, %r324;
	mul.f32 	%f955, %f321, %f954;
	fma.rn.f32 	%f328, %f1240, %f955, %f1291;
	mov.f32 	%f1291, %f328;
$L__BB23_362:
	@%p26 bra 	$L__BB23_364;
	and.b64  	%rd310, %rd455, %rd72;
	popc.b64 	%r325, %rd310;
	cvt.rn.f32.u32 	%f956, %r325;
	mul.f32 	%f957, %f321, %f956;
	fma.rn.f32 	%f330, %f1231, %f957, %f1290;
	mov.f32 	%f1290, %f330;
$L__BB23_364:
	@%p27 bra 	$L__BB23_366;
	and.b64  	%rd311, %rd463, %rd72;
	popc.b64 	%r326, %rd311;
	cvt.rn.f32.u32 	%f958, %r326;
	mul.f32 	%f959, %f321, %f958;
	fma.rn.f32 	%f332, %f1239, %f959, %f1291;
	mov.f32 	%f1291, %f332;
$L__BB23_366:
	@%p26 bra 	$L__BB23_368;
	and.b64  	%rd312, %rd454, %rd72;
	popc.b64 	%r327, %rd312;
	cvt.rn.f32.u32 	%f960, %r327;
	mul.f32 	%f961, %f321, %f960;
	fma.rn.f32 	%f334, %f1230, %f961, %f1290;
	mov.f32 	%f1290, %f334;
$L__BB23_368:
	@%p27 bra 	$L__BB23_370;
	and.b64  	%rd313, %rd462, %rd72;
	popc.b64 	%r328, %rd313;
	cvt.rn.f32.u32 	%f962, %r328;
	mul.f32 	%f963, %f321, %f962;
	fma.rn.f32 	%f336, %f1238, %f963, %f1291;
	mov.f32 	%f1291, %f336;
$L__BB23_370:
	@%p26 bra 	$L__BB23_372;
	and.b64  	%rd314, %rd453, %rd72;
	popc.b64 	%r329, %rd314;
	cvt.rn.f32.u32 	%f964, %r329;
	mul.f32 	%f965, %f321, %f964;
	fma.rn.f32 	%f338, %f1229, %f965, %f1290;
	mov.f32 	%f1290, %f338;
$L__BB23_372:
	@%p27 bra 	$L__BB23_374;
	and.b64  	%rd315, %rd461, %rd72;
	popc.b64 	%r330, %rd315;
	cvt.rn.f32.u32 	%f966, %r330;
	mul.f32 	%f967, %f321, %f966;
	fma.rn.f32 	%f340, %f1237, %f967, %f1291;
	mov.f32 	%f1291, %f340;
$L__BB23_374:
	@%p26 bra 	$L__BB23_376;
	and.b64  	%rd316, %rd452, %rd72;
	popc.b64 	%r331, %rd316;
	cvt.rn.f32.u32 	%f968, %r331;
	mul.f32 	%f969, %f321, %f968;
	fma.rn.f32 	%f342, %f1228, %f969, %f1290;
	mov.f32 	%f1290, %f342;
$L__BB23_376:
	@%p27 bra 	$L__BB23_378;
	and.b64  	%rd317, %rd460, %rd72;
	popc.b64 	%r332, %rd317;
	cvt.rn.f32.u32 	%f970, %r332;
	mul.f32 	%f971, %f321, %f970;
	fma.rn.f32 	%f344, %f1236, %f971, %f1291;
	mov.f32 	%f1291, %f344;
$L__BB23_378:
	@%p26 bra 	$L__BB23_380;
	and.b64  	%rd318, %rd451, %rd72;
	popc.b64 	%r333, %rd318;
	cvt.rn.f32.u32 	%f972, %r333;
	mul.f32 	%f973, %f321, %f972;
	fma.rn.f32 	%f346, %f1227, %f973, %f1290;
	mov.f32 	%f1290, %f346;
$L__BB23_380:
	@%p27 bra 	$L__BB23_382;
	and.b64  	%rd319, %rd459, %rd72;
	popc.b64 	%r334, %rd319;
	cvt.rn.f32.u32 	%f974, %r334;
	mul.f32 	%f975, %f321, %f974;
	fma.rn.f32 	%f348, %f1235, %f975, %f1291;
	mov.f32 	%f1291, %f348;
$L__BB23_382:
	@%p26 bra 	$L__BB23_384;
	and.b64  	%rd320, %rd450, %rd72;
	popc.b64 	%r335, %rd320;
	cvt.rn.f32.u32 	%f976, %r335;
	mul.f32 	%f977, %f321, %f976;
	fma.rn.f32 	%f350, %f1226, %f977, %f1290;
	mov.f32 	%f1290, %f350;
$L__BB23_384:
	@%p27 bra 	$L__BB23_386;
	and.b64  	%rd321, %rd458, %rd72;
	popc.b64 	%r336, %rd321;
	cvt.rn.f32.u32 	%f978, %r336;
	mul.f32 	%f979, %f321, %f978;
	fma.rn.f32 	%f352, %f1234, %f979, %f1291;
	mov.f32 	%f1291, %f352;
$L__BB23_386:
	setp.lt.s32 	%p221, %r87, 10;
	@%p221 bra 	$L__BB23_421;
	setp.ne.s32 	%p222, %r5, 0;
	mov.b32 	%r503, 0;
	@%p222 bra 	$L__BB23_389;
	ld.shared.u32 	%r503, [%r7+36];
$L__BB23_389:
	shfl.sync.idx.b32	%r338|%p224, %r503, 0, 31, -1;
	mov.b32 	%f355, %r338;
	ld.shared.u64 	%rd73, [%r37+2304];
	@%p26 bra 	$L__BB23_391;
	and.b64  	%rd322, %rd457, %rd73;
	popc.b64 	%r339, %rd322;
	cvt.rn.f32.u32 	%f980, %r339;
	mul.f32 	%f981, %f355, %f980;
	fma.rn.f32 	%f356, %f1233, %f981, %f1290;
	mov.f32 	%f1290, %f356;
$L__BB23_391:
	@%p27 bra 	$L__BB23_393;
	and.b64  	%rd323, %rd465, %rd73;
	popc.b64 	%r340, %rd323;
	cvt.rn.f32.u32 	%f982, %r340;
	mul.f32 	%f983, %f355, %f982;
	fma.rn.f32 	%f358, %f1241, %f983, %f1291;
	mov.f32 	%f1291, %f358;
$L__BB23_393:
	@%p26 bra 	$L__BB23_395;
	and.b64  	%rd324, %rd456, %rd73;
	popc.b64 	%r341, %rd324;
	cvt.rn.f32.u32 	%f984, %r341;
	mul.f32 	%f985, %f355, %f984;
	fma.rn.f32 	%f360, %f1232, %f985, %f1290;
	mov.f32 	%f1290, %f360;
$L__BB23_395:
	@%p27 bra 	$L__BB23_397;
	and.b64  	%rd325, %rd464, %rd73;
	popc.b64 	%r342, %rd325;
	cvt.rn.f32.u32 	%f986, %r342;
	mul.f32 	%f987, %f355, %f986;
	fma.rn.f32 	%f362, %f1240, %f987, %f1291;
	mov.f32 	%f1291, %f362;
$L__BB23_397:
	@%p26 bra 	$L__BB23_399;
	and.b64  	%rd326, %rd455, %rd73;
	popc.b64 	%r343, %rd326;
	cvt.rn.f32.u32 	%f988, %r343;
	mul.f32 	%f989, %f355, %f988;
	fma.rn.f32 	%f364, %f1231, %f989, %f1290;
	mov.f32 	%f1290, %f364;
$L__BB23_399:
	@%p27 bra 	$L__BB23_401;
	and.b64  	%rd327, %rd463, %rd73;
	popc.b64 	%r344, %rd327;
	cvt.rn.f32.u32 	%f990, %r344;
	mul.f32 	%f991, %f355, %f990;
	fma.rn.f32 	%f366, %f1239, %f991, %f1291;
	mov.f32 	%f1291, %f366;
$L__BB23_401:
	@%p26 bra 	$L__BB23_403;
	and.b64  	%rd328, %rd454, %rd73;
	popc.b64 	%r345, %rd328;
	cvt.rn.f32.u32 	%f992, %r345;
	mul.f32 	%f993, %f355, %f992;
	fma.rn.f32 	%f368, %f1230, %f993, %f1290;
	mov.f32 	%f1290, %f368;
$L__BB23_403:
	@%p27 bra 	$L__BB23_405;
	and.b64  	%rd329, %rd462, %rd73;
	popc.b64 	%r346, %rd329;
	cvt.rn.f32.u32 	%f994, %r346;
	mul.f32 	%f995, %f355, %f994;
	fma.rn.f32 	%f370, %f1238, %f995, %f1291;
	mov.f32 	%f1291, %f370;
$L__BB23_405:
	@%p26 bra 	$L__BB23_407;
	and.b64  	%rd330, %rd453, %rd73;
	popc.b64 	%r347, %rd330;
	cvt.rn.f32.u32 	%f996, %r347;
	mul.f32 	%f997, %f355, %f996;
	fma.rn.f32 	%f372, %f1229, %f997, %f1290;
	mov.f32 	%f1290, %f372;
$L__BB23_407:
	@%p27 bra 	$L__BB23_409;
	and.b64  	%rd331, %rd461, %rd73;
	popc.b64 	%r348, %rd331;
	cvt.rn.f32.u32 	%f998, %r348;
	mul.f32 	%f999, %f355, %f998;
	fma.rn.f32 	%f374, %f1237, %f999, %f1291;
	mov.f32 	%f1291, %f374;
$L__BB23_409:
	@%p26 bra 	$L__BB23_411;
	and.b64  	%rd332, %rd452, %rd73;
	popc.b64 	%r349, %rd332;
	cvt.rn.f32.u32 	%f1000, %r349;
	mul.f32 	%f1001, %f355, %f1000;
	fma.rn.f32 	%f376, %f1228, %f1001, %f1290;
	mov.f32 	%f1290, %f376;
$L__BB23_411:
	@%p27 bra 	$L__BB23_413;
	and.b64  	%rd333, %rd460, %rd73;
	popc.b64 	%r350, %rd333;
	cvt.rn.f32.u32 	%f1002, %r350;
	mul.f32 	%f1003, %f355, %f1002;
	fma.rn.f32 	%f378, %f1236, %f1003, %f1291;
	mov.f32 	%f1291, %f378;
$L__BB23_413:
	@%p26 bra 	$L__BB23_415;
	and.b64  	%rd334, %rd451, %rd73;
	popc.b64 	%r351, %rd334;
	cvt.rn.f32.u32 	%f1004, %r351;
	mul.f32 	%f1005, %f355, %f1004;
	fma.rn.f32 	%f380, %f1227, %f1005, %f1290;
	mov.f32 	%f1290, %f380;
$L__BB23_415:
	@%p27 bra 	$L__BB23_417;
	and.b64  	%rd335, %rd459, %rd73;
	popc.b64 	%r352, %rd335;
	cvt.rn.f32.u32 	%f1006, %r352;
	mul.f32 	%f1007, %f355, %f1006;
	fma.rn.f32 	%f382, %f1235, %f1007, %f1291;
	mov.f32 	%f1291, %f382;
$L__BB23_417:
	@%p26 bra 	$L__BB23_419;
	and.b64  	%rd336, %rd450, %rd73;
	popc.b64 	%r353, %rd336;
	cvt.rn.f32.u32 	%f1008, %r353;
	mul.f32 	%f1009, %f355, %f1008;
	fma.rn.f32 	%f384, %f1226, %f1009, %f1290;
	mov.f32 	%f1290, %f384;
$L__BB23_419:
	@%p27 bra 	$L__BB23_421;
	and.b64  	%rd337, %rd458, %rd73;
	popc.b64 	%r354, %rd337;
	cvt.rn.f32.u32 	%f1010, %r354;
	mul.f32 	%f1011, %f355, %f1010;
	fma.rn.f32 	%f386, %f1234, %f1011, %f1291;
	mov.f32 	%f1291, %f386;
$L__BB23_421:
	setp.lt.s32 	%p240, %r87, 11;
	@%p240 bra 	$L__BB23_456;
	setp.ne.s32 	%p241, %r5, 0;
	mov.b32 	%r504, 0;
	@%p241 bra 	$L__BB23_424;
	ld.shared.u32 	%r504, [%r7+40];
$L__BB23_424:
	shfl.sync.idx.b32	%r356|%p243, %r504, 0, 31, -1;
	mov.b32 	%f389, %r356;
	ld.shared.u64 	%rd74, [%r37+2560];
	@%p26 bra 	$L__BB23_426;
	and.b64  	%rd338, %rd457, %rd74;
	popc.b64 	%r357, %rd338;
	cvt.rn.f32.u32 	%f1012, %r357;
	mul.f32 	%f1013, %f389, %f1012;
	fma.rn.f32 	%f390, %f1233, %f1013, %f1290;
	mov.f32 	%f1290, %f390;
$L__BB23_426:
	@%p27 bra 	$L__BB23_428;
	and.b64  	%rd339, %rd465, %rd74;
	popc.b64 	%r358, %rd339;
	cvt.rn.f32.u32 	%f1014, %r358;
	mul.f32 	%f1015, %f389, %f1014;
	fma.rn.f32 	%f392, %f1241, %f1015, %f1291;
	mov.f32 	%f1291, %f392;
$L__BB23_428:
	@%p26 bra 	$L__BB23_430;
	and.b64  	%rd340, %rd456, %rd74;
	popc.b64 	%r359, %rd340;
	cvt.rn.f32.u32 	%f1016, %r359;
	mul.f32 	%f1017, %f389, %f1016;
	fma.rn.f32 	%f394, %f1232, %f1017, %f1290;
	mov.f32 	%f1290, %f394;
$L__BB23_430:
	@%p27 bra 	$L__BB23_432;
	and.b64  	%rd341, %rd464, %rd74;
	popc.b64 	%r360, %rd341;
	cvt.rn.f32.u32 	%f1018, %r360;
	mul.f32 	%f1019, %f389, %f1018;
	fma.rn.f32 	%f396, %f1240, %f1019, %f1291;
	mov.f32 	%f1291, %f396;
$L__BB23_432:
	@%p26 bra 	$L__BB23_434;
	and.b64  	%rd342, %rd455, %rd74;
	popc.b64 	%r361, %rd342;
	cvt.rn.f32.u32 	%f1020, %r361;
	mul.f32 	%f1021, %f389, %f1020;
	fma.rn.f32 	%f398, %f1231, %f1021, %f1290;
	mov.f32 	%f1290, %f398;
$L__BB23_434:
	@%p27 bra 	$L__BB23_436;
	and.b64  	%rd343, %rd463, %rd74;
	popc.b64 	%r362, %rd343;
	cvt.rn.f32.u32 	%f1022, %r362;
	mul.f32 	%f1023, %f389, %f1022;
	fma.rn.f32 	%f400, %f1239, %f1023, %f1291;
	mov.f32 	%f1291, %f400;
$L__BB23_436:
	@%p26 bra 	$L__BB23_438;
	and.b64  	%rd344, %rd454, %rd74;
	popc.b64 	%r363, %rd344;
	cvt.rn.f32.u32 	%f1024, %r363;
	mul.f32 	%f1025, %f389, %f1024;
	fma.rn.f32 	%f402, %f1230, %f1025, %f1290;
	mov.f32 	%f1290, %f402;
$L__BB23_438:
	@%p27 bra 	$L__BB23_440;
	and.b64  	%rd345, %rd462, %rd74;
	popc.b64 	%r364, %rd345;
	cvt.rn.f32.u32 	%f1026, %r364;
	mul.f32 	%f1027, %f389, %f1026;
	fma.rn.f32 	%f404, %f1238, %f1027, %f1291;
	mov.f32 	%f1291, %f404;
$L__BB23_440:
	@%p26 bra 	$L__BB23_442;
	and.b64  	%rd346, %rd453, %rd74;
	popc.b64 	%r365, %rd346;
	cvt.rn.f32.u32 	%f1028, %r365;
	mul.f32 	%f1029, %f389, %f1028;
	fma.rn.f32 	%f406, %f1229, %f1029, %f1290;
	mov.f32 	%f1290, %f406;
$L__BB23_442:
	@%p27 bra 	$L__BB23_444;
	and.b64  	%rd347, %rd461, %rd74;
	popc.b64 	%r366, %rd347;
	cvt.rn.f32.u32 	%f1030, %r366;
	mul.f32 	%f1031, %f389, %f1030;
	fma.rn.f32 	%f408, %f1237, %f1031, %f1291;
	mov.f32 	%f1291, %f408;
$L__BB23_444:
	@%p26 bra 	$L__BB23_446;
	and.b64  	%rd348, %rd452, %rd74;
	popc.b64 	%r367, %rd348;
	cvt.rn.f32.u32 	%f1032, %r367;
	mul.f32 	%f1033, %f389, %f1032;
	fma.rn.f32 	%f410, %f1228, %f1033, %f1290;
	mov.f32 	%f1290, %f410;
$L__BB23_446:
	@%p27 bra 	$L__BB23_448;
	and.b64  	%rd349, %rd460, %rd74;
	popc.b64 	%r368, %rd349;
	cvt.rn.f32.u32 	%f1034, %r368;
	mul.f32 	%f1035, %f389, %f1034;
	fma.rn.f32 	%f412, %f1236, %f1035, %f1291;
	mov.f32 	%f1291, %f412;
$L__BB23_448:
	@%p26 bra 	$L__BB23_450;
	and.b64  	%rd350, %rd451, %rd74;
	popc.b64 	%r369, %rd350;
	cvt.rn.f32.u32 	%f1036, %r369;
	mul.f32 	%f1037, %f389, %f1036;
	fma.rn.f32 	%f414, %f1227, %f1037, %f1290;
	mov.f32 	%f1290, %f414;
$L__BB23_450:
	@%p27 bra 	$L__BB23_452;
	and.b64  	%rd351, %rd459, %rd74;
	popc.b64 	%r370, %rd351;
	cvt.rn.f32.u32 	%f1038, %r370;
	mul.f32 	%f1039, %f389, %f1038;
	fma.rn.f32 	%f416, %f1235, %f1039, %f1291;
	mov.f32 	%f1291, %f416;
$L__BB23_452:
	@%p26 bra 	$L__BB23_454;
	and.b64  	%rd352, %rd450, %rd74;
	popc.b64 	%r371, %rd352;
	cvt.rn.f32.u32 	%f1040, %r371;
	mul.f32 	%f1041, %f389, %f1040;
	fma.rn.f32 	%f418, %f1226, %f1041, %f1290;
	mov.f32 	%f1290, %f418;
$L__BB23_454:
	@%p27 bra 	$L__BB23_456;
	and.b64  	%rd353, %rd458, %rd74;
	popc.b64 	%r372, %rd353;
	cvt.rn.f32.u32 	%f1042, %r372;
	mul.f32 	%f1043, %f389, %f1042;
	fma.rn.f32 	%f420, %f1234, %f1043, %f1291;
	mov.f32 	%f1291, %f420;
$L__BB23_456:
	setp.lt.s32 	%p259, %r87, 12;
	@%p259 bra 	$L__BB23_491;
	setp.ne.s32 	%p260, %r5, 0;
	mov.b32 	%r505, 0;
	@%p260 bra 	$L__BB23_459;
	ld.shared.u32 	%r505, [%r7+44];
$L__BB23_459:
	shfl.sync.idx.b32	%r374|%p262, %r505, 0, 31, -1;
	mov.b32 	%f423, %r374;
	ld.shared.u64 	%rd75, [%r37+2816];
	@%p26 bra 	$L__BB23_461;
	and.b64  	%rd354, %rd457, %rd75;
	popc.b64 	%r375, %rd354;
	cvt.rn.f32.u32 	%f1044, %r375;
	mul.f32 	%f1045, %f423, %f1044;
	fma.rn.f32 	%f424, %f1233, %f1045, %f1290;
	mov.f32 	%f1290, %f424;
$L__BB23_461:
	@%p27 bra 	$L__BB23_463;
	and.b64  	%rd355, %rd465, %rd75;
	popc.b64 	%r376, %rd355;
	cvt.rn.f32.u32 	%f1046, %r376;
	mul.f32 	%f1047, %f423, %f1046;
	fma.rn.f32 	%f426, %f1241, %f1047, %f1291;
	mov.f32 	%f1291, %f426;
$L__BB23_463:
	@%p26 bra 	$L__BB23_465;
	and.b64  	%rd356, %rd456, %rd75;
	popc.b64 	%r377, %rd356;
	cvt.rn.f32.u32 	%f1048, %r377;
	mul.f32 	%f1049, %f423, %f1048;
	fma.rn.f32 	%f428, %f1232, %f1049, %f1290;
	mov.f32 	%f1290, %f428;
$L__BB23_465:
	@%p27 bra 	$L__BB23_467;
	and.b64  	%rd357, %rd464, %rd75;
	popc.b64 	%r378, %rd357;
	cvt.rn.f32.u32 	%f1050, %r378;
	mul.f32 	%f1051, %f423, %f1050;
	fma.rn.f32 	%f430, %f1240, %f1051, %f1291;
	mov.f32 	%f1291, %f430;
$L__BB23_467:
	@%p26 bra 	$L__BB23_469;
	and.b64  	%rd358, %rd455, %rd75;
	popc.b64 	%r379, %rd358;
	cvt.rn.f32.u32 	%f1052, %r379;
	mul.f32 	%f1053, %f423, %f1052;
	fma.rn.f32 	%f432, %f1231, %f1053, %f1290;
	mov.f32 	%f1290, %f432;
$L__BB23_469:
	@%p27 bra 	$L__BB23_471;
	and.b64  	%rd359, %rd463, %rd75;
	popc.b64 	%r380, %rd359;
	cvt.rn.f32.u32 	%f1054, %r380;
	mul.f32 	%f1055, %f423, %f1054;
	fma.rn.f32 	%f434, %f1239, %f1055, %f1291;
	mov.f32 	%f1291, %f434;
$L__BB23_471:
	@%p26 bra 	$L__BB23_473;
	and.b64  	%rd360, %rd454, %rd75;
	popc.b64 	%r381, %rd360;
	cvt.rn.f32.u32 	%f1056, %r381;
	mul.f32 	%f1057, %f423, %f1056;
	fma.rn.f32 	%f436, %f1230, %f1057, %f1290;
	mov.f32 	%f1290, %f436;
$L__BB23_473:
	@%p27 bra 	$L__BB23_475;
	and.b64  	%rd361, %rd462, %rd75;
	popc.b64 	%r382, %rd361;
	cvt.rn.f32.u32 	%f1058, %r382;
	mul.f32 	%f1059, %f423, %f1058;
	fma.rn.f32 	%f438, %f1238, %f1059, %f1291;
	mov.f32 	%f1291, %f438;
$L__BB23_475:
	@%p26 bra 	$L__BB23_477;
	and.b64  	%rd362, %rd453, %rd75;
	popc.b64 	%r383, %rd362;
	cvt.rn.f32.u32 	%f1060, %r383;
	mul.f32 	%f1061, %f423, %f1060;
	fma.rn.f32 	%f440, %f1229, %f1061, %f1290;
	mov.f32 	%f1290, %f440;
$L__BB23_477:
	@%p27 bra 	$L__BB23_479;
	and.b64  	%rd363, %rd461, %rd75;
	popc.b64 	%r384, %rd363;
	cvt.rn.f32.u32 	%f1062, %r384;
	mul.f32 	%f1063, %f423, %f1062;
	fma.rn.f32 	%f442, %f1237, %f1063, %f1291;
	mov.f32 	%f1291, %f442;
$L__BB23_479:
	@%p26 bra 	$L__BB23_481;
	and.b64  	%rd364, %rd452, %rd75;
	popc.b64 	%r385, %rd364;
	cvt.rn.f32.u32 	%f1064, %r385;
	mul.f32 	%f1065, %f423, %f1064;
	fma.rn.f32 	%f444, %f1228, %f1065, %f1290;
	mov.f32 	%f1290, %f444;
$L__BB23_481:
	@%p27 bra 	$L__BB23_483;
	and.b64  	%rd365, %rd460, %rd75;
	popc.b64 	%r386, %rd365;
	cvt.rn.f32.u32 	%f1066, %r386;
	mul.f32 	%f1067, %f423, %f1066;
	fma.rn.f32 	%f446, %f1236, %f1067, %f1291;
	mov.f32 	%f1291, %f446;
$L__BB23_483:
	@%p26 bra 	$L__BB23_485;
	and.b64  	%rd366, %rd451, %rd75;
	popc.b64 	%r387, %rd366;
	cvt.rn.f32.u32 	%f1068, %r387;
	mul.f32 	%f1069, %f423, %f1068;
	fma.rn.f32 	%f448, %f1227, %f1069, %f1290;
	mov.f32 	%f1290, %f448;
$L__BB23_485:
	@%p27 bra 	$L__BB23_487;
	and.b64  	%rd367, %rd459, %rd75;
	popc.b64 	%r388, %rd367;
	cvt.rn.f32.u32 	%f1070, %r388;
	mul.f32 	%f1071, %f423, %f1070;
	fma.rn.f32 	%f450, %f1235, %f1071, %f1291;
	mov.f32 	%f1291, %f450;
$L__BB23_487:
	@%p26 bra 	$L__BB23_489;
	and.b64  	%rd368, %rd450, %rd75;
	popc.b64 	%r389, %rd368;
	cvt.rn.f32.u32 	%f1072, %r389;
	mul.f32 	%f1073, %f423, %f1072;
	fma.rn.f32 	%f452, %f1226, %f1073, %f1290;
	mov.f32 	%f1290, %f452;
$L__BB23_489:
	@%p27 bra 	$L__BB23_491;
	and.b64  	%rd369, %rd458, %rd75;
	popc.b64 	%r390, %rd369;
	cvt.rn.f32.u32 	%f1074, %r390;
	mul.f32 	%f1075, %f423, %f1074;
	fma.rn.f32 	%f454, %f1234, %f1075, %f1291;
	mov.f32 	%f1291, %f454;
$L__BB23_491:
	setp.lt.s32 	%p278, %r87, 13;
	@%p278 bra 	$L__BB23_526;
	setp.ne.s32 	%p279, %r5, 0;
	mov.b32 	%r506, 0;
	@%p279 bra 	$L__BB23_494;
	ld.shared.u32 	%r506, [%r7+48];
$L__BB23_494:
	shfl.sync.idx.b32	%r392|%p281, %r506, 0, 31, -1;
	mov.b32 	%f457, %r392;
	ld.shared.u64 	%rd76, [%r37+3072];
	@%p26 bra 	$L__BB23_496;
	and.b64  	%rd370, %rd457, %rd76;
	popc.b64 	%r393, %rd370;
	cvt.rn.f32.u32 	%f1076, %r393;
	mul.f32 	%f1077, %f457, %f1076;
	fma.rn.f32 	%f458, %f1233, %f1077, %f1290;
	mov.f32 	%f1290, %f458;
$L__BB23_496:
	@%p27 bra 	$L__BB23_498;
	and.b64  	%rd371, %rd465, %rd76;
	popc.b64 	%r394, %rd371;
	cvt.rn.f32.u32 	%f1078, %r394;
	mul.f32 	%f1079, %f457, %f1078;
	fma.rn.f32 	%f460, %f1241, %f1079, %f1291;
	mov.f32 	%f1291, %f460;
$L__BB23_498:
	@%p26 bra 	$L__BB23_500;
	and.b64  	%rd372, %rd456, %rd76;
	popc.b64 	%r395, %rd372;
	cvt.rn.f32.u32 	%f1080, %r395;
	mul.f32 	%f1081, %f457, %f1080;
	fma.rn.f32 	%f462, %f1232, %f1081, %f1290;
	mov.f32 	%f1290, %f462;
$L__BB23_500:
	@%p27 bra 	$L__BB23_502;
	and.b64  	%rd373, %rd464, %rd76;
	popc.b64 	%r396, %rd373;
	cvt.rn.f32.u32 	%f1082, %r396;
	mul.f32 	%f1083, %f457, %f1082;
	fma.rn.f32 	%f464, %f1240, %f1083, %f1291;
	mov.f32 	%f1291, %f464;
$L__BB23_502:
	@%p26 bra 	$L__BB23_504;
	and.b64  	%rd374, %rd455, %rd76;
	popc.b64 	%r397, %rd374;
	cvt.rn.f32.u32 	%f1084, %r397;
	mul.f32 	%f1085, %f457, %f1084;
	fma.rn.f32 	%f466, %f1231, %f1085, %f1290;
	mov.f32 	%f1290, %f466;
$L__BB23_504:
	@%p27 bra 	$L__BB23_506;
	and.b64  	%rd375, %rd463, %rd76;
	popc.b64 	%r398, %rd375;
	cvt.rn.f32.u32 	%f1086, %r398;
	mul.f32 	%f1087, %f457, %f1086;
	fma.rn.f32 	%f468, %f1239, %f1087, %f1291;
	mov.f32 	%f1291, %f468;
$L__BB23_506:
	@%p26 bra 	$L__BB23_508;
	and.b64  	%rd376, %rd454, %rd76;
	popc.b64 	%r399, %rd376;
	cvt.rn.f32.u32 	%f1088, %r399;
	mul.f32 	%f1089, %f457, %f1088;
	fma.rn.f32 	%f470, %f1230, %f1089, %f1290;
	mov.f32 	%f1290, %f470;
$L__BB23_508:
	@%p27 bra 	$L__BB23_510;
	and.b64  	%rd377, %rd462, %rd76;
	popc.b64 	%r400, %rd377;
	cvt.rn.f32.u32 	%f1090, %r400;
	mul.f32 	%f1091, %f457, %f1090;
	fma.rn.f32 	%f472, %f1238, %f1091, %f1291;
	mov.f32 	%f1291, %f472;
$L__BB23_510:
	@%p26 bra 	$L__BB23_512;
	and.b64  	%rd378, %rd453, %rd76;
	popc.b64 	%r401, %rd378;
	cvt.rn.f32.u32 	%f1092, %r401;
	mul.f32 	%f1093, %f457, %f1092;
	fma.rn.f32 	%f474, %f1229, %f1093, %f1290;
	mov.f32 	%f1290, %f474;
$L__BB23_512:
	@%p27 bra 	$L__BB23_514;
	and.b64  	%rd379, %rd461, %rd76;
	popc.b64 	%r402, %rd379;
	cvt.rn.f32.u32 	%f1094, %r402;
	mul.f32 	%f1095, %f457, %f1094;
	fma.rn.f32 	%f476, %f1237, %f1095, %f1291;
	mov.f32 	%f1291, %f476;
$L__BB23_514:
	@%p26 bra 	$L__BB23_516;
	and.b64  	%rd380, %rd452, %rd76;
	popc.b64 	%r403, %rd380;
	cvt.rn.f32.u32 	%f1096, %r403;
	mul.f32 	%f1097, %f457, %f1096;
	fma.rn.f32 	%f478, %f1228, %f1097, %f1290;
	mov.f32 	%f1290, %f478;
$L__BB23_516:
	@%p27 bra 	$L__BB23_518;
	and.b64  	%rd381, %rd460, %rd76;
	popc.b64 	%r404, %rd381;
	cvt.rn.f32.u32 	%f1098, %r404;
	mul.f32 	%f1099, %f457, %f1098;
	fma.rn.f32 	%f480, %f1236, %f1099, %f1291;
	mov.f32 	%f1291, %f480;
$L__BB23_518:
	@%p26 bra 	$L__BB23_520;
	and.b64  	%rd382, %rd451, %rd76;
	popc.b64 	%r405, %rd382;
	cvt.rn.f32.u32 	%f1100, %r405;
	mul.f32 	%f1101, %f457, %f1100;
	fma.rn.f32 	%f482, %f1227, %f1101, %f1290;
	mov.f32 	%f1290, %f482;
$L__BB23_520:
	@%p27 bra 	$L__BB23_522;
	and.b64  	%rd383, %rd459, %rd76;
	popc.b64 	%r406, %rd383;
	cvt.rn.f32.u32 	%f1102, %r406;
	mul.f32 	%f1103, %f457, %f1102;
	fma.rn.f32 	%f484, %f1235, %f1103, %f1291;
	mov.f32 	%f1291, %f484;
$L__BB23_522:
	@%p26 bra 	$L__BB23_524;
	and.b64  	%rd384, %rd450, %rd76;
	popc.b64 	%r407, %rd384;
	cvt.rn.f32.u32 	%f1104, %r407;
	mul.f32 	%f1105, %f457, %f1104;
	fma.rn.f32 	%f486, %f1226, %f1105, %f1290;
	mov.f32 	%f1290, %f486;
$L__BB23_524:
	@%p27 bra 	$L__BB23_526;
	and.b64  	%rd385, %rd458, %rd76;
	popc.b64 	%r408, %rd385;
	cvt.rn.f32.u32 	%f1106, %r408;
	mul.f32 	%f1107, %f457, %f1106;
	fma.rn.f32 	%f488, %f1234, %f1107, %f1291;
	mov.f32 	%f1291, %f488;
$L__BB23_526:
	setp.lt.s32 	%p297, %r87, 14;
	@%p297 bra 	$L__BB23_561;
	setp.ne.s32 	%p298, %r5, 0;
	mov.b32 	%r507, 0;
	@%p298 bra 	$L__BB23_529;
	ld.shared.u32 	%r507, [%r7+52];
$L__BB23_529:
	shfl.sync.idx.b32	%r410|%p300, %r507, 0, 31, -1;
	mov.b32 	%f491, %r410;
	ld.shared.u64 	%rd77, [%r37+3328];
	@%p26 bra 	$L__BB23_531;
	and.b64  	%rd386, %rd457, %rd77;
	popc.b64 	%r411, %rd386;
	cvt.rn.f32.u32 	%f1108, %r411;
	mul.f32 	%f1109, %f491, %f1108;
	fma.rn.f32 	%f492, %f1233, %f1109, %f1290;
	mov.f32 	%f1290, %f492;
$L__BB23_531:
	@%p27 bra 	$L__BB23_533;
	and.b64  	%rd387, %rd465, %rd77;
	popc.b64 	%r412, %rd387;
	cvt.rn.f32.u32 	%f1110, %r412;
	mul.f32 	%f1111, %f491, %f1110;
	fma.rn.f32 	%f494, %f1241, %f1111, %f1291;
	mov.f32 	%f1291, %f494;
$L__BB23_533:
	@%p26 bra 	$L__BB23_535;
	and.b64  	%rd388, %rd456, %rd77;
	popc.b64 	%r413, %rd388;
	cvt.rn.f32.u32 	%f1112, %r413;
	mul.f32 	%f1113, %f491, %f1112;
	fma.rn.f32 	%f496, %f1232, %f1113, %f1290;
	mov.f32 	%f1290, %f496;
$L__BB23_535:
	@%p27 bra 	$L__BB23_537;
	and.b64  	%rd389, %rd464, %rd77;
	popc.b64 	%r414, %rd389;
	cvt.rn.f32.u32 	%f1114, %r414;
	mul.f32 	%f1115, %f491, %f1114;
	fma.rn.f32 	%f498, %f1240, %f1115, %f1291;
	mov.f32 	%f1291, %f498;
$L__BB23_537:
	@%p26 bra 	$L__BB23_539;
	and.b64  	%rd390, %rd455, %rd77;
	popc.b64 	%r415, %rd390;
	cvt.rn.f32.u32 	%f1116, %r415;
	mul.f32 	%f1117, %f491, %f1116;
	fma.rn.f32 	%f500, %f1231, %f1117, %f1290;
	mov.f32 	%f1290, %f500;
$L__BB23_539:
	@%p27 bra 	$L__BB23_541;
	and.b64  	%rd391, %rd463, %rd77;
	popc.b64 	%r416, %rd391;
	cvt.rn.f32.u32 	%f1118, %r416;
	mul.f32 	%f1119, %f491, %f1118;
	fma.rn.f32 	%f502, %f1239, %f1119, %f1291;
	mov.f32 	%f1291, %f502;
$L__BB23_541:
	@%p26 bra 	$L__BB23_543;
	and.b64  	%rd392, %rd454, %rd77;
	popc.b64 	%r417, %rd392;
	cvt.rn.f32.u32 	%f1120, %r417;
	mul.f32 	%f1121, %f491, %f1120;
	fma.rn.f32 	%f504, %f1230, %f1121, %f1290;
	mov.f32 	%f1290, %f504;
$L__BB23_543:
	@%p27 bra 	$L__BB23_545;
	and.b64  	%rd393, %rd462, %rd77;
	popc.b64 	%r418, %rd393;
	cvt.rn.f32.u32 	%f1122, %r418;
	mul.f32 	%f1123, %f491, %f1122;
	fma.rn.f32 	%f506, %f1238, %f1123, %f1291;
	mov.f32 	%f1291, %f506;
$L__BB23_545:
	@%p26 bra 	$L__BB23_547;
	and.b64  	%rd394, %rd453, %rd77;
	popc.b64 	%r419, %rd394;
	cvt.rn.f32.u32 	%f1124, %r419;
	mul.f32 	%f1125, %f491, %f1124;
	fma.rn.f32 	%f508, %f1229, %f1125, %f1290;
	mov.f32 	%f1290, %f508;
$L__BB23_547:
	@%p27 bra 	$L__BB23_549;
	and.b64  	%rd395, %rd461, %rd77;
	popc.b64 	%r420, %rd395;
	cvt.rn.f32.u32 	%f1126, %r420;
	mul.f32 	%f1127, %f491, %f1126;
	fma.rn.f32 	%f510, %f1237, %f1127, %f1291;
	mov.f32 	%f1291, %f510;
$L__BB23_549:
	@%p26 bra 	$L__BB23_551;
	and.b64  	%rd396, %rd452, %rd77;
	popc.b64 	%r421, %rd396;
	cvt.rn.f32.u32 	%f1128, %r421;
	mul.f32 	%f1129, %f491, %f1128;
	fma.rn.f32 	%f512, %f1228, %f1129, %f1290;
	mov.f32 	%f1290, %f512;
$L__BB23_551:
	@%p27 bra 	$L__BB23_553;
	and.b64  	%rd397, %rd460, %rd77;
	popc.b64 	%r422, %rd397;
	cvt.rn.f32.u32 	%f1130, %r422;
	mul.f32 	%f1131, %f491, %f1130;
	fma.rn.f32 	%f514, %f1236, %f1131, %f1291;
	mov.f32 	%f1291, %f514;
$L__BB23_553:
	@%p26 bra 	$L__BB23_555;
	and.b64  	%rd398, %rd451, %rd77;
	popc.b64 	%r423, %rd398;
	cvt.rn.f32.u32 	%f1132, %r423;
	mul.f32 	%f1133, %f491, %f1132;
	fma.rn.f32 	%f516, %f1227, %f1133, %f1290;
	mov.f32 	%f1290, %f516;
$L__BB23_555:
	@%p27 bra 	$L__BB23_557;
	and.b64  	%rd399, %rd459, %rd77;
	popc.b64 	%r424, %rd399;
	cvt.rn.f32.u32 	%f1134, %r424;
	mul.f32 	%f1135, %f491, %f1134;
	fma.rn.f32 	%f518, %f1235, %f1135, %f1291;
	mov.f32 	%f1291, %f518;
$L__BB23_557:
	@%p26 bra 	$L__BB23_559;
	and.b64  	%rd400, %rd450, %rd77;
	popc.b64 	%r425, %rd400;
	cvt.rn.f32.u32 	%f1136, %r425;
	mul.f32 	%f1137, %f491, %f1136;
	fma.rn.f32 	%f520, %f1226, %f1137, %f1290;
	mov.f32 	%f1290, %f520;
$L__BB23_559:
	@%p27 bra 	$L__BB23_561;
	and.b64  	%rd401, %rd458, %rd77;
	popc.b64 	%r426, %rd401;
	cvt.rn.f32.u32 	%f1138, %r426;
	mul.f32 	%f1139, %f491, %f1138;
	fma.rn.f32 	%f522, %f1234, %f1139, %f1291;
	mov.f32 	%f1291, %f522;
$L__BB23_561:
	setp.lt.s32 	%p316, %r87, 15;
	@%p316 bra 	$L__BB23_596;
	setp.ne.s32 	%p317, %r5, 0;
	mov.b32 	%r508, 0;
	@%p317 bra 	$L__BB23_564;
	ld.shared.u32 	%r508, [%r7+56];
$L__BB23_564:
	shfl.sync.idx.b32	%r428|%p319, %r508, 0, 31, -1;
	mov.b32 	%f525, %r428;
	ld.shared.u64 	%rd78, [%r37+3584];
	@%p26 bra 	$L__BB23_566;
	and.b64  	%rd402, %rd457, %rd78;
	popc.b64 	%r429, %rd402;
	cvt.rn.f32.u32 	%f1140, %r429;
	mul.f32 	%f1141, %f525, %f1140;
	fma.rn.f32 	%f526, %f1233, %f1141, %f1290;
	mov.f32 	%f1290, %f526;
$L__BB23_566:
	@%p27 bra 	$L__BB23_568;
	and.b64  	%rd403, %rd465, %rd78;
	popc.b64 	%r430, %rd403;
	cvt.rn.f32.u32 	%f1142, %r430;
	mul.f32 	%f1143, %f525, %f1142;
	fma.rn.f32 	%f528, %f1241, %f1143, %f1291;
	mov.f32 	%f1291, %f528;
$L__BB23_568:
	@%p26 bra 	$L__BB23_570;
	and.b64  	%rd404, %rd456, %rd78;
	popc.b64 	%r431, %rd404;
	cvt.rn.f32.u32 	%f1144, %r431;
	mul.f32 	%f1145, %f525, %f1144;
	fma.rn.f32 	%f530, %f1232, %f1145, %f1290;
	mov.f32 	%f1290, %f530;
$L__BB23_570:
	@%p27 bra 	$L__BB23_572;
	and.b64  	%rd405, %rd464, %rd78;
	popc.b64 	%r432, %rd405;
	cvt.rn.f32.u32 	%f1146, %r432;
	mul.f32 	%f1147, %f525, %f1146;
	fma.rn.f32 	%f532, %f1240, %f1147, %f1291;
	mov.f32 	%f1291, %f532;
$L__BB23_572:
	@%p26 bra 	$L__BB23_574;
	and.b64  	%rd406, %rd455, %rd78;
	popc.b64 	%r433, %rd406;
	cvt.rn.f32.u32 	%f1148, %r433;
	mul.f32 	%f1149, %f525, %f1148;
	fma.rn.f32 	%f534, %f1231, %f1149, %f1290;
	mov.f32 	%f1290, %f534;
$L__BB23_574:
	@%p27 bra 	$L__BB23_576;
	and.b64  	%rd407, %rd463, %rd78;
	popc.b64 	%r434, %rd407;
	cvt.rn.f32.u32 	%f1150, %r434;
	mul.f32 	%f1151, %f525, %f1150;
	fma.rn.f32 	%f536, %f1239, %f1151, %f1291;
	mov.f32 	%f1291, %f536;
$L__BB23_576:
	@%p26 bra 	$L__BB23_578;
	and.b64  	%rd408, %rd454, %rd78;
	popc.b64 	%r435, %rd408;
	cvt.rn.f32.u32 	%f1152, %r435;
	mul.f32 	%f1153, %f525, %f1152;
	fma.rn.f32 	%f538, %f1230, %f1153, %f1290;
	mov.f32 	%f1290, %f538;
$L__BB23_578:
	@%p27 bra 	$L__BB23_580;
	and.b64  	%rd409, %rd462, %rd78;
	popc.b64 	%r436, %rd409;
	cvt.rn.f32.u32 	%f1154, %r436;
	mul.f32 	%f1155, %f525, %f1154;
	fma.rn.f32 	%f540, %f1238, %f1155, %f1291;
	mov.f32 	%f1291, %f540;
$L__BB23_580:
	@%p26 bra 	$L__BB23_582;
	and.b64  	%rd410, %rd453, %rd78;
	popc.b64 	%r437, %rd410;
	cvt.rn.f32.u32 	%f1156, %r437;
	mul.f32 	%f1157, %f525, %f1156;
	fma.rn.f32 	%f542, %f1229, %f1157, %f1290;
	mov.f32 	%f1290, %f542;
$L__BB23_582:
	@%p27 bra 	$L__BB23_584;
	and.b64  	%rd411, %rd461, %rd78;
	popc.b64 	%r438, %rd411;
	cvt.rn.f32.u32 	%f1158, %r438;
	mul.f32 	%f1159, %f525, %f1158;
	fma.rn.f32 	%f544, %f1237, %f1159, %f1291;
	mov.f32 	%f1291, %f544;
$L__BB23_584:
	@%p26 bra 	$L__BB23_586;
	and.b64  	%rd412, %rd452, %rd78;
	popc.b64 	%r439, %rd412;
	cvt.rn.f32.u32 	%f1160, %r439;
	mul.f32 	%f1161, %f525, %f1160;
	fma.rn.f32 	%f546, %f1228, %f1161, %f1290;
	mov.f32 	%f1290, %f546;
$L__BB23_586:
	@%p27 bra 	$L__BB23_588;
	and.b64  	%rd413, %rd460, %rd78;
	popc.b64 	%r440, %rd413;
	cvt.rn.f32.u32 	%f1162, %r440;
	mul.f32 	%f1163, %f525, %f1162;
	fma.rn.f32 	%f548, %f1236, %f1163, %f1291;
	mov.f32 	%f1291, %f548;
$L__BB23_588:
	@%p26 bra 	$L__BB23_590;
	and.b64  	%rd414, %rd451, %rd78;
	popc.b64 	%r441, %rd414;
	cvt.rn.f32.u32 	%f1164, %r441;
	mul.f32 	%f1165, %f525, %f1164;
	fma.rn.f32 	%f550, %f1227, %f1165, %f1290;
	mov.f32 	%f1290, %f550;
$L__BB23_590:
	@%p27 bra 	$L__BB23_592;
	and.b64  	%rd415, %rd459, %rd78;
	popc.b64 	%r442, %rd415;
	cvt.rn.f32.u32 	%f1166, %r442;
	mul.f32 	%f1167, %f525, %f1166;
	fma.rn.f32 	%f552, %f1235, %f1167, %f1291;
	mov.f32 	%f1291, %f552;
$L__BB23_592:
	@%p26 bra 	$L__BB23_594;
	and.b64  	%rd416, %rd450, %rd78;
	popc.b64 	%r443, %rd416;
	cvt.rn.f32.u32 	%f1168, %r443;
	mul.f32 	%f1169, %f525, %f1168;
	fma.rn.f32 	%f554, %f1226, %f1169, %f1290;
	mov.f32 	%f1290, %f554;
$L__BB23_594:
	@%p27 bra 	$L__BB23_596;
	and.b64  	%rd417, %rd458, %rd78;
	popc.b64 	%r444, %rd417;
	cvt.rn.f32.u32 	%f1170, %r444;
	mul.f32 	%f1171, %f525, %f1170;
	fma.rn.f32 	%f556, %f1234, %f1171, %f1291;
	mov.f32 	%f1291, %f556;
$L__BB23_596:
	setp.ne.s32 	%p335, %r87, 16;
	@%p335 bra 	$L__BB23_631;
	setp.ne.s32 	%p336, %r5, 0;
	mov.b32 	%r509, 0;
	@%p336 bra 	$L__BB23_599;
	ld.shared.u32 	%r509, [%r7+60];
$L__BB23_599:
	shfl.sync.idx.b32	%r446|%p338, %r509, 0, 31, -1;
	mov.b32 	%f559, %r446;
	ld.shared.u64 	%rd79, [%r37+3840];
	@%p26 bra 	$L__BB23_601;
	and.b64  	%rd418, %rd457, %rd79;
	popc.b64 	%r447, %rd418;
	cvt.rn.f32.u32 	%f1172, %r447;
	mul.f32 	%f1173, %f559, %f1172;
	fma.rn.f32 	%f560, %f1233, %f1173, %f1290;
	mov.f32 	%f1290, %f560;
$L__BB23_601:
	@%p27 bra 	$L__BB23_603;
	and.b64  	%rd419, %rd465, %rd79;
	popc.b64 	%r448, %rd419;
	cvt.rn.f32.u32 	%f1174, %r448;
	mul.f32 	%f1175, %f559, %f1174;
	fma.rn.f32 	%f562, %f1241, %f1175, %f1291;
	mov.f32 	%f1291, %f562;
$L__BB23_603:
	@%p26 bra 	$L__BB23_605;
	and.b64  	%rd420, %rd456, %rd79;
	popc.b64 	%r449, %rd420;
	cvt.rn.f32.u32 	%f1176, %r449;
	mul.f32 	%f1177, %f559, %f1176;
	fma.rn.f32 	%f564, %f1232, %f1177, %f1290;
	mov.f32 	%f1290, %f564;
$L__BB23_605:
	@%p27 bra 	$L__BB23_607;
	and.b64  	%rd421, %rd464, %rd79;
	popc.b64 	%r450, %rd421;
	cvt.rn.f32.u32 	%f1178, %r450;
	mul.f32 	%f1179, %f559, %f1178;
	fma.rn.f32 	%f566, %f1240, %f1179, %f1291;
	mov.f32 	%f1291, %f566;
$L__BB23_607:
	@%p26 bra 	$L__BB23_609;
	and.b64  	%rd422, %rd455, %rd79;
	popc.b64 	%r451, %rd422;
	cvt.rn.f32.u32 	%f1180, %r451;
	mul.f32 	%f1181, %f559, %f1180;
	fma.rn.f32 	%f568, %f1231, %f1181, %f1290;
	mov.f32 	%f1290, %f568;
$L__BB23_609:
	@%p27 bra 	$L__BB23_611;
	and.b64  	%rd423, %rd463, %rd79;
	popc.b64 	%r452, %rd423;
	cvt.rn.f32.u32 	%f1182, %r452;
	mul.f32 	%f1183, %f559, %f1182;
	fma.rn.f32 	%f570, %f1239, %f1183, %f1291;
	mov.f32 	%f1291, %f570;
$L__BB23_611:
	@%p26 bra 	$L__BB23_613;
	and.b64  	%rd424, %rd454, %rd79;
	popc.b64 	%r453, %rd424;
	cvt.rn.f32.u32 	%f1184, %r453;
	mul.f32 	%f1185, %f559, %f1184;
	fma.rn.f32 	%f572, %f1230, %f1185, %f1290;
	mov.f32 	%f1290, %f572;
$L__BB23_613:
	@%p27 bra 	$L__BB23_615;
	and.b64  	%rd425, %rd462, %rd79;
	popc.b64 	%r454, %rd425;
	cvt.rn.f32.u32 	%f1186, %r454;
	mul.f32 	%f1187, %f559, %f1186;
	fma.rn.f32 	%f574, %f1238, %f1187, %f1291;
	mov.f32 	%f1291, %f574;
$L__BB23_615:
	@%p26 bra 	$L__BB23_617;
	and.b64  	%rd426, %rd453, %rd79;
	popc.b64 	%r455, %rd426;
	cvt.rn.f32.u32 	%f1188, %r455;
	mul.f32 	%f1189, %f559, %f1188;
	fma.rn.f32 	%f576, %f1229, %f1189, %f1290;
	mov.f32 	%f1290, %f576;
$L__BB23_617:
	@%p27 bra 	$L__BB23_619;
	and.b64  	%rd427, %rd461, %rd79;
	popc.b64 	%r456, %rd427;
	cvt.rn.f32.u32 	%f1190, %r456;
	mul.f32 	%f1191, %f559, %f1190;
	fma.rn.f32 	%f578, %f1237, %f1191, %f1291;
	mov.f32 	%f1291, %f578;
$L__BB23_619:
	@%p26 bra 	$L__BB23_621;
	and.b64  	%rd428, %rd452, %rd79;
	popc.b64 	%r457, %rd428;
	cvt.rn.f32.u32 	%f1192, %r457;
	mul.f32 	%f1193, %f559, %f1192;
	fma.rn.f32 	%f580, %f1228, %f1193, %f1290;
	mov.f32 	%f1290, %f580;
$L__BB23_621:
	@%p27 bra 	$L__BB23_623;
	and.b64  	%rd429, %rd460, %rd79;
	popc.b64 	%r458, %rd429;
	cvt.rn.f32.u32 	%f1194, %r458;
	mul.f32 	%f1195, %f559, %f1194;
	fma.rn.f32 	%f582, %f1236, %f1195, %f1291;
	mov.f32 	%f1291, %f582;
$L__BB23_623:
	@%p26 bra 	$L__BB23_625;
	and.b64  	%rd430, %rd451, %rd79;
	popc.b64 	%r459, %rd430;
	cvt.rn.f32.u32 	%f1196, %r459;
	mul.f32 	%f1197, %f559, %f1196;
	fma.rn.f32 	%f584, %f1227, %f1197, %f1290;
	mov.f32 	%f1290, %f584;
$L__BB23_625:
	@%p27 bra 	$L__BB23_627;
	and.b64  	%rd431, %rd459, %rd79;
	popc.b64 	%r460, %rd431;
	cvt.rn.f32.u32 	%f1198, %r460;
	mul.f32 	%f1199, %f559, %f1198;
	fma.rn.f32 	%f586, %f1235, %f1199, %f1291;
	mov.f32 	%f1291, %f586;
$L__BB23_627:
	@%p26 bra 	$L__BB23_629;
	and.b64  	%rd432, %rd450, %rd79;
	popc.b64 	%r461, %rd432;
	cvt.rn.f32.u32 	%f1200, %r461;
	mul.f32 	%f1201, %f559, %f1200;
	fma.rn.f32 	%f588, %f1226, %f1201, %f1290;
	mov.f32 	%f1290, %f588;
$L__BB23_629:
	@%p27 bra 	$L__BB23_631;
	and.b64  	%rd433, %rd458, %rd79;
	popc.b64 	%r462, %rd433;
	cvt.rn.f32.u32 	%f1202, %r462;
	mul.f32 	%f1203, %f559, %f1202;
	fma.rn.f32 	%f590, %f1234, %f1203, %f1291;
	mov.f32 	%f1291, %f590;
$L__BB23_631:
	setp.ne.s32 	%p354, %r5, 0;
	mov.b32 	%r463, %f1290;
	shfl.sync.down.b32	%r464|%p355, %r463, 16, 31, -1;
	mov.b32 	%f1204, %r464;
	add.f32 	%f1205, %f1290, %f1204;
	mov.b32 	%r465, %f1205;
	shfl.sync.down.b32	%r466|%p356, %r465, 8, 31, -1;
	mov.b32 	%f1206, %r466;
	add.f32 	%f1207, %f1205, %f1206;
	mov.b32 	%r467, %f1207;
	shfl.sync.down.b32	%r468|%p357, %r467, 4, 31, -1;
	mov.b32 	%f1208, %r468;
	add.f32 	%f1209, %f1207, %f1208;
	mov.b32 	%r469, %f1209;
	shfl.sync.down.b32	%r470|%p358, %r469, 2, 31, -1;
	mov.b32 	%f1210, %r470;
	add.f32 	%f1211, %f1209, %f1210;
	mov.b32 	%r471, %f1211;
	shfl.sync.down.b32	%r472|%p359, %r471, 1, 31, -1;
	mov.b32 	%f1212, %r472;
	add.f32 	%f628, %f1211, %f1212;
	mov.b32 	%r473, %f1291;
	shfl.sync.down.b32	%r474|%p360, %r473, 16, 31, -1;
	mov.b32 	%f1213, %r474;
	add.f32 	%f1214, %f1291, %f1213;
	mov.b32 	%r475, %f1214;
	shfl.sync.down.b32	%r476|%p361, %r475, 8, 31, -1;
	mov.b32 	%f1215, %r476;
	add.f32 	%f1216, %f1214, %f1215;
	mov.b32 	%r477, %f1216;
	shfl.sync.down.b32	%r478|%p362, %r477, 4, 31, -1;
	mov.b32 	%f1217, %r478;
	add.f32 	%f1218, %f1216, %f1217;
	mov.b32 	%r479, %f1218;
	shfl.sync.down.b32	%r480|%p363, %r479, 2, 31, -1;
	mov.b32 	%f1219, %r480;
	add.f32 	%f1220, %f1218, %f1219;
	mov.b32 	%r481, %f1220;
	shfl.sync.down.b32	%r482|%p364, %r481, 1, 31, -1;
	mov.b32 	%f1221, %r482;
	add.f32 	%f629, %f1220, %f1221;
	@%p354 bra 	$L__BB23_636;
	setp.ge.u32 	%p365, %r34, %r2;
	@%p365 bra 	$L__BB23_634;
	ld.param.u64 	%rd448, [_Z67popcount_weighted_keys_literal_fused_multiq_kernel_warp_out_w32_sb2ILi8EEvPKyPKfiiS1_S3_iiiiiPKxS5_fiPf_param_15];
	ld.param.u32 	%r484, [_Z67popcount_weighted_keys_literal_fused_multiq_kernel_warp_out_w32_sb2ILi8EEvPKyPKfiiS1_S3_iiiiiPKxS5_fiPf_param_14];
	ld.param.f32 	%f1224, [_Z67popcount_weighted_keys_literal_fused_multiq_kernel_warp_out_w32_sb2ILi8EEvPKyPKfiiS1_S3_iiiiiPKxS5_fiPf_param_13];
	mul.f32 	%f1222, %f1224, %f628;
	cvt.s64.s32 	%rd434, %r484;
	mad.lo.s64 	%rd435, %rd142, %rd434, %rd466;
	cvta.to.global.u64 	%rd436, %rd448;
	shl.b64 	%rd437, %rd435, 2;
	add.s64 	%rd438, %rd436, %rd437;
	st.global.f32 	[%rd438], %f1222;
$L__BB23_634:
	setp.le.s32 	%p366, %r90, %r35;
	@%p366 bra 	$L__BB23_636;
	ld.param.u64 	%rd449, [_Z67popcount_weighted_keys_literal_fused_multiq_kernel_warp_out_w32_sb2ILi8EEvPKyPKfiiS1_S3_iiiiiPKxS5_fiPf_param_15];
	ld.param.u32 	%r485, [_Z67popcount_weighted_keys_literal_fused_multiq_kernel_warp_out_w32_sb2ILi8EEvPKyPKfiiS1_S3_iiiiiPKxS5_fiPf_param_14];
	ld.param.f32 	%f1225, [_Z67popcount_weighted_keys_literal_fused_multiq_kernel_warp_out_w32_sb2ILi8EEvPKyPKfiiS1_S3_iiiiiPKxS5_fiPf_param_13];
	mul.f32 	%f1223, %f1225, %f629;
	cvt.s64.s32 	%rd439, %r485;
	mad.lo.s64 	%rd440, %rd142, %rd439, %rd467;
	cvta.to.global.u64 	%rd441, %rd449;
	shl.b64 	%rd442, %rd440, 2;
	add.s64 	%rd443, %rd441, %rd442;
	st.global.f32 	[%rd443], %f1223;
$L__BB23_636:
	bar.sync 	0;
$L__BB23_637:
	add.s32 	%r491, %r491, 1;
	setp.ne.s32 	%p367, %r491, %r1;
	@%p367 bra 	$L__BB23_18;
$L__BB23_638:
	ret;
$L__BB23_639:
	mul.wide.u32 	%rd122, %r487, 8;
	add.s64 	%rd115, %rd2, %rd122;
	// begin inline asm
	ld.global.nc.u64 %rd114, [%rd115];
	// end inline asm
	add.s32 	%r114, %r19, %r487;
	shl.b32 	%r115, %r114, 3;
	add.s32 	%r116, %r6, %r115;
	st.shared.u64 	[%r116], %rd114;
	add.s32 	%r117, %r487, %r9;
	mul.wide.u32 	%rd123, %r117, 8;
	add.s64 	%rd117, %rd2, %rd123;
	// begin inline asm
	ld.global.nc.u64 %rd116, [%rd117];
	// end inline asm
	shl.b32 	%r118, %r9, 3;
	add.s32 	%r119, %r116, %r118;
	st.shared.u64 	[%r119], %rd116;
	add.s32 	%r120, %r117, %r9;
	mul.wide.u32 	%rd124, %r120, 8;
	add.s64 	%rd119, %rd2, %rd124;
	// begin inline asm
	ld.global.nc.u64 %rd118, [%rd119];
	// end inline asm
	add.s32 	%r121, %r119, %r118;
	st.shared.u64 	[%r121], %rd118;
	add.s32 	%r122, %r120, %r9;
	mul.wide.u32 	%rd125, %r122, 8;
	add.s64 	%rd121, %rd2, %rd125;
	// begin inline asm
	ld.global.nc.u64 %rd120, [%rd121];
	// end inline asm
	add.s32 	%r123, %r121, %r118;
	st.shared.u64 	[%r123], %rd120;
	add.s32 	%r487, %r122, %r9;
	setp.lt.u32 	%p11, %r487, 256;
	@%p11 bra 	$L__BB23_639;
	bra.uni 	$L__BB23_9;

}
	// .globl	_Z66popcount_weighted_keys_literal_fused_multiq_kernel_warp_out_w32_sbILi8EEvPKyPKfiiS1_S3_iiiiiPKxS5_fiPf
.visible .entry _Z66popcount_weighted_keys_literal_fused_multiq_kernel_warp_out_w32_sbILi8EEvPKyPKfiiS1_S3_iiiiiPKxS5_fiPf(
	.param .u64 .ptr .align 1 _Z66popcount_weighted_keys_literal_fused_multiq_kernel_warp_out_w32_sbILi8EEvPKyPKfiiS1_S3_iiiiiPKxS5_fiPf_param_0,
	.param .u64 .ptr .align 1 _Z66popcount_weighted_keys_literal_fused_multiq_kernel_warp_out_w32_sbILi8EEvPKyPKfiiS1_S3_iiiiiPKxS5_fiPf_param_1,
	.param .u32 _Z66popcount_weighted_keys_literal_fused_multiq_kernel_warp_out_w32_sbILi8EEvPKyPKfiiS1_S3_iiiiiPKxS5_fiPf_param_2,
	.param .u32 _Z66popcount_weighted_keys_literal_fused_multiq_kernel_warp_out_w32_sbILi8EEvPKyPKfiiS1_S3_iiiiiPKxS5_fiPf_param_3,
	.param .u64 .ptr .align 1 _Z66popcount_weighted_keys_literal_fused_multiq_kernel_warp_out_w32_sbILi8EEvPKyPKfiiS1_S3_iiiiiPKxS5_fiPf_param_4,
	.param .u64 .ptr .align 1 _Z66popcount_weighted_keys_literal_fused_multiq_kernel_warp_out_w32_sbILi8EEvPKyPKfiiS1_S3_iiiiiPKxS5_fiPf_param_5,
	.param .u32 _Z66popcount_weighted_keys_literal_fused_multiq_kernel_warp_out_w32_sbILi8EEvPKyPKfiiS1_S3_iiiiiPKxS5_fiPf_param_6,
	.param .u32 _Z66popcount_weighted_keys_literal_fused_multiq_kernel_warp_out_w32_sbILi8EEvPKyPKfiiS1_S3_iiiiiPKxS5_fiPf_param_7,
	.param .u32 _Z66popcount_weighted_keys_literal_fused_multiq_kernel_warp_out_w32_sbILi8EEvPKyPKfiiS1_S3_iiiiiPKxS5_fiPf_param_8,
	.param .u32 _Z66popcount_weighted_keys_literal_fused_multiq_kernel_warp_out_w32_sbILi8EEvPKyPKfiiS1_S3_iiiiiPKxS5_fiPf_param_9,
	.param .u32 _Z66popcount_weighted_keys_literal_fused_multiq_kernel_warp_out_w32_sbILi8EEvPKyPKfiiS1_S3_iiiiiPKxS5_fiPf_param_10,
	.param .u64 .ptr .align 1 _Z66popcount_weighted_keys_literal_fused_multiq_kernel_warp_out_w32_sbILi8EEvPKyPKfiiS1_S3_iiiiiPKxS5_fiPf_param_11,
	.param .u64 .ptr .align 1 _Z66popcount_weighted_keys_literal_fused_multiq_kernel_warp_out_w32_sbILi8EEvPKyPKfiiS1_S3_iiiiiPKxS5_fiPf_param_12,
	.param .f32 _Z66popcount_weighted_keys_literal_fused_multiq_kernel_warp_out_w32_sbILi8EEvPKyPKfiiS1_S3_iiiiiPKxS5_fiPf_param_13,
	.param .u32 _Z66popcount_weighted_keys_literal_fused_multiq_kernel_warp_out_w32_sbILi8EEvPKyPKfiiS1_S3_iiiiiPKxS5_fiPf_param_14,
	.param .u64 .ptr .align 1 _Z66popcount_weighted_keys_literal_fused_multiq_kernel_warp_out_w32_sbILi8EEvPKyPKfiiS1_S3_iiiiiPKxS5_fiPf_param_15
)
{
	.reg .pred 	%p<90>;
	.reg .b32 	%r<390>;
	.reg .b32 	%f<540>;
	.reg .b64 	%rd<261>;

	ld.param.u32 	%r95, [_Z66popcount_weighted_keys_literal_fused_multiq_kernel_warp_out_w32_sbILi8EEvPKyPKfiiS1_S3_iiiiiPKxS5_fiPf_param_2];
	ld.param.u64 	%rd25, [_Z66popcount_weighted_keys_literal_fused_multiq_kernel_warp_out_w32_sbILi8EEvPKyPKfiiS1_S3_iiiiiPKxS5_fiPf_param_4];
	ld.param.u64 	%rd26, [_Z66popcount_weighted_keys_literal_fused_multiq_kernel_warp_out_w32_sbILi8EEvPKyPKfiiS1_S3_iiiiiPKxS5_fiPf_param_5];
	ld.param.u32 	%r96, [_Z66popcount_weighted_keys_literal_fused_multiq_kernel_warp_out_w32_sbILi8EEvPKyPKfiiS1_S3_iiiiiPKxS5_fiPf_param_7];
	ld.param.u32 	%r97, [_Z66popcount_weighted_keys_literal_fused_multiq_kernel_warp_out_w32_sbILi8EEvPKyPKfiiS1_S3_iiiiiPKxS5_fiPf_param_8];
	ld.param.u32 	%r99, [_Z66popcount_weighted_keys_literal_fused_multiq_kernel_warp_out_w32_sbILi8EEvPKyPKfiiS1_S3_iiiiiPKxS5_fiPf_param_9];
	ld.param.u32 	%r100, [_Z66popcount_weighted_keys_literal_fused_multiq_kernel_warp_out_w32_sbILi8EEvPKyPKfiiS1_S3_iiiiiPKxS5_fiPf_param_10];
	ld.param.f32 	%f46, [_Z66popcount_weighted_keys_literal_fused_multiq_kernel_warp_out_w32_sbILi8EEvPKyPKfiiS1_S3_iiiiiPKxS5_fiPf_param_13];
	ld.param.u32 	%r98, [_Z66popcount_weighted_keys_literal_fused_multiq_kernel_warp_out_w32_sbILi8EEvPKyPKfiiS1_S3_iiiiiPKxS5_fiPf_param_14];
	ld.param.u64 	%rd29, [_Z66popcount_weighted_keys_literal_fused_multiq_kernel_warp_out_w32_sbILi8EEvPKyPKfiiS1_S3_iiiiiPKxS5_fiPf_param_15];
	mov.u32 	%r101, %ctaid.x;
	mov.u32 	%r102, %ctaid.y;
	max.s32 	%r1, %r99, 1;
	max.s32 	%r2, %r100, 1;
	mul.lo.s32 	%r3, %r1, %r102;
	mul.lo.s32 	%r4, %r2, %r101;
	setp.ge.s32 	%p1, %r3, %r97;
	@%p1 bra 	$L__BB24_106;
	mov.u32 	%r5, %tid.x;
	and.b32  	%r6, %r5, 31;
	mov.u32 	%r7, %ntid.x;
	shl.b32 	%r104, %r95, 8;
	mov.u32 	%r105, shmem$1;
	add.s32 	%r8, %r105, %r104;
	shl.b32 	%r106, %r2, 11;
	add.s32 	%r9, %r8, %r106;
	shl.b32 	%r107, %r95, 2;
	add.s32 	%r10, %r9, %r107;
	add.s32 	%r11, %r5, %r7;
	max.u32 	%r108, %r11, 256;
	setp.lt.u32 	%p2, %r11, 256;
	selp.u32 	%r109, 1, 0, %p2;
	add.s32 	%r110, %r11, %r109;
	sub.s32 	%r111, %r108, %r110;
	div.u32 	%r112, %r111, %r7;
	add.s32 	%r12, %r112, %r109;
	max.u32 	%r113, %r11, 8;
	setp.lt.u32 	%p3, %r11, 8;
	selp.u32 	%r114, 1, 0, %p3;
	add.s32 	%r115, %r11, %r114;
	sub.s32 	%r116, %r113, %r115;
	div.u32 	%r117, %r116, %r7;
	add.s32 	%r13, %r117, %r114;
	and.b32  	%r14, %r12, 3;
	add.s32 	%r15, %r11, %r7;
	add.s32 	%r16, %r15, %r7;
	and.b32  	%r17, %r13, 3;
	mov.b32 	%r359, 0;
$L__BB24_2:
	add.s32 	%r19, %r359, %r4;
	setp.ge.s32 	%p4, %r19, %r96;
	@%p4 bra 	$L__BB24_16;
	setp.gt.u32 	%p5, %r5, 255;
	cvt.u64.u32 	%rd1, %r19;
	@%p5 bra 	$L__BB24_9;
	shl.b64 	%rd30, %rd1, 11;
	add.s64 	%rd2, %rd25, %rd30;
	setp.eq.s32 	%p6, %r14, 3;
	shl.b32 	%r20, %r359, 8;
	mov.u32 	%r360, %r5;
	@%p6 bra 	$L__BB24_8;
	setp.eq.s32 	%p7, %r14, 0;
	mul.wide.u32 	%rd33, %r5, 8;
	add.s64 	%rd32, %rd2, %rd33;
	// begin inline asm
	ld.global.nc.u64 %rd31, [%rd32];
	// end inline asm
	add.s32 	%r118, %r20, %r5;
	shl.b32 	%r119, %r118, 3;
	add.s32 	%r21, %r8, %r119;
	st.shared.u64 	[%r21], %rd31;
	mov.u32 	%r360, %r11;
	@%p7 bra 	$L__BB24_8;
	setp.eq.s32 	%p8, %r14, 1;
	mul.wide.s32 	%rd36, %r7, 8;
	add.s64 	%rd35, %rd32, %rd36;
	// begin inline asm
	ld.global.nc.u64 %rd34, [%rd35];
	// end inline asm
	shl.b32 	%r22, %r7, 3;
	add.s32 	%r23, %r21, %r22;
	st.shared.u64 	[%r23], %rd34;
	mov.u32 	%r360, %r15;
	@%p8 bra 	$L__BB24_8;
	add.s64 	%rd38, %rd35, %rd36;
	// begin inline asm
	ld.global.nc.u64 %rd37, [%rd38];
	// end inline asm
	add.s32 	%r120, %r23, %r22;
	st.shared.u64 	[%r120], %rd37;
	mov.u32 	%r360, %r16;
$L__BB24_8:
	setp.lt.u32 	%p9, %r12, 3;
	@%p9 bra 	$L__BB24_9;
	bra.uni 	$L__BB24_107;
$L__BB24_9:
	setp.gt.u32 	%p11, %r5, 7;
	@%p11 bra 	$L__BB24_16;
	shl.b64 	%rd52, %rd1, 5;
	add.s64 	%rd5, %rd26, %rd52;
	setp.eq.s32 	%p12, %r17, 3;
	shl.b32 	%r25, %r359, 3;
	mov.u32 	%r361, %r5;
	@%p12 bra 	$L__BB24_14;
	setp.eq.s32 	%p13, %r17, 0;
	mul.wide.u32 	%rd54, %r5, 4;
	add.s64 	%rd53, %rd5, %rd54;
	// begin inline asm
	ld.global.nc.f32 %f47, [%rd53];
	// end inline asm
	add.s32 	%r131, %r25, %r5;
	shl.b32 	%r132, %r131, 2;
	add.s32 	%r26, %r10, %r132;
	st.shared.f32 	[%r26], %f47;
	mov.u32 	%r361, %r11;
	@%p13 bra 	$L__BB24_14;
	setp.eq.s32 	%p14, %r17, 1;
	mul.wide.s32 	%rd56, %r7, 4;
	add.s64 	%rd55, %rd53, %rd56;
	// begin inline asm
	ld.global.nc.f32 %f48, [%rd55];
	// end inline asm
	shl.b32 	%r27, %r7, 2;
	add.s32 	%r28, %r26, %r27;
	st.shared.f32 	[%r28], %f48;
	mov.u32 	%r361, %r15;
	@%p14 bra 	$L__BB24_14;
	add.s64 	%rd57, %rd55, %rd56;
	// begin inline asm
	ld.global.nc.f32 %f49, [%rd57];
	// end inline asm
	add.s32 	%r133, %r28, %r27;
	st.shared.f32 	[%r133], %f49;
	mov.u32 	%r361, %r16;
$L__BB24_14:
	setp.lt.u32 	%p15, %r13, 3;
	@%p15 bra 	$L__BB24_16;
$L__BB24_15:
	mul.wide.u32 	%rd63, %r361, 4;
	add.s64 	%rd59, %rd5, %rd63;
	// begin inline asm
	ld.global.nc.f32 %f50, [%rd59];
	// end inline asm
	add.s32 	%r134, %r25, %r361;
	shl.b32 	%r135, %r134, 2;
	add.s32 	%r136, %r10, %r135;
	st.shared.f32 	[%r136], %f50;
	add.s32 	%r137, %r361, %r7;
	mul.wide.u32 	%rd64, %r137, 4;
	add.s64 	%rd60, %rd5, %rd64;
	// begin inline asm
	ld.global.nc.f32 %f51, [%rd60];
	// end inline asm
	shl.b32 	%r138, %r7, 2;
	add.s32 	%r139, %r136, %r138;
	st.shared.f32 	[%r139], %f51;
	add.s32 	%r140, %r137, %r7;
	mul.wide.u32 	%rd65, %r140, 4;
	add.s64 	%rd61, %rd5, %rd65;
	// begin inline asm
	ld.global.nc.f32 %f52, [%rd61];
	// end inline asm
	add.s32 	%r141, %r139, %r138;
	st.shared.f32 	[%r141], %f52;
	add.s32 	%r142, %r140, %r7;
	mul.wide.u32 	%rd66, %r142, 4;
	add.s64 	%rd62, %rd5, %rd66;
	// begin inline asm
	ld.global.nc.f32 %f53, [%rd62];
	// end inline asm
	add.s32 	%r143, %r141, %r138;
	st.shared.f32 	[%r143], %f53;
	add.s32 	%r361, %r142, %r7;
	setp.lt.u32 	%p16, %r361, 8;
	@%p16 bra 	$L__BB24_15;
$L__BB24_16:
	add.s32 	%r359, %r359, 1;
	setp.ne.s32 	%p17, %r359, %r2;
	@%p17 bra 	$L__BB24_2;
	bar.sync 	0;
	shl.b32 	%r35, %r95, 5;
	shl.b32 	%r145, %r6, 3;
	add.s32 	%r36, %r8, %r145;
	add.s32 	%r37, %r105, %r145;
	cvt.s64.s32 	%rd8, %r98;
	and.b32  	%r38, %r95, 1;
	and.b32  	%r147, %r95, 2147483646;
	neg.s32 	%r39, %r147;
	cvta.to.global.u64 	%rd9, %rd29;
	mov.b32 	%r364, 0;
	cvt.s64.s32 	%rd71, %r95;
$L__BB24_18:
	add.s32 	%r41, %r364, %r3;
	setp.ge.s32 	%p18, %r41, %r97;
	@%p18 bra 	$L__BB24_106;
	ld.param.u64 	%rd260, [_Z66popcount_weighted_keys_literal_fused_multiq_kernel_warp_out_w32_sbILi8EEvPKyPKfiiS1_S3_iiiiiPKxS5_fiPf_param_12];
	setp.ge.s32 	%p19, %r5, %r35;
	cvt.u64.u32 	%rd69, %r41;
	mul.wide.u32 	%rd70, %r41, 8;
	add.s64 	%rd68, %rd260, %rd70;
	// begin inline asm
	ld.global.nc.s64 %rd67, [%rd68];
	// end inline asm
	mul.lo.s64 	%rd11, %rd69, %rd71;
	@%p19 bra 	$L__BB24_22;
	ld.param.u64 	%rd257, [_Z66popcount_weighted_keys_literal_fused_multiq_kernel_warp_out_w32_sbILi8EEvPKyPKfiiS1_S3_iiiiiPKxS5_fiPf_param_0];
	shl.b64 	%rd72, %rd11, 8;
	add.s64 	%rd12, %rd257, %rd72;
	mov.u32 	%r365, %r5;
$L__BB24_21:
	mul.wide.s32 	%rd75, %r365, 8;
	add.s64 	%rd74, %rd12, %rd75;
	// begin inline asm
	ld.global.nc.u64 %rd73, [%rd74];
	// end inline asm
	shl.b32 	%r148, %r365, 3;
	mov.u32 	%r149, shmem$1;
	add.s32 	%r150, %r149, %r148;
	st.shared.u64 	[%r150], %rd73;
	add.s32 	%r365, %r365, %r7;
	setp.lt.s32 	%p20, %r365, %r35;
	@%p20 bra 	$L__BB24_21;
$L__BB24_22:
	setp.ge.s32 	%p21, %r5, %r95;
	mov.u32 	%r366, %r5;
	@%p21 bra 	$L__BB24_24;
$L__BB24_23:
	ld.param.u64 	%rd258, [_Z66popcount_weighted_keys_literal_fused_multiq_kernel_warp_out_w32_sbILi8EEvPKyPKfiiS1_S3_iiiiiPKxS5_fiPf_param_1];
	cvt.s64.s32 	%rd77, %r366;
	add.s64 	%rd78, %rd11, %rd77;
	shl.b64 	%rd79, %rd78, 2;
	add.s64 	%rd76, %rd258, %rd79;
	// begin inline asm
	ld.global.nc.f32 %f54, [%rd76];
	// end inline asm
	shl.b32 	%r151, %r366, 2;
	add.s32 	%r152, %r9, %r151;
	st.shared.f32 	[%r152], %f54;
	add.s32 	%r366, %r366, %r7;
	setp.lt.s32 	%p22, %r366, %r95;
	@%p22 bra 	$L__BB24_23;
$L__BB24_24:
	shr.u32 	%r367, %r5, 5;
	setp.ge.u32 	%p23, %r367, %r2;
	bar.sync 	0;
	@%p23 bra 	$L__BB24_105;
	mul.lo.s64 	%rd13, %rd67, %rd8;
$L__BB24_26:
	add.s32 	%r48, %r367, %r4;
	setp.ge.s32 	%p24, %r48, %r96;
	@%p24 bra 	$L__BB24_104;
	ld.param.u64 	%rd259, [_Z66popcount_weighted_keys_literal_fused_multiq_kernel_warp_out_w32_sbILi8EEvPKyPKfiiS1_S3_iiiiiPKxS5_fiPf_param_11];
	setp.lt.s32 	%p25, %r95, 17;
	mul.wide.u32 	%rd82, %r48, 8;
	add.s64 	%rd81, %rd259, %rd82;
	// begin inline asm
	ld.global.nc.s64 %rd80, [%rd81];
	// end inline asm
	shl.b32 	%r153, %r367, 11;
	add.s32 	%r154, %r36, %r153;
	shl.b32 	%r155, %r367, 5;
	add.s32 	%r156, %r10, %r155;
	ld.shared.f32 	%f1, [%r156];
	ld.shared.f32 	%f2, [%r156+4];
	ld.shared.f32 	%f3, [%r156+8];
	ld.shared.f32 	%f4, [%r156+12];
	ld.shared.f32 	%f5, [%r156+16];
	ld.shared.f32 	%f6, [%r156+20];
	ld.shared.f32 	%f7, [%r156+24];
	ld.shared.f32 	%f8, [%r156+28];
	ld.shared.u64 	%rd15, [%r154];
	ld.shared.u64 	%rd16, [%r154+256];
	ld.shared.u64 	%rd17, [%r154+512];
	ld.shared.u64 	%rd18, [%r154+768];
	ld.shared.u64 	%rd19, [%r154+1024];
	ld.shared.u64 	%rd20, [%r154+1280];
	ld.shared.u64 	%rd21, [%r154+1536];
	ld.shared.u64 	%rd22, [%r154+1792];
	@%p25 bra 	$L__BB24_38;
	mov.f32 	%f524, 0f00000000;
	mov.u32 	%r384, %r9;
	mov.u32 	%r385, %r39;
	mov.u32 	%r386, %r37;
$L__BB24_29:
	setp.ne.s32 	%p26, %r6, 0;
	mov.b32 	%r387, 0;
	@%p26 bra 	$L__BB24_31;
	ld.shared.u32 	%r387, [%r384];
$L__BB24_31:
	shfl.sync.idx.b32	%r159|%p28, %r387, 0, 31, -1;
	ld.shared.u64 	%rd83, [%r386];
	mov.b32 	%f56, %r159;
	and.b64  	%rd84, %rd15, %rd83;
	popc.b64 	%r160, %rd84;
	cvt.rn.f32.u32 	%f57, %r160;
	mul.f32 	%f58, %f56, %f57;
	fma.rn.f32 	%f59, %f1, %f58, %f524;
	and.b64  	%rd85, %rd16, %rd83;
	popc.b64 	%r161, %rd85;
	cvt.rn.f32.u32 	%f60, %r161;
	mul.f32 	%f61, %f56, %f60;
	fma.rn.f32 	%f62, %f2, %f61, %f59;
	and.b64  	%rd86, %rd17, %rd83;
	popc.b64 	%r162, %rd86;
	cvt.rn.f32.u32 	%f63, %r162;
	mul.f32 	%f64, %f56, %f63;
	fma.rn.f32 	%f65, %f3, %f64, %f62;
	and.b64  	%rd87, %rd18, %rd83;
	popc.b64 	%r163, %rd87;
	cvt.rn.f32.u32 	%f66, %r163;
	mul.f32 	%f67, %f56, %f66;
	fma.rn.f32 	%f68, %f4, %f67, %f65;
	and.b64  	%rd88, %rd19, %rd83;
	popc.b64 	%r164, %rd88;
	cvt.rn.f32.u32 	%f69, %r164;
	mul.f32 	%f70, %f56, %f69;
	fma.rn.f32 	%f71, %f5, %f70, %f68;
	and.b64  	%rd89, %rd20, %rd83;
	popc.b64 	%r165, %rd89;
	cvt.rn.f32.u32 	%f72, %r165;
	mul.f32 	%f73, %f56, %f72;
	fma.rn.f32 	%f74, %f6, %f73, %f71;
	and.b64  	%rd90, %rd21, %rd83;
	popc.b64 	%r166, %rd90;
	cvt.rn.f32.u32 	%f75, %r166;
	mul.f32 	%f76, %f56, %f75;
	fma.rn.f32 	%f77, %f7, %f76, %f74;
	and.b64  	%rd91, %rd22, %rd83;
	popc.b64 	%r167, %rd91;
	cvt.rn.f32.u32 	%f78, %r167;
	mul.f32 	%f79, %f56, %f78;
	fma.rn.f32 	%f41, %f8, %f79, %f77;
	mov.b32 	%r388, 0;
	@%p26 bra 	$L__BB24_33;
	ld.shared.u32 	%r388, [%r384+4];
$L__BB24_33:
	shfl.sync.idx.b32	%r168|%p29, %r388, 0, 31, -1;
	add.s32 	%r88, %r386, 512;
	ld.shared.u64 	%rd92, [%r386+256];
	mov.b32 	%f80, %r168;
	and.b64  	%rd93, %rd15, %rd92;
	popc.b64 	%r169, %rd93;
	cvt.rn.f32.u32 	%f81, %r169;
	mul.f32 	%f82, %f80, %f81;
	fma.rn.f32 	%f83, %f1, %f82, %f41;
	and.b64  	%rd94, %rd16, %rd92;
	popc.b64 	%r170, %rd94;
	cvt.rn.f32.u32 	%f84, %r170;
	mul.f32 	%f85, %f80, %f84;
	fma.rn.f32 	%f86, %f2, %f85, %f83;
	and.b64  	%rd95, %rd17, %rd92;
	popc.b64 	%r171, %rd95;
	cvt.rn.f32.u32 	%f87, %r171;
	mul.f32 	%f88, %f80, %f87;
	fma.rn.f32 	%f89, %f3, %f88, %f86;
	and.b64  	%rd96, %rd18, %rd92;
	popc.b64 	%r172, %rd96;
	cvt.rn.f32.u32 	%f90, %r172;
	mul.f32 	%f91, %f80, %f90;
	fma.rn.f32 	%f92, %f4, %f91, %f89;
	and.b64  	%rd97, %rd19, %rd92;
	popc.b64 	%r173, %rd97;
	cvt.rn.f32.u32 	%f93, %r173;
	mul.f32 	%f94, %f80, %f93;
	fma.rn.f32 	%f95, %f5, %f94, %f92;
	and.b64  	%rd98, %rd20, %rd92;
	popc.b64 	%r174, %rd98;
	cvt.rn.f32.u32 	%f96, %r174;
	mul.f32 	%f97, %f80, %f96;
	fma.rn.f32 	%f98, %f6, %f97, %f95;
	and.b64  	%rd99, %rd21, %rd92;
	popc.b64 	%r175, %rd99;
	cvt.rn.f32.u32 	%f99, %r175;
	mul.f32 	%f100, %f80, %f99;
	fma.rn.f32 	%f101, %f7, %f100, %f98;
	and.b64  	%rd100, %rd22, %rd92;
	popc.b64 	%r176, %rd100;
	cvt.rn.f32.u32 	%f102, %r176;
	mul.f32 	%f103, %f80, %f102;
	fma.rn.f32 	%f524, %f8, %f103, %f101;
	add.s32 	%r385, %r385, 2;
	add.s32 	%r384, %r384, 8;
	setp.ne.s32 	%p30, %r385, 0;
	mov.u32 	%r386, %r88;
	@%p30 bra 	$L__BB24_29;
	setp.eq.s32 	%p31, %r38, 0;
	@%p31 bra 	$L__BB24_102;
	mov.b32 	%r389, 0;
	@%p26 bra 	$L__BB24_37;
	ld.shared.u32 	%r389, [%r384];
$L__BB24_37:
	shfl.sync.idx.b32	%r178|%p33, %r389, 0, 31, -1;
	ld.shared.u64 	%rd101, [%r88];
	mov.b32 	%f104, %r178;
	and.b64  	%rd102, %rd15, %rd101;
	popc.b64 	%r179, %rd102;
	cvt.rn.f32.u32 	%f105, %r179;
	mul.f32 	%f106, %f104, %f105;
	fma.rn.f32 	%f107, %f1, %f106, %f524;
	and.b64  	%rd103, %rd16, %rd101;
	popc.b64 	%r180, %rd103;
	cvt.rn.f32.u32 	%f108, %r180;
	mul.f32 	%f109, %f104, %f108;
	fma.rn.f32 	%f110, %f2, %f109, %f107;
	and.b64  	%rd104, %rd17, %rd101;
	popc.b64 	%r181, %rd104;
	cvt.rn.f32.u32 	%f111, %r181;
	mul.f32 	%f112, %f104, %f111;
	fma.rn.f32 	%f113, %f3, %f112, %f110;
	and.b64  	%rd105, %rd18, %rd101;
	popc.b64 	%r182, %rd105;
	cvt.rn.f32.u32 	%f114, %r182;
	mul.f32 	%f115, %f104, %f114;
	fma.rn.f32 	%f116, %f4, %f115, %f113;
	and.b64  	%rd106, %rd19, %rd101;
	popc.b64 	%r183, %rd106;
	cvt.rn.f32.u32 	%f117, %r183;
	mul.f32 	%f118, %f104, %f117;
	fma.rn.f32 	%f119, %f5, %f118, %f116;
	and.b64  	%rd107, %rd20, %rd101;
	popc.b64 	%r184, %rd107;
	cvt.rn.f32.u32 	%f120, %r184;
	mul.f32 	%f121, %f104, %f120;
	fma.rn.f32 	%f122, %f6, %f121, %f119;
	and.b64  	%rd108, %rd21, %rd101;
	popc.b64 	%r185, %rd108;
	cvt.rn.f32.u32 	%f123, %r185;
	mul.f32 	%f124, %f104, %f123;
	fma.rn.f32 	%f125, %f7, %f124, %f122;
	and.b64  	%rd109, %rd22, %rd101;
	popc.b64 	%r186, %rd109;
	cvt.rn.f32.u32 	%f126, %r186;
	mul.f32 	%f127, %f104, %f126;
	fma.rn.f32 	%f524, %f8, %f127, %f125;
	bra.uni 	$L__BB24_102;
$L__BB24_38:
	setp.lt.s32 	%p34, %r95, 1;
	mov.f32 	%f524, 0f00000000;
	@%p34 bra 	$L__BB24_42;
	setp.ne.s32 	%p35, %r6, 0;
	mov.b32 	%r368, 0;
	@%p35 bra 	$L__BB24_41;
	ld.shared.u32 	%r368, [%r9];
$L__BB24_41:
	shfl.sync.idx.b32	%r188|%p36, %r368, 0, 31, -1;
	ld.shared.u64 	%rd110, [%r37];
	mov.b32 	%f129, %r188;
	and.b64  	%rd111, %rd15, %rd110;
	popc.b64 	%r189, %rd111;
	cvt.rn.f32.u32 	%f130, %r189;
	mul.f32 	%f131, %f129, %f130;
	fma.rn.f32 	%f132, %f1, %f131, 0f00000000;
	and.b64  	%rd112, %rd16, %rd110;
	popc.b64 	%r190, %rd112;
	cvt.rn.f32.u32 	%f133, %r190;
	mul.f32 	%f134, %f129, %f133;
	fma.rn.f32 	%f135, %f2, %f134, %f132;
	and.b64  	%rd113, %rd17, %rd110;
	popc.b64 	%r191, %rd113;
	cvt.rn.f32.u32 	%f136, %r191;
	mul.f32 	%f137, %f129, %f136;
	fma.rn.f32 	%f138, %f3, %f137, %f135;
	and.b64  	%rd114, %rd18, %rd110;
	popc.b64 	%r192, %rd114;
	cvt.rn.f32.u32 	%f139, %r192;
	mul.f32 	%f140, %f129, %f139;
	fma.rn.f32 	%f141, %f4, %f140, %f138;
	and.b64  	%rd115, %rd19, %rd110;
	popc.b64 	%r193, %rd115;
	cvt.rn.f32.u32 	%f142, %r193;
	mul.f32 	%f143, %f129, %f142;
	fma.rn.f32 	%f144, %f5, %f143, %f141;
	and.b64  	%rd116, %rd20, %rd110;
	popc.b64 	%r194, %rd116;
	cvt.rn.f32.u32 	%f145, %r194;
	mul.f32 	%f146, %f129, %f145;
	fma.rn.f32 	%f147, %f6, %f146, %f144;
	and.b64  	%rd117, %rd21, %rd110;
	popc.b64 	%r195, %rd117;
	cvt.rn.f32.u32 	%f148, %r195;
	mul.f32 	%f149, %f129, %f148;
	fma.rn.f32 	%f150, %f7, %f149, %f147;
	and.b64  	%rd118, %rd22, %rd110;
	popc.b64 	%r196, %rd118;
	cvt.rn.f32.u32 	%f151, %r196;
	mul.f32 	%f152, %f129, %f151;
	fma.rn.f32 	%f524, %f8, %f152, %f150;
$L__BB24_42:
	setp.lt.s32 	%p37, %r95, 2;
	@%p37 bra 	$L__BB24_46;
	setp.ne.s32 	%p38, %r6, 0;
	mov.b32 	%r369, 0;
	@%p38 bra 	$L__BB24_45;
	ld.shared.u32 	%r369, [%r9+4];
$L__BB24_45:
	shfl.sync.idx.b32	%r198|%p39, %r369, 0, 31, -1;
	ld.shared.u64 	%rd119, [%r37+256];
	mov.b32 	%f153, %r198;
	and.b64  	%rd120, %rd15, %rd119;
	popc.b64 	%r199, %rd120;
	cvt.rn.f32.u32 	%f154, %r199;
	mul.f32 	%f155, %f153, %f154;
	fma.rn.f32 	%f156, %f1, %f155, %f524;
	and.b64  	%rd121, %rd16, %rd119;
	popc.b64 	%r200, %rd121;
	cvt.rn.f32.u32 	%f157, %r200;
	mul.f32 	%f158, %f153, %f157;
	fma.rn.f32 	%f159, %f2, %f158, %f156;
	and.b64  	%rd122, %rd17, %rd119;
	popc.b64 	%r201, %rd122;
	cvt.rn.f32.u32 	%f160, %r201;
	mul.f32 	%f161, %f153, %f160;
	fma.rn.f32 	%f162, %f3, %f161, %f159;
	and.b64  	%rd123, %rd18, %rd119;
	popc.b64 	%r202, %rd123;
	cvt.rn.f32.u32 	%f163, %r202;
	mul.f32 	%f164, %f153, %f163;
	fma.rn.f32 	%f165, %f4, %f164, %f162;
	and.b64  	%rd124, %rd19, %rd119;
	popc.b64 	%r203, %rd124;
	cvt.rn.f32.u32 	%f166, %r203;
	mul.f32 	%f167, %f153, %f166;
	fma.rn.f32 	%f168, %f5, %f167, %f165;
	and.b64  	%rd125, %rd20, %rd119;
	popc.b64 	%r204, %rd125;
	cvt.rn.f32.u32 	%f169, %r204;
	mul.f32 	%f170, %f153, %f169;
	fma.rn.f32 	%f171, %f6, %f170, %f168;
	and.b64  	%rd126, %rd21, %rd119;
	popc.b64 	%r205, %rd126;
	cvt.rn.f32.u32 	%f172, %r205;
	mul.f32 	%f173, %f153, %f172;
	fma.rn.f32 	%f174, %f7, %f173, %f171;
	and.b64  	%rd127, %rd22, %rd119;
	popc.b64 	%r206, %rd127;
	cvt.rn.f32.u32 	%f175, %r206;
	mul.f32 	%f176, %f153, %f175;
	fma.rn.f32 	%f524, %f8, %f176, %f174;
$L__BB24_46:
	setp.lt.s32 	%p40, %r95, 3;
	@%p40 bra 	$L__BB24_50;
	setp.ne.s32 	%p41, %r6, 0;
	mov.b32 	%r370, 0;
	@%p41 bra 	$L__BB24_49;
	ld.shared.u32 	%r370, [%r9+8];
$L__BB24_49:
	shfl.sync.idx.b32	%r208|%p42, %r370, 0, 31, -1;
	ld.shared.u64 	%rd128, [%r37+512];
	mov.b32 	%f177, %r208;
	and.b64  	%rd129, %rd15, %rd128;
	popc.b64 	%r209, %rd129;
	cvt.rn.f32.u32 	%f178, %r209;
	mul.f32 	%f179, %f177, %f178;
	fma.rn.f32 	%f180, %f1, %f179, %f524;
	and.b64  	%rd130, %rd16, %rd128;
	popc.b64 	%r210, %rd130;
	cvt.rn.f32.u32 	%f181, %r210;
	mul.f32 	%f182, %f177, %f181;
	fma.rn.f32 	%f183, %f2, %f182, %f180;
	and.b64  	%rd131, %rd17, %rd128;
	popc.b64 	%r211, %rd131;
	cvt.rn.f32.u32 	%f184, %r211;
	mul.f32 	%f185, %f177, %f184;
	fma.rn.f32 	%f186, %f3, %f185, %f183;
	and.b64  	%rd132, %rd18, %rd128;
	popc.b64 	%r212, %rd132;
	cvt.rn.f32.u32 	%f187, %r212;
	mul.f32 	%f188, %f177, %f187;
	fma.rn.f32 	%f189, %f4, %f188, %f186;
	and.b64  	%rd133, %rd19, %rd128;
	popc.b64 	%r213, %rd133;
	cvt.rn.f32.u32 	%f190, %r213;
	mul.f32 	%f191, %f177, %f190;
	fma.rn.f32 	%f192, %f5, %f191, %f189;
	and.b64  	%rd134, %rd20, %rd128;
	popc.b64 	%r214, %rd134;
	cvt.rn.f32.u32 	%f193, %r214;
	mul.f32 	%f194, %f177, %f193;
	fma.rn.f32 	%f195, %f6, %f194, %f192;
	and.b64  	%rd135, %rd21, %rd128;
	popc.b64 	%r215, %rd135;
	cvt.rn.f32.u32 	%f196, %r215;
	mul.f32 	%f197, %f177, %f196;
	fma.rn.f32 	%f198, %f7, %f197, %f195;
	and.b64  	%rd136, %rd22, %rd128;
	popc.b64 	%r216, %rd136;
	cvt.rn.f32.u32 	%f199, %r216;
	mul.f32 	%f200, %f177, %f199;
	fma.rn.f32 	%f524, %f8, %f200, %f198;
$L__BB24_50:
	setp.lt.s32 	%p43, %r95, 4;
	@%p43 bra 	$L__BB24_54;
	setp.ne.s32 	%p44, %r6, 0;
	mov.b32 	%r371, 0;
	@%p44 bra 	$L__BB24_53;
	ld.shared.u32 	%r371, [%r9+12];
$L__BB24_53:
	shfl.sync.idx.b32	%r218|%p45, %r371, 0, 31, -1;
	ld.shared.u64 	%rd137, [%r37+768];
	mov.b32 	%f201, %r218;
	and.b64  	%rd138, %rd15, %rd137;
	popc.b64 	%r219, %rd138;
	cvt.rn.f32.u32 	%f202, %r219;
	mul.f32 	%f203, %f201, %f202;
	fma.rn.f32 	%f204, %f1, %f203, %f524;
	and.b64  	%rd139, %rd16, %rd137;
	popc.b64 	%r220, %rd139;
	cvt.rn.f32.u32 	%f205, %r220;
	mul.f32 	%f206, %f201, %f205;
	fma.rn.f32 	%f207, %f2, %f206, %f204;
	and.b64  	%rd140, %rd17, %rd137;
	popc.b64 	%r221, %rd140;
	cvt.rn.f32.u32 	%f208, %r221;
	mul.f32 	%f209, %f201, %f208;
	fma.rn.f32 	%f210, %f3, %f209, %f207;
	and.b64  	%rd141, %rd18, %rd137;
	popc.b64 	%r222, %rd141;
	cvt.rn.f32.u32 	%f211, %r222;
	mul.f32 	%f212, %f201, %f211;
	fma.rn.f32 	%f213, %f4, %f212, %f210;
	and.b64  	%rd142, %rd19, %rd137;
	popc.b64 	%r223, %rd142;
	cvt.rn.f32.u32 	%f214, %r223;
	mul.f32 	%f215, %f201, %f214;
	fma.rn.f32 	%f216, %f5, %f215, %f213;
	and.b64  	%rd143, %rd20, %rd137;
	popc.b64 	%r224, %rd143;
	cvt.rn.f32.u32 	%f217, %r224;
	mul.f32 	%f218, %f201, %f217;
	fma.rn.f32 	%f219, %f6, %f218, %f216;
	and.b64  	%rd144, %rd21, %rd137;
	popc.b64 	%r225, %rd144;
	cvt.rn.f32.u32 	%f220, %r225;
	mul.f32 	%f221, %f201, %f220;
	fma.rn.f32 	%f222, %f7, %f221, %f219;
	and.b64  	%rd145, %rd22, %rd137;
	popc.b64 	%r226, %rd145;
	cvt.rn.f32.u32 	%f223, %r226;
	mul.f32 	%f224, %f201, %f223;
	fma.rn.f32 	%f524, %f8, %f224, %f222;
$L__BB24_54:
	setp.lt.s32 	%p46, %r95, 5;
	@%p46 bra 	$L__BB24_58;
	setp.ne.s32 	%p47, %r6, 0;
	mov.b32 	%r372, 0;
	@%p47 bra 	$L__BB24_57;
	ld.shared.u32 	%r372, [%r9+16];
$L__BB24_57:
	shfl.sync.idx.b32	%r228|%p48, %r372, 0, 31, -1;
	ld.shared.u64 	%rd146, [%r37+1024];
	mov.b32 	%f225, %r228;
	and.b64  	%rd147, %rd15, %rd146;
	popc.b64 	%r229, %rd147;
	cvt.rn.f32.u32 	%f226, %r229;
	mul.f32 	%f227, %f225, %f226;
	fma.rn.f32 	%f228, %f1, %f227, %f524;
	and.b64  	%rd148, %rd16, %rd146;
	popc.b64 	%r230, %rd148;
	cvt.rn.f32.u32 	%f229, %r230;
	mul.f32 	%f230, %f225, %f229;
	fma.rn.f32 	%f231, %f2, %f230, %f228;
	and.b64  	%rd149, %rd17, %rd146;
	popc.b64 	%r231, %rd149;
	cvt.rn.f32.u32 	%f232, %r231;
	mul.f32 	%f233, %f225, %f232;
	fma.rn.f32 	%f234, %f3, %f233, %f231;
	and.b64  	%rd150, %rd18, %rd146;
	popc.b64 	%r232, %rd150;
	cvt.rn.f32.u32 	%f235, %r232;
	mul.f32 	%f236, %f225, %f235;
	fma.rn.f32 	%f237, %f4, %f236, %f234;
	and.b64  	%rd151, %rd19, %rd146;
	popc.b64 	%r233, %rd151;
	cvt.rn.f32.u32 	%f238, %r233;
	mul.f32 	%f239, %f225, %f238;
	fma.rn.f32 	%f240, %f5, %f239, %f237;
	and.b64  	%rd152, %rd20, %rd146;
	popc.b64 	%r234, %rd152;
	cvt.rn.f32.u32 	%f241, %r234;
	mul.f32 	%f242, %f225, %f241;
	fma.rn.f32 	%f243, %f6, %f242, %f240;
	and.b64  	%rd153, %rd21, %rd146;
	popc.b64 	%r235, %rd153;
	cvt.rn.f32.u32 	%f244, %r235;
	mul.f32 	%f245, %f225, %f244;
	fma.rn.f32 	%f246, %f7, %f245, %f243;
	and.b64  	%rd154, %rd22, %rd146;
	popc.b64 	%r236, %rd154;
	cvt.rn.f32.u32 	%f247, %r236;
	mul.f32 	%f248, %f225, %f247;
	fma.rn.f32 	%f524, %f8, %f248, %f246;
$L__BB24_58:
	setp.lt.s32 	%p49, %r95, 6;
	@%p49 bra 	$L__BB24_62;
	setp.ne.s32 	%p50, %r6, 0;
	mov.b32 	%r373, 0;
	@%p50 bra 	$L__BB24_61;
	ld.shared.u32 	%r373, [%r9+20];
$L__BB24_61:
	shfl.sync.idx.b32	%r238|%p51, %r373, 0, 31, -1;
	ld.shared.u64 	%rd155, [%r37+1280];
	mov.b32 	%f249, %r238;
	and.b64  	%rd156, %rd15, %rd155;
	popc.b64 	%r239, %rd156;
	cvt.rn.f32.u32 	%f250, %r239;
	mul.f32 	%f251, %f249, %f250;
	fma.rn.f32 	%f252, %f1, %f251, %f524;
	and.b64  	%rd157, %rd16, %rd155;
	popc.b64 	%r240, %rd157;
	cvt.rn.f32.u32 	%f253, %r240;
	mul.f32 	%f254, %f249, %f253;
	fma.rn.f32 	%f255, %f2, %f254, %f252;
	and.b64  	%rd158, %rd17, %rd155;
	popc.b64 	%r241, %rd158;
	cvt.rn.f32.u32 	%f256, %r241;
	mul.f32 	%f257, %f249, %f256;
	fma.rn.f32 	%f258, %f3, %f257, %f255;
	and.b64  	%rd159, %rd18, %rd155;
	popc.b64 	%r242, %rd159;
	cvt.rn.f32.u32 	%f259, %r242;
	mul.f32 	%f260, %f249, %f259;
	fma.rn.f32 	%f261, %f4, %f260, %f258;
	and.b64  	%rd160, %rd19, %rd155;
	popc.b64 	%r243, %rd160;
	cvt.rn.f32.u32 	%f262, %r243;
	mul.f32 	%f263, %f249, %f262;
	fma.rn.f32 	%f264, %f5, %f263, %f261;
	and.b64  	%rd161, %rd20, %rd155;
	popc.b64 	%r244, %rd161;
	cvt.rn.f32.u32 	%f265, %r244;
	mul.f32 	%f266, %f249, %f265;
	fma.rn.f32 	%f267, %f6, %f266, %f264;
	and.b64  	%rd162, %rd21, %rd155;
	popc.b64 	%r245, %rd162;
	cvt.rn.f32.u32 	%f268, %r245;
	mul.f32 	%f269, %f249, %f268;
	fma.rn.f32 	%f270, %f7, %f269, %f267;
	and.b64  	%rd163, %rd22, %rd155;
	popc.b64 	%r246, %rd163;
	cvt.rn.f32.u32 	%f271, %r246;
	mul.f32 	%f272, %f249, %f271;
	fma.rn.f32 	%f524, %f8, %f272, %f270;
$L__BB24_62:
	setp.lt.s32 	%p52, %r95, 7;
	@%p52 bra 	$L__BB24_66;
	setp.ne.s32 	%p53, %r6, 0;
	mov.b32 	%r374, 0;
	@%p53 bra 	$L__BB24_65;
	ld.shared.u32 	%r374, [%r9+24];
$L__BB24_65:
	shfl.sync.idx.b32	%r248|%p54, %r374, 0, 31, -1;
	ld.shared.u64 	%rd164, [%r37+1536];
	mov.b32 	%f273, %r248;
	and.b64  	%rd165, %rd15, %rd164;
	popc.b64 	%r249, %rd165;
	cvt.rn.f32.u32 	%f274, %r249;
	mul.f32 	%f275, %f273, %f274;
	fma.rn.f32 	%f276, %f1, %f275, %f524;
	and.b64  	%rd166, %rd16, %rd164;
	popc.b64 	%r250, %rd166;
	cvt.rn.f32.u32 	%f277, %r250;
	mul.f32 	%f278, %f273, %f277;
	fma.rn.f32 	%f279, %f2, %f278, %f276;
	and.b64  	%rd167, %rd17, %rd164;
	popc.b64 	%r251, %rd167;
	cvt.rn.f32.u32 	%f280, %r251;
	mul.f32 	%f281, %f273, %f280;
	fma.rn.f32 	%f282, %f3, %f281, %f279;
	and.b64  	%rd168, %rd18, %rd164;
	popc.b64 	%r252, %rd168;
	cvt.rn.f32.u32 	%f283, %r252;
	mul.f32 	%f284, %f273, %f283;
	fma.rn.f32 	%f285, %f4, %f284, %f282;
	and.b64  	%rd169, %rd19, %rd164;
	popc.b64 	%r253, %rd169;
	cvt.rn.f32.u32 	%f286, %r253;
	mul.f32 	%f287, %f273, %f286;
	fma.rn.f32 	%f288, %f5, %f287, %f285;
	and.b64  	%rd170, %rd20, %rd164;
	popc.b64 	%r254, %rd170;
	cvt.rn.f32.u32 	%f289, %r254;
	mul.f32 	%f290, %f273, %f289;
	fma.rn.f32 	%f291, %f6, %f290, %f288;
	and.b64  	%rd171, %rd21, %rd164;
	popc.b64 	%r255, %rd171;
	cvt.rn.f32.u32 	%f292, %r255;
	mul.f32 	%f293, %f273, %f292;
	fma.rn.f32 	%f294, %f7, %f293, %f291;
	and.b64  	%rd172, %rd22, %rd164;
	popc.b64 	%r256, %rd172;
	cvt.rn.f32.u32 	%f295, %r256;
	mul.f32 	%f296, %f273, %f295;
	fma.rn.f32 	%f524, %f8, %f296, %f294;
$L__BB24_66:
	setp.lt.s32 	%p55, %r95, 8;
	@%p55 bra 	$L__BB24_70;
	setp.ne.s32 	%p56, %r6, 0;
	mov.b32 	%r375, 0;
	@%p56 bra 	$L__BB24_69;
	ld.shared.u32 	%r375, [%r9+28];
$L__BB24_69:
	shfl.sync.idx.b32	%r258|%p57, %r375, 0, 31, -1;
	ld.shared.u64 	%rd173, [%r37+1792];
	mov.b32 	%f297, %r258;
	and.b64  	%rd174, %rd15, %rd173;
	popc.b64 	%r259, %rd174;
	cvt.rn.f32.u32 	%f298, %r259;
	mul.f32 	%f299, %f297, %f298;
	fma.rn.f32 	%f300, %f1, %f299, %f524;
	and.b64  	%rd175, %rd16, %rd173;
	popc.b64 	%r260, %rd175;
	cvt.rn.f32.u32 	%f301, %r260;
	mul.f32 	%f302, %f297, %f301;
	fma.rn.f32 	%f303, %f2, %f302, %f300;
	and.b64  	%rd176, %rd17, %rd173;
	popc.b64 	%r261, %rd176;
	cvt.rn.f32.u32 	%f304, %r261;
	mul.f32 	%f305, %f297, %f304;
	fma.rn.f32 	%f306, %f3, %f305, %f303;
	and.b64  	%rd177, %rd18, %rd173;
	popc.b64 	%r262, %rd177;
	cvt.rn.f32.u32 	%f307, %r262;
	mul.f32 	%f308, %f297, %f307;
	fma.rn.f32 	%f309, %f4, %f308, %f306;
	and.b64  	%rd178, %rd19, %rd173;
	popc.b64 	%r263, %rd178;
	cvt.rn.f32.u32 	%f310, %r263;
	mul.f32 	%f311, %f297, %f310;
	fma.rn.f32 	%f312, %f5, %f311, %f309;
	and.b64  	%rd179, %rd20, %rd173;
	popc.b64 	%r264, %rd179;
	cvt.rn.f32.u32 	%f313, %r264;
	mul.f32 	%f314, %f297, %f313;
	fma.rn.f32 	%f315, %f6, %f314, %f312;
	and.b64  	%rd180, %rd21, %rd173;
	popc.b64 	%r265, %rd180;
	cvt.rn.f32.u32 	%f316, %r265;
	mul.f32 	%f317, %f297, %f316;
	fma.rn.f32 	%f318, %f7, %f317, %f315;
	and.b64  	%rd181, %rd22, %rd173;
	popc.b64 	%r266, %rd181;
	cvt.rn.f32.u32 	%f319, %r266;
	mul.f32 	%f320, %f297, %f319;
	fma.rn.f32 	%f524, %f8, %f320, %f318;
$L__BB24_70:
	setp.lt.s32 	%p58, %r95, 9;
	@%p58 bra 	$L__BB24_74;
	setp.ne.s32 	%p59, %r6, 0;
	mov.b32 	%r376, 0;
	@%p59 bra 	$L__BB24_73;
	ld.shared.u32 	%r376, [%r9+32];
$L__BB24_73:
	shfl.sync.idx.b32	%r268|%p60, %r376, 0, 31, -1;
	ld.shared.u64 	%rd182, [%r37+2048];
	mov.b32 	%f321, %r268;
	and.b64  	%rd183, %rd15, %rd182;
	popc.b64 	%r269, %rd183;
	cvt.rn.f32.u32 	%f322, %r269;
	mul.f32 	%f323, %f321, %f322;
	fma.rn.f32 	%f324, %f1, %f323, %f524;
	and.b64  	%rd184, %rd16, %rd182;
	popc.b64 	%r270, %rd184;
	cvt.rn.f32.u32 	%f325, %r270;
	mul.f32 	%f326, %f321, %f325;
	fma.rn.f32 	%f327, %f2, %f326, %f324;
	and.b64  	%rd185, %rd17, %rd182;
	popc.b64 	%r271, %rd185;
	cvt.rn.f32.u32 	%f328, %r271;
	mul.f32 	%f329, %f321, %f328;
	fma.rn.f32 	%f330, %f3, %f329, %f327;
	and.b64  	%rd186, %rd18, %rd182;
	popc.b64 	%r272, %rd186;
	cvt.rn.f32.u32 	%f331, %r272;
	mul.f32 	%f332, %f321, %f331;
	fma.rn.f32 	%f333, %f4, %f332, %f330;
	and.b64  	%rd187, %rd19, %rd182;
	popc.b64 	%r273, %rd187;
	cvt.rn.f32.u32 	%f334, %r273;
	mul.f32 	%f335, %f321, %f334;
	fma.rn.f32 	%f336, %f5, %f335, %f333;
	and.b64  	%rd188, %rd20, %rd182;
	popc.b64 	%r274, %rd188;
	cvt.rn.f32.u32 	%f337, %r274;
	mul.f32 	%f338, %f321, %f337;
	fma.rn.f32 	%f339, %f6, %f338, %f336;
	and.b64  	%rd189, %rd21, %rd182;
	popc.b64 	%r275, %rd189;
	cvt.rn.f32.u32 	%f340, %r275;
	mul.f32 	%f341, %f321, %f340;
	fma.rn.f32 	%f342, %f7, %f341, %f339;
	and.b64  	%rd190, %rd22, %rd182;
	popc.b64 	%r276, %rd190;
	cvt.rn.f32.u32 	%f343, %r276;
	mul.f32 	%f344, %f321, %f343;
	fma.rn.f32 	%f524, %f8, %f344, %f342;
$L__BB24_74:
	setp.lt.s32 	%p61, %r95, 10;
	@%p61 bra 	$L__BB24_78;
	setp.ne.s32 	%p62, %r6, 0;
	mov.b32 	%r377, 0;
	@%p62 bra 	$L__BB24_77;
	ld.shared.u32 	%r377, [%r9+36];
$L__BB24_77:
	shfl.sync.idx.b32	%r278|%p63, %r377, 0, 31, -1;
	ld.shared.u64 	%rd191, [%r37+2304];
	mov.b32 	%f345, %r278;
	and.b64  	%rd192, %rd15, %rd191;
	popc.b64 	%r279, %rd192;
	cvt.rn.f32.u32 	%f346, %r279;
	mul.f32 	%f347, %f345, %f346;
	fma.rn.f32 	%f348, %f1, %f347, %f524;
	and.b64  	%rd193, %rd16, %rd191;
	popc.b64 	%r280, %rd193;
	cvt.rn.f32.u32 	%f349, %r280;
	mul.f32 	%f350, %f345, %f349;
	fma.rn.f32 	%f351, %f2, %f350, %f348;
	and.b64  	%rd194, %rd17, %rd191;
	popc.b64 	%r281, %rd194;
	cvt.rn.f32.u32 	%f352, %r281;
	mul.f32 	%f353, %f345, %f352;
	fma.rn.f32 	%f354, %f3, %f353, %f351;
	and.b64  	%rd195, %rd18, %rd191;
	popc.b64 	%r282, %rd195;
	cvt.rn.f32.u32 	%f355, %r282;
	mul.f32 	%f356, %f345, %f355;
	fma.rn.f32 	%f357, %f4, %f356, %f354;
	and.b64  	%rd196, %rd19, %rd191;
	popc.b64 	%r283, %rd196;
	cvt.rn.f32.u32 	%f358, %r283;
	mul.f32 	%f359, %f345, %f358;
	fma.rn.f32 	%f360, %f5, %f359, %f357;
	and.b64  	%rd197, %rd20, %rd191;
	popc.b64 	%r284, %rd197;
	cvt.rn.f32.u32 	%f361, %r284;
	mul.f32 	%f362, %f345, %f361;
	fma.rn.f32 	%f363, %f6, %f362, %f360;
	and.b64  	%rd198, %rd21, %rd191;
	popc.b64 	%r285, %rd198;
	cvt.rn.f32.u32 	%f364, %r285;
	mul.f32 	%f365, %f345, %f364;
	fma.rn.f32 	%f366, %f7, %f365, %f363;
	and.b64  	%rd199, %rd22, %rd191;
	popc.b64 	%r286, %rd199;
	cvt.rn.f32.u32 	%f367, %r286;
	mul.f32 	%f368, %f345, %f367;
	fma.rn.f32 	%f524, %f8, %f368, %f366;
$L__BB24_78:
	setp.lt.s32 	%p64, %r95, 11;
	@%p64 bra 	$L__BB24_82;
	setp.ne.s32 	%p65, %r6, 0;
	mov.b32 	%r378, 0;
	@%p65 bra 	$L__BB24_81;
	ld.shared.u32 	%r378, [%r9+40];
$L__BB24_81:
	shfl.sync.idx.b32	%r288|%p66, %r378, 0, 31, -1;
	ld.shared.u64 	%rd200, [%r37+2560];
	mov.b32 	%f369, %r288;
	and.b64  	%rd201, %rd15, %rd200;
	popc.b64 	%r289, %rd201;
	cvt.rn.f32.u32 	%f370, %r289;
	mul.f32 	%f371, %f369, %f370;
	fma.rn.f32 	%f372, %f1, %f371, %f524;
	and.b64  	%rd202, %rd16, %rd200;
	popc.b64 	%r290, %rd202;
	cvt.rn.f32.u32 	%f373, %r290;
	mul.f32 	%f374, %f369, %f373;
	fma.rn.f32 	%f375, %f2, %f374, %f372;
	and.b64  	%rd203, %rd17, %rd200;
	popc.b64 	%r291, %rd203;
	cvt.rn.f32.u32 	%f376, %r291;
	mul.f32 	%f377, %f369, %f376;
	fma.rn.f32 	%f378, %f3, %f377, %f375;
	and.b64  	%rd204, %rd18, %rd200;
	popc.b64 	%r292, %rd204;
	cvt.rn.f32.u32 	%f379, %r292;
	mul.f32 	%f380, %f369, %f379;
	fma.rn.f32 	%f381, %f4, %f380, %f378;
	and.b64  	%rd205, %rd19, %rd200;
	popc.b64 	%r293, %rd205;
	cvt.rn.f32.u32 	%f382, %r293;
	mul.f32 	%f383, %f369, %f382;
	fma.rn.f32 	%f384, %f5, %f383, %f381;
	and.b64  	%rd206, %rd20, %rd200;
	popc.b64 	%r294, %rd206;
	cvt.rn.f32.u32 	%f385, %r294;
	mul.f32 	%f386, %f369, %f385;
	fma.rn.f32 	%f387, %f6, %f386, %f384;
	and.b64  	%rd207, %rd21, %rd200;
	popc.b64 	%r295, %rd207;
	cvt.rn.f32.u32 	%f388, %r295;
	mul.f32 	%f389, %f369, %f388;
	fma.rn.f32 	%f390, %f7, %f389, %f387;
	and.b64  	%rd208, %rd22, %rd200;
	popc.b64 	%r296, %rd208;
	cvt.rn.f32.u32 	%f391, %r296;
	mul.f32 	%f392, %f369, %f391;
	fma.rn.f32 	%f524, %f8, %f392, %f390;
$L__BB24_82:
	setp.lt.s32 	%p67, %r95, 12;
	@%p67 bra 	$L__BB24_86;
	setp.ne.s32 	%p68, %r6, 0;
	mov.b32 	%r379, 0;
	@%p68 bra 	$L__BB24_85;
	ld.shared.u32 	%r379, [%r9+44];
$L__BB24_85:
	shfl.sync.idx.b32	%r298|%p69, %r379, 0, 31, -1;
	ld.shared.u64 	%rd209, [%r37+2816];
	mov.b32 	%f393, %r298;
	and.b64  	%rd210, %rd15, %rd209;
	popc.b64 	%r299, %rd210;
	cvt.rn.f32.u32 	%f394, %r299;
	mul.f32 	%f395, %f393, %f394;
	fma.rn.f32 	%f396, %f1, %f395, %f524;
	and.b64  	%rd211, %rd16, %rd209;
	popc.b64 	%r300, %rd211;
	cvt.rn.f32.u32 	%f397, %r300;
	mul.f32 	%f398, %f393, %f397;
	fma.rn.f32 	%f399, %f2, %f398, %f396;
	and.b64  	%rd212, %rd17, %rd209;
	popc.b64 	%r301, %rd212;
	cvt.rn.f32.u32 	%f400, %r301;
	mul.f32 	%f401, %f393, %f400;
	fma.rn.f32 	%f402, %f3, %f401, %f399;
	and.b64  	%rd213, %rd18, %rd209;
	popc.b64 	%r302, %rd213;
	cvt.rn.f32.u32 	%f403, %r302;
	mul.f32 	%f404, %f393, %f403;
	fma.rn.f32 	%f405, %f4, %f404, %f402;
	and.b64  	%rd214, %rd19, %rd209;
	popc.b64 	%r303, %rd214;
	cvt.rn.f32.u32 	%f406, %r303;
	mul.f32 	%f407, %f393, %f406;
	fma.rn.f32 	%f408, %f5, %f407, %f405;
	and.b64  	%rd215, %rd20, %rd209;
	popc.b64 	%r304, %rd215;
	cvt.rn.f32.u32 	%f409, %r304;
	mul.f32 	%f410, %f393, %f409;
	fma.rn.f32 	%f411, %f6, %f410, %f408;
	and.b64  	%rd216, %rd21, %rd209;
	popc.b64 	%r305, %rd216;
	cvt.rn.f32.u32 	%f412, %r305;
	mul.f32 	%f413, %f393, %f412;
	fma.rn.f32 	%f414, %f7, %f413, %f411;
	and.b64  	%rd217, %rd22, %rd209;
	popc.b64 	%r306, %rd217;
	cvt.rn.f32.u32 	%f415, %r306;
	mul.f32 	%f416, %f393, %f415;
	fma.rn.f32 	%f524, %f8, %f416, %f414;
$L__BB24_86:
	setp.lt.s32 	%p70, %r95, 13;
	@%p70 bra 	$L__BB24_90;
	setp.ne.s32 	%p71, %r6, 0;
	mov.b32 	%r380, 0;
	@%p71 bra 	$L__BB24_89;
	ld.shared.u32 	%r380, [%r9+48];
$L__BB24_89:
	shfl.sync.idx.b32	%r308|%p72, %r380, 0, 31, -1;
	ld.shared.u64 	%rd218, [%r37+3072];
	mov.b32 	%f417, %r308;
	and.b64  	%rd219, %rd15, %rd218;
	popc.b64 	%r309, %rd219;
	cvt.rn.f32.u32 	%f418, %r309;
	mul.f32 	%f419, %f417, %f418;
	fma.rn.f32 	%f420, %f1, %f419, %f524;
	and.b64  	%rd220, %rd16, %rd218;
	popc.b64 	%r310, %rd220;
	cvt.rn.f32.u32 	%f421, %r310;
	mul.f32 	%f422, %f417, %f421;
	fma.rn.f32 	%f423, %f2, %f422, %f420;
	and.b64  	%rd221, %rd17, %rd218;
	popc.b64 	%r311, %rd221;
	cvt.rn.f32.u32 	%f424, %r311;
	mul.f32 	%f425, %f417, %f424;
	fma.rn.f32 	%f426, %f3, %f425, %f423;
	and.b64  	%rd222, %rd18, %rd218;
	popc.b64 	%r312, %rd222;
	cvt.rn.f32.u32 	%f427, %r312;
	mul.f32 	%f428, %f417, %f427;
	fma.rn.f32 	%f429, %f4, %f428, %f426;
	and.b64  	%rd223, %rd19, %rd218;
	popc.b64 	%r313, %rd223;
	cvt.rn.f32.u32 	%f430, %r313;
	mul.f32 	%f431, %f417, %f430;
	fma.rn.f32 	%f432, %f5, %f431, %f429;
	and.b64  	%rd224, %rd20, %rd218;
	popc.b64 	%r314, %rd224;
	cvt.rn.f32.u32 	%f433, %r314;
	mul.f32 	%f434, %f417, %f433;
	fma.rn.f32 	%f435, %f6, %f434, %f432;
	and.b64  	%rd225, %rd21, %rd218;
	popc.b64 	%r315, %rd225;
	cvt.rn.f32.u32 	%f436, %r315;
	mul.f32 	%f437, %f417, %f436;
	fma.rn.f32 	%f438, %f7, %f437, %f435;
	and.b64  	%rd226, %rd22, %rd218;
	popc.b64 	%r316, %rd226;
	cvt.rn.f32.u32 	%f439, %r316;
	mul.f32 	%f440, %f417, %f439;
	fma.rn.f32 	%f524, %f8, %f440, %f438;
$L__BB24_90:
	setp.lt.s32 	%p73, %r95, 14;
	@%p73 bra 	$L__BB24_94;
	setp.ne.s32 	%p74, %r6, 0;
	mov.b32 	%r381, 0;
	@%p74 bra 	$L__BB24_93;
	ld.shared.u32 	%r381, [%r9+52];
$L__BB24_93:
	shfl.sync.idx.b32	%r318|%p75, %r381, 0, 31, -1;
	ld.shared.u64 	%rd227, [%r37+3328];
	mov.b32 	%f441, %r318;
	and.b64  	%rd228, %rd15, %rd227;
	popc.b64 	%r319, %rd228;
	cvt.rn.f32.u32 	%f442, %r319;
	mul.f32 	%f443, %f441, %f442;
	fma.rn.f32 	%f444, %f1, %f443, %f524;
	and.b64  	%rd229, %rd16, %rd227;
	popc.b64 	%r320, %rd229;
	cvt.rn.f32.u32 	%f445, %r320;
	mul.f32 	%f446, %f441, %f445;
	fma.rn.f32 	%f447, %f2, %f446, %f444;
	and.b64  	%rd230, %rd17, %rd227;
	popc.b64 	%r321, %rd230;
	cvt.rn.f32.u32 	%f448, %r321;
	mul.f32 	%f449, %f441, %f448;
	fma.rn.f32 	%f450, %f3, %f449, %f447;
	and.b64  	%rd231, %rd18, %rd227;
	popc.b64 	%r322, %rd231;
	cvt.rn.f32.u32 	%f451, %r322;
	mul.f32 	%f452, %f441, %f451;
	fma.rn.f32 	%f453, %f4, %f452, %f450;
	and.b64  	%rd232, %rd19, %rd227;
	popc.b64 	%r323, %rd232;
	cvt.rn.f32.u32 	%f454, %r323;
	mul.f32 	%f455, %f441, %f454;
	fma.rn.f32 	%f456, %f5, %f455, %f453;
	and.b64  	%rd233, %rd20, %rd227;
	popc.b64 	%r324, %rd233;
	cvt.rn.f32.u32 	%f457, %r324;
	mul.f32 	%f458, %f441, %f457;
	fma.rn.f32 	%f459, %f6, %f458, %f456;
	and.b64  	%rd234, %rd21, %rd227;
	popc.b64 	%r325, %rd234;
	cvt.rn.f32.u32 	%f460, %r325;
	mul.f32 	%f461, %f441, %f460;
	fma.rn.f32 	%f462, %f7, %f461, %f459;
	and.b64  	%rd235, %rd22, %rd227;
	popc.b64 	%r326, %rd235;
	cvt.rn.f32.u32 	%f463, %r326;
	mul.f32 	%f464, %f441, %f463;
	fma.rn.f32 	%f524, %f8, %f464, %f462;
$L__BB24_94:
	setp.lt.s32 	%p76, %r95, 15;
	@%p76 bra 	$L__BB24_98;
	setp.ne.s32 	%p77, %r6, 0;
	mov.b32 	%r382, 0;
	@%p77 bra 	$L__BB24_97;
	ld.shared.u32 	%r382, [%r9+56];
$L__BB24_97:
	shfl.sync.idx.b32	%r328|%p78, %r382, 0, 31, -1;
	ld.shared.u64 	%rd236, [%r37+3584];
	mov.b32 	%f465, %r328;
	and.b64  	%rd237, %rd15, %rd236;
	popc.b64 	%r329, %rd237;
	cvt.rn.f32.u32 	%f466, %r329;
	mul.f32 	%f467, %f465, %f466;
	fma.rn.f32 	%f468, %f1, %f467, %f524;
	and.b64  	%rd238, %rd16, %rd236;
	popc.b64 	%r330, %rd238;
	cvt.rn.f32.u32 	%f469, %r330;
	mul.f32 	%f470, %f465, %f469;
	fma.rn.f32 	%f471, %f2, %f470, %f468;
	and.b64  	%rd239, %rd17, %rd236;
	popc.b64 	%r331, %rd239;
	cvt.rn.f32.u32 	%f472, %r331;
	mul.f32 	%f473, %f465, %f472;
	fma.rn.f32 	%f474, %f3, %f473, %f471;
	and.b64  	%rd240, %rd18, %rd236;
	popc.b64 	%r332, %rd240;
	cvt.rn.f32.u32 	%f475, %r332;
	mul.f32 	%f476, %f465, %f475;
	fma.rn.f32 	%f477, %f4, %f476, %f474;
	and.b64  	%rd241, %rd19, %rd236;
	popc.b64 	%r333, %rd241;
	cvt.rn.f32.u32 	%f478, %r333;
	mul.f32 	%f479, %f465, %f478;
	fma.rn.f32 	%f480, %f5, %f479, %f477;
	and.b64  	%rd242, %rd20, %rd236;
	popc.b64 	%r334, %rd242;
	cvt.rn.f32.u32 	%f481, %r334;
	mul.f32 	%f482, %f465, %f481;
	fma.rn.f32 	%f483, %f6, %f482, %f480;
	and.b64  	%rd243, %rd21, %rd236;
	popc.b64 	%r335, %rd243;
	cvt.rn.f32.u32 	%f484, %r335;
	mul.f32 	%f485, %f465, %f484;
	fma.rn.f32 	%f486, %f7, %f485, %f483;
	and.b64  	%rd244, %rd22, %rd236;
	popc.b64 	%r336, %rd244;
	cvt.rn.f32.u32 	%f487, %r336;
	mul.f32 	%f488, %f465, %f487;
	fma.rn.f32 	%f524, %f8, %f488, %f486;
$L__BB24_98:
	setp.ne.s32 	%p79, %r95, 16;
	@%p79 bra 	$L__BB24_102;
	setp.ne.s32 	%p80, %r6, 0;
	mov.b32 	%r383, 0;
	@%p80 bra 	$L__BB24_101;
	ld.shared.u32 	%r383, [%r9+60];
$L__BB24_101:
	shfl.sync.idx.b32	%r338|%p81, %r383, 0, 31, -1;
	ld.shared.u64 	%rd245, [%r37+3840];
	mov.b32 	%f489, %r338;
	and.b64  	%rd246, %rd15, %rd245;
	popc.b64 	%r339, %rd246;
	cvt.rn.f32.u32 	%f490, %r339;
	mul.f32 	%f491, %f489, %f490;
	fma.rn.f32 	%f492, %f1, %f491, %f524;
	and.b64  	%rd247, %rd16, %rd245;
	popc.b64 	%r340, %rd247;
	cvt.rn.f32.u32 	%f493, %r340;
	mul.f32 	%f494, %f489, %f493;
	fma.rn.f32 	%f495, %f2, %f494, %f492;
	and.b64  	%rd248, %rd17, %rd245;
	popc.b64 	%r341, %rd248;
	cvt.rn.f32.u32 	%f496, %r341;
	mul.f32 	%f497, %f489, %f496;
	fma.rn.f32 	%f498, %f3, %f497, %f495;
	and.b64  	%rd249, %rd18, %rd245;
	popc.b64 	%r342, %rd249;
	cvt.rn.f32.u32 	%f499, %r342;
	mul.f32 	%f500, %f489, %f499;
	fma.rn.f32 	%f501, %f4, %f500, %f498;
	and.b64  	%rd250, %rd19, %rd245;
	popc.b64 	%r343, %rd250;
	cvt.rn.f32.u32 	%f502, %r343;
	mul.f32 	%f503, %f489, %f502;
	fma.rn.f32 	%f504, %f5, %f503, %f501;
	and.b64  	%rd251, %rd20, %rd245;
	popc.b64 	%r344, %rd251;
	cvt.rn.f32.u32 	%f505, %r344;
	mul.f32 	%f506, %f489, %f505;
	fma.rn.f32 	%f507, %f6, %f506, %f504;
	and.b64  	%rd252, %rd21, %rd245;
	popc.b64 	%r345, %rd252;
	cvt.rn.f32.u32 	%f508, %r345;
	mul.f32 	%f509, %f489, %f508;
	fma.rn.f32 	%f510, %f7, %f509, %f507;
	and.b64  	%rd253, %rd22, %rd245;
	popc.b64 	%r346, %rd253;
	cvt.rn.f32.u32 	%f511, %r346;
	mul.f32 	%f512, %f489, %f511;
	fma.rn.f32 	%f524, %f8, %f512, %f510;
$L__BB24_102:
	setp.ne.s32 	%p82, %r6, 0;
	mov.b32 	%r347, %f524;
	shfl.sync.down.b32	%r348|%p83, %r347, 16, 31, -1;
	mov.b32 	%f513, %r348;
	add.f32 	%f514, %f524, %f513;
	mov.b32 	%r349, %f514;
	shfl.sync.down.b32	%r350|%p84, %r349, 8, 31, -1;
	mov.b32 	%f515, %r350;
	add.f32 	%f516, %f514, %f515;
	mov.b32 	%r351, %f516;
	shfl.sync.down.b32	%r352|%p85, %r351, 4, 31, -1;
	mov.b32 	%f517, %r352;
	add.f32 	%f518, %f516, %f517;
	mov.b32 	%r353, %f518;
	shfl.sync.down.b32	%r354|%p86, %r353, 2, 31, -1;
	mov.b32 	%f519, %r354;
	add.f32 	%f520, %f518, %f519;
	mov.b32 	%r355, %f520;
	shfl.sync.down.b32	%r356|%p87, %r355, 1, 31, -1;
	mov.b32 	%f521, %r356;
	add.f32 	%f45, %f520, %f521;
	@%p82 bra 	$L__BB24_104;
	mul.f32 	%f522, %f46, %f45;
	add.s64 	%rd254, %rd80, %rd13;
	shl.b64 	%rd255, %rd254, 2;
	add.s64 	%rd256, %rd9, %rd255;
	st.global.f32 	[%rd256], %f522;
$L__BB24_104:
	add.s32 	%r357, %r7, 31;
	shr.u32 	%r358, %r357, 5;
	add.s32 	%r367, %r367, %r358;
	setp.lt.u32 	%p88, %r367, %r2;
	@%p88 bra 	$L__BB24_26;
$L__BB24_105:
	bar.sync 	0;
	add.s32 	%r364, %r364, 1;
	setp.ne.s32 	%p89, %r364, %r1;
	@%p89 bra 	$L__BB24_18;
$L__BB24_106:
	ret;
$L__BB24_107:
	mul.wide.u32 	%rd48, %r360, 8;
	add.s64 	%rd41, %rd2, %rd48;
	// begin inline asm
	ld.global.nc.u64 %rd40, [%rd41];
	// end inline asm
	add.s32 	%r121, %r20, %r360;
	shl.b32 	%r122, %r121, 3;
	add.s32 	%r123, %r8, %r122;
	st.shared.u64 	[%r123], %rd40;
	add.s32 	%r124, %r360, %r7;
	mul.wide.u32 	%rd49, %r124, 8;
	add.s64 	%rd43, %rd2, %rd49;
	// begin inline asm
	ld.global.nc.u64 %rd42, [%rd43];
	// end inline asm
	shl.b32 	%r125, %r7, 3;
	add.s32 	%r126, %r123, %r125;
	st.shared.u64 	[%r126], %rd42;
	add.s32 	%r127, %r124, %r7;
	mul.wide.u32 	%rd50, %r127, 8;
	add.s64 	%rd45, %rd2, %rd50;
	// begin inline asm
	ld.global.nc.u64 %rd44, [%rd45];
	// end inline asm
	add.s32 	%r128, %r126, %r125;
	st.shared.u64 	[%r128], %rd44;
	add.s32 	%r129, %r127, %r7;
	mul.wide.u32 	%rd51, %r129, 8;
	add.s64 	%rd47, %rd2, %rd51;
	// begin inline asm
	ld.global.nc.u64 %rd46, [%rd47];
	// end inline asm
	add.s32 	%r130, %r128, %r125;
	st.shared.u64 	[%r130], %rd46;
	add.s32 	%r360, %r129, %r7;
	setp.lt.u32 	%p10, %r360, 256;
	@%p10 bra 	$L__BB24_107;
	bra.uni 	$L__BB24_9;

}
	// .globl	_Z67popcount_weighted_keys_literal_fused_multiq_kernel_warp_out_w32_sb2ILi9EEvPKyPKfiiS1_S3_iiiiiPKxS5_fiPf
.visible .entry _Z67popcount_weighted_keys_literal_fused_multiq_kernel_warp_out_w32_sb2ILi9EEvPKyPKfiiS1_S3_iiiiiPKxS5_fiPf(
	.param .u64 .ptr .align 1 _Z67popcount_weighted_keys_literal_fused_multiq_kernel_warp_out_w32_sb2ILi9EEvPKyPKfiiS1_S3_iiiiiPKxS5_fiPf_param_0,
	.param .u64 .ptr .align 1 _Z67popcount_weighted_keys_literal_fused_multiq_kernel_warp_out_w32_sb2ILi9EEvPKyPKfiiS1_S3_iiiiiPKxS5_fiPf_param_1,
	.param .u32 _Z67popcount_weighted_keys_literal_fused_multiq_kernel_warp_out_w32_sb2ILi9EEvPKyPKfiiS1_S3_iiiiiPKxS5_fiPf_param_2,
	.param .u32 _Z67popcount_weighted_keys_literal_fused_multiq_kernel_warp_out_w32_sb2ILi9EEvPKyPKfiiS1_S3_iiiiiPKxS5_fiPf_param_3,
	.param .u64 .ptr .align 1 _Z67popcount_weighted_keys_literal_fused_multiq_kernel_warp_out_w32_sb2ILi9EEvPKyPKfiiS1_S3_iiiiiPKxS5_fiPf_param_4,
	.param .u64 .ptr .align 1 _Z67popcount_weighted_keys_literal_fused_multiq_kernel_warp_out_w32_sb2ILi9EEvPKyPKfiiS1_S3_iiiiiPKxS5_fiPf_param_5,
	.param .u32 _Z67popcount_weighted_keys_literal_fused_multiq_kernel_warp_out_w32_sb2ILi9EEvPKyPKfiiS1_S3_iiiiiPKxS5_fiPf_param_6,
	.param .u32 _Z67popcount_weighted_keys_literal_fused_multiq_kernel_warp_out_w32_sb2ILi9EEvPKyPKfiiS1_S3_iiiiiPKxS5_fiPf_param_7,
	.param .u32 _Z67popcount_weighted_keys_literal_fused_multiq_kernel_warp_out_w32_sb2ILi9EEvPKyPKfiiS1_S3_iiiiiPKxS5_fiPf_param_8,
	.param .u32 _Z67popcount_weighted_keys_literal_fused_multiq_kernel_warp_out_w32_sb2ILi9EEvPKyPKfiiS1_S3_iiiiiPKxS5_fiPf_param_9,
	.param .u32 _Z67popcount_weighted_keys_literal_fused_multiq_kernel_warp_out_w32_sb2ILi9EEvPKyPKfiiS1_S3_iiiiiPKxS5_fiPf_param_10,
	.param .u64 .ptr .align 1 _Z67popcount_weighted_keys_literal_fused_multiq_kernel_warp_out_w32_sb2ILi9EEvPKyPKfiiS1_S3_iiiiiPKxS5_fiPf_param_11,
	.param .u64 .ptr .align 1 _Z67popcount_weighted_keys_literal_fused_multiq_kernel_warp_out_w32_sb2ILi9EEvPKyPKfiiS1_S3_iiiiiPKxS5_fiPf_param_12,
	.param .f32 _Z67popcount_weighted_keys_literal_fused_multiq_kernel_warp_out_w32_sb2ILi9EEvPKyPKfiiS1_S3_iiiiiPKxS5_fiPf_param_13,
	.param .u32 _Z67popcount_weighted_keys_literal_fused_multiq_kernel_warp_out_w32_sb2ILi9EEvPKyPKfiiS1_S3_iiiiiPKxS5_fiPf_param_14,
	.param .u64 .ptr .align 1 _Z67popcount_weighted_keys_literal_fused_multiq_kernel_warp_out_w32_sb2ILi9EEvPKyPKfiiS1_S3_iiiiiPKxS5_fiPf_param_15
)
{
	.reg .pred 	%p<402>;
	.reg .b32 	%r<683>;
	.reg .b32 	%f<1748>;
	.reg .b64 	%rd<550>;

	ld.param.u32 	%r85, [_Z67popcount_weighted_keys_literal_fused_multiq_kernel_warp_out_w32_sb2ILi9EEvPKyPKfiiS1_S3_iiiiiPKxS5_fiPf_param_2];
	ld.param.u64 	%rd106, [_Z67popcount_weighted_keys_literal_fused_multiq_kernel_warp_out_w32_sb2ILi9EEvPKyPKfiiS1_S3_iiiiiPKxS5_fiPf_param_4];
	ld.param.u64 	%rd107, [_Z67popcount_weighted_keys_literal_fused_multiq_kernel_warp_out_w32_sb2ILi9EEvPKyPKfiiS1_S3_iiiiiPKxS5_fiPf_param_5];
	ld.param.u32 	%r86, [_Z67popcount_weighted_keys_literal_fused_multiq_kernel_warp_out_w32_sb2ILi9EEvPKyPKfiiS1_S3_iiiiiPKxS5_fiPf_param_7];
	ld.param.u32 	%r87, [_Z67popcount_weighted_keys_literal_fused_multiq_kernel_warp_out_w32_sb2ILi9EEvPKyPKfiiS1_S3_iiiiiPKxS5_fiPf_param_8];
	ld.param.u32 	%r90, [_Z67popcount_weighted_keys_literal_fused_multiq_kernel_warp_out_w32_sb2ILi9EEvPKyPKfiiS1_S3_iiiiiPKxS5_fiPf_param_9];
	ld.param.u32 	%r88, [_Z67popcount_weighted_keys_literal_fused_multiq_kernel_warp_out_w32_sb2ILi9EEvPKyPKfiiS1_S3_iiiiiPKxS5_fiPf_param_10];
	mov.u32 	%r91, %ctaid.x;
	mov.u32 	%r92, %ctaid.y;
	max.s32 	%r1, %r90, 1;
	max.s32 	%r2, %r88, 1;
	mul.lo.s32 	%r93, %r1, %r92;
	mul.lo.s32 	%r3, %r2, %r91;
	setp.ge.s32 	%p2, %r93, %r87;
	@%p2 bra 	$L__BB25_706;
	mov.u32 	%r4, %tid.x;
	shl.b32 	%r95, %r85, 8;
	mov.u32 	%r96, shmem$1;
	add.s32 	%r5, %r96, %r95;
	mad.lo.s32 	%r6, %r2, 2304, %r5;
	shl.b32 	%r97, %r85, 2;
	add.s32 	%r7, %r6, %r97;
	mov.u32 	%r8, %ntid.x;
	add.s32 	%r9, %r4, %r8;
	max.u32 	%r98, %r9, 288;
	setp.lt.u32 	%p3, %r9, 288;
	selp.u32 	%r99, 1, 0, %p3;
	add.s32 	%r100, %r9, %r99;
	sub.s32 	%r101, %r98, %r100;
	div.u32 	%r102, %r101, %r8;
	add.s32 	%r10, %r102, %r99;
	max.u32 	%r103, %r9, 9;
	setp.lt.u32 	%p4, %r9, 9;
	selp.u32 	%r104, 1, 0, %p4;
	add.s32 	%r105, %r9, %r104;
	sub.s32 	%r106, %r103, %r105;
	div.u32 	%r107, %r106, %r8;
	add.s32 	%r11, %r107, %r104;
	and.b32  	%r12, %r10, 3;
	add.s32 	%r13, %r9, %r8;
	add.s32 	%r14, %r13, %r8;
	and.b32  	%r15, %r11, 3;
	mov.b32 	%r655, 0;
$L__BB25_2:
	add.s32 	%r17, %r655, %r3;
	setp.ge.s32 	%p5, %r17, %r86;
	@%p5 bra 	$L__BB25_16;
	setp.gt.u32 	%p6, %r4, 287;
	cvt.u64.u32 	%rd1, %r17;
	@%p6 bra 	$L__BB25_9;
	mad.lo.s64 	%rd2, %rd1, 2304, %rd106;
	setp.eq.s32 	%p7, %r12, 3;
	mul.lo.s32 	%r18, %r655, 288;
	mov.u32 	%r656, %r4;
	@%p7 bra 	$L__BB25_8;
	setp.eq.s32 	%p8, %r12, 0;
	mul.wide.u32 	%rd113, %r4, 8;
	add.s64 	%rd112, %rd2, %rd113;
	// begin inline asm
	ld.global.nc.u64 %rd111, [%rd112];
	// end inline asm
	add.s32 	%r108, %r4, %r18;
	shl.b32 	%r109, %r108, 3;
	add.s32 	%r19, %r5, %r109;
	st.shared.u64 	[%r19], %rd111;
	mov.u32 	%r656, %r9;
	@%p8 bra 	$L__BB25_8;
	setp.eq.s32 	%p9, %r12, 1;
	mul.wide.s32 	%rd116, %r8, 8;
	add.s64 	%rd115, %rd112, %rd116;
	// begin inline asm
	ld.global.nc.u64 %rd114, [%rd115];
	// end inline asm
	shl.b32 	%r20, %r8, 3;
	add.s32 	%r21, %r19, %r20;
	st.shared.u64 	[%r21], %rd114;
	mov.u32 	%r656, %r13;
	@%p9 bra 	$L__BB25_8;
	add.s64 	%rd118, %rd115, %rd116;
	// begin inline asm
	ld.global.nc.u64 %rd117, [%rd118];
	// end inline asm
	add.s32 	%r110, %r21, %r20;
	st.shared.u64 	[%r110], %rd117;
	mov.u32 	%r656, %r14;
$L__BB25_8:
	setp.lt.u32 	%p10, %r10, 3;
	@%p10 bra 	$L__BB25_9;
	bra.uni 	$L__BB25_707;
$L__BB25_9:
	setp.gt.u32 	%p12, %r4, 8;
	@%p12 bra 	$L__BB25_16;
	mad.lo.s64 	%rd5, %rd1, 36, %rd107;
	setp.eq.s32 	%p13, %r15, 3;
	mul.lo.s32 	%r23, %r655, 9;
	mov.u32 	%r657, %r4;
	@%p13 bra 	$L__BB25_14;
	setp.eq.s32 	%p14, %r15, 0;
	mul.wide.u32 	%rd133, %r4, 4;
	add.s64 	%rd132, %rd5, %rd133;
	// begin inline asm
	ld.global.nc.f32 %f723, [%rd132];
	// end inline asm
	add.s32 	%r121, %r4, %r23;
	shl.b32 	%r122, %r121, 2;
	add.s32 	%r24, %r7, %r122;
	st.shared.f32 	[%r24], %f723;
	mov.u32 	%r657, %r9;
	@%p14 bra 	$L__BB25_14;
	setp.eq.s32 	%p15, %r15, 1;
	mul.wide.s32 	%rd135, %r8, 4;
	add.s64 	%rd134, %rd132, %rd135;
	// begin inline asm
	ld.global.nc.f32 %f724, [%rd134];
	// end inline asm
	shl.b32 	%r25, %r8, 2;
	add.s32 	%r26, %r24, %r25;
	st.shared.f32 	[%r26], %f724;
	mov.u32 	%r657, %r13;
	@%p15 bra 	$L__BB25_14;
	add.s64 	%rd136, %rd134, %rd135;
	// begin inline asm
	ld.global.nc.f32 %f725, [%rd136];
	// end inline asm
	add.s32 	%r123, %r26, %r25;
	st.shared.f32 	[%r123], %f725;
	mov.u32 	%r657, %r14;
$L__BB25_14:
	setp.lt.u32 	%p16, %r11, 3;
	@%p16 bra 	$L__BB25_16;
$L__BB25_15:
	mul.wide.u32 	%rd142, %r657, 4;
	add.s64 	%rd138, %rd5, %rd142;
	// begin inline asm
	ld.global.nc.f32 %f726, [%rd138];
	// end inline asm
	add.s32 	%r124, %r657, %r23;
	shl.b32 	%r125, %r124, 2;
	add.s32 	%r126, %r7, %r125;
	st.shared.f32 	[%r126], %f726;
	add.s32 	%r127, %r657, %r8;
	mul.wide.u32 	%rd143, %r127, 4;
	add.s64 	%rd139, %rd5, %rd143;
	// begin inline asm
	ld.global.nc.f32 %f727, [%rd139];
	// end inline asm
	shl.b32 	%r128, %r8, 2;
	add.s32 	%r129, %r126, %r128;
	st.shared.f32 	[%r129], %f727;
	add.s32 	%r130, %r127, %r8;
	mul.wide.u32 	%rd144, %r130, 4;
	add.s64 	%rd140, %rd5, %rd144;
	// begin inline asm
	ld.global.nc.f32 %f728, [%rd140];
	// end inline asm
	add.s32 	%r131, %r129, %r128;
	st.shared.f32 	[%r131], %f728;
	add.s32 	%r132, %r130, %r8;
	mul.wide.u32 	%rd145, %r132, 4;
	add.s64 	%rd141, %rd5, %rd145;
	// begin inline asm
	ld.global.nc.f32 %f729, [%rd141];
	// end inline asm
	add.s32 	%r133, %r131, %r128;
	st.shared.f32 	[%r133], %f729;
	add.s32 	%r657, %r132, %r8;
	setp.lt.u32 	%p17, %r657, 9;
	@%p17 bra 	$L__BB25_15;
$L__BB25_16:
	add.s32 	%r655, %r655, 1;
	setp.ne.s32 	%p18, %r655, %r2;
	@%p18 bra 	$L__BB25_2;
	bar.sync 	0;
	shr.u32 	%r135, %r4, 4;
	and.b32  	%r33, %r135, 62;
	or.b32  	%r34, %r33, 1;
	setp.lt.u32 	%p19, %r33, %r2;
	setp.gt.s32 	%p20, %r88, %r34;
	or.pred  	%p1, %p19, %p20;
	mov.b32 	%r660, 0;
$L__BB25_18:
	ld.param.u32 	%r652, [_Z67popcount_weighted_keys_literal_fused_multiq_kernel_warp_out_w32_sb2ILi9EEvPKyPKfiiS1_S3_iiiiiPKxS5_fiPf_param_8];
	mov.u32 	%r137, %ctaid.y;
	mad.lo.s32 	%r36, %r1, %r137, %r660;
	setp.ge.s32 	%p21, %r36, %r652;
	@%p21 bra 	$L__BB25_706;
	ld.param.u64 	%rd491, [_Z67popcount_weighted_keys_literal_fused_multiq_kernel_warp_out_w32_sb2ILi9EEvPKyPKfiiS1_S3_iiiiiPKxS5_fiPf_param_12];
	shl.b32 	%r138, %r85, 5;
	mov.u32 	%r37, %tid.x;
	setp.ge.s32 	%p22, %r37, %r138;
	cvt.u64.u32 	%rd149, %r36;
	mul.wide.u32 	%rd150, %r36, 8;
	add.s64 	%rd148, %rd491, %rd150;
	// begin inline asm
	ld.global.nc.s64 %rd147, [%rd148];
	// end inline asm
	cvt.s64.s32 	%rd151, %r85;
	mul.lo.s64 	%rd27, %rd149, %rd151;
	@%p22 bra 	$L__BB25_22;
	ld.param.u64 	%rd487, [_Z67popcount_weighted_keys_literal_fused_multiq_kernel_warp_out_w32_sb2ILi9EEvPKyPKfiiS1_S3_iiiiiPKxS5_fiPf_param_0];
	shl.b64 	%rd152, %rd27, 8;
	add.s64 	%rd28, %rd487, %rd152;
	mov.u32 	%r661, %r37;
$L__BB25_21:
	mul.wide.s32 	%rd155, %r661, 8;
	add.s64 	%rd154, %rd28, %rd155;
	// begin inline asm
	ld.global.nc.u64 %rd153, [%rd154];
	// end inline asm
	shl.b32 	%r139, %r661, 3;
	mov.u32 	%r140, shmem$1;
	add.s32 	%r141, %r140, %r139;
	st.shared.u64 	[%r141], %rd153;
	mov.u32 	%r142, %ntid.x;
	add.s32 	%r661, %r661, %r142;
	shl.b32 	%r143, %r85, 5;
	setp.lt.s32 	%p23, %r661, %r143;
	@%p23 bra 	$L__BB25_21;
$L__BB25_22:
	setp.ge.s32 	%p24, %r37, %r85;
	mov.u32 	%r662, %r37;
	@%p24 bra 	$L__BB25_24;
$L__BB25_23:
	ld.param.u64 	%rd488, [_Z67popcount_weighted_keys_literal_fused_multiq_kernel_warp_out_w32_sb2ILi9EEvPKyPKfiiS1_S3_iiiiiPKxS5_fiPf_param_1];
	cvt.s64.s32 	%rd157, %r662;
	mov.u32 	%r144, %ctaid.y;
	mad.lo.s32 	%r145, %r1, %r144, %r660;
	cvt.u64.u32 	%rd158, %r145;
	cvt.s64.s32 	%rd159, %r85;
	mad.lo.s64 	%rd160, %rd158, %rd159, %rd157;
	shl.b64 	%rd161, %rd160, 2;
	add.s64 	%rd156, %rd488, %rd161;
	// begin inline asm
	ld.global.nc.f32 %f731, [%rd156];
	// end inline asm
	shl.b32 	%r146, %r662, 2;
	add.s32 	%r147, %r6, %r146;
	st.shared.f32 	[%r147], %f731;
	mov.u32 	%r148, %ntid.x;
	add.s32 	%r662, %r662, %r148;
	setp.lt.s32 	%p25, %r662, %r85;
	@%p25 bra 	$L__BB25_23;
$L__BB25_24:
	bar.sync 	0;
	@%p1 bra 	$L__BB25_26;
	bar.sync 	0;
	bra.uni 	$L__BB25_705;
$L__BB25_26:
	setp.ge.u32 	%p26, %r33, %r2;
	mov.b64 	%rd512, 0;
	@%p26 bra 	$L__BB25_28;
	ld.param.u64 	%rd489, [_Z67popcount_weighted_keys_literal_fused_multiq_kernel_warp_out_w32_sb2ILi9EEvPKyPKfiiS1_S3_iiiiiPKxS5_fiPf_param_11];
	mov.u32 	%r149, %ctaid.x;
	mad.lo.s32 	%r150, %r2, %r149, %r33;
	mul.wide.u32 	%rd165, %r150, 8;
	add.s64 	%rd164, %rd489, %rd165;
	// begin inline asm
	ld.global.nc.s64 %rd512, [%rd164];
	// end inline asm
$L__BB25_28:
	setp.le.s32 	%p27, %r88, %r34;
	mov.b64 	%rd513, 0;
	@%p27 bra 	$L__BB25_30;
	ld.param.u64 	%rd490, [_Z67popcount_weighted_keys_literal_fused_multiq_kernel_warp_out_w32_sb2ILi9EEvPKyPKfiiS1_S3_iiiiiPKxS5_fiPf_param_11];
	mov.u32 	%r151, %ctaid.x;
	mad.lo.s32 	%r152, %r2, %r151, %r33;
	mul.wide.u32 	%rd169, %r152, 8;
	add.s64 	%rd170, %rd490, %rd169;
	add.s64 	%rd168, %rd170, 8;
	// begin inline asm
	ld.global.nc.s64 %rd513, [%rd168];
	// end inline asm
$L__BB25_30:
	@%p26 bra 	$L__BB25_32;
	shl.b32 	%r153, %r85, 2;
	add.s32 	%r154, %r6, %r153;
	mad.lo.s32 	%r155, %r33, 36, %r154;
	ld.shared.f32 	%f1378, [%r155];
	shl.b32 	%r156, %r85, 8;
	mov.u32 	%r157, shmem$1;
	add.s32 	%r158, %r157, %r156;
	mul.lo.s32 	%r159, %r33, 288;
	and.b32  	%r160, %r37, 31;
	or.b32  	%r161, %r159, %r160;
	shl.b32 	%r162, %r161, 3;
	add.s32 	%r163, %r158, %r162;
	ld.shared.u64 	%rd502, [%r163];
	ld.shared.f32 	%f1377, [%r155+4];
	ld.shared.u64 	%rd501, [%r163+256];
	ld.shared.f32 	%f1376, [%r155+8];
	ld.shared.u64 	%rd500, [%r163+512];
	ld.shared.f32 	%f1375, [%r155+12];
	ld.shared.u64 	%rd499, [%r163+768];
	ld.shared.f32 	%f1374, [%r155+16];
	ld.shared.u64 	%rd498, [%r163+1024];
	ld.shared.f32 	%f1373, [%r155+20];
	ld.shared.u64 	%rd497, [%r163+1280];
	ld.shared.f32 	%f1372, [%r155+24];
	ld.shared.u64 	%rd496, [%r163+1536];
	ld.shared.f32 	%f1371, [%r155+28];
	ld.shared.u64 	%rd495, [%r163+1792];
	ld.shared.f32 	%f1370, [%r155+32];
	ld.shared.u64 	%rd494, [%r163+2048];
$L__BB25_32:
	@%p27 bra 	$L__BB25_34;
	shl.b32 	%r164, %r85, 2;
	add.s32 	%r165, %r6, %r164;
	mad.lo.s32 	%r166, %r33, 36, %r165;
	ld.shared.f32 	%f1387, [%r166+36];
	shl.b32 	%r167, %r85, 8;
	mov.u32 	%r168, shmem$1;
	add.s32 	%r169, %r168, %r167;
	mul.lo.s32 	%r170, %r33, 288;
	and.b32  	%r171, %r37, 31;
	or.b32  	%r172, %r170, %r171;
	shl.b32 	%r173, %r172, 3;
	add.s32 	%r174, %r169, %r173;
	ld.shared.u64 	%rd511, [%r174+2304];
	ld.shared.f32 	%f1386, [%r166+40];
	ld.shared.u64 	%rd510, [%r174+2560];
	ld.shared.f32 	%f1385, [%r166+44];
	ld.shared.u64 	%rd509, [%r174+2816];
	ld.shared.f32 	%f1384, [%r166+48];
	ld.shared.u64 	%rd508, [%r174+3072];
	ld.shared.f32 	%f1383, [%r166+52];
	ld.shared.u64 	%rd507, [%r174+3328];
	ld.shared.f32 	%f1382, [%r166+56];
	ld.shared.u64 	%rd506, [%r174+3584];
	ld.shared.f32 	%f1381, [%r166+60];
	ld.shared.u64 	%rd505, [%r174+3840];
	ld.shared.f32 	%f1380, [%r166+64];
	ld.shared.u64 	%rd504, [%r174+4096];
	ld.shared.f32 	%f1379, [%r166+68];
	ld.shared.u64 	%rd503, [%r174+4352];
$L__BB25_34:
	setp.lt.s32 	%p30, %r85, 17;
	@%p30 bra 	$L__BB25_75;
	shl.b32 	%r175, %r37, 3;
	and.b32  	%r176, %r175, 248;
	mov.u32 	%r177, shmem$1;
	add.s32 	%r681, %r177, %r176;
	neg.s32 	%r680, %r85;
	mov.f32 	%f1443, 0f00000000;
	mov.u32 	%r679, %r6;
	mov.f32 	%f1442, %f1443;
$L__BB25_36:
	mov.u32 	%r179, %tid.x;
	and.b32  	%r180, %r179, 31;
	setp.ne.s32 	%p31, %r180, 0;
	mov.b32 	%r682, 0;
	@%p31 bra 	$L__BB25_38;
	ld.shared.u32 	%r682, [%r679];
$L__BB25_38:
	shfl.sync.idx.b32	%r181|%p33, %r682, 0, 31, -1;
	mov.b32 	%f663, %r181;
	ld.shared.u64 	%rd85, [%r681];
	add.s32 	%r681, %r681, 256;
	@%p26 bra 	$L__BB25_40;
	and.b64  	%rd171, %rd502, %rd85;
	popc.b64 	%r182, %rd171;
	cvt.rn.f32.u32 	%f733, %r182;
	mul.f32 	%f734, %f663, %f733;
	fma.rn.f32 	%f1442, %f1378, %f734, %f1442;
$L__BB25_40:
	@%p27 bra 	$L__BB25_42;
	and.b64  	%rd172, %rd511, %rd85;
	popc.b64 	%r183, %rd172;
	cvt.rn.f32.u32 	%f735, %r183;
	mul.f32 	%f736, %f663, %f735;
	fma.rn.f32 	%f1443, %f1387, %f736, %f1443;
$L__BB25_42:
	@%p26 bra 	$L__BB25_44;
	and.b64  	%rd173, %rd501, %rd85;
	popc.b64 	%r184, %rd173;
	cvt.rn.f32.u32 	%f737, %r184;
	mul.f32 	%f738, %f663, %f737;
	fma.rn.f32 	%f1442, %f1377, %f738, %f1442;
$L__BB25_44:
	@%p27 bra 	$L__BB25_46;
	and.b64  	%rd174, %rd510, %rd85;
	popc.b64 	%r185, %rd174;
	cvt.rn.f32.u32 	%f739, %r185;
	mul.f32 	%f740, %f663, %f739;
	fma.rn.f32 	%f1443, %f1386, %f740, %f1443;
$L__BB25_46:
	@%p26 bra 	$L__BB25_48;
	and.b64  	%rd175, %rd500, %rd85;
	popc.b64 	%r186, %rd175;
	cvt.rn.f32.u32 	%f741, %r186;
	mul.f32 	%f742, %f663, %f741;
	fma.rn.f32 	%f1442, %f1376, %f742, %f1442;
$L__BB25_48:
	@%p27 bra 	$L__BB25_50;
	and.b64  	%rd176, %rd509, %rd85;
	popc.b64 	%r187, %rd176;
	cvt.rn.f32.u32 	%f743, %r187;
	mul.f32 	%f744, %f663, %f743;
	fma.rn.f32 	%f1443, %f1385, %f744, %f1443;
$L__BB25_50:
	@%p26 bra 	$L__BB25_52;
	and.b64  	%rd177, %rd499, %rd85;
	popc.b64 	%r188, %rd177;
	cvt.rn.f32.u32 	%f745, %r188;
	mul.f32 	%f746, %f663, %f745;
	fma.rn.f32 	%f1442, %f1375, %f746, %f1442;
$L__BB25_52:
	@%p27 bra 	$L__BB25_54;
	and.b64  	%rd178, %rd508, %rd85;
	popc.b64 	%r189, %rd178;
	cvt.rn.f32.u32 	%f747, %r189;
	mul.f32 	%f748, %f663, %f747;
	fma.rn.f32 	%f1443, %f1384, %f748, %f1443;
$L__BB25_54:
	@%p26 bra 	$L__BB25_56;
	and.b64  	%rd179, %rd498, %rd85;
	popc.b64 	%r190, %rd179;
	cvt.rn.f32.u32 	%f749, %r190;
	mul.f32 	%f750, %f663, %f749;
	fma.rn.f32 	%f1442, %f1374, %f750, %f1442;
$L__BB25_56:
	@%p27 bra 	$L__BB25_58;
	and.b64  	%rd180, %rd507, %rd85;
	popc.b64 	%r191, %rd180;
	cvt.rn.f32.u32 	%f751, %r191;
	mul.f32 	%f752, %f663, %f751;
	fma.rn.f32 	%f1443, %f1383, %f752, %f1443;
$L__BB25_58:
	@%p26 bra 	$L__BB25_60;
	and.b64  	%rd181, %rd497, %rd85;
	popc.b64 	%r192, %rd181;
	cvt.rn.f32.u32 	%f753, %r192;
	mul.f32 	%f754, %f663, %f753;
	fma.rn.f32 	%f1442, %f1373, %f754, %f1442;
$L__BB25_60:
	@%p27 bra 	$L__BB25_62;
	and.b64  	%rd182, %rd506, %rd85;
	popc.b64 	%r193, %rd182;
	cvt.rn.f32.u32 	%f755, %r193;
	mul.f32 	%f756, %f663, %f755;
	fma.rn.f32 	%f1443, %f1382, %f756, %f1443;
$L__BB25_62:
	@%p26 bra 	$L__BB25_64;
	and.b64  	%rd183, %rd496, %rd85;
	popc.b64 	%r194, %rd183;
	cvt.rn.f32.u32 	%f757, %r194;
	mul.f32 	%f758, %f663, %f757;
	fma.rn.f32 	%f1442, %f1372, %f758, %f1442;
$L__BB25_64:
	@%p27 bra 	$L__BB25_66;
	and.b64  	%rd184, %rd505, %rd85;
	popc.b64 	%r195, %rd184;
	cvt.rn.f32.u32 	%f759, %r195;
	mul.f32 	%f760, %f663, %f759;
	fma.rn.f32 	%f1443, %f1381, %f760, %f1443;
$L__BB25_66:
	@%p26 bra 	$L__BB25_68;
	and.b64  	%rd185, %rd495, %rd85;
	popc.b64 	%r196, %rd185;
	cvt.rn.f32.u32 	%f761, %r196;
	mul.f32 	%f762, %f663, %f761;
	fma.rn.f32 	%f1442, %f1371, %f762, %f1442;
$L__BB25_68:
	@%p27 bra 	$L__BB25_70;
	and.b64  	%rd186, %rd504, %rd85;
	popc.b64 	%r197, %rd186;
	cvt.rn.f32.u32 	%f763, %r197;
	mul.f32 	%f764, %f663, %f763;
	fma.rn.f32 	%f1443, %f1380, %f764, %f1443;
$L__BB25_70:
	@%p26 bra 	$L__BB25_72;
	and.b64  	%rd187, %rd494, %rd85;
	popc.b64 	%r198, %rd187;
	cvt.rn.f32.u32 	%f765, %r198;
	mul.f32 	%f766, %f663, %f765;
	fma.rn.f32 	%f1442, %f1370, %f766, %f1442;
$L__BB25_72:
	@%p27 bra 	$L__BB25_74;
	and.b64  	%rd188, %rd503, %rd85;
	popc.b64 	%r199, %rd188;
	cvt.rn.f32.u32 	%f767, %r199;
	mul.f32 	%f768, %f663, %f767;
	fma.rn.f32 	%f1443, %f1379, %f768, %f1443;
$L__BB25_74:
	add.s32 	%r680, %r680, 1;
	setp.ne.s32 	%p51, %r680, 0;
	add.s32 	%r679, %r679, 4;
	@%p51 bra 	$L__BB25_36;
	bra.uni 	$L__BB25_699;
$L__BB25_75:
	setp.lt.s32 	%p52, %r85, 1;
	mov.f32 	%f1442, 0f00000000;
	mov.f32 	%f1443, %f1442;
	@%p52 bra 	$L__BB25_114;
	and.b32  	%r201, %r37, 31;
	setp.ne.s32 	%p53, %r201, 0;
	mov.b32 	%r663, 0;
	@%p53 bra 	$L__BB25_78;
	ld.shared.u32 	%r663, [%r6];
$L__BB25_78:
	shfl.sync.idx.b32	%r202|%p55, %r663, 0, 31, -1;
	mov.b32 	%f55, %r202;
	shl.b32 	%r203, %r37, 3;
	and.b32  	%r204, %r203, 248;
	mov.u32 	%r205, shmem$1;
	add.s32 	%r206, %r205, %r204;
	ld.shared.u64 	%rd69, [%r206];
	mov.f32 	%f1442, 0f00000000;
	@%p26 bra 	$L__BB25_80;
	and.b64  	%rd189, %rd502, %rd69;
	popc.b64 	%r207, %rd189;
	cvt.rn.f32.u32 	%f771, %r207;
	mul.f32 	%f772, %f55, %f771;
	fma.rn.f32 	%f1442, %f1378, %f772, 0f00000000;
$L__BB25_80:
	mov.f32 	%f1443, 0f00000000;
	@%p27 bra 	$L__BB25_82;
	and.b64  	%rd190, %rd511, %rd69;
	popc.b64 	%r208, %rd190;
	cvt.rn.f32.u32 	%f774, %r208;
	mul.f32 	%f775, %f55, %f774;
	fma.rn.f32 	%f1443, %f1387, %f775, 0f00000000;
$L__BB25_82:
	@%p26 bra 	$L__BB25_84;
	and.b64  	%rd191, %rd501, %rd69;
	popc.b64 	%r209, %rd191;
	cvt.rn.f32.u32 	%f776, %r209;
	mul.f32 	%f777, %f55, %f776;
	fma.rn.f32 	%f1442, %f1377, %f777, %f1442;
$L__BB25_84:
	@%p27 bra 	$L__BB25_86;
	and.b64  	%rd192, %rd510, %rd69;
	popc.b64 	%r210, %rd192;
	cvt.rn.f32.u32 	%f778, %r210;
	mul.f32 	%f779, %f55, %f778;
	fma.rn.f32 	%f1443, %f1386, %f779, %f1443;
$L__BB25_86:
	@%p26 bra 	$L__BB25_88;
	and.b64  	%rd193, %rd500, %rd69;
	popc.b64 	%r211, %rd193;
	cvt.rn.f32.u32 	%f780, %r211;
	mul.f32 	%f781, %f55, %f780;
	fma.rn.f32 	%f1442, %f1376, %f781, %f1442;
$L__BB25_88:
	@%p27 bra 	$L__BB25_90;
	and.b64  	%rd194, %rd509, %rd69;
	popc.b64 	%r212, %rd194;
	cvt.rn.f32.u32 	%f782, %r212;
	mul.f32 	%f783, %f55, %f782;
	fma.rn.f32 	%f1443, %f1385, %f783, %f1443;
$L__BB25_90:
	@%p26 bra 	$L__BB25_92;
	and.b64  	%rd195, %rd499, %rd69;
	popc.b64 	%r213, %rd195;
	cvt.rn.f32.u32 	%f784, %r213;
	mul.f32 	%f785, %f55, %f784;
	fma.rn.f32 	%f1442, %f1375, %f785, %f1442;
$L__BB25_92:
	@%p27 bra 	$L__BB25_94;
	and.b64  	%rd196, %rd508, %rd69;
	popc.b64 	%r214, %rd196;
	cvt.rn.f32.u32 	%f786, %r214;
	mul.f32 	%f787, %f55, %f786;
	fma.rn.f32 	%f1443, %f1384, %f787, %f1443;
$L__BB25_94:
	@%p26 bra 	$L__BB25_96;
	and.b64  	%rd197, %rd498, %rd69;
	popc.b64 	%r215, %rd197;
	cvt.rn.f32.u32 	%f788, %r215;
	mul.f32 	%f789, %f55, %f788;
	fma.rn.f32 	%f1442, %f1374, %f789, %f1442;
$L__BB25_96:
	@%p27 bra 	$L__BB25_98;
	and.b64  	%rd198, %rd507, %rd69;
	popc.b64 	%r216, %rd198;
	cvt.rn.f32.u32 	%f790, %r216;
	mul.f32 	%f791, %f55, %f790;
	fma.rn.f32 	%f1443, %f1383, %f791, %f1443;
$L__BB25_98:
	@%p26 bra 	$L__BB25_100;
	and.b64  	%rd199, %rd497, %rd69;
	popc.b64 	%r217, %rd199;
	cvt.rn.f32.u32 	%f792, %r217;
	mul.f32 	%f793, %f55, %f792;
	fma.rn.f32 	%f1442, %f1373, %f793, %f1442;
$L__BB25_100:
	@%p27 bra 	$L__BB25_102;
	and.b64  	%rd200, %rd506, %rd69;
	popc.b64 	%r218, %rd200;
	cvt.rn.f32.u32 	%f794, %r218;
	mul.f32 	%f795, %f55, %f794;
	fma.rn.f32 	%f1443, %f1382, %f795, %f1443;
$L__BB25_102:
	@%p26 bra 	$L__BB25_104;
	and.b64  	%rd201, %rd496, %rd69;
	popc.b64 	%r219, %rd201;
	cvt.rn.f32.u32 	%f796, %r219;
	mul.f32 	%f797, %f55, %f796;
	fma.rn.f32 	%f1442, %f1372, %f797, %f1442;
$L__BB25_104:
	@%p27 bra 	$L__BB25_106;
	and.b64  	%rd202, %rd505, %rd69;
	popc.b64 	%r220, %rd202;
	cvt.rn.f32.u32 	%f798, %r220;
	mul.f32 	%f799, %f55, %f798;
	fma.rn.f32 	%f1443, %f1381, %f799, %f1443;
$L__BB25_106:
	@%p26 bra 	$L__BB25_108;
	and.b64  	%rd203, %rd495, %rd69;
	popc.b64 	%r221, %rd203;
	cvt.rn.f32.u32 	%f800, %r221;
	mul.f32 	%f801, %f55, %f800;
	fma.rn.f32 	%f1442, %f1371, %f801, %f1442;
$L__BB25_108:
	@%p27 bra 	$L__BB25_110;
	and.b64  	%rd204, %rd504, %rd69;
	popc.b64 	%r222, %rd204;
	cvt.rn.f32.u32 	%f802, %r222;
	mul.f32 	%f803, %f55, %f802;
	fma.rn.f32 	%f1443, %f1380, %f803, %f1443;
$L__BB25_110:
	@%p26 bra 	$L__BB25_112;
	and.b64  	%rd205, %rd494, %rd69;
	popc.b64 	%r223, %rd205;
	cvt.rn.f32.u32 	%f804, %r223;
	mul.f32 	%f805, %f55, %f804;
	fma.rn.f32 	%f1442, %f1370, %f805, %f1442;
$L__BB25_112:
	@%p27 bra 	$L__BB25_114;
	and.b64  	%rd206, %rd503, %rd69;
	popc.b64 	%r224, %rd206;
	cvt.rn.f32.u32 	%f806, %r224;
	mul.f32 	%f807, %f55, %f806;
	fma.rn.f32 	%f1443, %f1379, %f807, %f1443;
$L__BB25_114:
	setp.lt.s32 	%p73, %r85, 2;
	@%p73 bra 	$L__BB25_153;
	mov.u32 	%r226, %tid.x;
	and.b32  	%r227, %r226, 31;
	setp.ne.s32 	%p74, %r227, 0;
	mov.b32 	%r664, 0;
	@%p74 bra 	$L__BB25_117;
	ld.shared.u32 	%r664, [%r6+4];
$L__BB25_117:
	shfl.sync.idx.b32	%r228|%p76, %r664, 0, 31, -1;
	mov.b32 	%f93, %r228;
	mov.u32 	%r229, %tid.x;
	shl.b32 	%r230, %r229, 3;
	and.b32  	%r231, %r230, 248;
	mov.u32 	%r232, shmem$1;
	add.s32 	%r233, %r232, %r231;
	ld.shared.u64 	%rd70, [%r233+256];
	@%p26 bra 	$L__BB25_119;
	and.b64  	%rd207, %rd502, %rd70;
	popc.b64 	%r234, %rd207;
	cvt.rn.f32.u32 	%f808, %r234;
	mul.f32 	%f809, %f93, %f808;
	fma.rn.f32 	%f1442, %f1378, %f809, %f1442;
$L__BB25_119:
	@%p27 bra 	$L__BB25_121;
	and.b64  	%rd208, %rd511, %rd70;
	popc.b64 	%r235, %rd208;
	cvt.rn.f32.u32 	%f810, %r235;
	mul.f32 	%f811, %f93, %f810;
	fma.rn.f32 	%f1443, %f1387, %f811, %f1443;
$L__BB25_121:
	@%p26 bra 	$L__BB25_123;
	and.b64  	%rd209, %rd501, %rd70;
	popc.b64 	%r236, %rd209;
	cvt.rn.f32.u32 	%f812, %r236;
	mul.f32 	%f813, %f93, %f812;
	fma.rn.f32 	%f1442, %f1377, %f813, %f1442;
$L__BB25_123:
	@%p27 bra 	$L__BB25_125;
	and.b64  	%rd210, %rd510, %rd70;
	popc.b64 	%r237, %rd210;
	cvt.rn.f32.u32 	%f814, %r237;
	mul.f32 	%f815, %f93, %f814;
	fma.rn.f32 	%f1443, %f1386, %f815, %f1443;
$L__BB25_125:
	@%p26 bra 	$L__BB25_127;
	and.b64  	%rd211, %rd500, %rd70;
	popc.b64 	%r238, %rd211;
	cvt.rn.f32.u32 	%f816, %r238;
	mul.f32 	%f817, %f93, %f816;
	fma.rn.f32 	%f1442, %f1376, %f817, %f1442;
$L__BB25_127:
	@%p27 bra 	$L__BB25_129;
	and.b64  	%rd212, %rd509, %rd70;
	popc.b64 	%r239, %rd212;
	cvt.rn.f32.u32 	%f818, %r239;
	mul.f32 	%f819, %f93, %f818;
	fma.rn.f32 	%f1443, %f1385, %f819, %f1443;
$L__BB25_129:
	@%p26 bra 	$L__BB25_131;
	and.b64  	%rd213, %rd499, %rd70;
	popc.b64 	%r240, %rd213;
	cvt.rn.f32.u32 	%f820, %r240;
	mul.f32 	%f821, %f93, %f820;
	fma.rn.f32 	%f106, %f1375, %f821, %f1442;
	mov.f32 	%f1442, %f106;
$L__BB25_131:
	@%p27 bra 	$L__BB25_133;
	and.b64  	%rd214, %rd508, %rd70;
	popc.b64 	%r241, %rd214;
	cvt.rn.f32.u32 	%f822, %r241;
	mul.f32 	%f823, %f93, %f822;
	fma.rn.f32 	%f1443, %f1384, %f823, %f1443;
$L__BB25_133:
	@%p26 bra 	$L__BB25_135;
	and.b64  	%rd215, %rd498, %rd70;
	popc.b64 	%r242, %rd215;
	cvt.rn.f32.u32 	%f824, %r242;
	mul.f32 	%f825, %f93, %f824;
	fma.rn.f32 	%f110, %f1374, %f825, %f1442;
	mov.f32 	%f1442, %f110;
$L__BB25_135:
	@%p27 bra 	$L__BB25_137;
	and.b64  	%rd216, %rd507, %rd70;
	popc.b64 	%r243, %rd216;
	cvt.rn.f32.u32 	%f826, %r243;
	mul.f32 	%f827, %f93, %f826;
	fma.rn.f32 	%f1443, %f1383, %f827, %f1443;
$L__BB25_137:
	@%p26 bra 	$L__BB25_139;
	and.b64  	%rd217, %rd497, %rd70;
	popc.b64 	%r244, %rd217;
	cvt.rn.f32.u32 	%f828, %r244;
	mul.f32 	%f829, %f93, %f828;
	fma.rn.f32 	%f114, %f1373, %f829, %f1442;
	mov.f32 	%f1442, %f114;
$L__BB25_139:
	@%p27 bra 	$L__BB25_141;
	and.b64  	%rd218, %rd506, %rd70;
	popc.b64 	%r245, %rd218;
	cvt.rn.f32.u32 	%f830, %r245;
	mul.f32 	%f831, %f93, %f830;
	fma.rn.f32 	%f1443, %f1382, %f831, %f1443;
$L__BB25_141:
	@%p26 bra 	$L__BB25_143;
	and.b64  	%rd219, %rd496, %rd70;
	popc.b64 	%r246, %rd219;
	cvt.rn.f32.u32 	%f832, %r246;
	mul.f32 	%f833, %f93, %f832;
	fma.rn.f32 	%f118, %f1372, %f833, %f1442;
	mov.f32 	%f1442, %f118;
$L__BB25_143:
	@%p27 bra 	$L__BB25_145;
	and.b64  	%rd220, %rd505, %rd70;
	popc.b64 	%r247, %rd220;
	cvt.rn.f32.u32 	%f834, %r247;
	mul.f32 	%f835, %f93, %f834;
	fma.rn.f32 	%f1443, %f1381, %f835, %f1443;
$L__BB25_145:
	@%p26 bra 	$L__BB25_147;
	and.b64  	%rd221, %rd495, %rd70;
	popc.b64 	%r248, %rd221;
	cvt.rn.f32.u32 	%f836, %r248;
	mul.f32 	%f837, %f93, %f836;
	fma.rn.f32 	%f122, %f1371, %f837, %f1442;
	mov.f32 	%f1442, %f122;
$L__BB25_147:
	@%p27 bra 	$L__BB25_149;
	and.b64  	%rd222, %rd504, %rd70;
	popc.b64 	%r249, %rd222;
	cvt.rn.f32.u32 	%f838, %r249;
	mul.f32 	%f839, %f93, %f838;
	fma.rn.f32 	%f1443, %f1380, %f839, %f1443;
$L__BB25_149:
	@%p26 bra 	$L__BB25_151;
	and.b64  	%rd223, %rd494, %rd70;
	popc.b64 	%r250, %rd223;
	cvt.rn.f32.u32 	%f840, %r250;
	mul.f32 	%f841, %f93, %f840;
	fma.rn.f32 	%f126, %f1370, %f841, %f1442;
	mov.f32 	%f1442, %f126;
$L__BB25_151:
	@%p27 bra 	$L__BB25_153;
	and.b64  	%rd224, %rd503, %rd70;
	popc.b64 	%r251, %rd224;
	cvt.rn.f32.u32 	%f842, %r251;
	mul.f32 	%f843, %f93, %f842;
	fma.rn.f32 	%f1443, %f1379, %f843, %f1443;
$L__BB25_153:
	setp.lt.s32 	%p94, %r85, 3;
	@%p94 bra 	$L__BB25_192;
	mov.u32 	%r253, %tid.x;
	and.b32  	%r254, %r253, 31;
	setp.ne.s32 	%p95, %r254, 0;
	mov.b32 	%r665, 0;
	@%p95 bra 	$L__BB25_156;
	ld.shared.u32 	%r665, [%r6+8];
$L__BB25_156:
	shfl.sync.idx.b32	%r255|%p97, %r665, 0, 31, -1;
	mov.b32 	%f131, %r255;
	mov.u32 	%r256, %tid.x;
	shl.b32 	%r257, %r256, 3;
	and.b32  	%r258, %r257, 248;
	mov.u32 	%r259, shmem$1;
	add.s32 	%r260, %r259, %r258;
	ld.shared.u64 	%rd71, [%r260+512];
	@%p26 bra 	$L__BB25_158;
	and.b64  	%rd225, %rd502, %rd71;
	popc.b64 	%r261, %rd225;
	cvt.rn.f32.u32 	%f844, %r261;
	mul.f32 	%f845, %f131, %f844;
	fma.rn.f32 	%f132, %f1378, %f845, %f1442;
	mov.f32 	%f1442, %f132;
$L__BB25_158:
	@%p27 bra 	$L__BB25_160;
	and.b64  	%rd226, %rd511, %rd71;
	popc.b64 	%r262, %rd226;
	cvt.rn.f32.u32 	%f846, %r262;
	mul.f32 	%f847, %f131, %f846;
	fma.rn.f32 	%f1443, %f1387, %f847, %f1443;
$L__BB25_160:
	@%p26 bra 	$L__BB25_162;
	and.b64  	%rd227, %rd501, %rd71;
	popc.b64 	%r263, %rd227;
	cvt.rn.f32.u32 	%f848, %r263;
	mul.f32 	%f849, %f131, %f848;
	fma.rn.f32 	%f136, %f1377, %f849, %f1442;
	mov.f32 	%f1442, %f136;
$L__BB25_162:
	@%p27 bra 	$L__BB25_164;
	and.b64  	%rd228, %rd510, %rd71;
	popc.b64 	%r264, %rd228;
	cvt.rn.f32.u32 	%f850, %r264;
	mul.f32 	%f851, %f131, %f850;
	fma.rn.f32 	%f1443, %f1386, %f851, %f1443;
$L__BB25_164:
	@%p26 bra 	$L__BB25_166;
	and.b64  	%rd229, %rd500, %rd71;
	popc.b64 	%r265, %rd229;
	cvt.rn.f32.u32 	%f852, %r265;
	mul.f32 	%f853, %f131, %f852;
	fma.rn.f32 	%f140, %f1376, %f853, %f1442;
	mov.f32 	%f1442, %f140;
$L__BB25_166:
	@%p27 bra 	$L__BB25_168;
	and.b64  	%rd230, %rd509, %rd71;
	popc.b64 	%r266, %rd230;
	cvt.rn.f32.u32 	%f854, %r266;
	mul.f32 	%f855, %f131, %f854;
	fma.rn.f32 	%f1443, %f1385, %f855, %f1443;
$L__BB25_168:
	@%p26 bra 	$L__BB25_170;
	and.b64  	%rd231, %rd499, %rd71;
	popc.b64 	%r267, %rd231;
	cvt.rn.f32.u32 	%f856, %r267;
	mul.f32 	%f857, %f131, %f856;
	fma.rn.f32 	%f144, %f1375, %f857, %f1442;
	mov.f32 	%f1442, %f144;
$L__BB25_170:
	@%p27 bra 	$L__BB25_172;
	and.b64  	%rd232, %rd508, %rd71;
	popc.b64 	%r268, %rd232;
	cvt.rn.f32.u32 	%f858, %r268;
	mul.f32 	%f859, %f131, %f858;
	fma.rn.f32 	%f1443, %f1384, %f859, %f1443;
$L__BB25_172:
	@%p26 bra 	$L__BB25_174;
	and.b64  	%rd233, %rd498, %rd71;
	popc.b64 	%r269, %rd233;
	cvt.rn.f32.u32 	%f860, %r269;
	mul.f32 	%f861, %f131, %f860;
	fma.rn.f32 	%f148, %f1374, %f861, %f1442;
	mov.f32 	%f1442, %f148;
$L__BB25_174:
	@%p27 bra 	$L__BB25_176;
	and.b64  	%rd234, %rd507, %rd71;
	popc.b64 	%r270, %rd234;
	cvt.rn.f32.u32 	%f862, %r270;
	mul.f32 	%f863, %f131, %f862;
	fma.rn.f32 	%f1443, %f1383, %f863, %f1443;
$L__BB25_176:
	@%p26 bra 	$L__BB25_178;
	and.b64  	%rd235, %rd497, %rd71;
	popc.b64 	%r271, %rd235;
	cvt.rn.f32.u32 	%f864, %r271;
	mul.f32 	%f865, %f131, %f864;
	fma.rn.f32 	%f152, %f1373, %f865, %f1442;
	mov.f32 	%f1442, %f152;
$L__BB25_178:
	@%p27 bra 	$L__BB25_180;
	and.b64  	%rd236, %rd506, %rd71;
	popc.b64 	%r272, %rd236;
	cvt.rn.f32.u32 	%f866, %r272;
	mul.f32 	%f867, %f131, %f866;
	fma.rn.f32 	%f1443, %f1382, %f867, %f1443;
$L__BB25_180:
	@%p26 bra 	$L__BB25_182;
	and.b64  	%rd237, %rd496, %rd71;
	popc.b64 	%r273, %rd237;
	cvt.rn.f32.u32 	%f868, %r273;
	mul.f32 	%f869, %f131, %f868;
	fma.rn.f32 	%f156, %f1372, %f869, %f1442;
	mov.f32 	%f1442, %f156;
$L__BB25_182:
	@%p27 bra 	$L__BB25_184;
	and.b64  	%rd238, %rd505, %rd71;
	popc.b64 	%r274, %rd238;
	cvt.rn.f32.u32 	%f870, %r274;
	mul.f32 	%f871, %f131, %f870;
	fma.rn.f32 	%f1443, %f1381, %f871, %f1443;
$L__BB25_184:
	@%p26 bra 	$L__BB25_186;
	and.b64  	%rd239, %rd495, %rd71;
	popc.b64 	%r275, %rd239;
	cvt.rn.f32.u32 	%f872, %r275;
	mul.f32 	%f873, %f131, %f872;
	fma.rn.f32 	%f160, %f1371, %f873, %f1442;
	mov.f32 	%f1442, %f160;
$L__BB25_186:
	@%p27 bra 	$L__BB25_188;
	and.b64  	%rd240, %rd504, %rd71;
	popc.b64 	%r276, %rd240;
	cvt.rn.f32.u32 	%f874, %r276;
	mul.f32 	%f875, %f131, %f874;
	fma.rn.f32 	%f1443, %f1380, %f875, %f1443;
$L__BB25_188:
	@%p26 bra 	$L__BB25_190;
	and.b64  	%rd241, %rd494, %rd71;
	popc.b64 	%r277, %rd241;
	cvt.rn.f32.u32 	%f876, %r277;
	mul.f32 	%f877, %f131, %f876;
	fma.rn.f32 	%f164, %f1370, %f877, %f1442;
	mov.f32 	%f1442, %f164;
$L__BB25_190:
	@%p27 bra 	$L__BB25_192;
	and.b64  	%rd242, %rd503, %rd71;
	popc.b64 	%r278, %rd242;
	cvt.rn.f32.u32 	%f878, %r278;
	mul.f32 	%f879, %f131, %f878;
	fma.rn.f32 	%f1443, %f1379, %f879, %f1443;
$L__BB25_192:
	setp.lt.s32 	%p115, %r85, 4;
	@%p115 bra 	$L__BB25_231;
	mov.u32 	%r280, %tid.x;
	and.b32  	%r281, %r280, 31;
	setp.ne.s32 	%p116, %r281, 0;
	mov.b32 	%r666, 0;
	@%p116 bra 	$L__BB25_195;
	ld.shared.u32 	%r666, [%r6+12];
$L__BB25_195:
	shfl.sync.idx.b32	%r282|%p118, %r666, 0, 31, -1;
	mov.b32 	%f169, %r282;
	mov.u32 	%r283, %tid.x;
	shl.b32 	%r284, %r283, 3;
	and.b32  	%r285, %r284, 248;
	mov.u32 	%r286, shmem$1;
	add.s32 	%r287, %r286, %r285;
	ld.shared.u64 	%rd72, [%r287+768];
	@%p26 bra 	$L__BB25_197;
	and.b64  	%rd243, %rd502, %rd72;
	popc.b64 	%r288, %rd243;
	cvt.rn.f32.u32 	%f880, %r288;
	mul.f32 	%f881, %f169, %f880;
	fma.rn.f32 	%f170, %f1378, %f881, %f1442;
	mov.f32 	%f1442, %f170;
$L__BB25_197:
	@%p27 bra 	$L__BB25_199;
	and.b64  	%rd244, %rd511, %rd72;
	popc.b64 	%r289, %rd244;
	cvt.rn.f32.u32 	%f882, %r289;
	mul.f32 	%f883, %f169, %f882;
	fma.rn.f32 	%f1443, %f1387, %f883, %f1443;
$L__BB25_199:
	@%p26 bra 	$L__BB25_201;
	and.b64  	%rd245, %rd501, %rd72;
	popc.b64 	%r290, %rd245;
	cvt.rn.f32.u32 	%f884, %r290;
	mul.f32 	%f885, %f169, %f884;
	fma.rn.f32 	%f174, %f1377, %f885, %f1442;
	mov.f32 	%f1442, %f174;
$L__BB25_201:
	@%p27 bra 	$L__BB25_203;
	and.b64  	%rd246, %rd510, %rd72;
	popc.b64 	%r291, %rd246;
	cvt.rn.f32.u32 	%f886, %r291;
	mul.f32 	%f887, %f169, %f886;
	fma.rn.f32 	%f176, %f1386, %f887, %f1443;
	mov.f32 	%f1443, %f176;
$L__BB25_203:
	@%p26 bra 	$L__BB25_205;
	and.b64  	%rd247, %rd500, %rd72;
	popc.b64 	%r292, %rd247;
	cvt.rn.f32.u32 	%f888, %r292;
	mul.f32 	%f889, %f169, %f888;
	fma.rn.f32 	%f178, %f1376, %f889, %f1442;
	mov.f32 	%f1442, %f178;
$L__BB25_205:
	@%p27 bra 	$L__BB25_207;
	and.b64  	%rd248, %rd509, %rd72;
	popc.b64 	%r293, %rd248;
	cvt.rn.f32.u32 	%f890, %r293;
	mul.f32 	%f891, %f169, %f890;
	fma.rn.f32 	%f180, %f1385, %f891, %f1443;
	mov.f32 	%f1443, %f180;
$L__BB25_207:
	@%p26 bra 	$L__BB25_209;
	and.b64  	%rd249, %rd499, %rd72;
	popc.b64 	%r294, %rd249;
	cvt.rn.f32.u32 	%f892, %r294;
	mul.f32 	%f893, %f169, %f892;
	fma.rn.f32 	%f182, %f1375, %f893, %f1442;
	mov.f32 	%f1442, %f182;
$L__BB25_209:
	@%p27 bra 	$L__BB25_211;
	and.b64  	%rd250, %rd508, %rd72;
	popc.b64 	%r295, %rd250;
	cvt.rn.f32.u32 	%f894, %r295;
	mul.f32 	%f895, %f169, %f894;
	fma.rn.f32 	%f184, %f1384, %f895, %f1443;
	mov.f32 	%f1443, %f184;
$L__BB25_211:
	@%p26 bra 	$L__BB25_213;
	and.b64  	%rd251, %rd498, %rd72;
	popc.b64 	%r296, %rd251;
	cvt.rn.f32.u32 	%f896, %r296;
	mul.f32 	%f897, %f169, %f896;
	fma.rn.f32 	%f186, %f1374, %f897, %f1442;
	mov.f32 	%f1442, %f186;
$L__BB25_213:
	@%p27 bra 	$L__BB25_215;
	and.b64  	%rd252, %rd507, %rd72;
	popc.b64 	%r297, %rd252;
	cvt.rn.f32.u32 	%f898, %r297;
	mul.f32 	%f899, %f169, %f898;
	fma.rn.f32 	%f188, %f1383, %f899, %f1443;
	mov.f32 	%f1443, %f188;
$L__BB25_215:
	@%p26 bra 	$L__BB25_217;
	and.b64  	%rd253, %rd497, %rd72;
	popc.b64 	%r298, %rd253;
	cvt.rn.f32.u32 	%f900, %r298;
	mul.f32 	%f901, %f169, %f900;
	fma.rn.f32 	%f190, %f1373, %f901, %f1442;
	mov.f32 	%f1442, %f190;
$L__BB25_217:
	@%p27 bra 	$L__BB25_219;
	and.b64  	%rd254, %rd506, %rd72;
	popc.b64 	%r299, %rd254;
	cvt.rn.f32.u32 	%f902, %r299;
	mul.f32 	%f903, %f169, %f902;
	fma.rn.f32 	%f192, %f1382, %f903, %f1443;
	mov.f32 	%f1443, %f192;
$L__BB25_219:
	@%p26 bra 	$L__BB25_221;
	and.b64  	%rd255, %rd496, %rd72;
	popc.b64 	%r300, %rd255;
	cvt.rn.f32.u32 	%f904, %r300;
	mul.f32 	%f905, %f169, %f904;
	fma.rn.f32 	%f194, %f1372, %f905, %f1442;
	mov.f32 	%f1442, %f194;
$L__BB25_221:
	@%p27 bra 	$L__BB25_223;
	and.b64  	%rd256, %rd505, %rd72;
	popc.b64 	%r301, %rd256;
	cvt.rn.f32.u32 	%f906, %r301;
	mul.f32 	%f907, %f169, %f906;
	fma.rn.f32 	%f196, %f1381, %f907, %f1443;
	mov.f32 	%f1443, %f196;
$L__BB25_223:
	@%p26 bra 	$L__BB25_225;
	and.b64  	%rd257, %rd495, %rd72;
	popc.b64 	%r302, %rd257;
	cvt.rn.f32.u32 	%f908, %r302;
	mul.f32 	%f909, %f169, %f908;
	fma.rn.f32 	%f198, %f1371, %f909, %f1442;
	mov.f32 	%f1442, %f198;
$L__BB25_225:
	@%p27 bra 	$L__BB25_227;
	and.b64  	%rd258, %rd504, %rd72;
	popc.b64 	%r303, %rd258;
	cvt.rn.f32.u32 	%f910, %r303;
	mul.f32 	%f911, %f169, %f910;
	fma.rn.f32 	%f200, %f1380, %f911, %f1443;
	mov.f32 	%f1443, %f200;
$L__BB25_227:
	@%p26 bra 	$L__BB25_229;
	and.b64  	%rd259, %rd494, %rd72;
	popc.b64 	%r304, %rd259;
	cvt.rn.f32.u32 	%f912, %r304;
	mul.f32 	%f913, %f169, %f912;
	fma.rn.f32 	%f202, %f1370, %f913, %f1442;
	mov.f32 	%f1442, %f202;
$L__BB25_229:
	@%p27 bra 	$L__BB25_231;
	and.b64  	%rd260, %rd503, %rd72;
	popc.b64 	%r305, %rd260;
	cvt.rn.f32.u32 	%f914, %r305;
	mul.f32 	%f915, %f169, %f914;
	fma.rn.f32 	%f204, %f1379, %f915, %f1443;
	mov.f32 	%f1443, %f204;
$L__BB25_231:
	setp.lt.s32 	%p136, %r85, 5;
	@%p136 bra 	$L__BB25_270;
	mov.u32 	%r307, %tid.x;
	and.b32  	%r308, %r307, 31;
	setp.ne.s32 	%p137, %r308, 0;
	mov.b32 	%r667, 0;
	@%p137 bra 	$L__BB25_234;
	ld.shared.u32 	%r667, [%r6+16];
$L__BB25_234:
	shfl.sync.idx.b32	%r309|%p139, %r667, 0, 31, -1;
	mov.b32 	%f207, %r309;
	mov.u32 	%r310, %tid.x;
	shl.b32 	%r311, %r310, 3;
	and.b32  	%r312, %r311, 248;
	mov.u32 	%r313, shmem$1;
	add.s32 	%r314, %r313, %r312;
	ld.shared.u64 	%rd73, [%r314+1024];
	@%p26 bra 	$L__BB25_236;
	and.b64  	%rd261, %rd502, %rd73;
	popc.b64 	%r315, %rd261;
	cvt.rn.f32.u32 	%f916, %r315;
	mul.f32 	%f917, %f207, %f916;
	fma.rn.f32 	%f208, %f1378, %f917, %f1442;
	mov.f32 	%f1442, %f208;
$L__BB25_236:
	@%p27 bra 	$L__BB25_238;
	and.b64  	%rd262, %rd511, %rd73;
	popc.b64 	%r316, %rd262;
	cvt.rn.f32.u32 	%f918, %r316;
	mul.f32 	%f919, %f207, %f918;
	fma.rn.f32 	%f210, %f1387, %f919, %f1443;
	mov.f32 	%f1443, %f210;
$L__BB25_238:
	@%p26 bra 	$L__BB25_240;
	and.b64  	%rd263, %rd501, %rd73;
	popc.b64 	%r317, %rd263;
	cvt.rn.f32.u32 	%f920, %r317;
	mul.f32 	%f921, %f207, %f920;
	fma.rn.f32 	%f212, %f1377, %f921, %f1442;
	mov.f32 	%f1442, %f212;
$L__BB25_240:
	@%p27 bra 	$L__BB25_242;
	and.b64  	%rd264, %rd510, %rd73;
	popc.b64 	%r318, %rd264;
	cvt.rn.f32.u32 	%f922, %r318;
	mul.f32 	%f923, %f207, %f922;
	fma.rn.f32 	%f214, %f1386, %f923, %f1443;
	mov.f32 	%f1443, %f214;
$L__BB25_242:
	@%p26 bra 	$L__BB25_244;
	and.b64  	%rd265, %rd500, %rd73;
	popc.b64 	%r319, %rd265;
	cvt.rn.f32.u32 	%f924, %r319;
	mul.f32 	%f925, %f207, %f924;
	fma.rn.f32 	%f216, %f1376, %f925, %f1442;
	mov.f32 	%f1442, %f216;
$L__BB25_244:
	@%p27 bra 	$L__BB25_246;
	and.b64  	%rd266, %rd509, %rd73;
	popc.b64 	%r320, %rd266;
	cvt.rn.f32.u32 	%f926, %r320;
	mul.f32 	%f927, %f207, %f926;
	fma.rn.f32 	%f218, %f1385, %f927, %f1443;
	mov.f32 	%f1443, %f218;
$L__BB25_246:
	@%p26 bra 	$L__BB25_248;
	and.b64  	%rd267, %rd499, %rd73;
	popc.b64 	%r321, %rd267;
	cvt.rn.f32.u32 	%f928, %r321;
	mul.f32 	%f929, %f207, %f928;
	fma.rn.f32 	%f220, %f1375, %f929, %f1442;
	mov.f32 	%f1442, %f220;
$L__BB25_248:
	@%p27 bra 	$L__BB25_250;
	and.b64  	%rd268, %rd508, %rd73;
	popc.b64 	%r322, %rd268;
	cvt.rn.f32.u32 	%f930, %r322;
	mul.f32 	%f931, %f207, %f930;
	fma.rn.f32 	%f222, %f1384, %f931, %f1443;
	mov.f32 	%f1443, %f222;
$L__BB25_250:
	@%p26 bra 	$L__BB25_252;
	and.b64  	%rd269, %rd498, %rd73;
	popc.b64 	%r323, %rd269;
	cvt.rn.f32.u32 	%f932, %r323;
	mul.f32 	%f933, %f207, %f932;
	fma.rn.f32 	%f224, %f1374, %f933, %f1442;
	mov.f32 	%f1442, %f224;
$L__BB25_252:
	@%p27 bra 	$L__BB25_254;
	and.b64  	%rd270, %rd507, %rd73;
	popc.b64 	%r324, %rd270;
	cvt.rn.f32.u32 	%f934, %r324;
	mul.f32 	%f935, %f207, %f934;
	fma.rn.f32 	%f226, %f1383, %f935, %f1443;
	mov.f32 	%f1443, %f226;
$L__BB25_254:
	@%p26 bra 	$L__BB25_256;
	and.b64  	%rd271, %rd497, %rd73;
	popc.b64 	%r325, %rd271;
	cvt.rn.f32.u32 	%f936, %r325;
	mul.f32 	%f937, %f207, %f936;
	fma.rn.f32 	%f228, %f1373, %f937, %f1442;
	mov.f32 	%f1442, %f228;
$L__BB25_256:
	@%p27 bra 	$L__BB25_258;
	and.b64  	%rd272, %rd506, %rd73;
	popc.b64 	%r326, %rd272;
	cvt.rn.f32.u32 	%f938, %r326;
	mul.f32 	%f939, %f207, %f938;
	fma.rn.f32 	%f230, %f1382, %f939, %f1443;
	mov.f32 	%f1443, %f230;
$L__BB25_258:
	@%p26 bra 	$L__BB25_260;
	and.b64  	%rd273, %rd496, %rd73;
	popc.b64 	%r327, %rd273;
	cvt.rn.f32.u32 	%f940, %r327;
	mul.f32 	%f941, %f207, %f940;
	fma.rn.f32 	%f232, %f1372, %f941, %f1442;
	mov.f32 	%f1442, %f232;
$L__BB25_260:
	@%p27 bra 	$L__BB25_262;
	and.b64  	%rd274, %rd505, %rd73;
	popc.b64 	%r328, %rd274;
	cvt.rn.f32.u32 	%f942, %r328;
	mul.f32 	%f943, %f207, %f942;
	fma.rn.f32 	%f234, %f1381, %f943, %f1443;
	mov.f32 	%f1443, %f234;
$L__BB25_262:
	@%p26 bra 	$L__BB25_264;
	and.b64  	%rd275, %rd495, %rd73;
	popc.b64 	%r329, %rd275;
	cvt.rn.f32.u32 	%f944, %r329;
	mul.f32 	%f945, %f207, %f944;
	fma.rn.f32 	%f236, %f1371, %f945, %f1442;
	mov.f32 	%f1442, %f236;
$L__BB25_264:
	@%p27 bra 	$L__BB25_266;
	and.b64  	%rd276, %rd504, %rd73;
	popc.b64 	%r330, %rd276;
	cvt.rn.f32.u32 	%f946, %r330;
	mul.f32 	%f947, %f207, %f946;
	fma.rn.f32 	%f238, %f1380, %f947, %f1443;
	mov.f32 	%f1443, %f238;
$L__BB25_266:
	@%p26 bra 	$L__BB25_268;
	and.b64  	%rd277, %rd494, %rd73;
	popc.b64 	%r331, %rd277;
	cvt.rn.f32.u32 	%f948, %r331;
	mul.f32 	%f949, %f207, %f948;
	fma.rn.f32 	%f240, %f1370, %f949, %f1442;
	mov.f32 	%f1442, %f240;
$L__BB25_268:
	@%p27 bra 	$L__BB25_270;
	and.b64  	%rd278, %rd503, %rd73;
	popc.b64 	%r332, %rd278;
	cvt.rn.f32.u32 	%f950, %r332;
	mul.f32 	%f951, %f207, %f950;
	fma.rn.f32 	%f242, %f1379, %f951, %f1443;
	mov.f32 	%f1443, %f242;
$L__BB25_270:
	setp.lt.s32 	%p157, %r85, 6;
	@%p157 bra 	$L__BB25_309;
	mov.u32 	%r334, %tid.x;
	and.b32  	%r335, %r334, 31;
	setp.ne.s32 	%p158, %r335, 0;
	mov.b32 	%r668, 0;
	@%p158 bra 	$L__BB25_273;
	ld.shared.u32 	%r668, [%r6+20];
$L__BB25_273:
	shfl.sync.idx.b32	%r336|%p160, %r668, 0, 31, -1;
	mov.b32 	%f245, %r336;
	mov.u32 	%r337, %tid.x;
	shl.b32 	%r338, %r337, 3;
	and.b32  	%r339, %r338, 248;
	mov.u32 	%r340, shmem$1;
	add.s32 	%r341, %r340, %r339;
	ld.shared.u64 	%rd74, [%r341+1280];
	@%p26 bra 	$L__BB25_275;
	and.b64  	%rd279, %rd502, %rd74;
	popc.b64 	%r342, %rd279;
	cvt.rn.f32.u32 	%f952, %r342;
	mul.f32 	%f953, %f245, %f952;
	fma.rn.f32 	%f246, %f1378, %f953, %f1442;
	mov.f32 	%f1442, %f246;
$L__BB25_275:
	@%p27 bra 	$L__BB25_277;
	and.b64  	%rd280, %rd511, %rd74;
	popc.b64 	%r343, %rd280;
	cvt.rn.f32.u32 	%f954, %r343;
	mul.f32 	%f955, %f245, %f954;
	fma.rn.f32 	%f248, %f1387, %f955, %f1443;
	mov.f32 	%f1443, %f248;
$L__BB25_277:
	@%p26 bra 	$L__BB25_279;
	and.b64  	%rd281, %rd501, %rd74;
	popc.b64 	%r344, %rd281;
	cvt.rn.f32.u32 	%f956, %r344;
	mul.f32 	%f957, %f245, %f956;
	fma.rn.f32 	%f250, %f1377, %f957, %f1442;
	mov.f32 	%f1442, %f250;
$L__BB25_279:
	@%p27 bra 	$L__BB25_281;
	and.b64  	%rd282, %rd510, %rd74;
	popc.b64 	%r345, %rd282;
	cvt.rn.f32.u32 	%f958, %r345;
	mul.f32 	%f959, %f245, %f958;
	fma.rn.f32 	%f252, %f1386, %f959, %f1443;
	mov.f32 	%f1443, %f252;
$L__BB25_281:
	@%p26 bra 	$L__BB25_283;
	and.b64  	%rd283, %rd500, %rd74;
	popc.b64 	%r346, %rd283;
	cvt.rn.f32.u32 	%f960, %r346;
	mul.f32 	%f961, %f245, %f960;
	fma.rn.f32 	%f254, %f1376, %f961, %f1442;
	mov.f32 	%f1442, %f254;
$L__BB25_283:
	@%p27 bra 	$L__BB25_285;
	and.b64  	%rd284, %rd509, %rd74;
	popc.b64 	%r347, %rd284;
	cvt.rn.f32.u32 	%f962, %r347;
	mul.f32 	%f963, %f245, %f962;
	fma.rn.f32 	%f256, %f1385, %f963, %f1443;
	mov.f32 	%f1443, %f256;
$L__BB25_285:
	@%p26 bra 	$L__BB25_287;
	and.b64  	%rd285, %rd499, %rd74;
	popc.b64 	%r348, %rd285;
	cvt.rn.f32.u32 	%f964, %r348;
	mul.f32 	%f965, %f245, %f964;
	fma.rn.f32 	%f258, %f1375, %f965, %f1442;
	mov.f32 	%f1442, %f258;
$L__BB25_287:
	@%p27 bra 	$L__BB25_289;
	and.b64  	%rd286, %rd508, %rd74;
	popc.b64 	%r349, %rd286;
	cvt.rn.f32.u32 	%f966, %r349;
	mul.f32 	%f967, %f245, %f966;
	fma.rn.f32 	%f260, %f1384, %f967, %f1443;
	mov.f32 	%f1443, %f260;
$L__BB25_289:
	@%p26 bra 	$L__BB25_291;
	and.b64  	%rd287, %rd498, %rd74;
	popc.b64 	%r350, %rd287;
	cvt.rn.f32.u32 	%f968, %r350;
	mul.f32 	%f969, %f245, %f968;
	fma.rn.f32 	%f262, %f1374, %f969, %f1442;
	mov.f32 	%f1442, %f262;
$L__BB25_291:
	@%p27 bra 	$L__BB25_293;
	and.b64  	%rd288, %rd507, %rd74;
	popc.b64 	%r351, %rd288;
	cvt.rn.f32.u32 	%f970, %r351;
	mul.f32 	%f971, %f245, %f970;
	fma.rn.f32 	%f264, %f1383, %f971, %f1443;
	mov.f32 	%f1443, %f264;
$L__BB25_293:
	@%p26 bra 	$L__BB25_295;
	and.b64  	%rd289, %rd497, %rd74;
	popc.b64 	%r352, %rd289;
	cvt.rn.f32.u32 	%f972, %r352;
	mul.f32 	%f973, %f245, %f972;
	fma.rn.f32 	%f266, %f1373, %f973, %f1442;
	mov.f32 	%f1442, %f266;
$L__BB25_295:
	@%p27 bra 	$L__BB25_297;
	and.b64  	%rd290, %rd506, %rd74;
	popc.b64 	%r353, %rd290;
	cvt.rn.f32.u32 	%f974, %r353;
	mul.f32 	%f975, %f245, %f974;
	fma.rn.f32 	%f268, %f1382, %f975, %f1443;
	mov.f32 	%f1443, %f268;
$L__BB25_297:
	@%p26 bra 	$L__BB25_299;
	and.b64  	%rd291, %rd496, %rd74;
	popc.b64 	%r354, %rd291;
	cvt.rn.f32.u32 	%f976, %r354;
	mul.f32 	%f977, %f245, %f976;
	fma.rn.f32 	%f270, %f1372, %f977, %f1442;
	mov.f32 	%f1442, %f270;
$L__BB25_299:
	@%p27 bra 	$L__BB25_301;
	and.b64  	%rd292, %rd505, %rd74;
	popc.b64 	%r355, %rd292;
	cvt.rn.f32.u32 	%f978, %r355;
	mul.f32 	%f979, %f245, %f978;
	fma.rn.f32 	%f272, %f1381, %f979, %f1443;
	mov.f32 	%f1443, %f272;
$L__BB25_301:
	@%p26 bra 	$L__BB25_303;
	and.b64  	%rd293, %rd495, %rd74;
	popc.b64 	%r356, %rd293;
	cvt.rn.f32.u32 	%f980, %r356;
	mul.f32 	%f981, %f245, %f980;
	fma.rn.f32 	%f274, %f1371, %f981, %f1442;
	mov.f32 	%f1442, %f274;
$L__BB25_303:
	@%p27 bra 	$L__BB25_305;
	and.b64  	%rd294, %rd504, %rd74;
	popc.b64 	%r357, %rd294;
	cvt.rn.f32.u32 	%f982, %r357;
	mul.f32 	%f983, %f245, %f982;
	fma.rn.f32 	%f276, %f1380, %f983, %f1443;
	mov.f32 	%f1443, %f276;
$L__BB25_305:
	@%p26 bra 	$L__BB25_307;
	and.b64  	%rd295, %rd494, %rd74;
	popc.b64 	%r358, %rd295;
	cvt.rn.f32.u32 	%f984, %r358;
	mul.f32 	%f985, %f245, %f984;
	fma.rn.f32 	%f278, %f1370, %f985, %f1442;
	mov.f32 	%f1442, %f278;
$L__BB25_307:
	@%p27 bra 	$L__BB25_309;
	and.b64  	%rd296, %rd503, %rd74;
	popc.b64 	%r359, %rd296;
	cvt.rn.f32.u32 	%f986, %r359;
	mul.f32 	%f987, %f245, %f986;
	fma.rn.f32 	%f280, %f1379, %f987, %f1443;
	mov.f32 	%f1443, %f280;
$L__BB25_309:
	setp.lt.s32 	%p178, %r85, 7;
	@%p178 bra 	$L__BB25_348;
	mov.u32 	%r361, %tid.x;
	and.b32  	%r362, %r361, 31;
	setp.ne.s32 	%p179, %r362, 0;
	mov.b32 	%r669, 0;
	@%p179 bra 	$L__BB25_312;
	ld.shared.u32 	%r669, [%r6+24];
$L__BB25_312:
	shfl.sync.idx.b32	%r363|%p181, %r669, 0, 31, -1;
	mov.b32 	%f283, %r363;
	mov.u32 	%r364, %tid.x;
	shl.b32 	%r365, %r364, 3;
	and.b32  	%r366, %r365, 248;
	mov.u32 	%r367, shmem$1;
	add.s32 	%r368, %r367, %r366;
	ld.shared.u64 	%rd75, [%r368+1536];
	@%p26 bra 	$L__BB25_314;
	and.b64  	%rd297, %rd502, %rd75;
	popc.b64 	%r369, %rd297;
	cvt.rn.f32.u32 	%f988, %r369;
	mul.f32 	%f989, %f283, %f988;
	fma.rn.f32 	%f284, %f1378, %f989, %f1442;
	mov.f32 	%f1442, %f284;
$L__BB25_314:
	@%p27 bra 	$L__BB25_316;
	and.b64  	%rd298, %rd511, %rd75;
	popc.b64 	%r370, %rd298;
	cvt.rn.f32.u32 	%f990, %r370;
	mul.f32 	%f991, %f283, %f990;
	fma.rn.f32 	%f286, %f1387, %f991, %f1443;
	mov.f32 	%f1443, %f286;
$L__BB25_316:
	@%p26 bra 	$L__BB25_318;
	and.b64  	%rd299, %rd501, %rd75;
	popc.b64 	%r371, %rd299;
	cvt.rn.f32.u32 	%f992, %r371;
	mul.f32 	%f993, %f283, %f992;
	fma.rn.f32 	%f288, %f1377, %f993, %f1442;
	mov.f32 	%f1442, %f288;
$L__BB25_318:
	@%p27 bra 	$L__BB25_320;
	and.b64  	%rd300, %rd510, %rd75;
	popc.b64 	%r372, %rd300;
	cvt.rn.f32.u32 	%f994, %r372;
	mul.f32 	%f995, %f283, %f994;
	fma.rn.f32 	%f290, %f1386, %f995, %f1443;
	mov.f32 	%f1443, %f290;
$L__BB25_320:
	@%p26 bra 	$L__BB25_322;
	and.b64  	%rd301, %rd500, %rd75;
	popc.b64 	%r373, %rd301;
	cvt.rn.f32.u32 	%f996, %r373;
	mul.f32 	%f997, %f283, %f996;
	fma.rn.f32 	%f292, %f1376, %f997, %f1442;
	mov.f32 	%f1442, %f292;
$L__BB25_322:
	@%p27 bra 	$L__BB25_324;
	and.b64  	%rd302, %rd509, %rd75;
	popc.b64 	%r374, %rd302;
	cvt.rn.f32.u32 	%f998, %r374;
	mul.f32 	%f999, %f283, %f998;
	fma.rn.f32 	%f294, %f1385, %f999, %f1443;
	mov.f32 	%f1443, %f294;
$L__BB25_324:
	@%p26 bra 	$L__BB25_326;
	and.b64  	%rd303, %rd499, %rd75;
	popc.b64 	%r375, %rd303;
	cvt.rn.f32.u32 	%f1000, %r375;
	mul.f32 	%f1001, %f283, %f1000;
	fma.rn.f32 	%f296, %f1375, %f1001, %f1442;
	mov.f32 	%f1442, %f296;
$L__BB25_326:
	@%p27 bra 	$L__BB25_328;
	and.b64  	%rd304, %rd508, %rd75;
	popc.b64 	%r376, %rd304;
	cvt.rn.f32.u32 	%f1002, %r376;
	mul.f32 	%f1003, %f283, %f1002;
	fma.rn.f32 	%f298, %f1384, %f1003, %f1443;
	mov.f32 	%f1443, %f298;
$L__BB25_328:
	@%p26 bra 	$L__BB25_330;
	and.b64  	%rd305, %rd498, %rd75;
	popc.b64 	%r377, %rd305;
	cvt.rn.f32.u32 	%f1004, %r377;
	mul.f32 	%f1005, %f283, %f1004;
	fma.rn.f32 	%f300, %f1374, %f1005, %f1442;
	mov.f32 	%f1442, %f300;
$L__BB25_330:
	@%p27 bra 	$L__BB25_332;
	and.b64  	%rd306, %rd507, %rd75;
	popc.b64 	%r378, %rd306;
	cvt.rn.f32.u32 	%f1006, %r378;
	mul.f32 	%f1007, %f283, %f1006;
	fma.rn.f32 	%f302, %f1383, %f1007, %f1443;
	mov.f32 	%f1443, %f302;
$L__BB25_332:
	@%p26 bra 	$L__BB25_334;
	and.b64  	%rd307, %rd497, %rd75;
	popc.b64 	%r379, %rd307;
	cvt.rn.f32.u32 	%f1008, %r379;
	mul.f32 	%f1009, %f283, %f1008;
	fma.rn.f32 	%f304, %f1373, %f1009, %f1442;
	mov.f32 	%f1442, %f304;
$L__BB25_334:
	@%p27 bra 	$L__BB25_336;
	and.b64  	%rd308, %rd506, %rd75;
	popc.b64 	%r380, %rd308;
	cvt.rn.f32.u32 	%f1010, %r380;
	mul.f32 	%f1011, %f283, %f1010;
	fma.rn.f32 	%f306, %f1382, %f1011, %f1443;
	mov.f32 	%f1443, %f306;
$L__BB25_336:
	@%p26 bra 	$L__BB25_338;
	and.b64  	%rd309, %rd496, %rd75;
	popc.b64 	%r381, %rd309;
	cvt.rn.f32.u32 	%f1012, %r381;
	mul.f32 	%f1013, %f283, %f1012;
	fma.rn.f32 	%f308, %f1372, %f1013, %f1442;
	mov.f32 	%f1442, %f308;
$L__BB25_338:
	@%p27 bra 	$L__BB25_340;
	and.b64  	%rd310, %rd505, %rd75;
	popc.b64 	%r382, %rd310;
	cvt.rn.f32.u32 	%f1014, %r382;
	mul.f32 	%f1015, %f283, %f1014;
	fma.rn.f32 	%f310, %f1381, %f1015, %f1443;
	mov.f32 	%f1443, %f310;
$L__BB25_340:
	@%p26 bra 	$L__BB25_342;
	and.b64  	%rd311, %rd495, %rd75;
	popc.b64 	%r383, %rd311;
	cvt.rn.f32.u32 	%f1016, %r383;
	mul.f32 	%f1017, %f283, %f1016;
	fma.rn.f32 	%f312, %f1371, %f1017, %f1442;
	mov.f32 	%f1442, %f312;
$L__BB25_342:
	@%p27 bra 	$L__BB25_344;
	and.b64  	%rd312, %rd504, %rd75;
	popc.b64 	%r384, %rd312;
	cvt.rn.f32.u32 	%f1018, %r384;
	mul.f32 	%f1019, %f283, %f1018;
	fma.rn.f32 	%f314, %f1380, %f1019, %f1443;
	mov.f32 	%f1443, %f314;
$L__BB25_344:
	@%p26 bra 	$L__BB25_346;
	and.b64  	%rd313, %rd494, %rd75;
	popc.b64 	%r385, %rd313;
	cvt.rn.f32.u32 	%f1020, %r385;
	mul.f32 	%f1021, %f283, %f1020;
	fma.rn.f32 	%f316, %f1370, %f1021, %f1442;
	mov.f32 	%f1442, %f316;
$L__BB25_346:
	@%p27 bra 	$L__BB25_348;
	and.b64  	%rd314, %rd503, %rd75;
	popc.b64 	%r386, %rd314;
	cvt.rn.f32.u32 	%f1022, %r386;
	mul.f32 	%f1023, %f283, %f1022;
	fma.rn.f32 	%f318, %f1379, %f1023, %f1443;
	mov.f32 	%f1443, %f318;
$L__BB25_348:
	setp.lt.s32 	%p199, %r85, 8;
	@%p199 bra 	$L__BB25_387;
	mov.u32 	%r388, %tid.x;
	and.b32  	%r389, %r388, 31;
	setp.ne.s32 	%p200, %r389, 0;
	mov.b32 	%r670, 0;
	@%p200 bra 	$L__BB25_351;
	ld.shared.u32 	%r670, [%r6+28];
$L__BB25_351:
	shfl.sync.idx.b32	%r390|%p202, %r670, 0, 31, -1;
	mov.b32 	%f321, %r390;
	mov.u32 	%r391, %tid.x;
	shl.b32 	%r392, %r391, 3;
	and.b32  	%r393, %r392, 248;
	mov.u32 	%r394, shmem$1;
	add.s32 	%r395, %r394, %r393;
	ld.shared.u64 	%rd76, [%r395+1792];
	@%p26 bra 	$L__BB25_353;
	and.b64  	%rd315, %rd502, %rd76;
	popc.b64 	%r396, %rd315;
	cvt.rn.f32.u32 	%f1024, %r396;
	mul.f32 	%f1025, %f321, %f1024;
	fma.rn.f32 	%f322, %f1378, %f1025, %f1442;
	mov.f32 	%f1442, %f322;
$L__BB25_353:
	@%p27 bra 	$L__BB25_355;
	and.b64  	%rd316, %rd511, %rd76;
	popc.b64 	%r397, %rd316;
	cvt.rn.f32.u32 	%f1026, %r397;
	mul.f32 	%f1027, %f321, %f1026;
	fma.rn.f32 	%f324, %f1387, %f1027, %f1443;
	mov.f32 	%f1443, %f324;
$L__BB25_355:
	@%p26 bra 	$L__BB25_357;
	and.b64  	%rd317, %rd501, %rd76;
	popc.b64 	%r398, %rd317;
	cvt.rn.f32.u32 	%f1028, %r398;
	mul.f32 	%f1029, %f321, %f1028;
	fma.rn.f32 	%f326, %f1377, %f1029, %f1442;
	mov.f32 	%f1442, %f326;
$L__BB25_357:
	@%p27 bra 	$L__BB25_359;
	and.b64  	%rd318, %rd510, %rd76;
	popc.b64 	%r399, %rd318;
	cvt.rn.f32.u32 	%f1030, %r399;
	mul.f32 	%f1031, %f321, %f1030;
	fma.rn.f32 	%f328, %f1386, %f1031, %f1443;
	mov.f32 	%f1443, %f328;
$L__BB25_359:
	@%p26 bra 	$L__BB25_361;
	and.b64  	%rd319, %rd500, %rd76;
	popc.b64 	%r400, %rd319;
	cvt.rn.f32.u32 	%f1032, %r400;
	mul.f32 	%f1033, %f321, %f1032;
	fma.rn.f32 	%f330, %f1376, %f1033, %f1442;
	mov.f32 	%f1442, %f330;
$L__BB25_361:
	@%p27 bra 	$L__BB25_363;
	and.b64  	%rd320, %rd509, %rd76;
	popc.b64 	%r401, %rd320;
	cvt.rn.f32.u32 	%f1034, %r401;
	mul.f32 	%f1035, %f321, %f1034;
	fma.rn.f32 	%f332, %f1385, %f1035, %f1443;
	mov.f32 	%f1443, %f332;
$L__BB25_363:
	@%p26 bra 	$L__BB25_365;
	and.b64  	%rd321, %rd499, %rd76;
	popc.b64 	%r402, %rd321;
	cvt.rn.f32.u32 	%f1036, %r402;
	mul.f32 	%f1037, %f321, %f1036;
	fma.rn.f32 	%f334, %f1375, %f1037, %f1442;
	mov.f32 	%f1442, %f334;
$L__BB25_365:
	@%p27 bra 	$L__BB25_367;
	and.b64  	%rd322, %rd508, %rd76;
	popc.b64 	%r403, %rd322;
	cvt.rn.f32.u32 	%f1038, %r403;
	mul.f32 	%f1039, %f321, %f1038;
	fma.rn.f32 	%f336, %f1384, %f1039, %f1443;
	mov.f32 	%f1443, %f336;
$L__BB25_367:
	@%p26 bra 	$L__BB25_369;
	and.b64  	%rd323, %rd498, %rd76;
	popc.b64 	%r404, %rd323;
	cvt.rn.f32.u32 	%f1040, %r404;
	mul.f32 	%f1041, %f321, %f1040;
	fma.rn.f32 	%f338, %f1374, %f1041, %f1442;
	mov.f32 	%f1442, %f338;
$L__BB25_369:
	@%p27 bra 	$L__BB25_371;
	and.b64  	%rd324, %rd507, %rd76;
	popc.b64 	%r405, %rd324;
	cvt.rn.f32.u32 	%f1042, %r405;
	mul.f32 	%f1043, %f321, %f1042;
	fma.rn.f32 	%f340, %f1383, %f1043, %f1443;
	mov.f32 	%f1443, %f340;
$L__BB25_371:
	@%p26 bra 	$L__BB25_373;
	and.b64  	%rd325, %rd497, %rd76;
	popc.b64 	%r406, %rd325;
	cvt.rn.f32.u32 	%f1044, %r406;
	mul.f32 	%f1045, %f321, %f1044;
	fma.rn.f32 	%f342, %f1373, %f1045, %f1442;
	mov.f32 	%f1442, %f342;
$L__BB25_373:
	@%p27 bra 	$L__BB25_375;
	and.b64  	%rd326, %rd506, %rd76;
	popc.b64 	%r407, %rd326;
	cvt.rn.f32.u32 	%f1046, %r407;
	mul.f32 	%f1047, %f321, %f1046;
	fma.rn.f32 	%f344, %f1382, %f1047, %f1443;
	mov.f32 	%f1443, %f344;
$L__BB25_375:
	@%p26 bra 	$L__BB25_377;
	and.b64  	%rd327, %rd496, %rd76;
	popc.b64 	%r408, %rd327;
	cvt.rn.f32.u32 	%f1048, %r408;
	mul.f32 	%f1049, %f321, %f1048;
	fma.rn.f32 	%f346, %f1372, %f1049, %f1442;
	mov.f32 	%f1442, %f346;
$L__BB25_377:
	@%p27 bra 	$L__BB25_379;
	and.b64  	%rd328, %rd505, %rd76;
	popc.b64 	%r409, %rd328;
	cvt.rn.f32.u32 	%f1050, %r409;
	mul.f32 	%f1051, %f321, %f1050;
	fma.rn.f32 	%f348, %f1381, %f1051, %f1443;
	mov.f32 	%f1443, %f348;
$L__BB25_379:
	@%p26 bra 	$L__BB25_381;
	and.b64  	%rd329, %rd495, %rd76;
	popc.b64 	%r410, %rd329;
	cvt.rn.f32.u32 	%f1052, %r410;
	mul.f32 	%f1053, %f321, %f1052;
	fma.rn.f32 	%f350, %f1371, %f1053, %f1442;
	mov.f32 	%f1442, %f350;
$L__BB25_381:
	@%p27 bra 	$L__BB25_383;
	and.b64  	%rd330, %rd504, %rd76;
	popc.b64 	%r411, %rd330;
	cvt.rn.f32.u32 	%f1054, %r411;
	mul.f32 	%f1055, %f321, %f1054;
	fma.rn.f32 	%f352, %f1380, %f1055, %f1443;
	mov.f32 	%f1443, %f352;
$L__BB25_383:
	@%p26 bra 	$L__BB25_385;
	and.b64  	%rd331, %rd494, %rd76;
	popc.b64 	%r412, %rd331;
	cvt.rn.f32.u32 	%f1056, %r412;
	mul.f32 	%f1057, %f321, %f1056;
	fma.rn.f32 	%f354, %f1370, %f1057, %f1442;
	mov.f32 	%f1442, %f354;
$L__BB25_385:
	@%p27 bra 	$L__BB25_387;
	and.b64  	%rd332, %rd503, %rd76;
	popc.b64 	%r413, %rd332;
	cvt.rn.f32.u32 	%f1058, %r413;
	mul.f32 	%f1059, %f321, %f1058;
	fma.rn.f32 	%f356, %f1379, %f1059, %f1443;
	mov.f32 	%f1443, %f356;
$L__BB25_387:
	setp.lt.s32 	%p220, %r85, 9;
	@%p220 bra 	$L__BB25_426;
	mov.u32 	%r415, %tid.x;
	and.b32  	%r416, %r415, 31;
	setp.ne.s32 	%p221, %r416, 0;
	mov.b32 	%r671, 0;
	@%p221 bra 	$L__BB25_390;
	ld.shared.u32 	%r671, [%r6+32];
$L__BB25_390:
	shfl.sync.idx.b32	%r417|%p223, %r671, 0, 31, -1;
	mov.b32 	%f359, %r417;
	mov.u32 	%r418, %tid.x;
	shl.b32 	%r419, %r418, 3;
	and.b32  	%r420, %r419, 248;
	mov.u32 	%r421, shmem$1;
	add.s32 	%r422, %r421, %r420;
	ld.shared.u64 	%rd77, [%r422+2048];
	@%p26 bra 	$L__BB25_392;
	and.b64  	%rd333, %rd502, %rd77;
	popc.b64 	%r423, %rd333;
	cvt.rn.f32.u32 	%f1060, %r423;
	mul.f32 	%f1061, %f359, %f1060;
	fma.rn.f32 	%f360, %f1378, %f1061, %f1442;
	mov.f32 	%f1442, %f360;
$L__BB25_392:
	@%p27 bra 	$L__BB25_394;
	and.b64  	%rd334, %rd511, %rd77;
	popc.b64 	%r424, %rd334;
	cvt.rn.f32.u32 	%f1062, %r424;
	mul.f32 	%f1063, %f359, %f1062;
	fma.rn.f32 	%f362, %f1387, %f1063, %f1443;
	mov.f32 	%f1443, %f362;
$L__BB25_394:
	@%p26 bra 	$L__BB25_396;
	and.b64  	%rd335, %rd501, %rd77;
	popc.b64 	%r425, %rd335;
	cvt.rn.f32.u32 	%f1064, %r425;
	mul.f32 	%f1065, %f359, %f1064;
	fma.rn.f32 	%f364, %f1377, %f1065, %f1442;
	mov.f32 	%f1442, %f364;
$L__BB25_396:
	@%p27 bra 	$L__BB25_398;
	and.b64  	%rd336, %rd510, %rd77;
	popc.b64 	%r426, %rd336;
	cvt.rn.f32.u32 	%f1066, %r426;
	mul.f32 	%f1067, %f359, %f1066;
	fma.rn.f32 	%f366, %f1386, %f1067, %f1443;
	mov.f32 	%f1443, %f366;
$L__BB25_398:
	@%p26 bra 	$L__BB25_400;
	and.b64  	%rd337, %rd500, %rd77;
	popc.b64 	%r427, %rd337;
	cvt.rn.f32.u32 	%f1068, %r427;
	mul.f32 	%f1069, %f359, %f1068;
	fma.rn.f32 	%f368, %f1376, %f1069, %f1442;
	mov.f32 	%f1442, %f368;
$L__BB25_400:
	@%p27 bra 	$L__BB25_402;
	and.b64  	%rd338, %rd509, %rd77;
	popc.b64 	%r428, %rd338;
	cvt.rn.f32.u32 	%f1070, %r428;
	mul.f32 	%f1071, %f359, %f1070;
	fma.rn.f32 	%f370, %f1385, %f1071, %f1443;
	mov.f32 	%f1443, %f370;
$L__BB25_402:
	@%p26 bra 	$L__BB25_404;
	and.b64  	%rd339, %rd499, %rd77;
	popc.b64 	%r429, %rd339;
	cvt.rn.f32.u32 	%f1072, %r429;
	mul.f32 	%f1073, %f359, %f1072;
	fma.rn.f32 	%f372, %f1375, %f1073, %f1442;
	mov.f32 	%f1442, %f372;
$L__BB25_404:
	@%p27 bra 	$L__BB25_406;
	and.b64  	%rd340, %rd508, %rd77;
	popc.b64 	%r430, %rd340;
	cvt.rn.f32.u32 	%f1074, %r430;
	mul.f32 	%f1075, %f359, %f1074;
	fma.rn.f32 	%f374, %f1384, %f1075, %f1443;
	mov.f32 	%f1443, %f374;
$L__BB25_406:
	@%p26 bra 	$L__BB25_408;
	and.b64  	%rd341, %rd498, %rd77;
	popc.b64 	%r431, %rd341;
	cvt.rn.f32.u32 	%f1076, %r431;
	mul.f32 	%f1077, %f359, %f1076;
	fma.rn.f32 	%f376, %f1374, %f1077, %f1442;
	mov.f32 	%f1442, %f376;
$L__BB25_408:
	@%p27 bra 	$L__BB25_410;
	and.b64  	%rd342, %rd507, %rd77;
	popc.b64 	%r432, %rd342;
	cvt.rn.f32.u32 	%f1078, %r432;
	mul.f32 	%f1079, %f359, %f1078;
	fma.rn.f32 	%f378, %f1383, %f1079, %f1443;
	mov.f32 	%f1443, %f378;
$L__BB25_410:
	@%p26 bra 	$L__BB25_412;
	and.b64  	%rd343, %rd497, %rd77;
	popc.b64 	%r433, %rd343;
	cvt.rn.f32.u32 	%f1080, %r433;
	mul.f32 	%f1081, %f359, %f1080;
	fma.rn.f32 	%f380, %f1373, %f1081, %f1442;
	mov.f32 	%f1442, %f380;
$L__BB25_412:
	@%p27 bra 	$L__BB25_414;
	and.b64  	%rd344, %rd506, %rd77;
	popc.b64 	%r434, %rd344;
	cvt.rn.f32.u32 	%f1082, %r434;
	mul.f32 	%f1083, %f359, %f1082;
	fma.rn.f32 	%f382, %f1382, %f1083, %f1443;
	mov.f32 	%f1443, %f382;
$L__BB25_414:
	@%p26 bra 	$L__BB25_416;
	and.b64  	%rd345, %rd496, %rd77;
	popc.b64 	%r435, %rd345;
	cvt.rn.f32.u32 	%f1084, %r435;
	mul.f32 	%f1085, %f359, %f1084;
	fma.rn.f32 	%f384, %f1372, %f1085, %f1442;
	mov.f32 	%f1442, %f384;
$L__BB25_416:
	@%p27 bra 	$L__BB25_418;
	and.b64  	%rd346, %rd505, %rd77;
	popc.b64 	%r436, %rd346;
	cvt.rn.f32.u32 	%f1086, %r436;
	mul.f32 	%f1087, %f359, %f1086;
	fma.rn.f32 	%f386, %f1381, %f1087, %f1443;
	mov.f32 	%f1443, %f386;
$L__BB25_418:
	@%p26 bra 	$L__BB25_420;
	and.b64  	%rd347, %rd495, %rd77;
	popc.b64 	%r437, %rd347;
	cvt.rn.f32.u32 	%f1088, %r437;
	mul.f32 	%f1089, %f359, %f1088;
	fma.rn.f32 	%f388, %f1371, %f1089, %f1442;
	mov.f32 	%f1442, %f388;
$L__BB25_420:
	@%p27 bra 	$L__BB25_422;
	and.b64  	%rd348, %rd504, %rd77;
	popc.b64 	%r438, %rd348;
	cvt.rn.f32.u32 	%f1090, %r438;
	mul.f32 	%f1091, %f359, %f1090;
	fma.rn.f32 	%f390, %f1380, %f1091, %f1443;
	mov.f32 	%f1443, %f390;
$L__BB25_422:
	@%p26 bra 	$L__BB25_424;
	and.b64  	%rd349, %rd494, %rd77;
	popc.b64 	%r439, %rd349;
	cvt.rn.f32.u32 	%f1092, %r439;
	mul.f32 	%f1093, %f359, %f1092;
	fma.rn.f32 	%f392, %f1370, %f1093, %f1442;
	mov.f32 	%f1442, %f392;
$L__BB25_424:
	@%p27 bra 	$L__BB25_426;
	and.b64  	%rd350, %rd503, %rd77;
	popc.b64 	%r440, %rd350;
	cvt.rn.f32.u32 	%f1094, %r440;
	mul.f32 	%f1095, %f359, %f1094;
	fma.rn.f32 	%f394, %f1379, %f1095, %f1443;
	mov.f32 	%f1443, %f394;
$L__BB25_426:
	setp.lt.s32 	%p241, %r85, 10;
	@%p241 bra 	$L__BB25_465;
	mov.u32 	%r442, %tid.x;
	and.b32  	%r443, %r442, 31;
	setp.ne.s32 	%p242, %r443, 0;
	mov.b32 	%r672, 0;
	@%p242 bra 	$L__BB25_429;
	ld.shared.u32 	%r672, [%r6+36];
$L__BB25_429:
	shfl.sync.idx.b32	%r444|%p244, %r672, 0, 31, -1;
	mov.b32 	%f397, %r444;
	mov.u32 	%r445, %tid.x;
	shl.b32 	%r446, %r445, 3;
	and.b32  	%r447, %r446, 248;
	mov.u32 	%r448, shmem$1;
	add.s32 	%r449, %r448, %r447;
	ld.shared.u64 	%rd78, [%r449+2304];
	@%p26 bra 	$L__BB25_431;
	and.b64  	%rd351, %rd502, %rd78;
	popc.b64 	%r450, %rd351;
	cvt.rn.f32.u32 	%f1096, %r450;
	mul.f32 	%f1097, %f397, %f1096;
	fma.rn.f32 	%f398, %f1378, %f1097, %f1442;
	mov.f32 	%f1442, %f398;
$L__BB25_431:
	@%p27 bra 	$L__BB25_433;
	and.b64  	%rd352, %rd511, %rd78;
	popc.b64 	%r451, %rd352;
	cvt.rn.f32.u32 	%f1098, %r451;
	mul.f32 	%f1099, %f397, %f1098;
	fma.rn.f32 	%f400, %f1387, %f1099, %f1443;
	mov.f32 	%f1443, %f400;
$L__BB25_433:
	@%p26 bra 	$L__BB25_435;
	and.b64  	%rd353, %rd501, %rd78;
	popc.b64 	%r452, %rd353;
	cvt.rn.f32.u32 	%f1100, %r452;
	mul.f32 	%f1101, %f397, %f1100;
	fma.rn.f32 	%f402, %f1377, %f1101, %f1442;
	mov.f32 	%f1442, %f402;
$L__BB25_435:
	@%p27 bra 	$L__BB25_437;
	and.b64  	%rd354, %rd510, %rd78;
	popc.b64 	%r453, %rd354;
	cvt.rn.f32.u32 	%f1102, %r453;
	mul.f32 	%f1103, %f397, %f1102;
	fma.rn.f32 	%f404, %f1386, %f1103, %f1443;
	mov.f32 	%f1443, %f404;
$L__BB25_437:
	@%p26 bra 	$L__BB25_439;
	and.b64  	%rd355, %rd500, %rd78;
	popc.b64 	%r454, %rd355;
	cvt.rn.f32.u32 	%f1104, %r454;
	mul.f32 	%f1105, %f397, %f1104;
	fma.rn.f32 	%f406, %f1376, %f1105, %f1442;
	mov.f32 	%f1442, %f406;
$L__BB25_439:
	@%p27 bra 	$L__BB25_441;
	and.b64  	%rd356, %rd509, %rd78;
	popc.b64 	%r455, %rd356;
	cvt.rn.f32.u32 	%f1106, %r455;
	mul.f32 	%f1107, %f397, %f1106;
	fma.rn.f32 	%f408, %f1385, %f1107, %f1443;
	mov.f32 	%f1443, %f408;
$L__BB25_441:
	@%p26 bra 	$L__BB25_443;
	and.b64  	%rd357, %rd499, %rd78;
	popc.b64 	%r456, %rd357;
	cvt.rn.f32.u32 	%f1108, %r456;
	mul.f32 	%f1109, %f397, %f1108;
	fma.rn.f32 	%f410, %f1375, %f1109, %f1442;
	mov.f32 	%f1442, %f410;
$L__BB25_443:
	@%p27 bra 	$L__BB25_445;
	and.b64  	%rd358, %rd508, %rd78;
	popc.b64 	%r457, %rd358;
	cvt.rn.f32.u32 	%f1110, %r457;
	mul.f32 	%f1111, %f397, %f1110;
	fma.rn.f32 	%f412, %f1384, %f1111, %f1443;
	mov.f32 	%f1443, %f412;
$L__BB25_445:
	@%p26 bra 	$L__BB25_447;
	and.b64  	%rd359, %rd498, %rd78;
	popc.b64 	%r458, %rd359;
	cvt.rn.f32.u32 	%f1112, %r458;
	mul.f32 	%f1113, %f397, %f1112;
	fma.rn.f32 	%f414, %f1374, %f1113, %f1442;
	mov.f32 	%f1442, %f414;
$L__BB25_447:
	@%p27 bra 	$L__BB25_449;
	and.b64  	%rd360, %rd507, %rd78;
	popc.b64 	%r459, %rd360;
	cvt.rn.f32.u32 	%f1114, %r459;
	mul.f32 	%f1115, %f397, %f1114;
	fma.rn.f32 	%f416, %f1383, %f1115, %f1443;
	mov.f32 	%f1443, %f416;
$L__BB25_449:
	@%p26 bra 	$L__BB25_451;
	and.b64  	%rd361, %rd497, %rd78;
	popc.b64 	%r460, %rd361;
	cvt.rn.f32.u32 	%f1116, %r460;
	mul.f32 	%f1117, %f397, %f1116;
	fma.rn.f32 	%f418, %f1373, %f1117, %f1442;
	mov.f32 	%f1442, %f418;
$L__BB25_451:
	@%p27 bra 	$L__BB25_453;
	and.b64  	%rd362, %rd506, %rd78;
	popc.b64 	%r461, %rd362;
	cvt.rn.f32.u32 	%f1118, %r461;
	mul.f32 	%f1119, %f397, %f1118;
	fma.rn.f32 	%f420, %f1382, %f1119, %f1443;
	mov.f32 	%f1443, %f420;
$L__BB25_453:
	@%p26 bra 	$L__BB25_455;
	and.b64  	%rd363, %rd496, %rd78;
	popc.b64 	%r462, %rd363;
	cvt.rn.f32.u32 	%f1120, %r462;
	mul.f32 	%f1121, %f397, %f1120;
	fma.rn.f32 	%f422, %f1372, %f1121, %f1442;
	mov.f32 	%f1442, %f422;
$L__BB25_455:
	@%p27 bra 	$L__BB25_457;
	and.b64  	%rd364, %rd505, %rd78;
	popc.b64 	%r463, %rd364;
	cvt.rn.f32.u32 	%f1122, %r463;
	mul.f32 	%f1123, %f397, %f1122;
	fma.rn.f32 	%f424, %f1381, %f1123, %f1443;
	mov.f32 	%f1443, %f424;
$L__BB25_457:
	@%p26 bra 	$L__BB25_459;
	and.b64  	%rd365, %rd495, %rd78;
	popc.b64 	%r464, %rd365;
	cvt.rn.f32.u32 	%f1124, %r464;
	mul.f32 	%f1125, %f397, %f1124;
	fma.rn.f32 	%f426, %f1371, %f1125, %f1442;
	mov.f32 	%f1442, %f426;
$L__BB25_459:
	@%p27 bra 	$L__BB25_461;
	and.b64  	%rd366, %rd504, %rd78;
	popc.b64 	%r465, %rd366;
	cvt.rn.f32.u32 	%f1126, %r465;
	mul.f32 	%f1127, %f397, %f1126;
	fma.rn.f32 	%f428, %f1380, %f1127, %f1443;
	mov.f32 	%f1443, %f428;
$L__BB25_461:
	@%p26 bra 	$L__BB25_463;
	and.b64  	%rd367, %rd494, %rd78;
	popc.b64 	%r466, %rd367;
	cvt.rn.f32.u32 	%f1128, %r466;
	mul.f32 	%f1129, %f397, %f1128;
	fma.rn.f32 	%f430, %f1370, %f1129, %f1442;
	mov.f32 	%f1442, %f430;
$L__BB25_463:
	@%p27 bra 	$L__BB25_465;
	and.b64  	%rd368, %rd503, %rd78;
	popc.b64 	%r467, %rd368;
	cvt.rn.f32.u32 	%f1130, %r467;
	mul.f32 	%f1131, %f397, %f1130;
	fma.rn.f32 	%f432, %f1379, %f1131, %f1443;
	mov.f32 	%f1443, %f432;
$L__BB25_465:
	setp.lt.s32 	%p262, %r85, 11;
	@%p262 bra 	$L__BB25_504;
	mov.u32 	%r469, %tid.x;
	and.b32  	%r470, %r469, 31;
	setp.ne.s32 	%p263, %r470, 0;
	mov.b32 	%r673, 0;
	@%p263 bra 	$L__BB25_468;
	ld.shared.u32 	%r673, [%r6+40];
$L__BB25_468:
	shfl.sync.idx.b32	%r471|%p265, %r673, 0, 31, -1;
	mov.b32 	%f435, %r471;
	mov.u32 	%r472, %tid.x;
	shl.b32 	%r473, %r472, 3;
	and.b32  	%r474, %r473, 248;
	mov.u32 	%r475, shmem$1;
	add.s32 	%r476, %r475, %r474;
	ld.shared.u64 	%rd79, [%r476+2560];
	@%p26 bra 	$L__BB25_470;
	and.b64  	%rd369, %rd502, %rd79;
	popc.b64 	%r477, %rd369;
	cvt.rn.f32.u32 	%f1132, %r477;
	mul.f32 	%f1133, %f435, %f1132;
	fma.rn.f32 	%f436, %f1378, %f1133, %f1442;
	mov.f32 	%f1442, %f436;
$L__BB25_470:
	@%p27 bra 	$L__BB25_472;
	and.b64  	%rd370, %rd511, %rd79;
	popc.b64 	%r478, %rd370;
	cvt.rn.f32.u32 	%f1134, %r478;
	mul.f32 	%f1135, %f435, %f1134;
	fma.rn.f32 	%f438, %f1387, %f1135, %f1443;
	mov.f32 	%f1443, %f438;
$L__BB25_472:
	@%p26 bra 	$L__BB25_474;
	and.b64  	%rd371, %rd501, %rd79;
	popc.b64 	%r479, %rd371;
	cvt.rn.f32.u32 	%f1136, %r479;
	mul.f32 	%f1137, %f435, %f1136;
	fma.rn.f32 	%f440, %f1377, %f1137, %f1442;
	mov.f32 	%f1442, %f440;
$L__BB25_474:
	@%p27 bra 	$L__BB25_476;
	and.b64  	%rd372, %rd510, %rd79;
	popc.b64 	%r480, %rd372;
	cvt.rn.f32.u32 	%f1138, %r480;
	mul.f32 	%f1139, %f435, %f1138;
	fma.rn.f32 	%f442, %f1386, %f1139, %f1443;
	mov.f32 	%f1443, %f442;
$L__BB25_476:
	@%p26 bra 	$L__BB25_478;
	and.b64  	%rd373, %rd500, %rd79;
	popc.b64 	%r481, %rd373;
	cvt.rn.f32.u32 	%f1140, %r481;
	mul.f32 	%f1141, %f435, %f1140;
	fma.rn.f32 	%f444, %f1376, %f1141, %f1442;
	mov.f32 	%f1442, %f444;
$L__BB25_478:
	@%p27 bra 	$L__BB25_480;
	and.b64  	%rd374, %rd509, %rd79;
	popc.b64 	%r482, %rd374;
	cvt.rn.f32.u32 	%f1142, %r482;
	mul.f32 	%f1143, %f435, %f1142;
	fma.rn.f32 	%f446, %f1385, %f1143, %f1443;
	mov.f32 	%f1443, %f446;
$L__BB25_480:
	@%p26 bra 	$L__BB25_482;
	and.b64  	%rd375, %rd499, %rd79;
	popc.b64 	%r483, %rd375;
	cvt.rn.f32.u32 	%f1144, %r483;
	mul.f32 	%f1145, %f435, %f1144;
	fma.rn.f32 	%f448, %f1375, %f1145, %f1442;
	mov.f32 	%f1442, %f448;
$L__BB25_482:
	@%p27 bra 	$L__BB25_484;
	and.b64  	%rd376, %rd508, %rd79;
	popc.b64 	%r484, %rd376;
	cvt.rn.f32.u32 	%f1146, %r484;
	mul.f32 	%f1147, %f435, %f1146;
	fma.rn.f32 	%f450, %f1384, %f1147, %f1443;
	mov.f32 	%f1443, %f450;
$L__BB25_484:
	@%p26 bra 	$L__BB25_486;
	and.b64  	%rd377, %rd498, %rd79;
	popc.b64 	%r485, %rd377;
	cvt.rn.f32.u32 	%f1148, %r485;
	mul.f32 	%f1149, %f435, %f1148;
	fma.rn.f32 	%f452, %f1374, %f1149, %f1442;
	mov.f32 	%f1442, %f452;
$L__BB25_486:
	@%p27 bra 	$L__BB25_488;
	and.b64  	%rd378, %rd507, %rd79;
	popc.b64 	%r486, %rd378;
	cvt.rn.f32.u32 	%f1150, %r486;
	mul.f32 	%f1151, %f435, %f1150;
	fma.rn.f32 	%f454, %f1383, %f1151, %f1443;
	mov.f32 	%f1443, %f454;
$L__BB25_488:
	@%p26 bra 	$L__BB25_490;
	and.b64  	%rd379, %rd497, %rd79;
	popc.b64 	%r487, %rd379;
	cvt.rn.f32.u32 	%f1152, %r487;
	mul.f32 	%f1153, %f435, %f1152;
	fma.rn.f32 	%f456, %f1373, %f1153, %f1442;
	mov.f32 	%f1442, %f456;
$L__BB25_490:
	@%p27 bra 	$L__BB25_492;
	and.b64  	%rd380, %rd506, %rd79;
	popc.b64 	%r488, %rd380;
	cvt.rn.f32.u32 	%f1154, %r488;
	mul.f32 	%f1155, %f435, %f1154;
	fma.rn.f32 	%f458, %f1382, %f1155, %f1443;
	mov.f32 	%f1443, %f458;
$L__BB25_492:
	@%p26 bra 	$L__BB25_494;
	and.b64  	%rd381, %rd496, %rd79;
	popc.b64 	%r489, %rd381;
	cvt.rn.f32.u32 	%f1156, %r489;
	mul.f32 	%f1157, %f435, %f1156;
	fma.rn.f32 	%f460, %f1372, %f1157, %f1442;
	mov.f32 	%f1442, %f460;
$L__BB25_494:
	@%p27 bra 	$L__BB25_496;
	and.b64  	%rd382, %rd505, %rd79;
	popc.b64 	%r490, %rd382;
	cvt.rn.f32.u32 	%f1158, %r490;
	mul.f32 	%f1159, %f435, %f1158;
	fma.rn.f32 	%f462, %f1381, %f1159, %f1443;
	mov.f32 	%f1443, %f462;
$L__BB25_496:
	@%p26 bra 	$L__BB25_498;
	and.b64  	%rd383, %rd495, %rd79;
	popc.b64 	%r491, %rd383;
	cvt.rn.f32.u32 	%f1160, %r491;
	mul.f32 	%f1161, %f435, %f1160;
	fma.rn.f32 	%f464, %f1371, %f1161, %f1442;
	mov.f32 	%f1442, %f464;
$L__BB25_498:
	@%p27 bra 	$L__BB25_500;
	and.b64  	%rd384, %rd504, %rd79;
	popc.b64 	%r492, %rd384;
	cvt.rn.f32.u32 	%f1162, %r492;
	mul.f32 	%f1163, %f435, %f1162;
	fma.rn.f32 	%f466, %f1380, %f1163, %f1443;
	mov.f32 	%f1443, %f466;
$L__BB25_500:
	@%p26 bra 	$L__BB25_502;
	and.b64  	%rd385, %rd494, %rd79;
	popc.b64 	%r493, %rd385;
	cvt.rn.f32.u32 	%f1164, %r493;
	mul.f32 	%f1165, %f435, %f1164;
	fma.rn.f32 	%f468, %f1370, %f1165, %f1442;
	mov.f32 	%f1442, %f468;
$L__BB25_502:
	@%p27 bra 	$L__BB25_504;
	and.b64  	%rd386, %rd503, %rd79;
	popc.b64 	%r494, %rd386;
	cvt.rn.f32.u32 	%f1166, %r494;
	mul.f32 	%f1167, %f435, %f1166;
	fma.rn.f32 	%f470, %f1379, %f1167, %f1443;
	mov.f32 	%f1443, %f470;
$L__BB25_504:
	setp.lt.s32 	%p283, %r85, 12;
	@%p283 bra 	$L__BB25_543;
	mov.u32 	%r496, %tid.x;
	and.b32  	%r497, %r496, 31;
	setp.ne.s32 	%p284, %r497, 0;
	mov.b32 	%r674, 0;
	@%p284 bra 	$L__BB25_507;
	ld.shared.u32 	%r674, [%r6+44];
$L__BB25_507:
	shfl.sync.idx.b32	%r498|%p286, %r674, 0, 31, -1;
	mov.b32 	%f473, %r498;
	mov.u32 	%r499, %tid.x;
	shl.b32 	%r500, %r499, 3;
	and.b32  	%r501, %r500, 248;
	mov.u32 	%r502, shmem$1;
	add.s32 	%r503, %r502, %r501;
	ld.shared.u64 	%rd80, [%r503+2816];
	@%p26 bra 	$L__BB25_509;
	and.b64  	%rd387, %rd502, %rd80;
	popc.b64 	%r504, %rd387;
	cvt.rn.f32.u32 	%f1168, %r504;
	mul.f32 	%f1169, %f473, %f1168;
	fma.rn.f32 	%f474, %f1378, %f1169, %f1442;
	mov.f32 	%f1442, %f474;
$L__BB25_509:
	@%p27 bra 	$L__BB25_511;
	and.b64  	%rd388, %rd511, %rd80;
	popc.b64 	%r505, %rd388;
	cvt.rn.f32.u32 	%f1170, %r505;
	mul.f32 	%f1171, %f473, %f1170;
	fma.rn.f32 	%f476, %f1387, %f1171, %f1443;
	mov.f32 	%f1443, %f476;
$L__BB25_511:
	@%p26 bra 	$L__BB25_513;
	and.b64  	%rd389, %rd501, %rd80;
	popc.b64 	%r506, %rd389;
	cvt.rn.f32.u32 	%f1172, %r506;
	mul.f32 	%f1173, %f473, %f1172;
	fma.rn.f32 	%f478, %f1377, %f1173, %f1442;
	mov.f32 	%f1442, %f478;
$L__BB25_513:
	@%p27 bra 	$L__BB25_515;
	and.b64  	%rd390, %rd510, %rd80;
	popc.b64 	%r507, %rd390;
	cvt.rn.f32.u32 	%f1174, %r507;
	mul.f32 	%f1175, %f473, %f1174;
	fma.rn.f32 	%f480, %f1386, %f1175, %f1443;
	mov.f32 	%f1443, %f480;
$L__BB25_515:
	@%p26 bra 	$L__BB25_517;
	and.b64  	%rd391, %rd500, %rd80;
	popc.b64 	%r508, %rd391;
	cvt.rn.f32.u32 	%f1176, %r508;
	mul.f32 	%f1177, %f473, %f1176;
	fma.rn.f32 	%f482, %f1376, %f1177, %f1442;
	mov.f32 	%f1442, %f482;
$L__BB25_517:
	@%p27 bra 	$L__BB25_519;
	and.b64  	%rd392, %rd509, %rd80;
	popc.b64 	%r509, %rd392;
	cvt.rn.f32.u32 	%f1178, %r509;
	mul.f32 	%f1179, %f473, %f1178;
	fma.rn.f32 	%f484, %f1385, %f1179, %f1443;
	mov.f32 	%f1443, %f484;
$L__BB25_519:
	@%p26 bra 	$L__BB25_521;
	and.b64  	%rd393, %rd499, %rd80;
	popc.b64 	%r510, %rd393;
	cvt.rn.f32.u32 	%f1180, %r510;
	mul.f32 	%f1181, %f473, %f1180;
	fma.rn.f32 	%f486, %f1375, %f1181, %f1442;
	mov.f32 	%f1442, %f486;
$L__BB25_521:
	@%p27 bra 	$L__BB25_523;
	and.b64  	%rd394, %rd508, %rd80;
	popc.b64 	%r511, %rd394;
	cvt.rn.f32.u32 	%f1182, %r511;
	mul.f32 	%f1183, %f473, %f1182;
	fma.rn.f32 	%f488, %f1384, %f1183, %f1443;
	mov.f32 	%f1443, %f488;
$L__BB25_523:
	@%p26 bra 	$L__BB25_525;
	and.b64  	%rd395, %rd498, %rd80;
	popc.b64 	%r512, %rd395;
	cvt.rn.f32.u32 	%f1184, %r512;
	mul.f32 	%f1185, %f473, %f1184;
	fma.rn.f32 	%f490, %f1374, %f1185, %f1442;
	mov.f32 	%f1442, %f490;
$L__BB25_525:
	@%p27 bra 	$L__BB25_527;
	and.b64  	%rd396, %rd507, %rd80;
	popc.b64 	%r513, %rd396;
	cvt.rn.f32.u32 	%f1186, %r513;
	mul.f32 	%f1187, %f473, %f1186;
	fma.rn.f32 	%f492, %f1383, %f1187, %f1443;
	mov.f32 	%f1443, %f492;
$L__BB25_527:
	@%p26 bra 	$L__BB25_529;
	and.b64  	%rd397, %rd497, %rd80;
	popc.b64 	%r514, %rd397;
	cvt.rn.f32.u32 	%f1188, %r514;
	mul.f32 	%f1189, %f473, %f1188;
	fma.rn.f32 	%f494, %f1373, %f1189, %f1442;
	mov.f32 	%f1442, %f494;
$L__BB25_529:
	@%p27 bra 	$L__BB25_531;
	and.b64  	%rd398, %rd506, %rd80;
	popc.b64 	%r515, %rd398;
	cvt.rn.f32.u32 	%f1190, %r515;
	mul.f32 	%f1191, %f473, %f1190;
	fma.rn.f32 	%f496, %f1382, %f1191, %f1443;
	mov.f32 	%f1443, %f496;
$L__BB25_531:
	@%p26 bra 	$L__BB25_533;
	and.b64  	%rd399, %rd496, %rd80;
	popc.b64 	%r516, %rd399;
	cvt.rn.f32.u32 	%f1192, %r516;
	mul.f32 	%f1193, %f473, %f1192;
	fma.rn.f32 	%f498, %f1372, %f1193, %f1442;
	mov.f32 	%f1442, %f498;
$L__BB25_533:
	@%p27 bra 	$L__BB25_535;
	and.b64  	%rd400, %rd505, %rd80;
	popc.b64 	%r517, %rd400;
	cvt.rn.f32.u32 	%f1194, %r517;
	mul.f32 	%f1195, %f473, %f1194;
	fma.rn.f32 	%f500, %f1381, %f1195, %f1443;
	mov.f32 	%f1443, %f500;
$L__BB25_535:
	@%p26 bra 	$L__BB25_537;
	and.b64  	%rd401, %rd495, %rd80;
	popc.b64 	%r518, %rd401;
	cvt.rn.f32.u32 	%f1196, %r518;
	mul.f32 	%f1197, %f473, %f1196;
	fma.rn.f32 	%f502, %f1371, %f1197, %f1442;
	mov.f32 	%f1442, %f502;
$L__BB25_537:
	@%p27 bra 	$L__BB25_539;
	and.b64  	%rd402, %rd504, %rd80;
	popc.b64 	%r519, %rd402;
	cvt.rn.f32.u32 	%f1198, %r519;
	mul.f32 	%f1199, %f473, %f1198;
	fma.rn.f32 	%f504, %f1380, %f1199, %f1443;
	mov.f32 	%f1443, %f504;
$L__BB25_539:
	@%p26 bra 	$L__BB25_541;
	and.b64  	%rd403, %rd494, %rd80;
	popc.b64 	%r520, %rd403;
	cvt.rn.f32.u32 	%f1200, %r520;
	mul.f32 	%f1201, %f473, %f1200;
	fma.rn.f32 	%f506, %f1370, %f1201, %f1442;
	mov.f32 	%f1442, %f506;
$L__BB25_541:
	@%p27 bra 	$L__BB25_543;
	and.b64  	%rd404, %rd503, %rd80;
	popc.b64 	%r521, %rd404;
	cvt.rn.f32.u32 	%f1202, %r521;
	mul.f32 	%f1203, %f473, %f1202;
	fma.rn.f32 	%f508, %f1379, %f1203, %f1443;
	mov.f32 	%f1443, %f508;
$L__BB25_543:
	setp.lt.s32 	%p304, %r85, 13;
	@%p304 bra 	$L__BB25_582;
	mov.u32 	%r523, %tid.x;
	and.b32  	%r524, %r523, 31;
	setp.ne.s32 	%p305, %r524, 0;
	mov.b32 	%r675, 0;
	@%p305 bra 	$L__BB25_546;
	ld.shared.u32 	%r675, [%r6+48];
$L__BB25_546:
	shfl.sync.idx.b32	%r525|%p307, %r675, 0, 31, -1;
	mov.b32 	%f511, %r525;
	mov.u32 	%r526, %tid.x;
	shl.b32 	%r527, %r526, 3;
	and.b32  	%r528, %r527, 248;
	mov.u32 	%r529, shmem$1;
	add.s32 	%r530, %r529, %r528;
	ld.shared.u64 	%rd81, [%r530+3072];
	@%p26 bra 	$L__BB25_548;
	and.b64  	%rd405, %rd502, %rd81;
	popc.b64 	%r531, %rd405;
	cvt.rn.f32.u32 	%f1204, %r531;
	mul.f32 	%f1205, %f511, %f1204;
	fma.rn.f32 	%f512, %f1378, %f1205, %f1442;
	mov.f32 	%f1442, %f512;
$L__BB25_548:
	@%p27 bra 	$L__BB25_550;
	and.b64  	%rd406, %rd511, %rd81;
	popc.b64 	%r532, %rd406;
	cvt.rn.f32.u32 	%f1206, %r532;
	mul.f32 	%f1207, %f511, %f1206;
	fma.rn.f32 	%f514, %f1387, %f1207, %f1443;
	mov.f32 	%f1443, %f514;
$L__BB25_550:
	@%p26 bra 	$L__BB25_552;
	and.b64  	%rd407, %rd501, %rd81;
	popc.b64 	%r533, %rd407;
	cvt.rn.f32.u32 	%f1208, %r533;
	mul.f32 	%f1209, %f511, %f1208;
	fma.rn.f32 	%f516, %f1377, %f1209, %f1442;
	mov.f32 	%f1442, %f516;
$L__BB25_552:
	@%p27 bra 	$L__BB25_554;
	and.b64  	%rd408, %rd510, %rd81;
	popc.b64 	%r534, %rd408;
	cvt.rn.f32.u32 	%f1210, %r534;
	mul.f32 	%f1211, %f511, %f1210;
	fma.rn.f32 	%f518, %f1386, %f1211, %f1443;
	mov.f32 	%f1443, %f518;
$L__BB25_554:
	@%p26 bra 	$L__BB25_556;
	and.b64  	%rd409, %rd500, %rd81;
	popc.b64 	%r535, %rd409;
	cvt.rn.f32.u32 	%f1212, %r535;
	mul.f32 	%f1213, %f511, %f1212;
	fma.rn.f32 	%f520, %f1376, %f1213, %f1442;
	mov.f32 	%f1442, %f520;
$L__BB25_556:
	@%p27 bra 	$L__BB25_558;
	and.b64  	%rd410, %rd509, %rd81;
	popc.b64 	%r536, %rd410;
	cvt.rn.f32.u32 	%f1214, %r536;
	mul.f32 	%f1215, %f511, %f1214;
	fma.rn.f32 	%f522, %f1385, %f1215, %f1443;
	mov.f32 	%f1443, %f522;
$L__BB25_558:
	@%p26 bra 	$L__BB25_560;
	and.b64  	%rd411, %rd499, %rd81;
	popc.b64 	%r537, %rd411;
	cvt.rn.f32.u32 	%f1216, %r537;
	mul.f32 	%f1217, %f511, %f1216;
	fma.rn.f32 	%f524, %f1375, %f1217, %f1442;
	mov.f32 	%f1442, %f524;
$L__BB25_560:
	@%p27 bra 	$L__BB25_562;
	and.b64  	%rd412, %rd508, %rd81;
	popc.b64 	%r538, %rd412;
	cvt.rn.f32.u32 	%f1218, %r538;
	mul.f32 	%f1219, %f511, %f1218;
	fma.rn.f32 	%f526, %f1384, %f1219, %f1443;
	mov.f32 	%f1443, %f526;
$L__BB25_562:
	@%p26 bra 	$L__BB25_564;
	and.b64  	%rd413, %rd498, %rd81;
	popc.b64 	%r539, %rd413;
	cvt.rn.f32.u32 	%f1220, %r539;
	mul.f32 	%f1221, %f511, %f1220;
	fma.rn.f32 	%f528, %f1374, %f1221, %f1442;
	mov.f32 	%f1442, %f528;
$L__BB25_564:
	@%p27 bra 	$L__BB25_566;
	and.b64  	%rd414, %rd507, %rd81;
	popc.b64 	%r540, %rd414;
	cvt.rn.f32.u32 	%f1222, %r540;
	mul.f32 	%f1223, %f511, %f1222;
	fma.rn.f32 	%f530, %f1383, %f1223, %f1443;
	mov.f32 	%f1443, %f530;
$L__BB25_566:
	@%p26 bra 	$L__BB25_568;
	and.b64  	%rd415, %rd497, %rd81;
	popc.b64 	%r541, %rd415;
	cvt.rn.f32.u32 	%f1224, %r541;
	mul.f32 	%f1225, %f511, %f1224;
	fma.rn.f32 	%f532, %f1373, %f1225, %f1442;
	mov.f32 	%f1442, %f532;
$L__BB25_568:
	@%p27 bra 	$L__BB25_570;
	and.b64  	%rd416, %rd506, %rd81;
	popc.b64 	%r542, %rd416;
	cvt.rn.f32.u32 	%f1226, %r542;
	mul.f32 	%f1227, %f511, %f1226;
	fma.rn.f32 	%f534, %f1382, %f1227, %f1443;
	mov.f32 	%f1443, %f534;
$L__BB25_570:
	@%p26 bra 	$L__BB25_572;
	and.b64  	%rd417, %rd496, %rd81;
	popc.b64 	%r543, %rd417;
	cvt.rn.f32.u32 	%f1228, %r543;
	mul.f32 	%f1229, %f511, %f1228;
	fma.rn.f32 	%f536, %f1372, %f1229, %f1442;
	mov.f32 	%f1442, %f536;
$L__BB25_572:
	@%p27 bra 	$L__BB25_574;
	and.b64  	%rd418, %rd505, %rd81;
	popc.b64 	%r544, %rd418;
	cvt.rn.f32.u32 	%f1230, %r544;
	mul.f32 	%f1231, %f511, %f1230;
	fma.rn.f32 	%f538, %f1381, %f1231, %f1443;
	mov.f32 	%f1443, %f538;
$L__BB25_574:
	@%p26 bra 	$L__BB25_576;
	and.b64  	%rd419, %rd495, %rd81;
	popc.b64 	%r545, %rd419;
	cvt.rn.f32.u32 	%f1232, %r545;
	mul.f32 	%f1233, %f511, %f1232;
	fma.rn.f32 	%f540, %f1371, %f1233, %f1442;
	mov.f32 	%f1442, %f540;
$L__BB25_576:
	@%p27 bra 	$L__BB25_578;
	and.b64  	%rd420, %rd504, %rd81;
	popc.b64 	%r546, %rd420;
	cvt.rn.f32.u32 	%f1234, %r546;
	mul.f32 	%f1235, %f511, %f1234;
	fma.rn.f32 	%f542, %f1380, %f1235, %f1443;
	mov.f32 	%f1443, %f542;
$L__BB25_578:
	@%p26 bra 	$L__BB25_580;
	and.b64  	%rd421, %rd494, %rd81;
	popc.b64 	%r547, %rd421;
	cvt.rn.f32.u32 	%f1236, %r547;
	mul.f32 	%f1237, %f511, %f1236;
	fma.rn.f32 	%f544, %f1370, %f1237, %f1442;
	mov.f32 	%f1442, %f544;
$L__BB25_580:
	@%p27 bra 	$L__BB25_582;
	and.b64  	%rd422, %rd503, %rd81;
	popc.b64 	%r548, %rd422;
	cvt.rn.f32.u32 	%f1238, %r548;
	mul.f32 	%f1239, %f511, %f1238;
	fma.rn.f32 	%f546, %f1379, %f1239, %f1443;
	mov.f32 	%f1443, %f546;
$L__BB25_582:
	setp.lt.s32 	%p325, %r85, 14;
	@%p325 bra 	$L__BB25_621;
	mov.u32 	%r550, %tid.x;
	and.b32  	%r551, %r550, 31;
	setp.ne.s32 	%p326, %r551, 0;
	mov.b32 	%r676, 0;
	@%p326 bra 	$L__BB25_585;
	ld.shared.u32 	%r676, [%r6+52];
$L__BB25_585:
	shfl.sync.idx.b32	%r552|%p328, %r676, 0, 31, -1;
	mov.b32 	%f549, %r552;
	mov.u32 	%r553, %tid.x;
	shl.b32 	%r554, %r553, 3;
	and.b32  	%r555, %r554, 248;
	mov.u32 	%r556, shmem$1;
	add.s32 	%r557, %r556, %r555;
	ld.shared.u64 	%rd82, [%r557+3328];
	@%p26 bra 	$L__BB25_587;
	and.b64  	%rd423, %rd502, %rd82;
	popc.b64 	%r558, %rd423;
	cvt.rn.f32.u32 	%f1240, %r558;
	mul.f32 	%f1241, %f549, %f1240;
	fma.rn.f32 	%f550, %f1378, %f1241, %f1442;
	mov.f32 	%f1442, %f550;
$L__BB25_587:
	@%p27 bra 	$L__BB25_589;
	and.b64  	%rd424, %rd511, %rd82;
	popc.b64 	%r559, %rd424;
	cvt.rn.f32.u32 	%f1242, %r559;
	mul.f32 	%f1243, %f549, %f1242;
	fma.rn.f32 	%f552, %f1387, %f1243, %f1443;
	mov.f32 	%f1443, %f552;
$L__BB25_589:
	@%p26 bra 	$L__BB25_591;
	and.b64  	%rd425, %rd501, %rd82;
	popc.b64 	%r560, %rd425;
	cvt.rn.f32.u32 	%f1244, %r560;
	mul.f32 	%f1245, %f549, %f1244;
	fma.rn.f32 	%f554, %f1377, %f1245, %f1442;
	mov.f32 	%f1442, %f554;
$L__BB25_591:
	@%p27 bra 	$L__BB25_593;
	and.b64  	%rd426, %rd510, %rd82;
	popc.b64 	%r561, %rd426;
	cvt.rn.f32.u32 	%f1246, %r561;
	mul.f32 	%f1247, %f549, %f1246;
	fma.rn.f32 	%f556, %f1386, %f1247, %f1443;
	mov.f32 	%f1443, %f556;
$L__BB25_593:
	@%p26 bra 	$L__BB25_595;
	and.b64  	%rd427, %rd500, %rd82;
	popc.b64 	%r562, %rd427;
	cvt.rn.f32.u32 	%f1248, %r562;
	mul.f32 	%f1249, %f549, %f1248;
	fma.rn.f32 	%f558, %f1376, %f1249, %f1442;
	mov.f32 	%f1442, %f558;
$L__BB25_595:
	@%p27 bra 	$L__BB25_597;
	and.b64  	%rd428, %rd509, %rd82;
	popc.b64 	%r563, %rd428;
	cvt.rn.f32.u32 	%f1250, %r563;
	mul.f32 	%f1251, %f549, %f1250;
	fma.rn.f32 	%f560, %f1385, %f1251, %f1443;
	mov.f32 	%f1443, %f560;
$L__BB25_597:
	@%p26 bra 	$L__BB25_599;
	and.b64  	%rd429, %rd499, %rd82;
	popc.b64 	%r564, %rd429;
	cvt.rn.f32.u32 	%f1252, %r564;
	mul.f32 	%f1253, %f549, %f1252;
	fma.rn.f32 	%f562, %f1375, %f1253, %f1442;
	mov.f32 	%f1442, %f562;
$L__BB25_599:
	@%p27 bra 	$L__BB25_601;
	and.b64  	%rd430, %rd508, %rd82;
	popc.b64 	%r565, %rd430;
	cvt.rn.f32.u32 	%f1254, %r565;
	mul.f32 	%f1255, %f549, %f1254;
	fma.rn.f32 	%f564, %f1384, %f1255, %f1443;
	mov.f32 	%f1443, %f564;
$L__BB25_601:
	@%p26 bra 	$L__BB25_603;
	and.b64  	%rd431, %rd498, %rd82;
	popc.b64 	%r566, %rd431;
	cvt.rn.f32.u32 	%f1256, %r566;
	mul.f32 	%f1257, %f549, %f1256;
	fma.rn.f32 	%f566, %f1374, %f1257, %f1442;
	mov.f32 	%f1442, %f566;
$L__BB25_603:
	@%p27 bra 	$L__BB25_605;
	and.b64  	%rd432, %rd507, %rd82;
	popc.b64 	%r567, %rd432;
	cvt.rn.f32.u32 	%f1258, %r567;
	mul.f32 	%f1259, %f549, %f1258;
	fma.rn.f32 	%f568, %f1383, %f1259, %f1443;
	mov.f32 	%f1443, %f568;
$L__BB25_605:
	@%p26 bra 	$L__BB25_607;
	and.b64  	%rd433, %rd497, %rd82;
	popc.b64 	%r568, %rd433;
	cvt.rn.f32.u32 	%f1260, %r568;
	mul.f32 	%f1261, %f549, %f1260;
	fma.rn.f32 	%f570, %f1373, %f1261, %f1442;
	mov.f32 	%f1442, %f570;
$L__BB25_607:
	@%p27 bra 	$L__BB25_609;
	and.b64  	%rd434, %rd506, %rd82;
	popc.b64 	%r569, %rd434;
	cvt.rn.f32.u32 	%f1262, %r569;
	mul.f32 	%f1263, %f549, %f1262;
	fma.rn.f32 	%f572, %f1382, %f1263, %f1443;
	mov.f32 	%f1443, %f572;
$L__BB25_609:
	@%p26 bra 	$L__BB25_611;
	and.b64  	%rd435, %rd496, %rd82;
	popc.b64 	%r570, %rd435;
	cvt.rn.f32.u32 	%f1264, %r570;
	mul.f32 	%f1265, %f549, %f1264;
	fma.rn.f32 	%f574, %f1372, %f1265, %f1442;
	mov.f32 	%f1442, %f574;
$L__BB25_611:
	@%p27 bra 	$L__BB25_613;
	and.b64  	%rd436, %rd505, %rd82;
	popc.b64 	%r571, %rd436;
	cvt.rn.f32.u32 	%f1266, %r571;
	mul.f32 	%f1267, %f549, %f1266;
	fma.rn.f32 	%f576, %f1381, %f1267, %f1443;
	mov.f32 	%f1443, %f576;
$L__BB25_613:
	@%p26 bra 	$L__BB25_615;
	and.b64  	%rd437, %rd495, %rd82;
	popc.b64 	%r572, %rd437;
	cvt.rn.f32.u32 	%f1268, %r572;
	mul.f32 	%f1269, %f549, %f1268;
	fma.rn.f32 	%f578, %f1371, %f1269, %f1442;
	mov.f32 	%f1442, %f578;
$L__BB25_615:
	@%p27 bra 	$L__BB25_617;
	and.b64  	%rd438, %rd504, %rd82;
	popc.b64 	%r573, %rd438;
	cvt.rn.f32.u32 	%f1270, %r573;
	mul.f32 	%f1271, %f549, %f1270;
	fma.rn.f32 	%f580, %f1380, %f1271, %f1443;
	mov.f32 	%f1443, %f580;
$L__BB25_617:
	@%p26 bra 	$L__BB25_619;
	and.b64  	%rd439, %rd494, %rd82;
	popc.b64 	%r574, %rd439;
	cvt.rn.f32.u32 	%f1272, %r574;
	mul.f32 	%f1273, %f549, %f1272;
	fma.rn.f32 	%f582, %f1370, %f1273, %f1442;
	mov.f32 	%f1442, %f582;
$L__BB25_619:
	@%p27 bra 	$L__BB25_621;
	and.b64  	%rd440, %rd503, %rd82;
	popc.b64 	%r575, %rd440;
	cvt.rn.f32.u32 	%f1274, %r575;
	mul.f32 	%f1275, %f549, %f1274;
	fma.rn.f32 	%f584, %f1379, %f1275, %f1443;
	mov.f32 	%f1443, %f584;
$L__BB25_621:
	setp.lt.s32 	%p346, %r85, 15;
	@%p346 bra 	$L__BB25_660;
	mov.u32 	%r577, %tid.x;
	and.b32  	%r578, %r577, 31;
	setp.ne.s32 	%p347, %r578, 0;
	mov.b32 	%r677, 0;
	@%p347 bra 	$L__BB25_624;
	ld.shared.u32 	%r677, [%r6+56];
$L__BB25_624:
	shfl.sync.idx.b32	%r579|%p349, %r677, 0, 31, -1;
	mov.b32 	%f587, %r579;
	mov.u32 	%r580, %tid.x;
	shl.b32 	%r581, %r580, 3;
	and.b32  	%r582, %r581, 248;
	mov.u32 	%r583, shmem$1;
	add.s32 	%r584, %r583, %r582;
	ld.shared.u64 	%rd83, [%r584+3584];
	@%p26 bra 	$L__BB25_626;
	and.b64  	%rd441, %rd502, %rd83;
	popc.b64 	%r585, %rd441;
	cvt.rn.f32.u32 	%f1276, %r585;
	mul.f32 	%f1277, %f587, %f1276;
	fma.rn.f32 	%f588, %f1378, %f1277, %f1442;
	mov.f32 	%f1442, %f588;
$L__BB25_626:
	@%p27 bra 	$L__BB25_628;
	and.b64  	%rd442, %rd511, %rd83;
	popc.b64 	%r586, %rd442;
	cvt.rn.f32.u32 	%f1278, %r586;
	mul.f32 	%f1279, %f587, %f1278;
	fma.rn.f32 	%f590, %f1387, %f1279, %f1443;
	mov.f32 	%f1443, %f590;
$L__BB25_628:
	@%p26 bra 	$L__BB25_630;
	and.b64  	%rd443, %rd501, %rd83;
	popc.b64 	%r587, %rd443;
	cvt.rn.f32.u32 	%f1280, %r587;
	mul.f32 	%f1281, %f587, %f1280;
	fma.rn.f32 	%f592, %f1377, %f1281, %f1442;
	mov.f32 	%f1442, %f592;
$L__BB25_630:
	@%p27 bra 	$L__BB25_632;
	and.b64  	%rd444, %rd510, %rd83;
	popc.b64 	%r588, %rd444;
	cvt.rn.f32.u32 	%f1282, %r588;
	mul.f32 	%f1283, %f587, %f1282;
	fma.rn.f32 	%f594, %f1386, %f1283, %f1443;
	mov.f32 	%f1443, %f594;
$L__BB25_632:
	@%p26 bra 	$L__BB25_634;
	and.b64  	%rd445, %rd500, %rd83;
	popc.b64 	%r589, %rd445;
	cvt.rn.f32.u32 	%f1284, %r589;
	mul.f32 	%f1285, %f587, %f1284;
	fma.rn.f32 	%f596, %f1376, %f1285, %f1442;
	mov.f32 	%f1442, %f596;
$L__BB25_634:
	@%p27 bra 	$L__BB25_636;
	and.b64  	%rd446, %rd509, %rd83;
	popc.b64 	%r590, %rd446;
	cvt.rn.f32.u32 	%f1286, %r590;
	mul.f32 	%f1287, %f587, %f1286;
	fma.rn.f32 	%f598, %f1385, %f1287, %f1443;
	mov.f32 	%f1443, %f598;
$L__BB25_636:
	@%p26 bra 	$L__BB25_638;
	and.b64  	%rd447, %rd499, %rd83;
	popc.b64 	%r591, %rd447;
	cvt.rn.f32.u32 	%f1288, %r591;
	mul.f32 	%f1289, %f587, %f1288;
	fma.rn.f32 	%f600, %f1375, %f1289, %f1442;
	mov.f32 	%f1442, %f600;
$L__BB25_638:
	@%p27 bra 	$L__BB25_640;
	and.b64  	%rd448, %rd508, %rd83;
	popc.b64 	%r592, %rd448;
	cvt.rn.f32.u32 	%f1290, %r592;
	mul.f32 	%f1291, %f587, %f1290;
	fma.rn.f32 	%f602, %f1384, %f1291, %f1443;
	mov.f32 	%f1443, %f602;
$L__BB25_640:
	@%p26 bra 	$L__BB25_642;
	and.b64  	%rd449, %rd498, %rd83;
	popc.b64 	%r593, %rd449;
	cvt.rn.f32.u32 	%f1292, %r593;
	mul.f32 	%f1293, %f587, %f1292;
	fma.rn.f32 	%f604, %f1374, %f1293, %f1442;
	mov.f32 	%f1442, %f604;
$L__BB25_642:
	@%p27 bra 	$L__BB25_644;
	and.b64  	%rd450, %rd507, %rd83;
	popc.b64 	%r594, %rd450;
	cvt.rn.f32.u32 	%f1294, %r594;
	mul.f32 	%f1295, %f587, %f1294;
	fma.rn.f32 	%f606, %f1383, %f1295, %f1443;
	mov.f32 	%f1443, %f606;
$L__BB25_644:
	@%p26 bra 	$L__BB25_646;
	and.b64  	%rd451, %rd497, %rd83;
	popc.b64 	%r595, %rd451;
	cvt.rn.f32.u32 	%f1296, %r595;
	mul.f32 	%f1297, %f587, %f1296;
	fma.rn.f32 	%f608, %f1373, %f1297, %f1442;
	mov.f32 	%f1442, %f608;
$L__BB25_646:
	@%p27 bra 	$L__BB25_648;
	and.b64  	%rd452, %rd506, %rd83;
	popc.b64 	%r596, %rd452;
	cvt.rn.f32.u32 	%f1298, %r596;
	mul.f32 	%f1299, %f587, %f1298;
	fma.rn.f32 	%f610, %f1382, %f1299, %f1443;
	mov.f32 	%f1443, %f610;
$L__BB25_648:
	@%p26 bra 	$L__BB25_650;
	and.b64  	%rd453, %rd496, %rd83;
	popc.b64 	%r597, %rd453;
	cvt.rn.f32.u32 	%f1300, %r597;
	mul.f32 	%f1301, %f587, %f1300;
	fma.rn.f32 	%f612, %f1372, %f1301, %f1442;
	mov.f32 	%f1442, %f612;
$L__BB25_650:
	@%p27 bra 	$L__BB25_652;
	and.b64  	%rd454, %rd505, %rd83;
	popc.b64 	%r598, %rd454;
	cvt.rn.f32.u32 	%f1302, %r598;
	mul.f32 	%f1303, %f587, %f1302;
	fma.rn.f32 	%f614, %f1381, %f1303, %f1443;
	mov.f32 	%f1443, %f614;
$L__BB25_652:
	@%p26 bra 	$L__BB25_654;
	and.b64  	%rd455, %rd495, %rd83;
	popc.b64 	%r599, %rd455;
	cvt.rn.f32.u32 	%f1304, %r599;
	mul.f32 	%f1305, %f587, %f1304;
	fma.rn.f32 	%f616, %f1371, %f1305, %f1442;
	mov.f32 	%f1442, %f616;
$L__BB25_654:
	@%p27 bra 	$L__BB25_656;
	and.b64  	%rd456, %rd504, %rd83;
	popc.b64 	%r600, %rd456;
	cvt.rn.f32.u32 	%f1306, %r600;
	mul.f32 	%f1307, %f587, %f1306;
	fma.rn.f32 	%f618, %f1380, %f1307, %f1443;
	mov.f32 	%f1443, %f618;
$L__BB25_656:
	@%p26 bra 	$L__BB25_658;
	and.b64  	%rd457, %rd494, %rd83;
	popc.b64 	%r601, %rd457;
	cvt.rn.f32.u32 	%f1308, %r601;
	mul.f32 	%f1309, %f587, %f1308;
	fma.rn.f32 	%f620, %f1370, %f1309, %f1442;
	mov.f32 	%f1442, %f620;
$L__BB25_658:
	@%p27 bra 	$L__BB25_660;
	and.b64  	%rd458, %rd503, %rd83;
	popc.b64 	%r602, %rd458;
	cvt.rn.f32.u32 	%f1310, %r602;
	mul.f32 	%f1311, %f587, %f1310;
	fma.rn.f32 	%f622, %f1379, %f1311, %f1443;
	mov.f32 	%f1443, %f622;
$L__BB25_660:
	setp.ne.s32 	%p367, %r85, 16;
	@%p367 bra 	$L__BB25_699;
	mov.u32 	%r604, %tid.x;
	and.b32  	%r605, %r604, 31;
	setp.ne.s32 	%p368, %r605, 0;
	mov.b32 	%r678, 0;
	@%p368 bra 	$L__BB25_663;
	ld.shared.u32 	%r678, [%r6+60];
$L__BB25_663:
	shfl.sync.idx.b32	%r606|%p370, %r678, 0, 31, -1;
	mov.b32 	%f625, %r606;
	mov.u32 	%r607, %tid.x;
	shl.b32 	%r608, %r607, 3;
	and.b32  	%r609, %r608, 248;
	mov.u32 	%r610, shmem$1;
	add.s32 	%r611, %r610, %r609;
	ld.shared.u64 	%rd84, [%r611+3840];
	@%p26 bra 	$L__BB25_665;
	and.b64  	%rd459, %rd502, %rd84;
	popc.b64 	%r612, %rd459;
	cvt.rn.f32.u32 	%f1312, %r612;
	mul.f32 	%f1313, %f625, %f1312;
	fma.rn.f32 	%f626, %f1378, %f1313, %f1442;
	mov.f32 	%f1442, %f626;
$L__BB25_665:
	@%p27 bra 	$L__BB25_667;
	and.b64  	%rd460, %rd511, %rd84;
	popc.b64 	%r613, %rd460;
	cvt.rn.f32.u32 	%f1314, %r613;
	mul.f32 	%f1315, %f625, %f1314;
	fma.rn.f32 	%f628, %f1387, %f1315, %f1443;
	mov.f32 	%f1443, %f628;
$L__BB25_667:
	@%p26 bra 	$L__BB25_669;
	and.b64  	%rd461, %rd501, %rd84;
	popc.b64 	%r614, %rd461;
	cvt.rn.f32.u32 	%f1316, %r614;
	mul.f32 	%f1317, %f625, %f1316;
	fma.rn.f32 	%f630, %f1377, %f1317, %f1442;
	mov.f32 	%f1442, %f630;
$L__BB25_669:
	@%p27 bra 	$L__BB25_671;
	and.b64  	%rd462, %rd510, %rd84;
	popc.b64 	%r615, %rd462;
	cvt.rn.f32.u32 	%f1318, %r615;
	mul.f32 	%f1319, %f625, %f1318;
	fma.rn.f32 	%f632, %f1386, %f1319, %f1443;
	mov.f32 	%f1443, %f632;
$L__BB25_671:
	@%p26 bra 	$L__BB25_673;
	and.b64  	%rd463, %rd500, %rd84;
	popc.b64 	%r616, %rd463;
	cvt.rn.f32.u32 	%f1320, %r616;
	mul.f32 	%f1321, %f625, %f1320;
	fma.rn.f32 	%f634, %f1376, %f1321, %f1442;
	mov.f32 	%f1442, %f634;
$L__BB25_673:
	@%p27 bra 	$L__BB25_675;
	and.b64  	%rd464, %rd509, %rd84;
	popc.b64 	%r617, %rd464;
	cvt.rn.f32.u32 	%f1322, %r617;
	mul.f32 	%f1323, %f625, %f1322;
	fma.rn.f32 	%f636, %f1385, %f1323, %f1443;
	mov.f32 	%f1443, %f636;
$L__BB25_675:
	@%p26 bra 	$L__BB25_677;
	and.b64  	%rd465, %rd499, %rd84;
	popc.b64 	%r618, %rd465;
	cvt.rn.f32.u32 	%f1324, %r618;
	mul.f32 	%f1325, %f625, %f1324;
	fma.rn.f32 	%f638, %f1375, %f1325, %f1442;
	mov.f32 	%f1442, %f638;
$L__BB25_677:
	@%p27 bra 	$L__BB25_679;
	and.b64  	%rd466, %rd508, %rd84;
	popc.b64 	%r619, %rd466;
	cvt.rn.f32.u32 	%f1326, %r619;
	mul.f32 	%f1327, %f625, %f1326;
	fma.rn.f32 	%f640, %f1384, %f1327, %f1443;
	mov.f32 	%f1443, %f640;
$L__BB25_679:
	@%p26 bra 	$L__BB25_681;
	and.b64  	%rd467, %rd498, %rd84;
	popc.b64 	%r620, %rd467;
	cvt.rn.f32.u32 	%f1328, %r620;
	mul.f32 	%f1329, %f625, %f1328;
	fma.rn.f32 	%f642, %f1374, %f1329, %f1442;
	mov.f32 	%f1442, %f642;
$L__BB25_681:
	@%p27 bra 	$L__BB25_683;
	and.b64  	%rd468, %rd507, %rd84;
	popc.b64 	%r621, %rd468;
	cvt.rn.f32.u32 	%f1330, %r621;
	mul.f32 	%f1331, %f625, %f1330;
	fma.rn.f32 	%f644, %f1383, %f1331, %f1443;
	mov.f32 	%f1443, %f644;
$L__BB25_683:
	@%p26 bra 	$L__BB25_685;
	and.b64  	%rd469, %rd497, %rd84;
	popc.b64 	%r622, %rd469;
	cvt.rn.f32.u32 	%f1332, %r622;
	mul.f32 	%f1333, %f625, %f1332;
	fma.rn.f32 	%f646, %f1373, %f1333, %f1442;
	mov.f32 	%f1442, %f646;
$L__BB25_685:
	@%p27 bra 	$L__BB25_687;
	and.b64  	%rd470, %rd506, %rd84;
	popc.b64 	%r623, %rd470;
	cvt.rn.f32.u32 	%f1334, %r623;
	mul.f32 	%f1335, %f625, %f1334;
	fma.rn.f32 	%f648, %f1382, %f1335, %f1443;
	mov.f32 	%f1443, %f648;
$L__BB25_687:
	@%p26 bra 	$L__BB25_689;
	and.b64  	%rd471, %rd496, %rd84;
	popc.b64 	%r624, %rd471;
	cvt.rn.f32.u32 	%f1336, %r624;
	mul.f32 	%f1337, %f625, %f1336;
	fma.rn.f32 	%f650, %f1372, %f1337, %f1442;
	mov.f32 	%f1442, %f650;
$L__BB25_689:
	@%p27 bra 	$L__BB25_691;
	and.b64  	%rd472, %rd505, %rd84;
	popc.b64 	%r625, %rd472;
	cvt.rn.f32.u32 	%f1338, %r625;
	mul.f32 	%f1339, %f625, %f1338;
	fma.rn.f32 	%f652, %f1381, %f1339, %f1443;
	mov.f32 	%f1443, %f652;
$L__BB25_691:
	@%p26 bra 	$L__BB25_693;
	and.b64  	%rd473, %rd495, %rd84;
	popc.b64 	%r626, %rd473;
	cvt.rn.f32.u32 	%f1340, %r626;
	mul.f32 	%f1341, %f625, %f1340;
	fma.rn.f32 	%f654, %f1371, %f1341, %f1442;
	mov.f32 	%f1442, %f654;
$L__BB25_693:
	@%p27 bra 	$L__BB25_695;
	and.b64  	%rd474, %rd504, %rd84;
	popc.b64 	%r627, %rd474;
	cvt.rn.f32.u32 	%f1342, %r627;
	mul.f32 	%f1343, %f625, %f1342;
	fma.rn.f32 	%f656, %f1380, %f1343, %f1443;
	mov.f32 	%f1443, %f656;
$L__BB25_695:
	@%p26 bra 	$L__BB25_697;
	and.b64  	%rd475, %rd494, %rd84;
	popc.b64 	%r628, %rd475;
	cvt.rn.f32.u32 	%f1344, %r628;
	mul.f32 	%f1345, %f625, %f1344;
	fma.rn.f32 	%f658, %f1370, %f1345, %f1442;
	mov.f32 	%f1442, %f658;
$L__BB25_697:
	@%p27 bra 	$L__BB25_699;
	and.b64  	%rd476, %rd503, %rd84;
	popc.b64 	%r629, %rd476;
	cvt.rn.f32.u32 	%f1346, %r629;
	mul.f32 	%f1347, %f625, %f1346;
	fma.rn.f32 	%f660, %f1379, %f1347, %f1443;
	mov.f32 	%f1443, %f660;
$L__BB25_699:
	mov.u32 	%r630, %tid.x;
	and.b32  	%r631, %r630, 31;
	setp.ne.s32 	%p388, %r631, 0;
	mov.b32 	%r632, %f1442;
	shfl.sync.down.b32	%r633|%p389, %r632, 16, 31, -1;
	mov.b32 	%f1348, %r633;
	add.f32 	%f1349, %f1442, %f1348;
	mov.b32 	%r634, %f1349;
	shfl.sync.down.b32	%r635|%p390, %r634, 8, 31, -1;
	mov.b32 	%f1350, %r635;
	add.f32 	%f1351, %f1349, %f1350;
	mov.b32 	%r636, %f1351;
	shfl.sync.down.b32	%r637|%p391, %r636, 4, 31, -1;
	mov.b32 	%f1352, %r637;
	add.f32 	%f1353, %f1351, %f1352;
	mov.b32 	%r638, %f1353;
	shfl.sync.down.b32	%r639|%p392, %r638, 2, 31, -1;
	mov.b32 	%f1354, %r639;
	add.f32 	%f1355, %f1353, %f1354;
	mov.b32 	%r640, %f1355;
	shfl.sync.down.b32	%r641|%p393, %r640, 1, 31, -1;
	mov.b32 	%f1356, %r641;
	add.f32 	%f702, %f1355, %f1356;
	mov.b32 	%r642, %f1443;
	shfl.sync.down.b32	%r643|%p394, %r642, 16, 31, -1;
	mov.b32 	%f1357, %r643;
	add.f32 	%f1358, %f1443, %f1357;
	mov.b32 	%r644, %f1358;
	shfl.sync.down.b32	%r645|%p395, %r644, 8, 31, -1;
	mov.b32 	%f1359, %r645;
	add.f32 	%f1360, %f1358, %f1359;
	mov.b32 	%r646, %f1360;
	shfl.sync.down.b32	%r647|%p396, %r646, 4, 31, -1;
	mov.b32 	%f1361, %r647;
	add.f32 	%f1362, %f1360, %f1361;
	mov.b32 	%r648, %f1362;
	shfl.sync.down.b32	%r649|%p397, %r648, 2, 31, -1;
	mov.b32 	%f1363, %r649;
	add.f32 	%f1364, %f1362, %f1363;
	mov.b32 	%r650, %f1364;
	shfl.sync.down.b32	%r651|%p398, %r650, 1, 31, -1;
	mov.b32 	%f1365, %r651;
	add.f32 	%f703, %f1364, %f1365;
	@%p388 bra 	$L__BB25_704;
	setp.ge.u32 	%p399, %r33, %r2;
	@%p399 bra 	$L__BB25_702;
	ld.param.u64 	%rd492, [_Z67popcount_weighted_keys_literal_fused_multiq_kernel_warp_out_w32_sb2ILi9EEvPKyPKfiiS1_S3_iiiiiPKxS5_fiPf_param_15];
	ld.param.u32 	%r653, [_Z67popcount_weighted_keys_literal_fused_multiq_kernel_warp_out_w32_sb2ILi9EEvPKyPKfiiS1_S3_iiiiiPKxS5_fiPf_param_14];
	ld.param.f32 	%f1368, [_Z67popcount_weighted_keys_literal_fused_multiq_kernel_warp_out_w32_sb2ILi9EEvPKyPKfiiS1_S3_iiiiiPKxS5_fiPf_param_13];
	mul.f32 	%f1366, %f1368, %f702;
	cvt.s64.s32 	%rd477, %r653;
	mad.lo.s64 	%rd478, %rd147, %rd477, %rd512;
	cvta.to.global.u64 	%rd479, %rd492;
	shl.b64 	%rd480, %rd478, 2;
	add.s64 	%rd481, %rd479, %rd480;
	st.global.f32 	[%rd481], %f1366;
$L__BB25_702:
	setp.le.s32 	%p400, %r88, %r34;
	@%p400 bra 	$L__BB25_704;
	ld.param.u64 	%rd493, [_Z67popcount_weighted_keys_literal_fused_multiq_kernel_warp_out_w32_sb2ILi9EEvPKyPKfiiS1_S3_iiiiiPKxS5_fiPf_param_15];
	ld.param.u32 	%r654, [_Z67popcount_weighted_keys_literal_fused_multiq_kernel_warp_out_w32_sb2ILi9EEvPKyPKfiiS1_S3_iiiiiPKxS5_fiPf_param_14];
	ld.param.f32 	%f1369, [_Z67popcount_weighted_keys_literal_fused_multiq_kernel_warp_out_w32_sb2ILi9EEvPKyPKfiiS1_S3_iiiiiPKxS5_fiPf_param_13];
	mul.f32 	%f1367, %f1369, %f703;
	cvt.s64.s32 	%rd482, %r654;
	mad.lo.s64 	%rd483, %rd147, %rd482, %rd513;
	cvta.to.global.u64 	%rd484, %rd493;
	shl.b64 	%rd485, %rd483, 2;
	add.s64 	%rd486, %rd484, %rd485;
	st.global.f32 	[%rd486], %f1367;
$L__BB25_704:
	bar.sync 	0;
$L__BB25_705:
	add.s32 	%r660, %r660, 1;
	setp.ne.s32 	%p401, %r660, %r1;
	@%p401 bra 	$L__BB25_18;
$L__BB25_706:
	ret;
$L__BB25_707:
	mul.wide.u32 	%rd128, %r656, 8;
	add.s64 	%rd121, %rd2, %rd128;
	// begin inline asm
	ld.global.nc.u64 %rd120, [%rd121];
	// end inline asm
	add.s32 	%r111, %r656, %r18;
	shl.b32 	%r112, %r111, 3;
	add.s32 	%r113, %r5, %r112;
	st.shared.u64 	[%r113], %rd120;
	add.s32 	%r114, %r656, %r8;
	mul.wide.u32 	%rd129, %r114, 8;
	add.s64 	%rd123, %rd2, %rd129;
	// begin inline asm
	ld.global.nc.u64 %rd122, [%rd123];
	// end inline asm
	shl.b32 	%r115, %r8, 3;
	add.s32 	%r116, %r113, %r115;
	st.shared.u64 	[%r116], %rd122;
	add.s32 	%r117, %r114, %r8;
	mul.wide.u32 	%rd130, %r117, 8;
	add.s64 	%rd125, %rd2, %rd130;
	// begin inline asm
	ld.global.nc.u64 %rd124, [%rd125];
	// end inline asm
	add.s32 	%r118, %r116, %r115;
	st.shared.u64 	[%r118], %rd124;
	add.s32 	%r119, %r117, %r8;
	mul.wide.u32 	%rd131, %r119, 8;
	add.s64 	%rd127, %rd2, %rd131;
	// begin inline asm
	ld.global.nc.u64 %rd126, [%rd127];
	// end inline asm
	add.s32 	%r120, %r118, %r115;
	st.shared.u64 	[%r120], %rd126;
	add.s32 	%r656, %r119, %r8;
	setp.lt.u32 	%p11, %r656, 288;
	@%p11 bra 	$L__BB25_707;
	bra.uni 	$L__BB25_9;

}
	// .globl	_Z66popcount_weighted_keys_literal_fused_multiq_kernel_warp_out_w32_sbILi9EEvPKyPKfiiS1_S3_iiiiiPKxS5_fiPf
.visible .entry _Z66popcount_weighted_keys_literal_fused_multiq_kernel_warp_out_w32_sbILi9EEvPKyPKfiiS1_S3_iiiiiPKxS5_fiPf(
	.param .u64 .ptr .align 1 _Z66popcount_weighted_keys_literal_fused_multiq_kernel_warp_out_w32_sbILi9EEvPKyPKfiiS1_S3_iiiiiPKxS5_fiPf_param_0,
	.param .u64 .ptr .align 1 _Z66popcount_weighted_keys_literal_fused_multiq_kernel_warp_out_w32_sbILi9EEvPKyPKfiiS1_S3_iiiiiPKxS5_fiPf_param_1,
	.param .u32 _Z66popcount_weighted_keys_literal_fused_multiq_kernel_warp_out_w32_sbILi9EEvPKyPKfiiS1_S3_iiiiiPKxS5_fiPf_param_2,
	.param .u32 _Z66popcount_weighted_keys_literal_fused_multiq_kernel_warp_out_w32_sbILi9EEvPKyPKfiiS1_S3_iiiiiPKxS5_fiPf_param_3,
	.param .u64 .ptr .align 1 _Z66popcount_weighted_keys_literal_fused_multiq_kernel_warp_out_w32_sbILi9EEvPKyPKfiiS1_S3_iiiiiPKxS5_fiPf_param_4,
	.param .u64 .ptr .align 1 _Z66popcount_weighted_keys_literal_fused_multiq_kernel_warp_out_w32_sbILi9EEvPKyPKfiiS1_S3_iiiiiPKxS5_fiPf_param_5,
	.param .u32 _Z66popcount_weighted_keys_literal_fused_multiq_kernel_warp_out_w32_sbILi9EEvPKyPKfiiS1_S3_iiiiiPKxS5_fiPf_param_6,
	.param .u32 _Z66popcount_weighted_keys_literal_fused_multiq_kernel_warp_out_w32_sbILi9EEvPKyPKfiiS1_S3_iiiiiPKxS5_fiPf_param_7,
	.param .u32 _Z66popcount_weighted_keys_literal_fused_multiq_kernel_warp_out_w32_sbILi9EEvPKyPKfiiS1_S3_iiiiiPKxS5_fiPf_param_8,
	.param .u32 _Z66popcount_weighted_keys_literal_fused_multiq_kernel_warp_out_w32_sbILi9EEvPKyPKfiiS1_S3_iiiiiPKxS5_fiPf_param_9,
	.param .u32 _Z66popcount_weighted_keys_literal_fused_multiq_kernel_warp_out_w32_sbILi9EEvPKyPKfiiS1_S3_iiiiiPKxS5_fiPf_param_10,
	.param .u64 .ptr .align 1 _Z66popcount_weighted_keys_literal_fused_multiq_kernel_warp_out_w32_sbILi9EEvPKyPKfiiS1_S3_iiiiiPKxS5_fiPf_param_11,
	.param .u64 .ptr .align 1 _Z66popcount_weighted_keys_literal_fused_multiq_kernel_warp_out_w32_sbILi9EEvPKyPKfiiS1_S3_iiiiiPKxS5_fiPf_param_12,
	.param .f32 _Z66popcount_weighted_keys_literal_fused_multiq_kernel_warp_out_w32_sbILi9EEvPKyPKfiiS1_S3_iiiiiPKxS5_fiPf_param_13,
	.param .u32 _Z66popcount_weighted_keys_literal_fused_multiq_kernel_warp_out_w32_sbILi9EEvPKyPKfiiS1_S3_iiiiiPKxS5_fiPf_param_14,
	.param .u64 .ptr .align 1 _Z66popcount_weighted_keys_literal_fused_multiq_kernel_warp_out_w32_sbILi9EEvPKyPKfiiS1_S3_iiiiiPKxS5_fiPf_param_15
)
{
	.reg .pred 	%p<90>;
	.reg .b32 	%r<407>;
	.reg .b32 	%f<598>;
	.reg .b64 	%rd<279>;

	ld.param.u32 	%r95, [_Z66popcount_weighted_keys_literal_fused_multiq_kernel_warp_out_w32_sbILi9EEvPKyPKfiiS1_S3_iiiiiPKxS5_fiPf_param_2];
	ld.param.u64 	%rd25, [_Z66popcount_weighted_keys_literal_fused_multiq_kernel_warp_out_w32_sbILi9EEvPKyPKfiiS1_S3_iiiiiPKxS5_fiPf_param_4];
	ld.param.u64 	%rd26, [_Z66popcount_weighted_keys_literal_fused_multiq_kernel_warp_out_w32_sbILi9EEvPKyPKfiiS1_S3_iiiiiPKxS5_fiPf_param_5];
	ld.param.u32 	%r96, [_Z66popcount_weighted_keys_literal_fused_multiq_kernel_warp_out_w32_sbILi9EEvPKyPKfiiS1_S3_iiiiiPKxS5_fiPf_param_7];
	ld.param.u32 	%r97, [_Z66popcount_weighted_keys_literal_fused_multiq_kernel_warp_out_w32_sbILi9EEvPKyPKfiiS1_S3_iiiiiPKxS5_fiPf_param_8];
	ld.param.u32 	%r99, [_Z66popcount_weighted_keys_literal_fused_multiq_kernel_warp_out_w32_sbILi9EEvPKyPKfiiS1_S3_iiiiiPKxS5_fiPf_param_9];
	ld.param.u32 	%r100, [_Z66popcount_weighted_keys_literal_fused_multiq_kernel_warp_out_w32_sbILi9EEvPKyPKfiiS1_S3_iiiiiPKxS5_fiPf_param_10];
	ld.param.f32 	%f47, [_Z66popcount_weighted_keys_literal_fused_multiq_kernel_warp_out_w32_sbILi9EEvPKyPKfiiS1_S3_iiiiiPKxS5_fiPf_param_13];
	ld.param.u64 	%rd29, [_Z66popcount_weighted_keys_literal_fused_multiq_kernel_warp_out_w32_sbILi9EEvPKyPKfiiS1_S3_iiiiiPKxS5_fiPf_param_15];
	mov.u32 	%r101, %ctaid.x;
	mov.u32 	%r102, %ctaid.y;
	max.s32 	%r1, %r99, 1;
	max.s32 	%r2, %r100, 1;
	mul.lo.s32 	%r3, %r1, %r102;
	mul.lo.s32 	%r4, %r2, %r101;
	setp.ge.s32 	%p1, %r3, %r97;
	@%p1 bra 	$L__BB26_106;
	mov.u32 	%r5, %tid.x;
	and.b32  	%r6, %r5, 31;
	mov.u32 	%r7, %ntid.x;
	shl.b32 	%r104, %r95, 8;
	mov.u32 	%r105, shmem$1;
	add.s32 	%r8, %r105, %r104;
	mad.lo.s32 	%r9, %r2, 2304, %r8;
	shl.b32 	%r106, %r95, 2;
	add.s32 	%r10, %r9, %r106;
	add.s32 	%r11, %r5, %r7;
	max.u32 	%r107, %r11, 288;
	setp.lt.u32 	%p2, %r11, 288;
	selp.u32 	%r108, 1, 0, %p2;
	add.s32 	%r109, %r11, %r108;
	sub.s32 	%r110, %r107, %r109;
	div.u32 	%r111, %r110, %r7;
	add.s32 	%r12, %r111, %r108;
	max.u32 	%r112, %r11, 9;
	setp.lt.u32 	%p3, %r11, 9;
	selp.u32 	%r113, 1, 0, %p3;
	add.s32 	%r114, %r11, %r113;
	sub.s32 	%r115, %r112, %r114;
	div.u32 	%r116, %r115, %r7;
	add.s32 	%r13, %r116, %r113;
	and.b32  	%r14, %r12, 3;
	add.s32 	%r15, %r11, %r7;
	add.s32 	%r16, %r15, %r7;
	and.b32  	%r17, %r13, 3;
	mov.b32 	%r376, 0;
$L__BB26_2:
	add.s32 	%r19, %r376, %r4;
	setp.ge.s32 	%p4, %r19, %r96;
	@%p4 bra 	$L__BB26_16;
	setp.gt.u32 	%p5, %r5, 287;
	cvt.u64.u32 	%rd1, %r19;
	@%p5 bra 	$L__BB26_9;
	mad.lo.s64 	%rd2, %rd1, 2304, %rd25;
	setp.eq.s32 	%p6, %r14, 3;
	mul.lo.s32 	%r20, %r376, 288;
	mov.u32 	%r377, %r5;
	@%p6 bra 	$L__BB26_8;
	setp.eq.s32 	%p7, %r14, 0;
	mul.wide.u32 	%rd32, %r5, 8;
	add.s64 	%rd31, %rd2, %rd32;
	// begin inline asm
	ld.global.nc.u64 %rd30, [%rd31];
	// end inline asm
	add.s32 	%r117, %r5, %r20;
	shl.b32 	%r118, %r117, 3;
	add.s32 	%r21, %r8, %r118;
	st.shared.u64 	[%r21], %rd30;
	mov.u32 	%r377, %r11;
	@%p7 bra 	$L__BB26_8;
	setp.eq.s32 	%p8, %r14, 1;
	mul.wide.s32 	%rd35, %r7, 8;
	add.s64 	%rd34, %rd31, %rd35;
	// begin inline asm
	ld.global.nc.u64 %rd33, [%rd34];
	// end inline asm
	shl.b32 	%r22, %r7, 3;
	add.s32 	%r23, %r21, %r22;
	st.shared.u64 	[%r23], %rd33;
	mov.u32 	%r377, %r15;
	@%p8 bra 	$L__BB26_8;
	add.s64 	%rd37, %rd34, %rd35;
	// begin inline asm
	ld.global.nc.u64 %rd36, [%rd37];
	// end inline asm
	add.s32 	%r119, %r23, %r22;
	st.shared.u64 	[%r119], %rd36;
	mov.u32 	%r377, %r16;
$L__BB26_8:
	setp.lt.u32 	%p9, %r12, 3;
	@%p9 bra 	$L__BB26_9;
	bra.uni 	$L__BB26_107;
$L__BB26_9:
	setp.gt.u32 	%p11, %r5, 8;
	@%p11 bra 	$L__BB26_16;
	mad.lo.s64 	%rd5, %rd1, 36, %rd26;
	setp.eq.s32 	%p12, %r17, 3;
	mul.lo.s32 	%r25, %r376, 9;
	mov.u32 	%r378, %r5;
	@%p12 bra 	$L__BB26_14;
	setp.eq.s32 	%p13, %r17, 0;
	mul.wide.u32 	%rd52, %r5, 4;
	add.s64 	%rd51, %rd5, %rd52;
	// begin inline asm
	ld.global.nc.f32 %f48, [%rd51];
	// end inline asm
	add.s32 	%r130, %r5, %r25;
	shl.b32 	%r131, %r130, 2;
	add.s32 	%r26, %r10, %r131;
	st.shared.f32 	[%r26], %f48;
	mov.u32 	%r378, %r11;
	@%p13 bra 	$L__BB26_14;
	setp.eq.s32 	%p14, %r17, 1;
	mul.wide.s32 	%rd54, %r7, 4;
	add.s64 	%rd53, %rd51, %rd54;
	// begin inline asm
	ld.global.nc.f32 %f49, [%rd53];
	// end inline asm
	shl.b32 	%r27, %r7, 2;
	add.s32 	%r28, %r26, %r27;
	st.shared.f32 	[%r28], %f49;
	mov.u32 	%r378, %r15;
	@%p14 bra 	$L__BB26_14;
	add.s64 	%rd55, %rd53, %rd54;
	// begin inline asm
	ld.global.nc.f32 %f50, [%rd55];
	// end inline asm
	add.s32 	%r132, %r28, %r27;
	st.shared.f32 	[%r132], %f50;
	mov.u32 	%r378, %r16;
$L__BB26_14:
	setp.lt.u32 	%p15, %r13, 3;
	@%p15 bra 	$L__BB26_16;
$L__BB26_15:
	mul.wide.u32 	%rd61, %r378, 4;
	add.s64 	%rd57, %rd5, %rd61;
	// begin inline asm
	ld.global.nc.f32 %f51, [%rd57];
	// end inline asm
	add.s32 	%r133, %r378, %r25;
	shl.b32 	%r134, %r133, 2;
	add.s32 	%r135, %r10, %r134;
	st.shared.f32 	[%r135], %f51;
	add.s32 	%r136, %r378, %r7;
	mul.wide.u32 	%rd62, %r136, 4;
	add.s64 	%rd58, %rd5, %rd62;
	// begin inline asm
	ld.global.nc.f32 %f52, [%rd58];
	// end inline asm
	shl.b32 	%r137, %r7, 2;
	add.s32 	%r138, %r135, %r137;
	st.shared.f32 	[%r138], %f52;
	add.s32 	%r139, %r136, %r7;
	mul.wide.u32 	%rd63, %r139, 4;
	add.s64 	%rd59, %rd5, %rd63;
	// begin inline asm
	ld.global.nc.f32 %f53, [%rd59];
	// end inline asm
	add.s32 	%r140, %r138, %r137;
	st.shared.f32 	[%r140], %f53;
	add.s32 	%r141, %r139, %r7;
	mul.wide.u32 	%rd64, %r141, 4;
	add.s64 	%rd60, %rd5, %rd64;
	// begin inline asm
	ld.global.nc.f32 %f54, [%rd60];
	// end inline asm
	add.s32 	%r142, %r140, %r137;
	st.shared.f32 	[%r142], %f54;
	add.s32 	%r378, %r141, %r7;
	setp.lt.u32 	%p16, %r378, 9;
	@%p16 bra 	$L__BB26_15;
$L__BB26_16:
	add.s32 	%r376, %r376, 1;
	setp.ne.s32 	%p17, %r376, %r2;
	@%p17 bra 	$L__BB26_2;
	bar.sync 	0;
	shl.b32 	%r35, %r95, 5;
	shl.b32 	%r144, %r6, 3;
	add.s32 	%r36, %r8, %r144;
	add.s32 	%r37, %r105, %r144;
	and.b32  	%r38, %r95, 1;
	and.b32  	%r146, %r95, 2147483646;
	neg.s32 	%r39, %r146;
	cvta.to.global.u64 	%rd8, %rd29;
	mov.b32 	%r381, 0;
	cvt.s64.s32 	%rd69, %r95;
$L__BB26_18:
	add.s32 	%r41, %r381, %r3;
	setp.ge.s32 	%p18, %r41, %r97;
	@%p18 bra 	$L__BB26_106;
	ld.param.u64 	%rd278, [_Z66popcount_weighted_keys_literal_fused_multiq_kernel_warp_out_w32_sbILi9EEvPKyPKfiiS1_S3_iiiiiPKxS5_fiPf_param_12];
	setp.ge.s32 	%p19, %r5, %r35;
	cvt.u64.u32 	%rd67, %r41;
	mul.wide.u32 	%rd68, %r41, 8;
	add.s64 	%rd66, %rd278, %rd68;
	// begin inline asm
	ld.global.nc.s64 %rd65, [%rd66];
	// end inline asm
	mul.lo.s64 	%rd10, %rd67, %rd69;
	@%p19 bra 	$L__BB26_22;
	ld.param.u64 	%rd275, [_Z66popcount_weighted_keys_literal_fused_multiq_kernel_warp_out_w32_sbILi9EEvPKyPKfiiS1_S3_iiiiiPKxS5_fiPf_param_0];
	shl.b64 	%rd70, %rd10, 8;
	add.s64 	%rd11, %rd275, %rd70;
	mov.u32 	%r382, %r5;
$L__BB26_21:
	mul.wide.s32 	%rd73, %r382, 8;
	add.s64 	%rd72, %rd11, %rd73;
	// begin inline asm
	ld.global.nc.u64 %rd71, [%rd72];
	// end inline asm
	shl.b32 	%r147, %r382, 3;
	mov.u32 	%r148, shmem$1;
	add.s32 	%r149, %r148, %r147;
	st.shared.u64 	[%r149], %rd71;
	add.s32 	%r382, %r382, %r7;
	setp.lt.s32 	%p20, %r382, %r35;
	@%p20 bra 	$L__BB26_21;
$L__BB26_22:
	setp.ge.s32 	%p21, %r5, %r95;
	mov.u32 	%r383, %r5;
	@%p21 bra 	$L__BB26_24;
$L__BB26_23:
	ld.param.u64 	%rd276, [_Z66popcount_weighted_keys_literal_fused_multiq_kernel_warp_out_w32_sbILi9EEvPKyPKfiiS1_S3_iiiiiPKxS5_fiPf_param_1];
	cvt.s64.s32 	%rd75, %r383;
	add.s64 	%rd76, %rd10, %rd75;
	shl.b64 	%rd77, %rd76, 2;
	add.s64 	%rd74, %rd276, %rd77;
	// begin inline asm
	ld.global.nc.f32 %f55, [%rd74];
	// end inline asm
	shl.b32 	%r150, %r383, 2;
	add.s32 	%r151, %r9, %r150;
	st.shared.f32 	[%r151], %f55;
	add.s32 	%r383, %r383, %r7;
	setp.lt.s32 	%p22, %r383, %r95;
	@%p22 bra 	$L__BB26_23;
$L__BB26_24:
	shr.u32 	%r384, %r5, 5;
	setp.ge.u32 	%p23, %r384, %r2;
	bar.sync 	0;
	@%p23 bra 	$L__BB26_105;
	ld.param.u32 	%r375, [_Z66popcount_weighted_keys_literal_fused_multiq_kernel_warp_out_w32_sbILi9EEvPKyPKfiiS1_S3_iiiiiPKxS5_fiPf_param_14];
	cvt.s64.s32 	%rd78, %r375;
	mul.lo.s64 	%rd12, %rd65, %rd78;
$L__BB26_26:
	add.s32 	%r48, %r384, %r4;
	setp.ge.s32 	%p24, %r48, %r96;
	@%p24 bra 	$L__BB26_104;
	ld.param.u64 	%rd277, [_Z66popcount_weighted_keys_literal_fused_multiq_kernel_warp_out_w32_sbILi9EEvPKyPKfiiS1_S3_iiiiiPKxS5_fiPf_param_11];
	setp.lt.s32 	%p25, %r95, 17;
	mul.wide.u32 	%rd81, %r48, 8;
	add.s64 	%rd80, %rd277, %rd81;
	// begin inline asm
	ld.global.nc.s64 %rd79, [%rd80];
	// end inline asm
	mad.lo.s32 	%r152, %r384, 2304, %r36;
	mad.lo.s32 	%r153, %r384, 36, %r10;
	ld.shared.f32 	%f1, [%r153];
	ld.shared.f32 	%f2, [%r153+4];
	ld.shared.f32 	%f3, [%r153+8];
	ld.shared.f32 	%f4, [%r153+12];
	ld.shared.f32 	%f5, [%r153+16];
	ld.shared.f32 	%f6, [%r153+20];
	ld.shared.f32 	%f7, [%r153+24];
	ld.shared.f32 	%f8, [%r153+28];
	ld.shared.f32 	%f9, [%r153+32];
	ld.shared.u64 	%rd14, [%r152];
	ld.shared.u64 	%rd15, [%r152+256];
	ld.shared.u64 	%rd16, [%r152+512];
	ld.shared.u64 	%rd17, [%r152+768];
	ld.shared.u64 	%rd18, [%r152+1024];
	ld.shared.u64 	%rd19, [%r152+1280];
	ld.shared.u64 	%rd20, [%r152+1536];
	ld.shared.u64 	%rd21, [%r152+1792];
	ld.shared.u64 	%rd22, [%r152+2048];
	@%p25 bra 	$L__BB26_38;
	mov.f32 	%f582, 0f00000000;
	mov.u32 	%r401, %r9;
	mov.u32 	%r402, %r39;
	mov.u32 	%r403, %r37;
$L__BB26_29:
	setp.ne.s32 	%p26, %r6, 0;
	mov.b32 	%r404, 0;
	@%p26 bra 	$L__BB26_31;
	ld.shared.u32 	%r404, [%r401];
$L__BB26_31:
	shfl.sync.idx.b32	%r156|%p28, %r404, 0, 31, -1;
	ld.shared.u64 	%rd82, [%r403];
	mov.b32 	%f57, %r156;
	and.b64  	%rd83, %rd14, %rd82;
	popc.b64 	%r157, %rd83;
	cvt.rn.f32.u32 	%f58, %r157;
	mul.f32 	%f59, %f57, %f58;
	fma.rn.f32 	%f60, %f1, %f59, %f582;
	and.b64  	%rd84, %rd15, %rd82;
	popc.b64 	%r158, %rd84;
	cvt.rn.f32.u32 	%f61, %r158;
	mul.f32 	%f62, %f57, %f61;
	fma.rn.f32 	%f63, %f2, %f62, %f60;
	and.b64  	%rd85, %rd16, %rd82;
	popc.b64 	%r159, %rd85;
	cvt.rn.f32.u32 	%f64, %r159;
	mul.f32 	%f65, %f57, %f64;
	fma.rn.f32 	%f66, %f3, %f65, %f63;
	and.b64  	%rd86, %rd17, %rd82;
	popc.b64 	%r160, %rd86;
	cvt.rn.f32.u32 	%f67, %r160;
	mul.f32 	%f68, %f57, %f67;
	fma.rn.f32 	%f69, %f4, %f68, %f66;
	and.b64  	%rd87, %rd18, %rd82;
	popc.b64 	%r161, %rd87;
	cvt.rn.f32.u32 	%f70, %r161;
	mul.f32 	%f71, %f57, %f70;
	fma.rn.f32 	%f72, %f5, %f71, %f69;
	and.b64  	%rd88, %rd19, %rd82;
	popc.b64 	%r162, %rd88;
	cvt.rn.f32.u32 	%f73, %r162;
	mul.f32 	%f74, %f57, %f73;
	fma.rn.f32 	%f75, %f6, %f74, %f72;
	and.b64  	%rd89, %rd20, %rd82;
	popc.b64 	%r163, %rd89;
	cvt.rn.f32.u32 	%f76, %r163;
	mul.f32 	%f77, %f57, %f76;
	fma.rn.f32 	%f78, %f7, %f77, %f75;
	and.b64  	%rd90, %rd21, %rd82;
	popc.b64 	%r164, %rd90;
	cvt.rn.f32.u32 	%f79, %r164;
	mul.f32 	%f80, %f57, %f79;
	fma.rn.f32 	%f81, %f8, %f80, %f78;
	and.b64  	%rd91, %rd22, %rd82;
	popc.b64 	%r165, %rd91;
	cvt.rn.f32.u32 	%f82, %r165;
	mul.f32 	%f83, %f57, %f82;
	fma.rn.f32 	%f42, %f9, %f83, %f81;
	mov.b32 	%r405, 0;
	@%p26 bra 	$L__BB26_33;
	ld.shared.u32 	%r405, [%r401+4];
$L__BB26_33:
	shfl.sync.idx.b32	%r166|%p29, %r405, 0, 31, -1;
	add.s32 	%r88, %r403, 512;
	ld.shared.u64 	%rd92, [%r403+256];
	mov.b32 	%f84, %r166;
	and.b64  	%rd93, %rd14, %rd92;
	popc.b64 	%r167, %rd93;
	cvt.rn.f32.u32 	%f85, %r167;
	mul.f32 	%f86, %f84, %f85;
	fma.rn.f32 	%f87, %f1, %f86, %f42;
	and.b64  	%rd94, %rd15, %rd92;
	popc.b64 	%r168, %rd94;
	cvt.rn.f32.u32 	%f88, %r168;
	mul.f32 	%f89, %f84, %f88;
	fma.rn.f32 	%f90, %f2, %f89, %f87;
	and.b64  	%rd95, %rd16, %rd92;
	popc.b64 	%r169, %rd95;
	cvt.rn.f32.u32 	%f91, %r169;
	mul.f32 	%f92, %f84, %f91;
	fma.rn.f32 	%f93, %f3, %f92, %f90;
	and.b64  	%rd96, %rd17, %rd92;
	popc.b64 	%r170, %rd96;
	cvt.rn.f32.u32 	%f94, %r170;
	mul.f32 	%f95, %f84, %f94;
	fma.rn.f32 	%f96, %f4, %f95, %f93;
	and.b64  	%rd97, %rd18, %rd92;
	popc.b64 	%r171, %rd97;
	cvt.rn.f32.u32 	%f97, %r171;
	mul.f32 	%f98, %f84, %f97;
	fma.rn.f32 	%f99, %f5, %f98, %f96;
	and.b64  	%rd98, %rd19, %rd92;
	popc.b64 	%r172, %rd98;
	cvt.rn.f32.u32 	%f100, %r172;
	mul.f32 	%f101, %f84, %f100;
	fma.rn.f32 	%f102, %f6, %f101, %f99;
	and.b64  	%rd99, %rd20, %rd92;
	popc.b64 	%r173, %rd99;
	cvt.rn.f32.u32 	%f103, %r173;
	mul.f32 	%f104, %f84, %f103;
	fma.rn.f32 	%f105, %f7, %f104, %f102;
	and.b64  	%rd100, %rd21, %rd92;
	popc.b64 	%r174, %rd100;
	cvt.rn.f32.u32 	%f106, %r174;
	mul.f32 	%f107, %f84, %f106;
	fma.rn.f32 	%f108, %f8, %f107, %f105;
	and.b64  	%rd101, %rd22, %rd92;
	popc.b64 	%r175, %rd101;
	cvt.rn.f32.u32 	%f109, %r175;
	mul.f32 	%f110, %f84, %f109;
	fma.rn.f32 	%f582, %f9, %f110, %f108;
	add.s32 	%r402, %r402, 2;
	add.s32 	%r401, %r401, 8;
	setp.ne.s32 	%p30, %r402, 0;
	mov.u32 	%r403, %r88;
	@%p30 bra 	$L__BB26_29;
	setp.eq.s32 	%p31, %r38, 0;
	@%p31 bra 	$L__BB26_102;
	mov.b32 	%r406, 0;
	@%p26 bra 	$L__BB26_37;
	ld.shared.u32 	%r406, [%r401];
$L__BB26_37:
	shfl.sync.idx.b32	%r177|%p33, %r406, 0, 31, -1;
	ld.shared.u64 	%rd102, [%r88];
	mov.b32 	%f111, %r177;
	and.b64  	%rd103, %rd14, %rd102;
	popc.b64 	%r178, %rd103;
	cvt.rn.f32.u32 	%f112, %r178;
	mul.f32 	%f113, %f111, %f112;
	fma.rn.f32 	%f114, %f1, %f113, %f582;
	and.b64  	%rd104, %rd15, %rd102;
	popc.b64 	%r179, %rd104;
	cvt.rn.f32.u32 	%f115, %r179;
	mul.f32 	%f116, %f111, %f115;
	fma.rn.f32 	%f117, %f2, %f116, %f114;
	and.b64  	%rd105, %rd16, %rd102;
	popc.b64 	%r180, %rd105;
	cvt.rn.f32.u32 	%f118, %r180;
	mul.f32 	%f119, %f111, %f118;
	fma.rn.f32 	%f120, %f3, %f119, %f117;
	and.b64  	%rd106, %rd17, %rd102;
	popc.b64 	%r181, %rd106;
	cvt.rn.f32.u32 	%f121, %r181;
	mul.f32 	%f122, %f111, %f121;
	fma.rn.f32 	%f123, %f4, %f122, %f120;
	and.b64  	%rd107, %rd18, %rd102;
	popc.b64 	%r182, %rd107;
	cvt.rn.f32.u32 	%f124, %r182;
	mul.f32 	%f125, %f111, %f124;
	fma.rn.f32 	%f126, %f5, %f125, %f123;
	and.b64  	%rd108, %rd19, %rd102;
	popc.b64 	%r183, %rd108;
	cvt.rn.f32.u32 	%f127, %r183;
	mul.f32 	%f128, %f111, %f127;
	fma.rn.f32 	%f129, %f6, %f128, %f126;
	and.b64  	%rd109, %rd20, %rd102;
	popc.b64 	%r184, %rd109;
	cvt.rn.f32.u32 	%f130, %r184;
	mul.f32 	%f131, %f111, %f130;
	fma.rn.f32 	%f132, %f7, %f131, %f129;
	and.b64  	%rd110, %rd21, %rd102;
	popc.b64 	%r185, %rd110;
	cvt.rn.f32.u32 	%f133, %r185;
	mul.f32 	%f134, %f111, %f133;
	fma.rn.f32 	%f135, %f8, %f134, %f132;
	and.b64  	%rd111, %rd22, %rd102;
	popc.b64 	%r186, %rd111;
	cvt.rn.f32.u32 	%f136, %r186;
	mul.f32 	%f137, %f111, %f136;
	fma.rn.f32 	%f582, %f9, %f137, %f135;
	bra.uni 	$L__BB26_102;
$L__BB26_38:
	setp.lt.s32 	%p34, %r95, 1;
	mov.f32 	%f582, 0f00000000;
	@%p34 bra 	$L__BB26_42;
	setp.ne.s32 	%p35, %r6, 0;
	mov.b32 	%r385, 0;
	@%p35 bra 	$L__BB26_41;
	ld.shared.u32 	%r385, [%r9];
$L__BB26_41:
	shfl.sync.idx.b32	%r188|%p36, %r385, 0, 31, -1;
	ld.shared.u64 	%rd112, [%r37];
	mov.b32 	%f139, %r188;
	and.b64  	%rd113, %rd14, %rd112;
	popc.b64 	%r189, %rd113;
	cvt.rn.f32.u32 	%f140, %r189;
	mul.f32 	%f141, %f139, %f140;
	fma.rn.f32 	%f142, %f1, %f141, 0f00000000;
	and.b64  	%rd114, %rd15, %rd112;
	popc.b64 	%r190, %rd114;
	cvt.rn.f32.u32 	%f143, %r190;
	mul.f32 	%f144, %f139, %f143;
	fma.rn.f32 	%f145, %f2, %f144, %f142;
	and.b64  	%rd115, %rd16, %rd112;
	popc.b64 	%r191, %rd115;
	cvt.rn.f32.u32 	%f146, %r191;
	mul.f32 	%f147, %f139, %f146;
	fma.rn.f32 	%f148, %f3, %f147, %f145;
	and.b64  	%rd116, %rd17, %rd112;
	popc.b64 	%r192, %rd116;
	cvt.rn.f32.u32 	%f149, %r192;
	mul.f32 	%f150, %f139, %f149;
	fma.rn.f32 	%f151, %f4, %f150, %f148;
	and.b64  	%rd117, %rd18, %rd112;
	popc.b64 	%r193, %rd117;
	cvt.rn.f32.u32 	%f152, %r193;
	mul.f32 	%f153, %f139, %f152;
	fma.rn.f32 	%f154, %f5, %f153, %f151;
	and.b64  	%rd118, %rd19, %rd112;
	popc.b64 	%r194, %rd118;
	cvt.rn.f32.u32 	%f155, %r194;
	mul.f32 	%f156, %f139, %f155;
	fma.rn.f32 	%f157, %f6, %f156, %f154;
	and.b64  	%rd119, %rd20, %rd112;
	popc.b64 	%r195, %rd119;
	cvt.rn.f32.u32 	%f158, %r195;
	mul.f32 	%f159, %f139, %f158;
	fma.rn.f32 	%f160, %f7, %f159, %f157;
	and.b64  	%rd120, %rd21, %rd112;
	popc.b64 	%r196, %rd120;
	cvt.rn.f32.u32 	%f161, %r196;
	mul.f32 	%f162, %f139, %f161;
	fma.rn.f32 	%f163, %f8, %f162, %f160;
	and.b64  	%rd121, %rd22, %rd112;
	popc.b64 	%r197, %rd121;
	cvt.rn.f32.u32 	%f164, %r197;
	mul.f32 	%f165, %f139, %f164;
	fma.rn.f32 	%f582, %f9, %f165, %f163;
$L__BB26_42:
	setp.lt.s32 	%p37, %r95, 2;
	@%p37 bra 	$L__BB26_46;
	setp.ne.s32 	%p38, %r6, 0;
	mov.b32 	%r386, 0;
	@%p38 bra 	$L__BB26_45;
	ld.shared.u32 	%r386, [%r9+4];
$L__BB26_45:
	shfl.sync.idx.b32	%r199|%p39, %r386, 0, 31, -1;
	ld.shared.u64 	%rd122, [%r37+256];
	mov.b32 	%f166, %r199;
	and.b64  	%rd123, %rd14, %rd122;
	popc.b64 	%r200, %rd123;
	cvt.rn.f32.u32 	%f167, %r200;
	mul.f32 	%f168, %f166, %f167;
	fma.rn.f32 	%f169, %f1, %f168, %f582;
	and.b64  	%rd124, %rd15, %rd122;
	popc.b64 	%r201, %rd124;
	cvt.rn.f32.u32 	%f170, %r201;
	mul.f32 	%f171, %f166, %f170;
	fma.rn.f32 	%f172, %f2, %f171, %f169;
	and.b64  	%rd125, %rd16, %rd122;
	popc.b64 	%r202, %rd125;
	cvt.rn.f32.u32 	%f173, %r202;
	mul.f32 	%f174, %f166, %f173;
	fma.rn.f32 	%f175, %f3, %f174, %f172;
	and.b64  	%rd126, %rd17, %rd122;
	popc.b64 	%r203, %rd126;
	cvt.rn.f32.u32 	%f176, %r203;
	mul.f32 	%f177, %f166, %f176;
	fma.rn.f32 	%f178, %f4, %f177, %f175;
	and.b64  	%rd127, %rd18, %rd122;
	popc.b64 	%r204, %rd127;
	cvt.rn.f32.u32 	%f179, %r204;
	mul.f32 	%f180, %f166, %f179;
	fma.rn.f32 	%f181, %f5, %f180, %f178;
	and.b64  	%rd128, %rd19, %rd122;
	popc.b64 	%r205, %rd128;
	cvt.rn.f32.u32 	%f182, %r205;
	mul.f32 	%f183, %f166, %f182;
	fma.rn.f32 	%f184, %f6, %f183, %f181;
	and.b64  	%rd129, %rd20, %rd122;
	popc.b64 	%r206, %rd129;
	cvt.rn.f32.u32 	%f185, %r206;
	mul.f32 	%f186, %f166, %f185;
	fma.rn.f32 	%f187, %f7, %f186, %f184;
	and.b64  	%rd130, %rd21, %rd122;
	popc.b64 	%r207, %rd130;
	cvt.rn.f32.u32 	%f188, %r207;
	mul.f32 	%f189, %f166, %f188;
	fma.rn.f32 	%f190, %f8, %f189, %f187;
	and.b64  	%rd131, %rd22, %rd122;
	popc.b64 	%r208, %rd131;
	cvt.rn.f32.u32 	%f191, %r208;
	mul.f32 	%f192, %f166, %f191;
	fma.rn.f32 	%f582, %f9, %f192, %f190;
$L__BB26_46:
	setp.lt.s32 	%p40, %r95, 3;
	@%p40 bra 	$L__BB26_50;
	setp.ne.s32 	%p41, %r6, 0;
	mov.b32 	%r387, 0;
	@%p41 bra 	$L__BB26_49;
	ld.shared.u32 	%r387, [%r9+8];
$L__BB26_49:
	shfl.sync.idx.b32	%r210|%p42, %r387, 0, 31, -1;
	ld.shared.u64 	%rd132, [%r37+512];
	mov.b32 	%f193, %r210;
	and.b64  	%rd133, %rd14, %rd132;
	popc.b64 	%r211, %rd133;
	cvt.rn.f32.u32 	%f194, %r211;
	mul.f32 	%f195, %f193, %f194;
	fma.rn.f32 	%f196, %f1, %f195, %f582;
	and.b64  	%rd134, %rd15, %rd132;
	popc.b64 	%r212, %rd134;
	cvt.rn.f32.u32 	%f197, %r212;
	mul.f32 	%f198, %f193, %f197;
	fma.rn.f32 	%f199, %f2, %f198, %f196;
	and.b64  	%rd135, %rd16, %rd132;
	popc.b64 	%r213, %rd135;
	cvt.rn.f32.u32 	%f200, %r213;
	mul.f32 	%f201, %f193, %f200;
	fma.rn.f32 	%f202, %f3, %f201, %f199;
	and.b64  	%rd136, %rd17, %rd132;
	popc.b64 	%r214, %rd136;
	cvt.rn.f32.u32 	%f203, %r214;
	mul.f32 	%f204, %f193, %f203;
	fma.rn.f32 	%f205, %f4, %f204, %f202;
	and.b64  	%rd137, %rd18, %rd132;
	popc.b64 	%r215, %rd137;
	cvt.rn.f32.u32 	%f206, %r215;
	mul.f32 	%f207, %f193, %f206;
	fma.rn.f32 	%f208, %f5, %f207, %f205;
	and.b64  	%rd138, %rd19, %rd132;
	popc.b64 	%r216, %rd138;
	cvt.rn.f32.u32 	%f209, %r216;
	mul.f32 	%f210, %f193, %f209;
	fma.rn.f32 	%f211, %f6, %f210, %f208;
	and.b64  	%rd139, %rd20, %rd132;
	popc.b64 	%r217, %rd139;
	cvt.rn.f32.u32 	%f212, %r217;
	mul.f32 	%f213, %f193, %f212;
	fma.rn.f32 	%f214, %f7, %f213, %f211;
	and.b64  	%rd140, %rd21, %rd132;
	popc.b64 	%r218, %rd140;
	cvt.rn.f32.u32 	%f215, %r218;
	mul.f32 	%f216, %f193, %f215;
	fma.rn.f32 	%f217, %f8, %f216, %f214;
	and.b64  	%rd141, %rd22, %rd132;
	popc.b64 	%r219, %rd141;
	cvt.rn.f32.u32 	%f218, %r219;
	mul.f32 	%f219, %f193, %f218;
	fma.rn.f32 	%f582, %f9, %f219, %f217;
$L__BB26_50:
	setp.lt.s32 	%p43, %r95, 4;
	@%p43 bra 	$L__BB26_54;
	setp.ne.s32 	%p44, %r6, 0;
	mov.b32 	%r388, 0;
	@%p44 bra 	$L__BB26_53;
	ld.shared.u32 	%r388, [%r9+12];
$L__BB26_53:
	shfl.sync.idx.b32	%r221|%p45, %r388, 0, 31, -1;
	ld.shared.u64 	%rd142, [%r37+768];
	mov.b32 	%f220, %r221;
	and.b64  	%rd143, %rd14, %rd142;
	popc.b64 	%r222, %rd143;
	cvt.rn.f32.u32 	%f221, %r222;
	mul.f32 	%f222, %f220, %f221;
	fma.rn.f32 	%f223, %f1, %f222, %f582;
	and.b64  	%rd144, %rd15, %rd142;
	popc.b64 	%r223, %rd144;
	cvt.rn.f32.u32 	%f224, %r223;
	mul.f32 	%f225, %f220, %f224;
	fma.rn.f32 	%f226, %f2, %f225, %f223;
	and.b64  	%rd145, %rd16, %rd142;
	popc.b64 	%r224, %rd145;
	cvt.rn.f32.u32 	%f227, %r224;
	mul.f32 	%f228, %f220, %f227;
	fma.rn.f32 	%f229, %f3, %f228, %f226;
	and.b64  	%rd146, %rd17, %rd142;
	popc.b64 	%r225, %rd146;
	cvt.rn.f32.u32 	%f230, %r225;
	mul.f32 	%f231, %f220, %f230;
	fma.rn.f32 	%f232, %f4, %f231, %f229;
	and.b64  	%rd147, %rd18, %rd142;
	popc.b64 	%r226, %rd147;
	cvt.rn.f32.u32 	%f233, %r226;
	mul.f32 	%f234, %f220, %f233;
	fma.rn.f32 	%f235, %f5, %f234, %f232;
	and.b64  	%rd148, %rd19, %rd142;
	popc.b64 	%r227, %rd148;
	cvt.rn.f32.u32 	%f236, %r227;
	mul.f32 	%f237, %f220, %f236;
	fma.rn.f32 	%f238, %f6, %f237, %f235;
	and.b64  	%rd149, %rd20, %rd142;
	popc.b64 	%r228, %rd149;
	cvt.rn.f32.u32 	%f239, %r228;
	mul.f32 	%f240, %f220, %f239;
	fma.rn.f32 	%f241, %f7, %f240, %f238;
	and.b64  	%rd150, %rd21, %rd142;
	popc.b64 	%r229, %rd150;
	cvt.rn.f32.u32 	%f242, %r229;
	mul.f32 	%f243, %f220, %f242;
	fma.rn.f32 	%f244, %f8, %f243, %f241;
	and.b64  	%rd151, %rd22, %rd142;
	popc.b64 	%r230, %rd151;
	cvt.rn.f32.u32 	%f245, %r230;
	mul.f32 	%f246, %f220, %f245;
	fma.rn.f32 	%f582, %f9, %f246, %f244;
$L__BB26_54:
	setp.lt.s32 	%p46, %r95, 5;
	@%p46 bra 	$L__BB26_58;
	setp.ne.s32 	%p47, %r6, 0;
	mov.b32 	%r389, 0;
	@%p47 bra 	$L__BB26_57;
	ld.shared.u32 	%r389, [%r9+16];
$L__BB26_57:
	shfl.sync.idx.b32	%r232|%p48, %r389, 0, 31, -1;
	ld.shared.u64 	%rd152, [%r37+1024];
	mov.b32 	%f247, %r232;
	and.b64  	%rd153, %rd14, %rd152;
	popc.b64 	%r233, %rd153;
	cvt.rn.f32.u32 	%f248, %r233;
	mul.f32 	%f249, %f247, %f248;
	fma.rn.f32 	%f250, %f1, %f249, %f582;
	and.b64  	%rd154, %rd15, %rd152;
	popc.b64 	%r234, %rd154;
	cvt.rn.f32.u32 	%f251, %r234;
	mul.f32 	%f252, %f247, %f251;
	fma.rn.f32 	%f253, %f2, %f252, %f250;
	and.b64  	%rd155, %rd16, %rd152;
	popc.b64 	%r235, %rd155;
	cvt.rn.f32.u32 	%f254, %r235;
	mul.f32 	%f255, %f247, %f254;
	fma.rn.f32 	%f256, %f3, %f255, %f253;
	and.b64  	%rd156, %rd17, %rd152;
	popc.b64 	%r236, %rd156;
	cvt.rn.f32.u32 	%f257, %r236;
	mul.f32 	%f258, %f247, %f257;
	fma.rn.f32 	%f259, %f4, %f258, %f256;
	and.b64  	%rd157, %rd18, %rd152;
	popc.b64 	%r237, %rd157;
	cvt.rn.f32.u32 	%f260, %r237;
	mul.f32 	%f261, %f247, %f260;
	fma.rn.f32 	%f262, %f5, %f261, %f259;
	and.b64  	%rd158, %rd19, %rd152;
	popc.b64 	%r238, %rd158;
	cvt.rn.f32.u32 	%f263, %r238;
	mul.f32 	%f264, %f247, %f263;
	fma.rn.f32 	%f265, %f6, %f264, %f262;
	and.b64  	%rd159, %rd20, %rd152;
	popc.b64 	%r239, %rd159;
	cvt.rn.f32.u32 	%f266, %r239;
	mul.f32 	%f267, %f247, %f266;
	fma.rn.f32 	%f268, %f7, %f267, %f265;
	and.b64  	%rd160, %rd21, %rd152;
	popc.b64 	%r240, %rd160;
	cvt.rn.f32.u32 	%f269, %r240;
	mul.f32 	%f270, %f247, %f269;
	fma.rn.f32 	%f271, %f8, %f270, %f268;
	and.b64  	%rd161, %rd22, %rd152;
	popc.b64 	%r241, %rd161;
	cvt.rn.f32.u32 	%f272, %r241;
	mul.f32 	%f273, %f247, %f272;
	fma.rn.f32 	%f582, %f9, %f273, %f271;
$L__BB26_58:
	setp.lt.s32 	%p49, %r95, 6;
	@%p49 bra 	$L__BB26_62;
	setp.ne.s32 	%p50, %r6, 0;
	mov.b32 	%r390, 0;
	@%p50 bra 	$L__BB26_61;
	ld.shared.u32 	%r390, [%r9+20];
$L__BB26_61:
	shfl.sync.idx.b32	%r243|%p51, %r390, 0, 31, -1;
	ld.shared.u64 	%rd162, [%r37+1280];
	mov.b32 	%f274, %r243;
	and.b64  	%rd163, %rd14, %rd162;
	popc.b64 	%r244, %rd163;
	cvt.rn.f32.u32 	%f275, %r244;
	mul.f32 	%f276, %f274, %f275;
	fma.rn.f32 	%f277, %f1, %f276, %f582;
	and.b64  	%rd164, %rd15, %rd162;
	popc.b64 	%r245, %rd164;
	cvt.rn.f32.u32 	%f278, %r245;
	mul.f32 	%f279, %f274, %f278;
	fma.rn.f32 	%f280, %f2, %f279, %f277;
	and.b64  	%rd165, %rd16, %rd162;
	popc.b64 	%r246, %rd165;
	cvt.rn.f32.u32 	%f281, %r246;
	mul.f32 	%f282, %f274, %f281;
	fma.rn.f32 	%f283, %f3, %f282, %f280;
	and.b64  	%rd166, %rd17, %rd162;
	popc.b64 	%r247, %rd166;
	cvt.rn.f32.u32 	%f284, %r247;
	mul.f32 	%f285, %f274, %f284;
	fma.rn.f32 	%f286, %f4, %f285, %f283;
	and.b64  	%rd167, %rd18, %rd162;
	popc.b64 	%r248, %rd167;
	cvt.rn.f32.u32 	%f287, %r248;
	mul.f32 	%f288, %f274, %f287;
	fma.rn.f32 	%f289, %f5, %f288, %f286;
	and.b64  	%rd168, %rd19, %rd162;
	popc.b64 	%r249, %rd168;
	cvt.rn.f32.u32 	%f290, %r249;
	mul.f32 	%f291, %f274, %f290;
	fma.rn.f32 	%f292, %f6, %f291, %f289;
	and.b64  	%rd169, %rd20, %rd162;
	popc.b64 	%r250, %rd169;
	cvt.rn.f32.u32 	%f293, %r250;
	mul.f32 	%f294, %f274, %f293;
	fma.rn.f32 	%f295, %f7, %f294, %f292;
	and.b64  	%rd170, %rd21, %rd162;
	popc.b64 	%r251, %rd170;
	cvt.rn.f32.u32 	%f296, %r251;
	mul.f32 	%f297, %f274, %f296;
	fma.rn.f32 	%f298, %f8, %f297, %f295;
	and.b64  	%rd171, %rd22, %rd162;
	popc.b64 	%r252, %rd171;
	cvt.rn.f32.u32 	%f299, %r252;
	mul.f32 	%f300, %f274, %f299;
	fma.rn.f32 	%f582, %f9, %f300, %f298;
$L__BB26_62:
	setp.lt.s32 	%p52, %r95, 7;
	@%p52 bra 	$L__BB26_66;
	setp.ne.s32 	%p53, %r6, 0;
	mov.b32 	%r391, 0;
	@%p53 bra 	$L__BB26_65;
	ld.shared.u32 	%r391, [%r9+24];
$L__BB26_65:
	shfl.sync.idx.b32	%r254|%p54, %r391, 0, 31, -1;
	ld.shared.u64 	%rd172, [%r37+1536];
	mov.b32 	%f301, %r254;
	and.b64  	%rd173, %rd14, %rd172;
	popc.b64 	%r255, %rd173;
	cvt.rn.f32.u32 	%f302, %r255;
	mul.f32 	%f303, %f301, %f302;
	fma.rn.f32 	%f304, %f1, %f303, %f582;
	and.b64  	%rd174, %rd15, %rd172;
	popc.b64 	%r256, %rd174;
	cvt.rn.f32.u32 	%f305, %r256;
	mul.f32 	%f306, %f301, %f305;
	fma.rn.f32 	%f307, %f2, %f306, %f304;
	and.b64  	%rd175, %rd16, %rd172;
	popc.b64 	%r257, %rd175;
	cvt.rn.f32.u32 	%f308, %r257;
	mul.f32 	%f309, %f301, %f308;
	fma.rn.f32 	%f310, %f3, %f309, %f307;
	and.b64  	%rd176, %rd17, %rd172;
	popc.b64 	%r258, %rd176;
	cvt.rn.f32.u32 	%f311, %r258;
	mul.f32 	%f312, %f301, %f311;
	fma.rn.f32 	%f313, %f4, %f312, %f310;
	and.b64  	%rd177, %rd18, %rd172;
	popc.b64 	%r259, %rd177;
	cvt.rn.f32.u32 	%f314, %r259;
	mul.f32 	%f315, %f301, %f314;
	fma.rn.f32 	%f316, %f5, %f315, %f313;
	and.b64  	%rd178, %rd19, %rd172;
	popc.b64 	%r260, %rd178;
	cvt.rn.f32.u32 	%f317, %r260;
	mul.f32 	%f318, %f301, %f317;
	fma.rn.f32 	%f319, %f6, %f318, %f316;
	and.b64  	%rd179, %rd20, %rd172;
	popc.b64 	%r261, %rd179;
	cvt.rn.f32.u32 	%f320, %r261;
	mul.f32 	%f321, %f301, %f320;
	fma.rn.f32 	%f322, %f7, %f321, %f319;
	and.b64  	%rd180, %rd21, %rd172;
	popc.b64 	%r262, %rd180;
	cvt.rn.f32.u32 	%f323, %r262;
	mul.f32 	%f324, %f301, %f323;
	fma.rn.f32 	%f325, %f8, %f324, %f322;
	and.b64  	%rd181, %rd22, %rd172;
	popc.b64 	%r263, %rd181;
	cvt.rn.f32.u32 	%f326, %r263;
	mul.f32 	%f327, %f301, %f326;
	fma.rn.f32 	%f582, %f9, %f327, %f325;
$L__BB26_66:
	setp.lt.s32 	%p55, %r95, 8;
	@%p55 bra 	$L__BB26_70;
	setp.ne.s32 	%p56, %r6, 0;
	mov.b32 	%r392, 0;
	@%p56 bra 	$L__BB26_69;
	ld.shared.u32 	%r392, [%r9+28];
$L__BB26_69:
	shfl.sync.idx.b32	%r265|%p57, %r392, 0, 31, -1;
	ld.shared.u64 	%rd182, [%r37+1792];
	mov.b32 	%f328, %r265;
	and.b64  	%rd183, %rd14, %rd182;
	popc.b64 	%r266, %rd183;
	cvt.rn.f32.u32 	%f329, %r266;
	mul.f32 	%f330, %f328, %f329;
	fma.rn.f32 	%f331, %f1, %f330, %f582;
	and.b64  	%rd184, %rd15, %rd182;
	popc.b64 	%r267, %rd184;
	cvt.rn.f32.u32 	%f332, %r267;
	mul.f32 	%f333, %f328, %f332;
	fma.rn.f32 	%f334, %f2, %f333, %f331;
	and.b64  	%rd185, %rd16, %rd182;
	popc.b64 	%r268, %rd185;
	cvt.rn.f32.u32 	%f335, %r268;
	mul.f32 	%f336, %f328, %f335;
	fma.rn.f32 	%f337, %f3, %f336, %f334;
	and.b64  	%rd186, %rd17, %rd182;
	popc.b64 	%r269, %rd186;
	cvt.rn.f32.u32 	%f338, %r269;
	mul.f32 	%f339, %f328, %f338;
	fma.rn.f32 	%f340, %f4, %f339, %f337;
	and.b64  	%rd187, %rd18, %rd182;
	popc.b64 	%r270, %rd187;
	cvt.rn.f32.u32 	%f341, %r270;
	mul.f32 	%f342, %f328, %f341;
	fma.rn.f32 	%f343, %f5, %f342, %f340;
	and.b64  	%rd188, %rd19, %rd182;
	popc.b64 	%r271, %rd188;
	cvt.rn.f32.u32 	%f344, %r271;
	mul.f32 	%f345, %f328, %f344;
	fma.rn.f32 	%f346, %f6, %f345, %f343;
	and.b64  	%rd189, %rd20, %rd182;
	popc.b64 	%r272, %rd189;
	cvt.rn.f32.u32 	%f347, %r272;
	mul.f32 	%f348, %f328, %f347;
	fma.rn.f32 	%f349, %f7, %f348, %f346;
	and.b64  	%rd190, %rd21, %rd182;
	popc.b64 	%r273, %rd190;
	cvt.rn.f32.u32 	%f350, %r273;
	mul.f32 	%f351, %f328, %f350;
	fma.rn.f32 	%f352, %f8, %f351, %f349;
	and.b64  	%rd191, %rd22, %rd182;
	popc.b64 	%r274, %rd191;
	cvt.rn.f32.u32 	%f353, %r274;
	mul.f32 	%f354, %f328, %f353;
	fma.rn.f32 	%f582, %f9, %f354, %f352;
$L__BB26_70:
	setp.lt.s32 	%p58, %r95, 9;
	@%p58 bra 	$L__BB26_74;
	setp.ne.s32 	%p59, %r6, 0;
	mov.b32 	%r393, 0;
	@%p59 bra 	$L__BB26_73;
	ld.shared.u32 	%r393, [%r9+32];
$L__BB26_73:
	shfl.sync.idx.b32	%r276|%p60, %r393, 0, 31, -1;
	ld.shared.u64 	%rd192, [%r37+2048];
	mov.b32 	%f355, %r276;
	and.b64  	%rd193, %rd14, %rd192;
	popc.b64 	%r277, %rd193;
	cvt.rn.f32.u32 	%f356, %r277;
	mul.f32 	%f357, %f355, %f356;
	fma.rn.f32 	%f358, %f1, %f357, %f582;
	and.b64  	%rd194, %rd15, %rd192;
	popc.b64 	%r278, %rd194;
	cvt.rn.f32.u32 	%f359, %r278;
	mul.f32 	%f360, %f355, %f359;
	fma.rn.f32 	%f361, %f2, %f360, %f358;
	and.b64  	%rd195, %rd16, %rd192;
	popc.b64 	%r279, %rd195;
	cvt.rn.f32.u32 	%f362, %r279;
	mul.f32 	%f363, %f355, %f362;
	fma.rn.f32 	%f364, %f3, %f363, %f361;
	and.b64  	%rd196, %rd17, %rd192;
	popc.b64 	%r280, %rd196;
	cvt.rn.f32.u32 	%f365, %r280;
	mul.f32 	%f366, %f355, %f365;
	fma.rn.f32 	%f367, %f4, %f366, %f364;
	and.b64  	%rd197, %rd18, %rd192;
	popc.b64 	%r281, %rd197;
	cvt.rn.f32.u32 	%f368, %r281;
	mul.f32 	%f369, %f355, %f368;
	fma.rn.f32 	%f370, %f5, %f369, %f367;
	and.b64  	%rd198, %rd19, %rd192;
	popc.b64 	%r282, %rd198;
	cvt.rn.f32.u32 	%f371, %r282;
	mul.f32 	%f372, %f355, %f371;
	fma.rn.f32 	%f373, %f6, %f372, %f370;
	and.b64  	%rd199, %rd20, %rd192;
	popc.b64 	%r283, %rd199;
	cvt.rn.f32.u32 	%f374, %r283;
	mul.f32 	%f375, %f355, %f374;
	fma.rn.f32 	%f376, %f7, %f375, %f373;
	and.b64  	%rd200, %rd21, %rd192;
	popc.b64 	%r284, %rd200;
	cvt.rn.f32.u32 	%f377, %r284;
	mul.f32 	%f378, %f355, %f377;
	fma.rn.f32 	%f379, %f8, %f378, %f376;
	and.b64  	%rd201, %rd22, %rd192;
	popc.b64 	%r285, %rd201;
	cvt.rn.f32.u32 	%f380, %r285;
	mul.f32 	%f381, %f355, %f380;
	fma.rn.f32 	%f582, %f9, %f381, %f379;
$L__BB26_74:
	setp.lt.s32 	%p61, %r95, 10;
	@%p61 bra 	$L__BB26_78;
	setp.ne.s32 	%p62, %r6, 0;
	mov.b32 	%r394, 0;
	@%p62 bra 	$L__BB26_77;
	ld.shared.u32 	%r394, [%r9+36];
$L__BB26_77:
	shfl.sync.idx.b32	%r287|%p63, %r394, 0, 31, -1;
	ld.shared.u64 	%rd202, [%r37+2304];
	mov.b32 	%f382, %r287;
	and.b64  	%rd203, %rd14, %rd202;
	popc.b64 	%r288, %rd203;
	cvt.rn.f32.u32 	%f383, %r288;
	mul.f32 	%f384, %f382, %f383;
	fma.rn.f32 	%f385, %f1, %f384, %f582;
	and.b64  	%rd204, %rd15, %rd202;
	popc.b64 	%r289, %rd204;
	cvt.rn.f32.u32 	%f386, %r289;
	mul.f32 	%f387, %f382, %f386;
	fma.rn.f32 	%f388, %f2, %f387, %f385;
	and.b64  	%rd205, %rd16, %rd202;
	popc.b64 	%r290, %rd205;
	cvt.rn.f32.u32 	%f389, %r290;
	mul.f32 	%f390, %f382, %f389;
	fma.rn.f32 	%f391, %f3, %f390, %f388;
	and.b64  	%rd206, %rd17, %rd202;
	popc.b64 	%r291, %rd206;
	cvt.rn.f32.u32 	%f392, %r291;
	mul.f32 	%f393, %f382, %f392;
	fma.rn.f32 	%f394, %f4, %f393, %f391;
	and.b64  	%rd207, %rd18, %rd202;
	popc.b64 	%r292, %rd207;
	cvt.rn.f32.u32 	%f395, %r292;
	mul.f32 	%f396, %f382, %f395;
	fma.rn.f32 	%f397, %f5, %f396, %f394;
	and.b64  	%rd208, %rd19, %rd202;
	popc.b64 	%r293, %rd208;
	cvt.rn.f32.u32 	%f398, %r293;
	mul.f32 	%f399, %f382, %f398;
	fma.rn.f32 	%f400, %f6, %f399, %f397;
	and.b64  	%rd209, %rd20, %rd202;
	popc.b64 	%r294, %rd209;
	cvt.rn.f32.u32 	%f401, %r294;
	mul.f32 	%f402, %f382, %f401;
	fma.rn.f32 	%f403, %f7, %f402, %f400;
	and.b64  	%rd210, %rd21, %rd202;
	popc.b64 	%r295, %rd210;
	cvt.rn.f32.u32 	%f404, %r295;
	mul.f32 	%f405, %f382, %f404;
	fma.rn.f32 	%f406, %f8, %f405, %f403;
	and.b64  	%rd211, %rd22, %rd202;
	popc.b64 	%r296, %rd211;
	cvt.rn.f32.u32 	%f407, %r296;
	mul.f32 	%f408, %f382, %f407;
	fma.rn.f32 	%f582, %f9, %f408, %f406;
$L__BB26_78:
	setp.lt.s32 	%p64, %r95, 11;
	@%p64 bra 	$L__BB26_82;
	setp.ne.s32 	%p65, %r6, 0;
	mov.b32 	%r395, 0;
	@%p65 bra 	$L__BB26_81;
	ld.shared.u32 	%r395, [%r9+40];
$L__BB26_81:
	shfl.sync.idx.b32	%r298|%p66, %r395, 0, 31, -1;
	ld.shared.u64 	%rd212, [%r37+2560];
	mov.b32 	%f409, %r298;
	and.b64  	%rd213, %rd14, %rd212;
	popc.b64 	%r299, %rd213;
	cvt.rn.f32.u32 	%f410, %r299;
	mul.f32 	%f411, %f409, %f410;
	fma.rn.f32 	%f412, %f1, %f411, %f582;
	and.b64  	%rd214, %rd15, %rd212;
	popc.b64 	%r300, %rd214;
	cvt.rn.f32.u32 	%f413, %r300;
	mul.f32 	%f414, %f409, %f413;
	fma.rn.f32 	%f415, %f2, %f414, %f412;
	and.b64  	%rd215, %rd16, %rd212;
	popc.b64 	%r301, %rd215;
	cvt.rn.f32.u32 	%f416, %r301;
	mul.f32 	%f417, %f409, %f416;
	fma.rn.f32 	%f418, %f3, %f417, %f415;
	and.b64  	%rd216, %rd17, %rd212;
	popc.b64 	%r302, %rd216;
	cvt.rn.f32.u32 	%f419, %r302;
	mul.f32 	%f420, %f409, %f419;
	fma.rn.f32 	%f421, %f4, %f420, %f418;
	and.b64  	%rd217, %rd18, %rd212;
	popc.b64 	%r303, %rd217;
	cvt.rn.f32.u32 	%f422, %r303;
	mul.f32 	%f423, %f409, %f422;
	fma.rn.f32 	%f424, %f5, %f423, %f421;
	and.b64  	%rd218, %rd19, %rd212;
	popc.b64 	%r304, %rd218;
	cvt.rn.f32.u32 	%f425, %r304;
	mul.f32 	%f426, %f409, %f425;
	fma.rn.f32 	%f427, %f6, %f426, %f424;
	and.b64  	%rd219, %rd20, %rd212;
	popc.b64 	%r305, %rd219;
	cvt.rn.f32.u32 	%f428, %r305;
	mul.f32 	%f429, %f409, %f428;
	fma.rn.f32 	%f430, %f7, %f429, %f427;
	and.b64  	%rd220, %rd21, %rd212;
	popc.b64 	%r306, %rd220;
	cvt.rn.f32.u32 	%f431, %r306;
	mul.f32 	%f432, %f409, %f431;
	fma.rn.f32 	%f433, %f8, %f432, %f430;
	and.b64  	%rd221, %rd22, %rd212;
	popc.b64 	%r307, %rd221;
	cvt.rn.f32.u32 	%f434, %r307;
	mul.f32 	%f435, %f409, %f434;
	fma.rn.f32 	%f582, %f9, %f435, %f433;
$L__BB26_82:
	setp.lt.s32 	%p67, %r95, 12;
	@%p67 bra 	$L__BB26_86;
	setp.ne.s32 	%p68, %r6, 0;
	mov.b32 	%r396, 0;
	@%p68 bra 	$L__BB26_85;
	ld.shared.u32 	%r396, [%r9+44];
$L__BB26_85:
	shfl.sync.idx.b32	%r309|%p69, %r396, 0, 31, -1;
	ld.shared.u64 	%rd222, [%r37+2816];
	mov.b32 	%f436, %r309;
	and.b64  	%rd223, %rd14, %rd222;
	popc.b64 	%r310, %rd223;
	cvt.rn.f32.u32 	%f437, %r310;
	mul.f32 	%f438, %f436, %f437;
	fma.rn.f32 	%f439, %f1, %f438, %f582;
	and.b64  	%rd224, %rd15, %rd222;
	popc.b64 	%r311, %rd224;
	cvt.rn.f32.u32 	%f440, %r311;
	mul.f32 	%f441, %f436, %f440;
	fma.rn.f32 	%f442, %f2, %f441, %f439;
	and.b64  	%rd225, %rd16, %rd222;
	popc.b64 	%r312, %rd225;
	cvt.rn.f32.u32 	%f443, %r312;
	mul.f32 	%f444, %f436, %f443;
	fma.rn.f32 	%f445, %f3, %f444, %f442;
	and.b64  	%rd226, %rd17, %rd222;
	popc.b64 	%r313, %rd226;
	cvt.rn.f32.u32 	%f446, %r313;
	mul.f32 	%f447, %f436, %f446;
	fma.rn.f32 	%f448, %f4, %f447, %f445;
	and.b64  	%rd227, %rd18, %rd222;
	popc.b64 	%r314, %rd227;
	cvt.rn.f32.u32 	%f449, %r314;
	mul.f32 	%f450, %f436, %f449;
	fma.rn.f32 	%f451, %f5, %f450, %f448;
	and.b64  	%rd228, %rd19, %rd222;
	popc.b64 	%r315, %rd228;
	cvt.rn.f32.u32 	%f452, %r315;
	mul.f32 	%f453, %f436, %f452;
	fma.rn.f32 	%f454, %f6, %f453, %f451;
	and.b64  	%rd229, %rd20, %rd222;
	popc.b64 	%r316, %rd229;
	cvt.rn.f32.u32 	%f455, %r316;
	mul.f32 	%f456, %f436, %f455;
	fma.rn.f32 	%f457, %f7, %f456, %f454;
	and.b64  	%rd230, %rd21, %rd222;
	popc.b64 	%r317, %rd230;
	cvt.rn.f32.u32 	%f458, %r317;
	mul.f32 	%f459, %f436, %f458;
	fma.rn.f32 	%f460, %f8, %f459, %f457;
	and.b64  	%rd231, %rd22, %rd222;
	popc.b64 	%r318, %rd231;
	cvt.rn.f32.u32 	%f461, %r318;
	mul.f32 	%f462, %f436, %f461;
	fma.rn.f32 	%f582, %f9, %f462, %f460;
$L__BB26_86:
	setp.lt.s32 	%p70, %r95, 13;
	@%p70 bra 	$L__BB26_90;
	setp.ne.s32 	%p71, %r6, 0;
	mov.b32 	%r397, 0;
	@%p71 bra 	$L__BB26_89;
	ld.shared.u32 	%r397, [%r9+48];
$L__BB26_89:
	shfl.sync.idx.b32	%r320|%p72, %r397, 0, 31, -1;
	ld.shared.u64 	%rd232, [%r37+3072];
	mov.b32 	%f463, %r320;
	and.b64  	%rd233, %rd14, %rd232;
	popc.b64 	%r321, %rd233;
	cvt.rn.f32.u32 	%f464, %r321;
	mul.f32 	%f465, %f463, %f464;
	fma.rn.f32 	%f466, %f1, %f465, %f582;
	and.b64  	%rd234, %rd15, %rd232;
	popc.b64 	%r322, %rd234;
	cvt.rn.f32.u32 	%f467, %r322;
	mul.f32 	%f468, %f463, %f467;
	fma.rn.f32 	%f469, %f2, %f468, %f466;
	and.b64  	%rd235, %rd16, %rd232;
	popc.b64 	%r323, %rd235;
	cvt.rn.f32.u32 	%f470, %r323;
	mul.f32 	%f471, %f463, %f470;
	fma.rn.f32 	%f472, %f3, %f471, %f469;
	and.b64  	%rd236, %rd17, %rd232;
	popc.b64 	%r324, %rd236;
	cvt.rn.f32.u32 	%f473, %r324;
	mul.f32 	%f474, %f463, %f473;
	fma.rn.f32 	%f475, %f4, %f474, %f472;
	and.b64  	%rd237, %rd18, %rd232;
	popc.b64 	%r325, %rd237;
	cvt.rn.f32.u32 	%f476, %r325;
	mul.f32 	%f477, %f463, %f476;
	fma.rn.f32 	%f478, %f5, %f477, %f475;
	and.b64  	%rd238, %rd19, %rd232;
	popc.b64 	%r326, %rd238;
	cvt.rn.f32.u32 	%f479, %r326;
	mul.f32 	%f480, %f463, %f479;
	fma.rn.f32 	%f481, %f6, %f480, %f478;
	and.b64  	%rd239, %rd20, %rd232;
	popc.b64 	%r327, %rd239;
	cvt.rn.f32.u32 	%f482, %r327;
	mul.f32 	%f483, %f463, %f482;
	fma.rn.f32 	%f484, %f7, %f483, %f481;
	and.b64  	%rd240, %rd21, %rd232;
	popc.b64 	%r328, %rd240;
	cvt.rn.f32.u32 	%f485, %r328;
	mul.f32 	%f486, %f463, %f485;
	fma.rn.f32 	%f487, %f8, %f486, %f484;
	and.b64  	%rd241, %rd22, %rd232;
	popc.b64 	%r329, %rd241;
	cvt.rn.f32.u32 	%f488, %r329;
	mul.f32 	%f489, %f463, %f488;
	fma.rn.f32 	%f582, %f9, %f489, %f487;
$L__BB26_90:
	setp.lt.s32 	%p73, %r95, 14;
	@%p73 bra 	$L__BB26_94;
	setp.ne.s32 	%p74, %r6, 0;
	mov.b32 	%r398, 0;
	@%p74 bra 	$L__BB26_93;
	ld.shared.u32 	%r398, [%r9+52];
$L__BB26_93:
	shfl.sync.idx.b32	%r331|%p75, %r398, 0, 31, -1;
	ld.shared.u64 	%rd242, [%r37+3328];
	mov.b32 	%f490, %r331;
	and.b64  	%rd243, %rd14, %rd242;
	popc.b64 	%r332, %rd243;
	cvt.rn.f32.u32 	%f491, %r332;
	mul.f32 	%f492, %f490, %f491;
	fma.rn.f32 	%f493, %f1, %f492, %f582;
	and.b64  	%rd244, %rd15, %rd242;
	popc.b64 	%r333, %rd244;
	cvt.rn.f32.u32 	%f494, %r333;
	mul.f32 	%f495, %f490, %f494;
	fma.rn.f32 	%f496, %f2, %f495, %f493;
	and.b64  	%rd245, %rd16, %rd242;
	popc.b64 	%r334, %rd245;
	cvt.rn.f32.u32 	%f497, %r334;
	mul.f32 	%f498, %f490, %f497;
	fma.rn.f32 	%f499, %f3, %f498, %f496;
	and.b64  	%rd246, %rd17, %rd242;
	popc.b64 	%r335, %rd246;
	cvt.rn.f32.u32 	%f500, %r335;
	mul.f32 	%f501, %f490, %f500;
	fma.rn.f32 	%f502, %f4, %f501, %f499;
	and.b64  	%rd247, %rd18, %rd242;
	popc.b64 	%r336, %rd247;
	cvt.rn.f32.u32 	%f503, %r336;
	mul.f32 	%f504, %f490, %f503;
	fma.rn.f32 	%f505, %f5, %f504, %f502;
	and.b64  	%rd248, %rd19, %rd242;
	popc.b64 	%r337, %rd248;
	cvt.rn.f32.u32 	%f506, %r337;
	mul.f32 	%f507, %f490, %f506;
	fma.rn.f32 	%f508, %f6, %f507, %f505;
	and.b64  	%rd249, %rd20, %rd242;
	popc.b64 	%r338, %rd249;
	cvt.rn.f32.u32 	%f509, %r338;
	mul.f32 	%f510, %f490, %f509;
	fma.rn.f32 	%f511, %f7, %f510, %f508;
	and.b64  	%rd250, %rd21, %rd242;
	popc.b64 	%r339, %rd250;
	cvt.rn.f32.u32 	%f512, %r339;
	mul.f32 	%f513, %f490, %f512;
	fma.rn.f32 	%f514, %f8, %f513, %f511;
	and.b64  	%rd251, %rd22, %rd242;
	popc.b64 	%r340, %rd251;
	cvt.rn.f32.u32 	%f515, %r340;
	mul.f32 	%f516, %f490, %f515;
	fma.rn.f32 	%f582, %f9, %f516, %f514;
$L__BB26_94:
	setp.lt.s32 	%p76, %r95, 15;
	@%p76 bra 	$L__BB26_98;
	setp.ne.s32 	%p77, %r6, 0;
	mov.b32 	%r399, 0;
	@%p77 bra 	$L__BB26_97;
	ld.shared.u32 	%r399, [%r9+56];
$L__BB26_97:
	shfl.sync.idx.b32	%r342|%p78, %r399, 0, 31, -1;
	ld.shared.u64 	%rd252, [%r37+3584];
	mov.b32 	%f517, %r342;
	and.b64  	%rd253, %rd14, %rd252;
	popc.b64 	%r343, %rd253;
	cvt.rn.f32.u32 	%f518, %r343;
	mul.f32 	%f519, %f517, %f518;
	fma.rn.f32 	%f520, %f1, %f519, %f582;
	and.b64  	%rd254, %rd15, %rd252;
	popc.b64 	%r344, %rd254;
	cvt.rn.f32.u32 	%f521, %r344;
	mul.f32 	%f522, %f517, %f521;
	fma.rn.f32 	%f523, %f2, %f522, %f520;
	and.b64  	%rd255, %rd16, %rd252;
	popc.b64 	%r345, %rd255;
	cvt.rn.f32.u32 	%f524, %r345;
	mul.f32 	%f525, %f517, %f524;
	fma.rn.f32 	%f526, %f3, %f525, %f523;
	and.b64  	%rd256, %rd17, %rd252;
	popc.b64 	%r346, %rd256;
	cvt.rn.f32.u32 	%f527, %r346;
	mul.f32 	%f528, %f517, %f527;
	fma.rn.f32 	%f529, %f4, %f528, %f526;
	and.b64  	%rd257, %rd18, %rd252;
	popc.b64 	%r347, %rd257;
	cvt.rn.f32.u32 	%f530, %r347;
	mul.f32 	%f531, %f517, %f530;
	fma.rn.f32 	%f532, %f5, %f531, %f529;
	and.b64  	%rd258, %rd19, %rd252;
	popc.b64 	%r348, %rd258;
	cvt.rn.f32.u32 	%f533, %r348;
	mul.f32 	%f534, %f517, %f533;
	fma.rn.f32 	%f535, %f6, %f534, %f532;
	and.b64  	%rd259, %rd20, %rd252;
	popc.b64 	%r349, %rd259;
	cvt.rn.f32.u32 	%f536, %r349;
	mul.f32 	%f537, %f517, %f536;
	fma.rn.f32 	%f538, %f7, %f537, %f535;
	and.b64  	%rd260, %rd21, %rd252;
	popc.b64 	%r350, %rd260;
	cvt.rn.f32.u32 	%f539, %r350;
	mul.f32 	%f540, %f517, %f539;
	fma.rn.f32 	%f541, %f8, %f540, %f538;
	and.b64  	%rd261, %rd22, %rd252;
	popc.b64 	%r351, %rd261;
	cvt.rn.f32.u32 	%f542, %r351;
	mul.f32 	%f543, %f517, %f542;
	fma.rn.f32 	%f582, %f9, %f543, %f541;
$L__BB26_98:
	setp.ne.s32 	%p79, %r95, 16;
	@%p79 bra 	$L__BB26_102;
	setp.ne.s32 	%p80, %r6, 0;
	mov.b32 	%r400, 0;
	@%p80 bra 	$L__BB26_101;
	ld.shared.u32 	%r400, [%r9+60];
$L__BB26_101:
	shfl.sync.idx.b32	%r353|%p81, %r400, 0, 31, -1;
	ld.shared.u64 	%rd262, [%r37+3840];
	mov.b32 	%f544, %r353;
	and.b64  	%rd263, %rd14, %rd262;
	popc.b64 	%r354, %rd263;
	cvt.rn.f32.u32 	%f545, %r354;
	mul.f32 	%f546, %f544, %f545;
	fma.rn.f32 	%f547, %f1, %f546, %f582;
	and.b64  	%rd264, %rd15, %rd262;
	popc.b64 	%r355, %rd264;
	cvt.rn.f32.u32 	%f548, %r355;
	mul.f32 	%f549, %f544, %f548;
	fma.rn.f32 	%f550, %f2, %f549, %f547;
	and.b64  	%rd265, %rd16, %rd262;
	popc.b64 	%r356, %rd265;
	cvt.rn.f32.u32 	%f551, %r356;
	mul.f32 	%f552, %f544, %f551;
	fma.rn.f32 	%f553, %f3, %f552, %f550;
	and.b64  	%rd266, %rd17, %rd262;
	popc.b64 	%r357, %rd266;
	cvt.rn.f32.u32 	%f554, %r357;
	mul.f32 	%f555, %f544, %f554;
	fma.rn.f32 	%f556, %f4, %f555, %f553;
	and.b64  	%rd267, %rd18, %rd262;
	popc.b64 	%r358, %rd267;
	cvt.rn.f32.u32 	%f557, %r358;
	mul.f32 	%f558, %f544, %f557;
	fma.rn.f32 	%f559, %f5, %f558, %f556;
	and.b64  	%rd268, %rd19, %rd262;
	popc.b64 	%r359, %rd268;
	cvt.rn.f32.u32 	%f560, %r359;
	mul.f32 	%f561, %f544, %f560;
	fma.rn.f32 	%f562, %f6, %f561, %f559;
	and.b64  	%rd269, %rd20, %rd262;
	popc.b64 	%r360, %rd269;
	cvt.rn.f32.u32 	%f563, %r360;
	mul.f32 	%f564, %f544, %f563;
	fma.rn.f32 	%f565, %f7, %f564, %f562;
	and.b64  	%rd270, %rd21, %rd262;
	popc.b64 	%r361, %rd270;
	cvt.rn.f32.u32 	%f566, %r361;
	mul.f32 	%f567, %f544, %f566;
	fma.rn.f32 	%f568, %f8, %f567, %f565;
	and.b64  	%rd271, %rd22, %rd262;
	popc.b64 	%r362, %rd271;
	cvt.rn.f32.u32 	%f569, %r362;
	mul.f32 	%f570, %f544, %f569;
	fma.rn.f32 	%f582, %f9, %f570, %f568;
$L__BB26_102:
	setp.ne.s32 	%p82, %r6, 0;
	mov.b32 	%r363, %f582;
	shfl.sync.down.b32	%r364|%p83, %r363, 16, 31, -1;
	mov.b32 	%f571, %r364;
	add.f32 	%f572, %f582, %f571;
	mov.b32 	%r365, %f572;
	shfl.sync.down.b32	%r366|%p84, %r365, 8, 31, -1;
	mov.b32 	%f573, %r366;
	add.f32 	%f574, %f572, %f573;
	mov.b32 	%r367, %f574;
	shfl.sync.down.b32	%r368|%p85, %r367, 4, 31, -1;
	mov.b32 	%f575, %r368;
	add.f32 	%f576, %f574, %f575;
	mov.b32 	%r369, %f576;
	shfl.sync.down.b32	%r370|%p86, %r369, 2, 31, -1;
	mov.b32 	%f577, %r370;
	add.f32 	%f578, %f576, %f577;
	mov.b32 	%r371, %f578;
	shfl.sync.down.b32	%r372|%p87, %r371, 1, 31, -1;
	mov.b32 	%f579, %r372;
	add.f32 	%f46, %f578, %f579;
	@%p82 bra 	$L__BB26_104;
	mul.f32 	%f580, %f47, %f46;
	add.s64 	%rd272, %rd79, %rd12;
	shl.b64 	%rd273, %rd272, 2;
	add.s64 	%rd274, %rd8, %rd273;
	st.global.f32 	[%rd274], %f580;
$L__BB26_104:
	add.s32 	%r373, %r7, 31;
	shr.u32 	%r374, %r373, 5;
	add.s32 	%r384, %r384, %r374;
	setp.lt.u32 	%p88, %r384, %r2;
	@%p88 bra 	$L__BB26_26;
$L__BB26_105:
	bar.sync 	0;
	add.s32 	%r381, %r381, 1;
	setp.ne.s32 	%p89, %r381, %r1;
	@%p89 bra 	$L__BB26_18;
$L__BB26_106:
	ret;
$L__BB26_107:
	mul.wide.u32 	%rd47, %r377, 8;
	add.s64 	%rd40, %rd2, %rd47;
	// begin inline asm
	ld.global.nc.u64 %rd39, [%rd40];
	// end inline asm
	add.s32 	%r120, %r377, %r20;
	shl.b32 	%r121, %r120, 3;
	add.s32 	%r122, %r8, %r121;
	st.shared.u64 	[%r122], %rd39;
	add.s32 	%r123, %r377, %r7;
	mul.wide.u32 	%rd48, %r123, 8;
	add.s64 	%rd42, %rd2, %rd48;
	// begin inline asm
	ld.global.nc.u64 %rd41, [%rd42];
	// end inline asm
	shl.b32 	%r124, %r7, 3;
	add.s32 	%r125, %r122, %r124;
	st.shared.u64 	[%r125], %rd41;
	add.s32 	%r126, %r123, %r7;
	mul.wide.u32 	%rd49, %r126, 8;
	add.s64 	%rd44, %rd2, %rd49;
	// begin inline asm
	ld.global.nc.u64 %rd43, [%rd44];
	// end inline asm
	add.s32 	%r127, %r125, %r124;
	st.shared.u64 	[%r127], %rd43;
	add.s32 	%r128, %r126, %r7;
	mul.wide.u32 	%rd50, %r128, 8;
	add.s64 	%rd46, %rd2, %rd50;
	// begin inline asm
	ld.global.nc.u64 %rd45, [%rd46];
	// end inline asm
	add.s32 	%r129, %r127, %r124;
	st.shared.u64 	[%r129], %rd45;
	add.s32 	%r377, %r128, %r7;
	setp.lt.u32 	%p10, %r377, 288;
	@%p10 bra 	$L__BB26_107;
	bra.uni 	$L__BB26_9;

}
	// .globl	_Z67popcount_weighted_keys_literal_fused_multiq_kernel_warp_out_w32_sb2ILi10EEvPKyPKfiiS1_S3_iiiiiPKxS5_fiPf
.visible .entry _Z67popcount_weighted_keys_literal_fused_multiq_kernel_warp_out_w32_sb2ILi10EEvPKyPKfiiS1_S3_iiiiiPKxS5_fiPf(
	.param .u64 .ptr .align 1 _Z67popcount_weighted_keys_literal_fused_multiq_kernel_warp_out_w32_sb2ILi10EEvPKyPKfiiS1_S3_iiiiiPKxS5_fiPf_param_0,
	.param .u64 .ptr .align 1 _Z67popcount_weighted_keys_literal_fused_multiq_kernel_warp_out_w32_sb2ILi10EEvPKyPKfiiS1_S3_iiiiiPKxS5_fiPf_param_1,
	.param .u32 _Z67popcount_weighted_keys_literal_fused_multiq_kernel_warp_out_w32_sb2ILi10EEvPKyPKfiiS1_S3_iiiiiPKxS5_fiPf_param_2,
	.param .u32 _Z67popcount_weighted_keys_literal_fused_multiq_kernel_warp_out_w32_sb2ILi10EEvPKyPKfiiS1_S3_iiiiiPKxS5_fiPf_param_3,
	.param .u64 .ptr .align 1 _Z67popcount_weighted_keys_literal_fused_multiq_kernel_warp_out_w32_sb2ILi10EEvPKyPKfiiS1_S3_iiiiiPKxS5_fiPf_param_4,
	.param .u64 .ptr .align 1 _Z67popcount_weighted_keys_literal_fused_multiq_kernel_warp_out_w32_sb2ILi10EEvPKyPKfiiS1_S3_iiiiiPKxS5_fiPf_param_5,
	.param .u32 _Z67popcount_weighted_keys_literal_fused_multiq_kernel_warp_out_w32_sb2ILi10EEvPKyPKfiiS1_S3_iiiiiPKxS5_fiPf_param_6,
	.param .u32 _Z67popcount_weighted_keys_literal_fused_multiq_kernel_warp_out_w32_sb2ILi10EEvPKyPKfiiS1_S3_iiiiiPKxS5_fiPf_param_7,
	.param .u32 _Z67popcount_weighted_keys_literal_fused_multiq_kernel_warp_out_w32_sb2ILi10EEvPKyPKfiiS1_S3_iiiiiPKxS5_fiPf_param_8,
	.param .u32 _Z67popcount_weighted_keys_literal_fused_multiq_kernel_warp_out_w32_sb2ILi10EEvPKyPKfiiS1_S3_iiiiiPKxS5_fiPf_param_9,
	.param .u32 _Z67popcount_weighted_keys_literal_fused_multiq_kernel_warp_out_w32_sb2ILi10EEvPKyPKfiiS1_S3_iiiiiPKxS5_fiPf_param_10,
	.param .u64 .ptr .align 1 _Z67popcount_weighted_keys_literal_fused_multiq_kernel_warp_out_w32_sb2ILi10EEvPKyPKfiiS1_S3_iiiiiPKxS5_fiPf_param_11,
	.param .u64 .ptr .align 1 _Z67popcount_weighted_keys_literal_fused_multiq_kernel_warp_out_w32_sb2ILi10EEvPKyPKfiiS1_S3_iiiiiPKxS5_fiPf_param_12,
	.param .f32 _Z67popcount_weighted_keys_literal_fused_multiq_kernel_warp_out_w32_sb2ILi10EEvPKyPKfiiS1_S3_iiiiiPKxS5_fiPf_param_13,
	.param .u32 _Z67popcount_weighted_keys_literal_fused_multiq_kernel_warp_out_w32_sb2ILi10EEvPKyPKfiiS1_S3_iiiiiPKxS5_fiPf_param_14,
	.param .u64 .ptr .align 1 _Z67popcount_weighted_keys_literal_fused_multiq_kernel_warp_out_w32_sb2ILi10EEvPKyPKfiiS1_S3_iiiiiPKxS5_fiPf_param_15
)
{
	.reg .pred 	%p<436>;
	.reg .b32 	%r<2029>;
	.reg .b32 	%f<1932>;
	.reg .b64 	%rd<598>;

	ld.param.u64 	%rd112, [_Z67popcount_weighted_keys_literal_fused_multiq_kernel_warp_out_w32_sb2ILi10EEvPKyPKfiiS1_S3_iiiiiPKxS5_fiPf_param_4];
	ld.param.u64 	%rd113, [_Z67popcount_weighted_keys_literal_fused_multiq_kernel_warp_out_w32_sb2ILi10EEvPKyPKfiiS1_S3_iiiiiPKxS5_fiPf_param_5];
	ld.param.u32 	%r86, [_Z67popcount_weighted_keys_literal_fused_multiq_kernel_warp_out_w32_sb2ILi10EEvPKyPKfiiS1_S3_iiiiiPKxS5_fiPf_param_7];
	ld.param.u32 	%r87, [_Z67popcount_weighted_keys_literal_fused_multiq_kernel_warp_out_w32_sb2ILi10EEvPKyPKfiiS1_S3_iiiiiPKxS5_fiPf_param_8];
	ld.param.u32 	%r90, [_Z67popcount_weighted_keys_literal_fused_multiq_kernel_warp_out_w32_sb2ILi10EEvPKyPKfiiS1_S3_iiiiiPKxS5_fiPf_param_9];
	ld.param.u32 	%r88, [_Z67popcount_weighted_keys_literal_fused_multiq_kernel_warp_out_w32_sb2ILi10EEvPKyPKfiiS1_S3_iiiiiPKxS5_fiPf_param_10];
	mov.u32 	%r91, %ctaid.x;
	mov.u32 	%r92, %ctaid.y;
	max.s32 	%r1, %r90, 1;
	max.s32 	%r2, %r88, 1;
	mul.lo.s32 	%r93, %r1, %r92;
	mul.lo.s32 	%r3, %r2, %r91;
	setp.ge.s32 	%p2, %r93, %r87;
	@%p2 bra 	$L__BB27_774;
	ld.param.u32 	%r1783, [_Z67popcount_weighted_keys_literal_fused_multiq_kernel_warp_out_w32_sb2ILi10EEvPKyPKfiiS1_S3_iiiiiPKxS5_fiPf_param_2];
	mov.u32 	%r4, %tid.x;
	shl.b32 	%r95, %r1783, 8;
	mov.u32 	%r96, shmem$1;
	add.s32 	%r5, %r96, %r95;
	mad.lo.s32 	%r97, %r2, 2560, %r5;
	shl.b32 	%r98, %r1783, 2;
	add.s32 	%r6, %r97, %r98;
	mov.u32 	%r7, %ntid.x;
	add.s32 	%r8, %r4, %r7;
	max.u32 	%r99, %r8, 320;
	setp.lt.u32 	%p3, %r8, 320;
	selp.u32 	%r100, 1, 0, %p3;
	add.s32 	%r101, %r8, %r100;
	sub.s32 	%r102, %r99, %r101;
	div.u32 	%r103, %r102, %r7;
	add.s32 	%r9, %r103, %r100;
	max.u32 	%r104, %r8, 10;
	setp.lt.u32 	%p4, %r8, 10;
	selp.u32 	%r105, 1, 0, %p4;
	add.s32 	%r106, %r8, %r105;
	sub.s32 	%r107, %r104, %r106;
	div.u32 	%r108, %r107, %r7;
	add.s32 	%r10, %r108, %r105;
	and.b32  	%r11, %r9, 3;
	add.s32 	%r12, %r8, %r7;
	add.s32 	%r13, %r12, %r7;
	and.b32  	%r14, %r10, 3;
	mov.b32 	%r2001, 0;
$L__BB27_2:
	add.s32 	%r16, %r2001, %r3;
	setp.ge.s32 	%p5, %r16, %r86;
	@%p5 bra 	$L__BB27_16;
	setp.gt.u32 	%p6, %r4, 319;
	cvt.u64.u32 	%rd1, %r16;
	@%p6 bra 	$L__BB27_9;
	mad.lo.s64 	%rd2, %rd1, 2560, %rd112;
	setp.eq.s32 	%p7, %r11, 3;
	mul.lo.s32 	%r17, %r2001, 320;
	mov.u32 	%r2002, %r4;
	@%p7 bra 	$L__BB27_8;
	setp.eq.s32 	%p8, %r11, 0;
	mul.wide.u32 	%rd119, %r4, 8;
	add.s64 	%rd118, %rd2, %rd119;
	// begin inline asm
	ld.global.nc.u64 %rd117, [%rd118];
	// end inline asm
	add.s32 	%r109, %r4, %r17;
	shl.b32 	%r110, %r109, 3;
	add.s32 	%r18, %r5, %r110;
	st.shared.u64 	[%r18], %rd117;
	mov.u32 	%r2002, %r8;
	@%p8 bra 	$L__BB27_8;
	setp.eq.s32 	%p9, %r11, 1;
	mul.wide.s32 	%rd122, %r7, 8;
	add.s64 	%rd121, %rd118, %rd122;
	// begin inline asm
	ld.global.nc.u64 %rd120, [%rd121];
	// end inline asm
	shl.b32 	%r19, %r7, 3;
	add.s32 	%r20, %r18, %r19;
	st.shared.u64 	[%r20], %rd120;
	mov.u32 	%r2002, %r12;
	@%p9 bra 	$L__BB27_8;
	add.s64 	%rd124, %rd121, %rd122;
	// begin inline asm
	ld.global.nc.u64 %rd123, [%rd124];
	// end inline asm
	add.s32 	%r111, %r20, %r19;
	st.shared.u64 	[%r111], %rd123;
	mov.u32 	%r2002, %r13;
$L__BB27_8:
	setp.lt.u32 	%p10, %r9, 3;
	@%p10 bra 	$L__BB27_9;
	bra.uni 	$L__BB27_775;
$L__BB27_9:
	setp.gt.u32 	%p12, %r4, 9;
	@%p12 bra 	$L__BB27_16;
	mad.lo.s64 	%rd5, %rd1, 40, %rd113;
	setp.eq.s32 	%p13, %r14, 3;
	mul.lo.s32 	%r22, %r2001, 10;
	mov.u32 	%r2003, %r4;
	@%p13 bra 	$L__BB27_14;
	setp.eq.s32 	%p14, %r14, 0;
	mul.wide.u32 	%rd139, %r4, 4;
	add.s64 	%rd138, %rd5, %rd139;
	// begin inline asm
	ld.global.nc.f32 %f799, [%rd138];
	// end inline asm
	add.s32 	%r122, %r4, %r22;
	shl.b32 	%r123, %r122, 2;
	add.s32 	%r23, %r6, %r123;
	st.shared.f32 	[%r23], %f799;
	mov.u32 	%r2003, %r8;
	@%p14 bra 	$L__BB27_14;
	setp.eq.s32 	%p15, %r14, 1;
	mul.wide.s32 	%rd141, %r7, 4;
	add.s64 	%rd140, %rd138, %rd141;
	// begin inline asm
	ld.global.nc.f32 %f800, [%rd140];
	// end inline asm
	shl.b32 	%r24, %r7, 2;
	add.s32 	%r25, %r23, %r24;
	st.shared.f32 	[%r25], %f800;
	mov.u32 	%r2003, %r12;
	@%p15 bra 	$L__BB27_14;
	add.s64 	%rd142, %rd140, %rd141;
	// begin inline asm
	ld.global.nc.f32 %f801, [%rd142];
	// end inline asm
	add.s32 	%r124, %r25, %r24;
	st.shared.f32 	[%r124], %f801;
	mov.u32 	%r2003, %r13;
$L__BB27_14:
	setp.lt.u32 	%p16, %r10, 3;
	@%p16 bra 	$L__BB27_16;
$L__BB27_15:
	mul.wide.u32 	%rd148, %r2003, 4;
	add.s64 	%rd144, %rd5, %rd148;
	// begin inline asm
	ld.global.nc.f32 %f802, [%rd144];
	// end inline asm
	add.s32 	%r125, %r2003, %r22;
	shl.b32 	%r126, %r125, 2;
	add.s32 	%r127, %r6, %r126;
	st.shared.f32 	[%r127], %f802;
	add.s32 	%r128, %r2003, %r7;
	mul.wide.u32 	%rd149, %r128, 4;
	add.s64 	%rd145, %rd5, %rd149;
	// begin inline asm
	ld.global.nc.f32 %f803, [%rd145];
	// end inline asm
	shl.b32 	%r129, %r7, 2;
	add.s32 	%r130, %r127, %r129;
	st.shared.f32 	[%r130], %f803;
	add.s32 	%r131, %r128, %r7;
	mul.wide.u32 	%rd150, %r131, 4;
	add.s64 	%rd146, %rd5, %rd150;
	// begin inline asm
	ld.global.nc.f32 %f804, [%rd146];
	// end inline asm
	add.s32 	%r132, %r130, %r129;
	st.shared.f32 	[%r132], %f804;
	add.s32 	%r133, %r131, %r7;
	mul.wide.u32 	%rd151, %r133, 4;
	add.s64 	%rd147, %rd5, %rd151;
	// begin inline asm
	ld.global.nc.f32 %f805, [%rd147];
	// end inline asm
	add.s32 	%r134, %r132, %r129;
	st.shared.f32 	[%r134], %f805;
	add.s32 	%r2003, %r133, %r7;
	setp.lt.u32 	%p17, %r2003, 10;
	@%p17 bra 	$L__BB27_15;
$L__BB27_16:
	add.s32 	%r2001, %r2001, 1;
	setp.ne.s32 	%p18, %r2001, %r2;
	@%p18 bra 	$L__BB27_2;
	ld.param.u32 	%r1825, [_Z67popcount_weighted_keys_literal_fused_multiq_kernel_warp_out_w32_sb2ILi10EEvPKyPKfiiS1_S3_iiiiiPKxS5_fiPf_param_10];
	bar.sync 	0;
	shr.u32 	%r136, %r4, 4;
	and.b32  	%r138, %r136, 62;
	or.b32  	%r139, %r138, 1;
	setp.lt.u32 	%p19, %r138, %r2;
	setp.gt.s32 	%p20, %r1825, %r139;
	or.pred  	%p1, %p19, %p20;
	mov.b32 	%r2006, 0;
$L__BB27_18:
	ld.param.u32 	%r1824, [_Z67popcount_weighted_keys_literal_fused_multiq_kernel_warp_out_w32_sb2ILi10EEvPKyPKfiiS1_S3_iiiiiPKxS5_fiPf_param_8];
	mov.u32 	%r140, %ctaid.y;
	mad.lo.s32 	%r33, %r1, %r140, %r2006;
	setp.ge.s32 	%p21, %r33, %r1824;
	@%p21 bra 	$L__BB27_774;
	ld.param.u64 	%rd533, [_Z67popcount_weighted_keys_literal_fused_multiq_kernel_warp_out_w32_sb2ILi10EEvPKyPKfiiS1_S3_iiiiiPKxS5_fiPf_param_12];
	ld.param.u32 	%r1784, [_Z67popcount_weighted_keys_literal_fused_multiq_kernel_warp_out_w32_sb2ILi10EEvPKyPKfiiS1_S3_iiiiiPKxS5_fiPf_param_2];
	shl.b32 	%r141, %r1784, 5;
	mov.u32 	%r142, %tid.x;
	setp.ge.s32 	%p22, %r142, %r141;
	mul.wide.u32 	%rd155, %r33, 8;
	add.s64 	%rd154, %rd533, %rd155;
	// begin inline asm
	ld.global.nc.s64 %rd153, [%rd154];
	// end inline asm
	@%p22 bra 	$L__BB27_22;
	mov.u32 	%r2007, %tid.x;
$L__BB27_21:
	ld.param.u32 	%r1785, [_Z67popcount_weighted_keys_literal_fused_multiq_kernel_warp_out_w32_sb2ILi10EEvPKyPKfiiS1_S3_iiiiiPKxS5_fiPf_param_2];
	ld.param.u64 	%rd529, [_Z67popcount_weighted_keys_literal_fused_multiq_kernel_warp_out_w32_sb2ILi10EEvPKyPKfiiS1_S3_iiiiiPKxS5_fiPf_param_0];
	mov.u32 	%r143, %ctaid.y;
	mad.lo.s32 	%r144, %r1, %r143, %r2006;
	cvt.u64.u32 	%rd158, %r144;
	cvt.s64.s32 	%rd159, %r1785;
	mul.lo.s64 	%rd160, %rd158, %rd159;
	shl.b64 	%rd161, %rd160, 8;
	add.s64 	%rd162, %rd529, %rd161;
	mul.wide.s32 	%rd163, %r2007, 8;
	add.s64 	%rd157, %rd162, %rd163;
	// begin inline asm
	ld.global.nc.u64 %rd156, [%rd157];
	// end inline asm
	shl.b32 	%r145, %r2007, 3;
	mov.u32 	%r146, shmem$1;
	add.s32 	%r147, %r146, %r145;
	st.shared.u64 	[%r147], %rd156;
	mov.u32 	%r148, %ntid.x;
	add.s32 	%r2007, %r2007, %r148;
	shl.b32 	%r149, %r1785, 5;
	setp.lt.s32 	%p23, %r2007, %r149;
	@%p23 bra 	$L__BB27_21;
$L__BB27_22:
	ld.param.u32 	%r1786, [_Z67popcount_weighted_keys_literal_fused_multiq_kernel_warp_out_w32_sb2ILi10EEvPKyPKfiiS1_S3_iiiiiPKxS5_fiPf_param_2];
	mov.u32 	%r2008, %tid.x;
	setp.ge.s32 	%p24, %r2008, %r1786;
	@%p24 bra 	$L__BB27_24;
$L__BB27_23:
	ld.param.u32 	%r1787, [_Z67popcount_weighted_keys_literal_fused_multiq_kernel_warp_out_w32_sb2ILi10EEvPKyPKfiiS1_S3_iiiiiPKxS5_fiPf_param_2];
	ld.param.u64 	%rd530, [_Z67popcount_weighted_keys_literal_fused_multiq_kernel_warp_out_w32_sb2ILi10EEvPKyPKfiiS1_S3_iiiiiPKxS5_fiPf_param_1];
	cvt.s64.s32 	%rd165, %r2008;
	mov.u32 	%r150, %ctaid.y;
	mad.lo.s32 	%r151, %r1, %r150, %r2006;
	cvt.u64.u32 	%rd166, %r151;
	cvt.s64.s32 	%rd167, %r1787;
	mad.lo.s64 	%rd168, %rd166, %rd167, %rd165;
	shl.b64 	%rd169, %rd168, 2;
	add.s64 	%rd164, %rd530, %rd169;
	// begin inline asm
	ld.global.nc.f32 %f807, [%rd164];
	// end inline asm
	shl.b32 	%r152, %r1787, 8;
	mov.u32 	%r153, shmem$1;
	add.s32 	%r154, %r153, %r152;
	mad.lo.s32 	%r155, %r2, 2560, %r154;
	shl.b32 	%r156, %r2008, 2;
	add.s32 	%r157, %r155, %r156;
	st.shared.f32 	[%r157], %f807;
	mov.u32 	%r158, %ntid.x;
	add.s32 	%r2008, %r2008, %r158;
	setp.lt.s32 	%p25, %r2008, %r1787;
	@%p25 bra 	$L__BB27_23;
$L__BB27_24:
	bar.sync 	0;
	@%p1 bra 	$L__BB27_26;
	bar.sync 	0;
	bra.uni 	$L__BB27_773;
$L__BB27_26:
	mov.u32 	%r159, %tid.x;
	shr.u32 	%r160, %r159, 4;
	and.b32  	%r40, %r160, 62;
	setp.ge.u32 	%p26, %r40, %r2;
	mov.b64 	%rd556, 0;
	@%p26 bra 	$L__BB27_28;
	ld.param.u64 	%rd531, [_Z67popcount_weighted_keys_literal_fused_multiq_kernel_warp_out_w32_sb2ILi10EEvPKyPKfiiS1_S3_iiiiiPKxS5_fiPf_param_11];
	mov.u32 	%r161, %ctaid.x;
	mad.lo.s32 	%r162, %r2, %r161, %r40;
	mul.wide.u32 	%rd173, %r162, 8;
	add.s64 	%rd172, %rd531, %rd173;
	// begin inline asm
	ld.global.nc.s64 %rd556, [%rd172];
	// end inline asm
$L__BB27_28:
	ld.param.u32 	%r1826, [_Z67popcount_weighted_keys_literal_fused_multiq_kernel_warp_out_w32_sb2ILi10EEvPKyPKfiiS1_S3_iiiiiPKxS5_fiPf_param_10];
	add.s32 	%r163, %r40, 1;
	setp.le.s32 	%p27, %r1826, %r163;
	mov.b64 	%rd557, 0;
	@%p27 bra 	$L__BB27_30;
	ld.param.u64 	%rd532, [_Z67popcount_weighted_keys_literal_fused_multiq_kernel_warp_out_w32_sb2ILi10EEvPKyPKfiiS1_S3_iiiiiPKxS5_fiPf_param_11];
	mov.u32 	%r164, %ctaid.x;
	mad.lo.s32 	%r165, %r2, %r164, %r40;
	mul.wide.u32 	%rd177, %r165, 8;
	add.s64 	%rd178, %rd532, %rd177;
	add.s64 	%rd176, %rd178, 8;
	// begin inline asm
	ld.global.nc.s64 %rd557, [%rd176];
	// end inline asm
$L__BB27_30:
	@%p26 bra 	$L__BB27_32;
	ld.param.u32 	%r1788, [_Z67popcount_weighted_keys_literal_fused_multiq_kernel_warp_out_w32_sb2ILi10EEvPKyPKfiiS1_S3_iiiiiPKxS5_fiPf_param_2];
	shl.b32 	%r166, %r1788, 8;
	mov.u32 	%r167, shmem$1;
	add.s32 	%r168, %r167, %r166;
	mad.lo.s32 	%r169, %r2, 2560, %r168;
	shl.b32 	%r170, %r1788, 2;
	add.s32 	%r171, %r169, %r170;
	mad.lo.s32 	%r172, %r40, 40, %r171;
	ld.shared.f32 	%f1523, [%r172];
	mul.lo.s32 	%r173, %r40, 320;
	mov.u32 	%r174, %tid.x;
	and.b32  	%r175, %r174, 31;
	or.b32  	%r176, %r173, %r175;
	shl.b32 	%r177, %r176, 3;
	add.s32 	%r178, %r168, %r177;
	ld.shared.u64 	%rd545, [%r178];
	ld.shared.f32 	%f1522, [%r172+4];
	ld.shared.u64 	%rd544, [%r178+256];
	ld.shared.f32 	%f1521, [%r172+8];
	ld.shared.u64 	%rd543, [%r178+512];
	ld.shared.f32 	%f1520, [%r172+12];
	ld.shared.u64 	%rd542, [%r178+768];
	ld.shared.f32 	%f1519, [%r172+16];
	ld.shared.u64 	%rd541, [%r178+1024];
	ld.shared.f32 	%f1518, [%r172+20];
	ld.shared.u64 	%rd540, [%r178+1280];
	ld.shared.f32 	%f1517, [%r172+24];
	ld.shared.u64 	%rd539, [%r178+1536];
	ld.shared.f32 	%f1516, [%r172+28];
	ld.shared.u64 	%rd538, [%r178+1792];
	ld.shared.f32 	%f1515, [%r172+32];
	ld.shared.u64 	%rd537, [%r178+2048];
	ld.shared.f32 	%f1514, [%r172+36];
	ld.shared.u64 	%rd536, [%r178+2304];
$L__BB27_32:
	ld.param.u32 	%r1827, [_Z67popcount_weighted_keys_literal_fused_multiq_kernel_warp_out_w32_sb2ILi10EEvPKyPKfiiS1_S3_iiiiiPKxS5_fiPf_param_10];
	add.s32 	%r179, %r40, 1;
	setp.le.s32 	%p29, %r1827, %r179;
	@%p29 bra 	$L__BB27_34;
	ld.param.u32 	%r1789, [_Z67popcount_weighted_keys_literal_fused_multiq_kernel_warp_out_w32_sb2ILi10EEvPKyPKfiiS1_S3_iiiiiPKxS5_fiPf_param_2];
	shl.b32 	%r180, %r1789, 8;
	mov.u32 	%r181, shmem$1;
	add.s32 	%r182, %r181, %r180;
	mad.lo.s32 	%r183, %r2, 2560, %r182;
	shl.b32 	%r184, %r1789, 2;
	add.s32 	%r185, %r183, %r184;
	mad.lo.s32 	%r186, %r40, 40, %r185;
	ld.shared.f32 	%f1533, [%r186+40];
	mul.lo.s32 	%r187, %r40, 320;
	mov.u32 	%r188, %tid.x;
	and.b32  	%r189, %r188, 31;
	or.b32  	%r190, %r187, %r189;
	shl.b32 	%r191, %r190, 3;
	add.s32 	%r192, %r182, %r191;
	ld.shared.u64 	%rd555, [%r192+2560];
	ld.shared.f32 	%f1532, [%r186+44];
	ld.shared.u64 	%rd554, [%r192+2816];
	ld.shared.f32 	%f1531, [%r186+48];
	ld.shared.u64 	%rd553, [%r192+3072];
	ld.shared.f32 	%f1530, [%r186+52];
	ld.shared.u64 	%rd552, [%r192+3328];
	ld.shared.f32 	%f1529, [%r186+56];
	ld.shared.u64 	%rd551, [%r192+3584];
	ld.shared.f32 	%f1528, [%r186+60];
	ld.shared.u64 	%rd550, [%r192+3840];
	ld.shared.f32 	%f1527, [%r186+64];
	ld.shared.u64 	%rd549, [%r192+4096];
	ld.shared.f32 	%f1526, [%r186+68];
	ld.shared.u64 	%rd548, [%r192+4352];
	ld.shared.f32 	%f1525, [%r186+72];
	ld.shared.u64 	%rd547, [%r192+4608];
	ld.shared.f32 	%f1524, [%r186+76];
	ld.shared.u64 	%rd546, [%r192+4864];
$L__BB27_34:
	ld.param.u32 	%r1790, [_Z67popcount_weighted_keys_literal_fused_multiq_kernel_warp_out_w32_sb2ILi10EEvPKyPKfiiS1_S3_iiiiiPKxS5_fiPf_param_2];
	setp.lt.s32 	%p30, %r1790, 17;
	@%p30 bra 	$L__BB27_79;
	ld.param.u32 	%r1791, [_Z67popcount_weighted_keys_literal_fused_multiq_kernel_warp_out_w32_sb2ILi10EEvPKyPKfiiS1_S3_iiiiiPKxS5_fiPf_param_2];
	shl.b32 	%r193, %r1791, 8;
	mov.u32 	%r194, shmem$1;
	add.s32 	%r195, %r194, %r193;
	mad.lo.s32 	%r2025, %r2, 2560, %r195;
	mov.u32 	%r196, %tid.x;
	shl.b32 	%r197, %r196, 3;
	and.b32  	%r198, %r197, 248;
	add.s32 	%r2027, %r194, %r198;
	neg.s32 	%r2026, %r1791;
	mov.f32 	%f808, 0f00000000;
	mov.f32 	%f1595, %f808;
	mov.f32 	%f1594, %f808;
$L__BB27_36:
	mov.u32 	%r200, %tid.x;
	and.b32  	%r201, %r200, 31;
	setp.ne.s32 	%p31, %r201, 0;
	mov.b32 	%r2028, 0;
	@%p31 bra 	$L__BB27_38;
	ld.shared.u32 	%r2028, [%r2025];
$L__BB27_38:
	mov.u32 	%r202, %tid.x;
	shr.u32 	%r203, %r202, 4;
	and.b32  	%r204, %r203, 62;
	setp.ge.u32 	%p32, %r204, %r2;
	shfl.sync.idx.b32	%r205|%p33, %r2028, 0, 31, -1;
	mov.b32 	%f733, %r205;
	ld.shared.u64 	%rd89, [%r2027];
	add.s32 	%r2027, %r2027, 256;
	@%p32 bra 	$L__BB27_40;
	and.b64  	%rd179, %rd545, %rd89;
	popc.b64 	%r206, %rd179;
	cvt.rn.f32.u32 	%f809, %r206;
	mul.f32 	%f810, %f733, %f809;
	fma.rn.f32 	%f1594, %f1523, %f810, %f1594;
$L__BB27_40:
	ld.param.u32 	%r1828, [_Z67popcount_weighted_keys_literal_fused_multiq_kernel_warp_out_w32_sb2ILi10EEvPKyPKfiiS1_S3_iiiiiPKxS5_fiPf_param_10];
	mov.u32 	%r207, %tid.x;
	shr.u32 	%r208, %r207, 4;
	or.b32  	%r209, %r208, 1;
	setp.le.s32 	%p34, %r1828, %r209;
	@%p34 bra 	$L__BB27_42;
	and.b64  	%rd180, %rd555, %rd89;
	popc.b64 	%r210, %rd180;
	cvt.rn.f32.u32 	%f811, %r210;
	mul.f32 	%f812, %f733, %f811;
	fma.rn.f32 	%f1595, %f1533, %f812, %f1595;
$L__BB27_42:
	mov.u32 	%r211, %tid.x;
	shr.u32 	%r212, %r211, 4;
	and.b32  	%r213, %r212, 62;
	setp.ge.u32 	%p35, %r213, %r2;
	@%p35 bra 	$L__BB27_44;
	and.b64  	%rd181, %rd544, %rd89;
	popc.b64 	%r214, %rd181;
	cvt.rn.f32.u32 	%f813, %r214;
	mul.f32 	%f814, %f733, %f813;
	fma.rn.f32 	%f1594, %f1522, %f814, %f1594;
$L__BB27_44:
	ld.param.u32 	%r1829, [_Z67popcount_weighted_keys_literal_fused_multiq_kernel_warp_out_w32_sb2ILi10EEvPKyPKfiiS1_S3_iiiiiPKxS5_fiPf_param_10];
	mov.u32 	%r215, %tid.x;
	shr.u32 	%r216, %r215, 4;
	or.b32  	%r217, %r216, 1;
	setp.le.s32 	%p36, %r1829, %r217;
	@%p36 bra 	$L__BB27_46;
	and.b64  	%rd182, %rd554, %rd89;
	popc.b64 	%r218, %rd182;
	cvt.rn.f32.u32 	%f815, %r218;
	mul.f32 	%f816, %f733, %f815;
	fma.rn.f32 	%f1595, %f1532, %f816, %f1595;
$L__BB27_46:
	mov.u32 	%r219, %tid.x;
	shr.u32 	%r220, %r219, 4;
	and.b32  	%r221, %r220, 62;
	setp.ge.u32 	%p37, %r221, %r2;
	@%p37 bra 	$L__BB27_48;
	and.b64  	%rd183, %rd543, %rd89;
	popc.b64 	%r222, %rd183;
	cvt.rn.f32.u32 	%f817, %r222;
	mul.f32 	%f818, %f733, %f817;
	fma.rn.f32 	%f1594, %f1521, %f818, %f1594;
$L__BB27_48:
	ld.param.u32 	%r1830, [_Z67popcount_weighted_keys_literal_fused_multiq_kernel_warp_out_w32_sb2ILi10EEvPKyPKfiiS1_S3_iiiiiPKxS5_fiPf_param_10];
	mov.u32 	%r223, %tid.x;
	shr.u32 	%r224, %r223, 4;
	or.b32  	%r225, %r224, 1;
	setp.le.s32 	%p38, %r1830, %r225;
	@%p38 bra 	$L__BB27_50;
	and.b64  	%rd184, %rd553, %rd89;
	popc.b64 	%r226, %rd184;
	cvt.rn.f32.u32 	%f819, %r226;
	mul.f32 	%f820, %f733, %f819;
	fma.rn.f32 	%f1595, %f1531, %f820, %f1595;
$L__BB27_50:
	mov.u32 	%r227, %tid.x;
	shr.u32 	%r228, %r227, 4;
	and.b32  	%r229, %r228, 62;
	setp.ge.u32 	%p39, %r229, %r2;
	@%p39 bra 	$L__BB27_52;
	and.b64  	%rd185, %rd542, %rd89;
	popc.b64 	%r230, %rd185;
	cvt.rn.f32.u32 	%f821, %r230;
	mul.f32 	%f822, %f733, %f821;
	fma.rn.f32 	%f1594, %f1520, %f822, %f1594;
$L__BB27_52:
	ld.param.u32 	%r1831, [_Z67popcount_weighted_keys_literal_fused_multiq_kernel_warp_out_w32_sb2ILi10EEvPKyPKfiiS1_S3_iiiiiPKxS5_fiPf_param_10];
	mov.u32 	%r231, %tid.x;
	shr.u32 	%r232, %r231, 4;
	or.b32  	%r233, %r232, 1;
	setp.le.s32 	%p40, %r1831, %r233;
	@%p40 bra 	$L__BB27_54;
	and.b64  	%rd186, %rd552, %rd89;
	popc.b64 	%r234, %rd186;
	cvt.rn.f32.u32 	%f823, %r234;
	mul.f32 	%f824, %f733, %f823;
	fma.rn.f32 	%f1595, %f1530, %f824, %f1595;
$L__BB27_54:
	mov.u32 	%r235, %tid.x;
	shr.u32 	%r236, %r235, 4;
	and.b32  	%r237, %r236, 62;
	setp.ge.u32 	%p41, %r237, %r2;
	@%p41 bra 	$L__BB27_56;
	and.b64  	%rd187, %rd541, %rd89;
	popc.b64 	%r238, %rd187;
	cvt.rn.f32.u32 	%f825, %r238;
	mul.f32 	%f826, %f733, %f825;
	fma.rn.f32 	%f1594, %f1519, %f826, %f1594;
$L__BB27_56:
	ld.param.u32 	%r1832, [_Z67popcount_weighted_keys_literal_fused_multiq_kernel_warp_out_w32_sb2ILi10EEvPKyPKfiiS1_S3_iiiiiPKxS5_fiPf_param_10];
	mov.u32 	%r239, %tid.x;
	shr.u32 	%r240, %r239, 4;
	or.b32  	%r241, %r240, 1;
	setp.le.s32 	%p42, %r1832, %r241;
	@%p42 bra 	$L__BB27_58;
	and.b64  	%rd188, %rd551, %rd89;
	popc.b64 	%r242, %rd188;
	cvt.rn.f32.u32 	%f827, %r242;
	mul.f32 	%f828, %f733, %f827;
	fma.rn.f32 	%f1595, %f1529, %f828, %f1595;
$L__BB27_58:
	mov.u32 	%r243, %tid.x;
	shr.u32 	%r244, %r243, 4;
	and.b32  	%r245, %r244, 62;
	setp.ge.u32 	%p43, %r245, %r2;
	@%p43 bra 	$L__BB27_60;
	and.b64  	%rd189, %rd540, %rd89;
	popc.b64 	%r246, %rd189;
	cvt.rn.f32.u32 	%f829, %r246;
	mul.f32 	%f830, %f733, %f829;
	fma.rn.f32 	%f1594, %f1518, %f830, %f1594;
$L__BB27_60:
	ld.param.u32 	%r1833, [_Z67popcount_weighted_keys_literal_fused_multiq_kernel_warp_out_w32_sb2ILi10EEvPKyPKfiiS1_S3_iiiiiPKxS5_fiPf_param_10];
	mov.u32 	%r247, %tid.x;
	shr.u32 	%r248, %r247, 4;
	or.b32  	%r249, %r248, 1;
	setp.le.s32 	%p44, %r1833, %r249;
	@%p44 bra 	$L__BB27_62;
	and.b64  	%rd190, %rd550, %rd89;
	popc.b64 	%r250, %rd190;
	cvt.rn.f32.u32 	%f831, %r250;
	mul.f32 	%f832, %f733, %f831;
	fma.rn.f32 	%f1595, %f1528, %f832, %f1595;
$L__BB27_62:
	mov.u32 	%r251, %tid.x;
	shr.u32 	%r252, %r251, 4;
	and.b32  	%r253, %r252, 62;
	setp.ge.u32 	%p45, %r253, %r2;
	@%p45 bra 	$L__BB27_64;
	and.b64  	%rd191, %rd539, %rd89;
	popc.b64 	%r254, %rd191;
	cvt.rn.f32.u32 	%f833, %r254;
	mul.f32 	%f834, %f733, %f833;
	fma.rn.f32 	%f1594, %f1517, %f834, %f1594;
$L__BB27_64:
	ld.param.u32 	%r1834, [_Z67popcount_weighted_keys_literal_fused_multiq_kernel_warp_out_w32_sb2ILi10EEvPKyPKfiiS1_S3_iiiiiPKxS5_fiPf_param_10];
	mov.u32 	%r255, %tid.x;
	shr.u32 	%r256, %r255, 4;
	or.b32  	%r257, %r256, 1;
	setp.le.s32 	%p46, %r1834, %r257;
	@%p46 bra 	$L__BB27_66;
	and.b64  	%rd192, %rd549, %rd89;
	popc.b64 	%r258, %rd192;
	cvt.rn.f32.u32 	%f835, %r258;
	mul.f32 	%f836, %f733, %f835;
	fma.rn.f32 	%f1595, %f1527, %f836, %f1595;
$L__BB27_66:
	mov.u32 	%r259, %tid.x;
	shr.u32 	%r260, %r259, 4;
	and.b32  	%r261, %r260, 62;
	setp.ge.u32 	%p47, %r261, %r2;
	@%p47 bra 	$L__BB27_68;
	and.b64  	%rd193, %rd538, %rd89;
	popc.b64 	%r262, %rd193;
	cvt.rn.f32.u32 	%f837, %r262;
	mul.f32 	%f838, %f733, %f837;
	fma.rn.f32 	%f1594, %f1516, %f838, %f1594;
$L__BB27_68:
	ld.param.u32 	%r1835, [_Z67popcount_weighted_keys_literal_fused_multiq_kernel_warp_out_w32_sb2ILi10EEvPKyPKfiiS1_S3_iiiiiPKxS5_fiPf_param_10];
	mov.u32 	%r263, %tid.x;
	shr.u32 	%r264, %r263, 4;
	or.b32  	%r265, %r264, 1;
	setp.le.s32 	%p48, %r1835, %r265;
	@%p48 bra 	$L__BB27_70;
	and.b64  	%rd194, %rd548, %rd89;
	popc.b64 	%r266, %rd194;
	cvt.rn.f32.u32 	%f839, %r266;
	mul.f32 	%f840, %f733, %f839;
	fma.rn.f32 	%f1595, %f1526, %f840, %f1595;
$L__BB27_70:
	mov.u32 	%r267, %tid.x;
	shr.u32 	%r268, %r267, 4;
	and.b32  	%r269, %r268, 62;
	setp.ge.u32 	%p49, %r269, %r2;
	@%p49 bra 	$L__BB27_72;
	and.b64  	%rd195, %rd537, %rd89;
	popc.b64 	%r270, %rd195;
	cvt.rn.f32.u32 	%f841, %r270;
	mul.f32 	%f842, %f733, %f841;
	fma.rn.f32 	%f1594, %f1515, %f842, %f1594;
$L__BB27_72:
	ld.param.u32 	%r1836, [_Z67popcount_weighted_keys_literal_fused_multiq_kernel_warp_out_w32_sb2ILi10EEvPKyPKfiiS1_S3_iiiiiPKxS5_fiPf_param_10];
	mov.u32 	%r271, %tid.x;
	shr.u32 	%r272, %r271, 4;
	or.b32  	%r273, %r272, 1;
	setp.le.s32 	%p50, %r1836, %r273;
	@%p50 bra 	$L__BB27_74;
	and.b64  	%rd196, %rd547, %rd89;
	popc.b64 	%r274, %rd196;
	cvt.rn.f32.u32 	%f843, %r274;
	mul.f32 	%f844, %f733, %f843;
	fma.rn.f32 	%f1595, %f1525, %f844, %f1595;
$L__BB27_74:
	mov.u32 	%r275, %tid.x;
	shr.u32 	%r276, %r275, 4;
	and.b32  	%r277, %r276, 62;
	setp.ge.u32 	%p51, %r277, %r2;
	@%p51 bra 	$L__BB27_76;
	and.b64  	%rd197, %rd536, %rd89;
	popc.b64 	%r278, %rd197;
	cvt.rn.f32.u32 	%f845, %r278;
	mul.f32 	%f846, %f733, %f845;
	fma.rn.f32 	%f1594, %f1514, %f846, %f1594;
$L__BB27_76:
	ld.param.u32 	%r1837, [_Z67popcount_weighted_keys_literal_fused_multiq_kernel_warp_out_w32_sb2ILi10EEvPKyPKfiiS1_S3_iiiiiPKxS5_fiPf_param_10];
	mov.u32 	%r279, %tid.x;
	shr.u32 	%r280, %r279, 4;
	or.b32  	%r281, %r280, 1;
	setp.le.s32 	%p52, %r1837, %r281;
	@%p52 bra 	$L__BB27_78;
	and.b64  	%rd198, %rd546, %rd89;
	popc.b64 	%r282, %rd198;
	cvt.rn.f32.u32 	%f847, %r282;
	mul.f32 	%f848, %f733, %f847;
	fma.rn.f32 	%f1595, %f1524, %f848, %f1595;
$L__BB27_78:
	add.s32 	%r2026, %r2026, 1;
	setp.ne.s32 	%p53, %r2026, 0;
	add.s32 	%r2025, %r2025, 4;
	@%p53 bra 	$L__BB27_36;
	bra.uni 	$L__BB27_767;
$L__BB27_79:
	ld.param.u32 	%r1792, [_Z67popcount_weighted_keys_literal_fused_multiq_kernel_warp_out_w32_sb2ILi10EEvPKyPKfiiS1_S3_iiiiiPKxS5_fiPf_param_2];
	setp.lt.s32 	%p54, %r1792, 1;
	mov.f32 	%f849, 0f00000000;
	mov.f32 	%f1594, %f849;
	mov.f32 	%f1595, %f849;
	@%p54 bra 	$L__BB27_122;
	mov.u32 	%r284, %tid.x;
	and.b32  	%r285, %r284, 31;
	setp.ne.s32 	%p55, %r285, 0;
	mov.b32 	%r2009, 0;
	@%p55 bra 	$L__BB27_82;
	ld.param.u32 	%r1793, [_Z67popcount_weighted_keys_literal_fused_multiq_kernel_warp_out_w32_sb2ILi10EEvPKyPKfiiS1_S3_iiiiiPKxS5_fiPf_param_2];
	shl.b32 	%r286, %r1793, 8;
	mov.u32 	%r287, shmem$1;
	add.s32 	%r288, %r287, %r286;
	mad.lo.s32 	%r289, %r2, 2560, %r288;
	ld.shared.u32 	%r2009, [%r289];
$L__BB27_82:
	mov.u32 	%r290, %tid.x;
	shr.u32 	%r291, %r290, 4;
	and.b32  	%r292, %r291, 62;
	setp.ge.u32 	%p56, %r292, %r2;
	shfl.sync.idx.b32	%r293|%p57, %r2009, 0, 31, -1;
	mov.b32 	%f61, %r293;
	shl.b32 	%r294, %r290, 3;
	and.b32  	%r295, %r294, 248;
	mov.u32 	%r296, shmem$1;
	add.s32 	%r297, %r296, %r295;
	ld.shared.u64 	%rd73, [%r297];
	mov.f32 	%f1594, 0f00000000;
	@%p56 bra 	$L__BB27_84;
	and.b64  	%rd199, %rd545, %rd73;
	popc.b64 	%r298, %rd199;
	cvt.rn.f32.u32 	%f851, %r298;
	mul.f32 	%f852, %f61, %f851;
	fma.rn.f32 	%f62, %f1523, %f852, 0f00000000;
	mov.f32 	%f1594, %f62;
$L__BB27_84:
	ld.param.u32 	%r1838, [_Z67popcount_weighted_keys_literal_fused_multiq_kernel_warp_out_w32_sb2ILi10EEvPKyPKfiiS1_S3_iiiiiPKxS5_fiPf_param_10];
	mov.u32 	%r299, %tid.x;
	shr.u32 	%r300, %r299, 4;
	or.b32  	%r301, %r300, 1;
	setp.le.s32 	%p58, %r1838, %r301;
	mov.f32 	%f1595, 0f00000000;
	@%p58 bra 	$L__BB27_86;
	and.b64  	%rd200, %rd555, %rd73;
	popc.b64 	%r302, %rd200;
	cvt.rn.f32.u32 	%f854, %r302;
	mul.f32 	%f855, %f61, %f854;
	fma.rn.f32 	%f64, %f1533, %f855, 0f00000000;
	mov.f32 	%f1595, %f64;
$L__BB27_86:
	mov.u32 	%r303, %tid.x;
	shr.u32 	%r304, %r303, 4;
	and.b32  	%r305, %r304, 62;
	setp.ge.u32 	%p59, %r305, %r2;
	@%p59 bra 	$L__BB27_88;
	and.b64  	%rd201, %rd544, %rd73;
	popc.b64 	%r306, %rd201;
	cvt.rn.f32.u32 	%f856, %r306;
	mul.f32 	%f857, %f61, %f856;
	fma.rn.f32 	%f66, %f1522, %f857, %f1594;
	mov.f32 	%f1594, %f66;
$L__BB27_88:
	ld.param.u32 	%r1839, [_Z67popcount_weighted_keys_literal_fused_multiq_kernel_warp_out_w32_sb2ILi10EEvPKyPKfiiS1_S3_iiiiiPKxS5_fiPf_param_10];
	mov.u32 	%r307, %tid.x;
	shr.u32 	%r308, %r307, 4;
	or.b32  	%r309, %r308, 1;
	setp.le.s32 	%p60, %r1839, %r309;
	@%p60 bra 	$L__BB27_90;
	and.b64  	%rd202, %rd554, %rd73;
	popc.b64 	%r310, %rd202;
	cvt.rn.f32.u32 	%f858, %r310;
	mul.f32 	%f859, %f61, %f858;
	fma.rn.f32 	%f68, %f1532, %f859, %f1595;
	mov.f32 	%f1595, %f68;
$L__BB27_90:
	mov.u32 	%r311, %tid.x;
	shr.u32 	%r312, %r311, 4;
	and.b32  	%r313, %r312, 62;
	setp.ge.u32 	%p61, %r313, %r2;
	@%p61 bra 	$L__BB27_92;
	and.b64  	%rd203, %rd543, %rd73;
	popc.b64 	%r314, %rd203;
	cvt.rn.f32.u32 	%f860, %r314;
	mul.f32 	%f861, %f61, %f860;
	fma.rn.f32 	%f70, %f1521, %f861, %f1594;
	mov.f32 	%f1594, %f70;
$L__BB27_92:
	ld.param.u32 	%r1840, [_Z67popcount_weighted_keys_literal_fused_multiq_kernel_warp_out_w32_sb2ILi10EEvPKyPKfiiS1_S3_iiiiiPKxS5_fiPf_param_10];
	mov.u32 	%r315, %tid.x;
	shr.u32 	%r316, %r315, 4;
	or.b32  	%r317, %r316, 1;
	setp.le.s32 	%p62, %r1840, %r317;
	@%p62 bra 	$L__BB27_94;
	and.b64  	%rd204, %rd553, %rd73;
	popc.b64 	%r318, %rd204;
	cvt.rn.f32.u32 	%f862, %r318;
	mul.f32 	%f863, %f61, %f862;
	fma.rn.f32 	%f72, %f1531, %f863, %f1595;
	mov.f32 	%f1595, %f72;
$L__BB27_94:
	mov.u32 	%r319, %tid.x;
	shr.u32 	%r320, %r319, 4;
	and.b32  	%r321, %r320, 62;
	setp.ge.u32 	%p63, %r321, %r2;
	@%p63 bra 	$L__BB27_96;
	and.b64  	%rd205, %rd542, %rd73;
	popc.b64 	%r322, %rd205;
	cvt.rn.f32.u32 	%f864, %r322;
	mul.f32 	%f865, %f61, %f864;
	fma.rn.f32 	%f74, %f1520, %f865, %f1594;
	mov.f32 	%f1594, %f74;
$L__BB27_96:
	ld.param.u32 	%r1841, [_Z67popcount_weighted_keys_literal_fused_multiq_kernel_warp_out_w32_sb2ILi10EEvPKyPKfiiS1_S3_iiiiiPKxS5_fiPf_param_10];
	mov.u32 	%r323, %tid.x;
	shr.u32 	%r324, %r323, 4;
	or.b32  	%r325, %r324, 1;
	setp.le.s32 	%p64, %r1841, %r325;
	@%p64 bra 	$L__BB27_98;
	and.b64  	%rd206, %rd552, %rd73;
	popc.b64 	%r326, %rd206;
	cvt.rn.f32.u32 	%f866, %r326;
	mul.f32 	%f867, %f61, %f866;
	fma.rn.f32 	%f76, %f1530, %f867, %f1595;
	mov.f32 	%f1595, %f76;
$L__BB27_98:
	mov.u32 	%r327, %tid.x;
	shr.u32 	%r328, %r327, 4;
	and.b32  	%r329, %r328, 62;
	setp.ge.u32 	%p65, %r329, %r2;
	@%p65 bra 	$L__BB27_100;
	and.b64  	%rd207, %rd541, %rd73;
	popc.b64 	%r330, %rd207;
	cvt.rn.f32.u32 	%f868, %r330;
	mul.f32 	%f869, %f61, %f868;
	fma.rn.f32 	%f78, %f1519, %f869, %f1594;
	mov.f32 	%f1594, %f78;
$L__BB27_100:
	ld.param.u32 	%r1842, [_Z67popcount_weighted_keys_literal_fused_multiq_kernel_warp_out_w32_sb2ILi10EEvPKyPKfiiS1_S3_iiiiiPKxS5_fiPf_param_10];
	mov.u32 	%r331, %tid.x;
	shr.u32 	%r332, %r331, 4;
	or.b32  	%r333, %r332, 1;
	setp.le.s32 	%p66, %r1842, %r333;
	@%p66 bra 	$L__BB27_102;
	and.b64  	%rd208, %rd551, %rd73;
	popc.b64 	%r334, %rd208;
	cvt.rn.f32.u32 	%f870, %r334;
	mul.f32 	%f871, %f61, %f870;
	fma.rn.f32 	%f80, %f1529, %f871, %f1595;
	mov.f32 	%f1595, %f80;
$L__BB27_102:
	mov.u32 	%r335, %tid.x;
	shr.u32 	%r336, %r335, 4;
	and.b32  	%r337, %r336, 62;
	setp.ge.u32 	%p67, %r337, %r2;
	@%p67 bra 	$L__BB27_104;
	and.b64  	%rd209, %rd540, %rd73;
	popc.b64 	%r338, %rd209;
	cvt.rn.f32.u32 	%f872, %r338;
	mul.f32 	%f873, %f61, %f872;
	fma.rn.f32 	%f82, %f1518, %f873, %f1594;
	mov.f32 	%f1594, %f82;
$L__BB27_104:
	ld.param.u32 	%r1843, [_Z67popcount_weighted_keys_literal_fused_multiq_kernel_warp_out_w32_sb2ILi10EEvPKyPKfiiS1_S3_iiiiiPKxS5_fiPf_param_10];
	mov.u32 	%r339, %tid.x;
	shr.u32 	%r340, %r339, 4;
	or.b32  	%r341, %r340, 1;
	setp.le.s32 	%p68, %r1843, %r341;
	@%p68 bra 	$L__BB27_106;
	and.b64  	%rd210, %rd550, %rd73;
	popc.b64 	%r342, %rd210;
	cvt.rn.f32.u32 	%f874, %r342;
	mul.f32 	%f875, %f61, %f874;
	fma.rn.f32 	%f84, %f1528, %f875, %f1595;
	mov.f32 	%f1595, %f84;
$L__BB27_106:
	mov.u32 	%r343, %tid.x;
	shr.u32 	%r344, %r343, 4;
	and.b32  	%r345, %r344, 62;
	setp.ge.u32 	%p69, %r345, %r2;
	@%p69 bra 	$L__BB27_108;
	and.b64  	%rd211, %rd539, %rd73;
	popc.b64 	%r346, %rd211;
	cvt.rn.f32.u32 	%f876, %r346;
	mul.f32 	%f877, %f61, %f876;
	fma.rn.f32 	%f86, %f1517, %f877, %f1594;
	mov.f32 	%f1594, %f86;
$L__BB27_108:
	ld.param.u32 	%r1844, [_Z67popcount_weighted_keys_literal_fused_multiq_kernel_warp_out_w32_sb2ILi10EEvPKyPKfiiS1_S3_iiiiiPKxS5_fiPf_param_10];
	mov.u32 	%r347, %tid.x;
	shr.u32 	%r348, %r347, 4;
	or.b32  	%r349, %r348, 1;
	setp.le.s32 	%p70, %r1844, %r349;
	@%p70 bra 	$L__BB27_110;
	and.b64  	%rd212, %rd549, %rd73;
	popc.b64 	%r350, %rd212;
	cvt.rn.f32.u32 	%f878, %r350;
	mul.f32 	%f879, %f61, %f878;
	fma.rn.f32 	%f88, %f1527, %f879, %f1595;
	mov.f32 	%f1595, %f88;
$L__BB27_110:
	mov.u32 	%r351, %tid.x;
	shr.u32 	%r352, %r351, 4;
	and.b32  	%r353, %r352, 62;
	setp.ge.u32 	%p71, %r353, %r2;
	@%p71 bra 	$L__BB27_112;
	and.b64  	%rd213, %rd538, %rd73;
	popc.b64 	%r354, %rd213;
	cvt.rn.f32.u32 	%f880, %r354;
	mul.f32 	%f881, %f61, %f880;
	fma.rn.f32 	%f90, %f1516, %f881, %f1594;
	mov.f32 	%f1594, %f90;
$L__BB27_112:
	ld.param.u32 	%r1845, [_Z67popcount_weighted_keys_literal_fused_multiq_kernel_warp_out_w32_sb2ILi10EEvPKyPKfiiS1_S3_iiiiiPKxS5_fiPf_param_10];
	mov.u32 	%r355, %tid.x;
	shr.u32 	%r356, %r355, 4;
	or.b32  	%r357, %r356, 1;
	setp.le.s32 	%p72, %r1845, %r357;
	@%p72 bra 	$L__BB27_114;
	and.b64  	%rd214, %rd548, %rd73;
	popc.b64 	%r358, %rd214;
	cvt.rn.f32.u32 	%f882, %r358;
	mul.f32 	%f883, %f61, %f882;
	fma.rn.f32 	%f92, %f1526, %f883, %f1595;
	mov.f32 	%f1595, %f92;
$L__BB27_114:
	mov.u32 	%r359, %tid.x;
	shr.u32 	%r360, %r359, 4;
	and.b32  	%r361, %r360, 62;
	setp.ge.u32 	%p73, %r361, %r2;
	@%p73 bra 	$L__BB27_116;
	and.b64  	%rd215, %rd537, %rd73;
	popc.b64 	%r362, %rd215;
	cvt.rn.f32.u32 	%f884, %r362;
	mul.f32 	%f885, %f61, %f884;
	fma.rn.f32 	%f94, %f1515, %f885, %f1594;
	mov.f32 	%f1594, %f94;
$L__BB27_116:
	ld.param.u32 	%r1846, [_Z67popcount_weighted_keys_literal_fused_multiq_kernel_warp_out_w32_sb2ILi10EEvPKyPKfiiS1_S3_iiiiiPKxS5_fiPf_param_10];
	mov.u32 	%r363, %tid.x;
	shr.u32 	%r364, %r363, 4;
	or.b32  	%r365, %r364, 1;
	setp.le.s32 	%p74, %r1846, %r365;
	@%p74 bra 	$L__BB27_118;
	and.b64  	%rd216, %rd547, %rd73;
	popc.b64 	%r366, %rd216;
	cvt.rn.f32.u32 	%f886, %r366;
	mul.f32 	%f887, %f61, %f886;
	fma.rn.f32 	%f96, %f1525, %f887, %f1595;
	mov.f32 	%f1595, %f96;
$L__BB27_118:
	mov.u32 	%r367, %tid.x;
	shr.u32 	%r368, %r367, 4;
	and.b32  	%r369, %r368, 62;
	setp.ge.u32 	%p75, %r369, %r2;
	@%p75 bra 	$L__BB27_120;
	and.b64  	%rd217, %rd536, %rd73;
	popc.b64 	%r370, %rd217;
	cvt.rn.f32.u32 	%f888, %r370;
	mul.f32 	%f889, %f61, %f888;
	fma.rn.f32 	%f98, %f1514, %f889, %f1594;
	mov.f32 	%f1594, %f98;
$L__BB27_120:
	ld.param.u32 	%r1847, [_Z67popcount_weighted_keys_literal_fused_multiq_kernel_warp_out_w32_sb2ILi10EEvPKyPKfiiS1_S3_iiiiiPKxS5_fiPf_param_10];
	mov.u32 	%r371, %tid.x;
	shr.u32 	%r372, %r371, 4;
	or.b32  	%r373, %r372, 1;
	setp.le.s32 	%p76, %r1847, %r373;
	@%p76 bra 	$L__BB27_122;
	and.b64  	%rd218, %rd546, %rd73;
	popc.b64 	%r374, %rd218;
	cvt.rn.f32.u32 	%f890, %r374;
	mul.f32 	%f891, %f61, %f890;
	fma.rn.f32 	%f100, %f1524, %f891, %f1595;
	mov.f32 	%f1595, %f100;
$L__BB27_122:
	ld.param.u32 	%r1794, [_Z67popcount_weighted_keys_literal_fused_multiq_kernel_warp_out_w32_sb2ILi10EEvPKyPKfiiS1_S3_iiiiiPKxS5_fiPf_param_2];
	setp.lt.s32 	%p77, %r1794, 2;
	@%p77 bra 	$L__BB27_165;
	mov.u32 	%r376, %tid.x;
	and.b32  	%r377, %r376, 31;
	setp.ne.s32 	%p78, %r377, 0;
	mov.b32 	%r2010, 0;
	@%p78 bra 	$L__BB27_125;
	ld.param.u32 	%r1795, [_Z67popcount_weighted_keys_literal_fused_multiq_kernel_warp_out_w32_sb2ILi10EEvPKyPKfiiS1_S3_iiiiiPKxS5_fiPf_param_2];
	shl.b32 	%r378, %r1795, 8;
	mov.u32 	%r379, shmem$1;
	add.s32 	%r380, %r379, %r378;
	mad.lo.s32 	%r381, %r2, 2560, %r380;
	ld.shared.u32 	%r2010, [%r381+4];
$L__BB27_125:
	mov.u32 	%r382, %tid.x;
	shr.u32 	%r383, %r382, 4;
	and.b32  	%r384, %r383, 62;
	setp.ge.u32 	%p79, %r384, %r2;
	shfl.sync.idx.b32	%r385|%p80, %r2010, 0, 31, -1;
	mov.b32 	%f103, %r385;
	shl.b32 	%r386, %r382, 3;
	and.b32  	%r387, %r386, 248;
	mov.u32 	%r388, shmem$1;
	add.s32 	%r389, %r388, %r387;
	ld.shared.u64 	%rd74, [%r389+256];
	@%p79 bra 	$L__BB27_127;
	and.b64  	%rd219, %rd545, %rd74;
	popc.b64 	%r390, %rd219;
	cvt.rn.f32.u32 	%f892, %r390;
	mul.f32 	%f893, %f103, %f892;
	fma.rn.f32 	%f104, %f1523, %f893, %f1594;
	mov.f32 	%f1594, %f104;
$L__BB27_127:
	ld.param.u32 	%r1848, [_Z67popcount_weighted_keys_literal_fused_multiq_kernel_warp_out_w32_sb2ILi10EEvPKyPKfiiS1_S3_iiiiiPKxS5_fiPf_param_10];
	mov.u32 	%r391, %tid.x;
	shr.u32 	%r392, %r391, 4;
	or.b32  	%r393, %r392, 1;
	setp.le.s32 	%p81, %r1848, %r393;
	@%p81 bra 	$L__BB27_129;
	and.b64  	%rd220, %rd555, %rd74;
	popc.b64 	%r394, %rd220;
	cvt.rn.f32.u32 	%f894, %r394;
	mul.f32 	%f895, %f103, %f894;
	fma.rn.f32 	%f106, %f1533, %f895, %f1595;
	mov.f32 	%f1595, %f106;
$L__BB27_129:
	mov.u32 	%r395, %tid.x;
	shr.u32 	%r396, %r395, 4;
	and.b32  	%r397, %r396, 62;
	setp.ge.u32 	%p82, %r397, %r2;
	@%p82 bra 	$L__BB27_131;
	and.b64  	%rd221, %rd544, %rd74;
	popc.b64 	%r398, %rd221;
	cvt.rn.f32.u32 	%f896, %r398;
	mul.f32 	%f897, %f103, %f896;
	fma.rn.f32 	%f108, %f1522, %f897, %f1594;
	mov.f32 	%f1594, %f108;
$L__BB27_131:
	ld.param.u32 	%r1849, [_Z67popcount_weighted_keys_literal_fused_multiq_kernel_warp_out_w32_sb2ILi10EEvPKyPKfiiS1_S3_iiiiiPKxS5_fiPf_param_10];
	mov.u32 	%r399, %tid.x;
	shr.u32 	%r400, %r399, 4;
	or.b32  	%r401, %r400, 1;
	setp.le.s32 	%p83, %r1849, %r401;
	@%p83 bra 	$L__BB27_133;
	and.b64  	%rd222, %rd554, %rd74;
	popc.b64 	%r402, %rd222;
	cvt.rn.f32.u32 	%f898, %r402;
	mul.f32 	%f899, %f103, %f898;
	fma.rn.f32 	%f110, %f1532, %f899, %f1595;
	mov.f32 	%f1595, %f110;
$L__BB27_133:
	mov.u32 	%r403, %tid.x;
	shr.u32 	%r404, %r403, 4;
	and.b32  	%r405, %r404, 62;
	setp.ge.u32 	%p84, %r405, %r2;
	@%p84 bra 	$L__BB27_135;
	and.b64  	%rd223, %rd543, %rd74;
	popc.b64 	%r406, %rd223;
	cvt.rn.f32.u32 	%f900, %r406;
	mul.f32 	%f901, %f103, %f900;
	fma.rn.f32 	%f112, %f1521, %f901, %f1594;
	mov.f32 	%f1594, %f112;
$L__BB27_135:
	ld.param.u32 	%r1850, [_Z67popcount_weighted_keys_literal_fused_multiq_kernel_warp_out_w32_sb2ILi10EEvPKyPKfiiS1_S3_iiiiiPKxS5_fiPf_param_10];
	mov.u32 	%r407, %tid.x;
	shr.u32 	%r408, %r407, 4;
	or.b32  	%r409, %r408, 1;
	setp.le.s32 	%p85, %r1850, %r409;
	@%p85 bra 	$L__BB27_137;
	and.b64  	%rd224, %rd553, %rd74;
	popc.b64 	%r410, %rd224;
	cvt.rn.f32.u32 	%f902, %r410;
	mul.f32 	%f903, %f103, %f902;
	fma.rn.f32 	%f114, %f1531, %f903, %f1595;
	mov.f32 	%f1595, %f114;
$L__BB27_137:
	mov.u32 	%r411, %tid.x;
	shr.u32 	%r412, %r411, 4;
	and.b32  	%r413, %r412, 62;
	setp.ge.u32 	%p86, %r413, %r2;
	@%p86 bra 	$L__BB27_139;
	and.b64  	%rd225, %rd542, %rd74;
	popc.b64 	%r414, %rd225;
	cvt.rn.f32.u32 	%f904, %r414;
	mul.f32 	%f905, %f103, %f904;
	fma.rn.f32 	%f116, %f1520, %f905, %f1594;
	mov.f32 	%f1594, %f116;
$L__BB27_139:
	ld.param.u32 	%r1851, [_Z67popcount_weighted_keys_literal_fused_multiq_kernel_warp_out_w32_sb2ILi10EEvPKyPKfiiS1_S3_iiiiiPKxS5_fiPf_param_10];
	mov.u32 	%r415, %tid.x;
	shr.u32 	%r416, %r415, 4;
	or.b32  	%r417, %r416, 1;
	setp.le.s32 	%p87, %r1851, %r417;
	@%p87 bra 	$L__BB27_141;
	and.b64  	%rd226, %rd552, %rd74;
	popc.b64 	%r418, %rd226;
	cvt.rn.f32.u32 	%f906, %r418;
	mul.f32 	%f907, %f103, %f906;
	fma.rn.f32 	%f118, %f1530, %f907, %f1595;
	mov.f32 	%f1595, %f118;
$L__BB27_141:
	mov.u32 	%r419, %tid.x;
	shr.u32 	%r420, %r419, 4;
	and.b32  	%r421, %r420, 62;
	setp.ge.u32 	%p88, %r421, %r2;
	@%p88 bra 	$L__BB27_143;
	and.b64  	%rd227, %rd541, %rd74;
	popc.b64 	%r422, %rd227;
	cvt.rn.f32.u32 	%f908, %r422;
	mul.f32 	%f909, %f103, %f908;
	fma.rn.f32 	%f120, %f1519, %f909, %f1594;
	mov.f32 	%f1594, %f120;
$L__BB27_143:
	ld.param.u32 	%r1852, [_Z67popcount_weighted_keys_literal_fused_multiq_kernel_warp_out_w32_sb2ILi10EEvPKyPKfiiS1_S3_iiiiiPKxS5_fiPf_param_10];
	mov.u32 	%r423, %tid.x;
	shr.u32 	%r424, %r423, 4;
	or.b32  	%r425, %r424, 1;
	setp.le.s32 	%p89, %r1852, %r425;
	@%p89 bra 	$L__BB27_145;
	and.b64  	%rd228, %rd551, %rd74;
	popc.b64 	%r426, %rd228;
	cvt.rn.f32.u32 	%f910, %r426;
	mul.f32 	%f911, %f103, %f910;
	fma.rn.f32 	%f122, %f1529, %f911, %f1595;
	mov.f32 	%f1595, %f122;
$L__BB27_145:
	mov.u32 	%r427, %tid.x;
	shr.u32 	%r428, %r427, 4;
	and.b32  	%r429, %r428, 62;
	setp.ge.u32 	%p90, %r429, %r2;
	@%p90 bra 	$L__BB27_147;
	and.b64  	%rd229, %rd540, %rd74;
	popc.b64 	%r430, %rd229;
	cvt.rn.f32.u32 	%f912, %r430;
	mul.f32 	%f913, %f103, %f912;
	fma.rn.f32 	%f124, %f1518, %f913, %f1594;
	mov.f32 	%f1594, %f124;
$L__BB27_147:
	ld.param.u32 	%r1853, [_Z67popcount_weighted_keys_literal_fused_multiq_kernel_warp_out_w32_sb2ILi10EEvPKyPKfiiS1_S3_iiiiiPKxS5_fiPf_param_10];
	mov.u32 	%r431, %tid.x;
	shr.u32 	%r432, %r431, 4;
	or.b32  	%r433, %r432, 1;
	setp.le.s32 	%p91, %r1853, %r433;
	@%p91 bra 	$L__BB27_149;
	and.b64  	%rd230, %rd550, %rd74;
	popc.b64 	%r434, %rd230;
	cvt.rn.f32.u32 	%f914, %r434;
	mul.f32 	%f915, %f103, %f914;
	fma.rn.f32 	%f126, %f1528, %f915, %f1595;
	mov.f32 	%f1595, %f126;
$L__BB27_149:
	mov.u32 	%r435, %tid.x;
	shr.u32 	%r436, %r435, 4;
	and.b32  	%r437, %r436, 62;
	setp.ge.u32 	%p92, %r437, %r2;
	@%p92 bra 	$L__BB27_151;
	and.b64  	%rd231, %rd539, %rd74;
	popc.b64 	%r438, %rd231;
	cvt.rn.f32.u32 	%f916, %r438;
	mul.f32 	%f917, %f103, %f916;
	fma.rn.f32 	%f128, %f1517, %f917, %f1594;
	mov.f32 	%f1594, %f128;
$L__BB27_151:
	ld.param.u32 	%r1854, [_Z67popcount_weighted_keys_literal_fused_multiq_kernel_warp_out_w32_sb2ILi10EEvPKyPKfiiS1_S3_iiiiiPKxS5_fiPf_param_10];
	mov.u32 	%r439, %tid.x;
	shr.u32 	%r440, %r439, 4;
	or.b32  	%r441, %r440, 1;
	setp.le.s32 	%p93, %r1854, %r441;
	@%p93 bra 	$L__BB27_153;
	and.b64  	%rd232, %rd549, %rd74;
	popc.b64 	%r442, %rd232;
	cvt.rn.f32.u32 	%f918, %r442;
	mul.f32 	%f919, %f103, %f918;
	fma.rn.f32 	%f130, %f1527, %f919, %f1595;
	mov.f32 	%f1595, %f130;
$L__BB27_153:
	mov.u32 	%r443, %tid.x;
	shr.u32 	%r444, %r443, 4;
	and.b32  	%r445, %r444, 62;
	setp.ge.u32 	%p94, %r445, %r2;
	@%p94 bra 	$L__BB27_155;
	and.b64  	%rd233, %rd538, %rd74;
	popc.b64 	%r446, %rd233;
	cvt.rn.f32.u32 	%f920, %r446;
	mul.f32 	%f921, %f103, %f920;
	fma.rn.f32 	%f132, %f1516, %f921, %f1594;
	mov.f32 	%f1594, %f132;
$L__BB27_155:
	ld.param.u32 	%r1855, [_Z67popcount_weighted_keys_literal_fused_multiq_kernel_warp_out_w32_sb2ILi10EEvPKyPKfiiS1_S3_iiiiiPKxS5_fiPf_param_10];
	mov.u32 	%r447, %tid.x;
	shr.u32 	%r448, %r447, 4;
	or.b32  	%r449, %r448, 1;
	setp.le.s32 	%p95, %r1855, %r449;
	@%p95 bra 	$L__BB27_157;
	and.b64  	%rd234, %rd548, %rd74;
	popc.b64 	%r450, %rd234;
	cvt.rn.f32.u32 	%f922, %r450;
	mul.f32 	%f923, %f103, %f922;
	fma.rn.f32 	%f134, %f1526, %f923, %f1595;
	mov.f32 	%f1595, %f134;
$L__BB27_157:
	mov.u32 	%r451, %tid.x;
	shr.u32 	%r452, %r451, 4;
	and.b32  	%r453, %r452, 62;
	setp.ge.u32 	%p96, %r453, %r2;
	@%p96 bra 	$L__BB27_159;
	and.b64  	%rd235, %rd537, %rd74;
	popc.b64 	%r454, %rd235;
	cvt.rn.f32.u32 	%f924, %r454;
	mul.f32 	%f925, %f103, %f924;
	fma.rn.f32 	%f136, %f1515, %f925, %f1594;
	mov.f32 	%f1594, %f136;
$L__BB27_159:
	ld.param.u32 	%r1856, [_Z67popcount_weighted_keys_literal_fused_multiq_kernel_warp_out_w32_sb2ILi10EEvPKyPKfiiS1_S3_iiiiiPKxS5_fiPf_param_10];
	mov.u32 	%r455, %tid.x;
	shr.u32 	%r456, %r455, 4;
	or.b32  	%r457, %r456, 1;
	setp.le.s32 	%p97, %r1856, %r457;
	@%p97 bra 	$L__BB27_161;
	and.b64  	%rd236, %rd547, %rd74;
	popc.b64 	%r458, %rd236;
	cvt.rn.f32.u32 	%f926, %r458;
	mul.f32 	%f927, %f103, %f926;
	fma.rn.f32 	%f138, %f1525, %f927, %f1595;
	mov.f32 	%f1595, %f138;
$L__BB27_161:
	mov.u32 	%r459, %tid.x;
	shr.u32 	%r460, %r459, 4;
	and.b32  	%r461, %r460, 62;
	setp.ge.u32 	%p98, %r461, %r2;
	@%p98 bra 	$L__BB27_163;
	and.b64  	%rd237, %rd536, %rd74;
	popc.b64 	%r462, %rd237;
	cvt.rn.f32.u32 	%f928, %r462;
	mul.f32 	%f929, %f103, %f928;
	fma.rn.f32 	%f140, %f1514, %f929, %f1594;
	mov.f32 	%f1594, %f140;
$L__BB27_163:
	ld.param.u32 	%r1857, [_Z67popcount_weighted_keys_literal_fused_multiq_kernel_warp_out_w32_sb2ILi10EEvPKyPKfiiS1_S3_iiiiiPKxS5_fiPf_param_10];
	mov.u32 	%r463, %tid.x;
	shr.u32 	%r464, %r463, 4;
	or.b32  	%r465, %r464, 1;
	setp.le.s32 	%p99, %r1857, %r465;
	@%p99 bra 	$L__BB27_165;
	and.b64  	%rd238, %rd546, %rd74;
	popc.b64 	%r466, %rd238;
	cvt.rn.f32.u32 	%f930, %r466;
	mul.f32 	%f931, %f103, %f930;
	fma.rn.f32 	%f142, %f1524, %f931, %f1595;
	mov.f32 	%f1595, %f142;
$L__BB27_165:
	ld.param.u32 	%r1796, [_Z67popcount_weighted_keys_literal_fused_multiq_kernel_warp_out_w32_sb2ILi10EEvPKyPKfiiS1_S3_iiiiiPKxS5_fiPf_param_2];
	setp.lt.s32 	%p100, %r1796, 3;
	@%p100 bra 	$L__BB27_208;
	mov.u32 	%r468, %tid.x;
	and.b32  	%r469, %r468, 31;
	setp.ne.s32 	%p101, %r469, 0;
	mov.b32 	%r2011, 0;
	@%p101 bra 	$L__BB27_168;
	ld.param.u32 	%r1797, [_Z67popcount_weighted_keys_literal_fused_multiq_kernel_warp_out_w32_sb2ILi10EEvPKyPKfiiS1_S3_iiiiiPKxS5_fiPf_param_2];
	shl.b32 	%r470, %r1797, 8;
	mov.u32 	%r471, shmem$1;
	add.s32 	%r472, %r471, %r470;
	mad.lo.s32 	%r473, %r2, 2560, %r472;
	ld.shared.u32 	%r2011, [%r473+8];
$L__BB27_168:
	mov.u32 	%r474, %tid.x;
	shr.u32 	%r475, %r474, 4;
	and.b32  	%r476, %r475, 62;
	setp.ge.u32 	%p102, %r476, %r2;
	shfl.sync.idx.b32	%r477|%p103, %r2011, 0, 31, -1;
	mov.b32 	%f145, %r477;
	shl.b32 	%r478, %r474, 3;
	and.b32  	%r479, %r478, 248;
	mov.u32 	%r480, shmem$1;
	add.s32 	%r481, %r480, %r479;
	ld.shared.u64 	%rd75, [%r481+512];
	@%p102 bra 	$L__BB27_170;
	and.b64  	%rd239, %rd545, %rd75;
	popc.b64 	%r482, %rd239;
	cvt.rn.f32.u32 	%f932, %r482;
	mul.f32 	%f933, %f145, %f932;
	fma.rn.f32 	%f146, %f1523, %f933, %f1594;
	mov.f32 	%f1594, %f146;
$L__BB27_170:
	ld.param.u32 	%r1858, [_Z67popcount_weighted_keys_literal_fused_multiq_kernel_warp_out_w32_sb2ILi10EEvPKyPKfiiS1_S3_iiiiiPKxS5_fiPf_param_10];
	mov.u32 	%r483, %tid.x;
	shr.u32 	%r484, %r483, 4;
	or.b32  	%r485, %r484, 1;
	setp.le.s32 	%p104, %r1858, %r485;
	@%p104 bra 	$L__BB27_172;
	and.b64  	%rd240, %rd555, %rd75;
	popc.b64 	%r486, %rd240;
	cvt.rn.f32.u32 	%f934, %r486;
	mul.f32 	%f935, %f145, %f934;
	fma.rn.f32 	%f148, %f1533, %f935, %f1595;
	mov.f32 	%f1595, %f148;
$L__BB27_172:
	mov.u32 	%r487, %tid.x;
	shr.u32 	%r488, %r487, 4;
	and.b32  	%r489, %r488, 62;
	setp.ge.u32 	%p105, %r489, %r2;
	@%p105 bra 	$L__BB27_174;
	and.b64  	%rd241, %rd544, %rd75;
	popc.b64 	%r490, %rd241;
	cvt.rn.f32.u32 	%f936, %r490;
	mul.f32 	%f937, %f145, %f936;
	fma.rn.f32 	%f150, %f1522, %f937, %f1594;
	mov.f32 	%f1594, %f150;
$L__BB27_174:
	ld.param.u32 	%r1859, [_Z67popcount_weighted_keys_literal_fused_multiq_kernel_warp_out_w32_sb2ILi10EEvPKyPKfiiS1_S3_iiiiiPKxS5_fiPf_param_10];
	mov.u32 	%r491, %tid.x;
	shr.u32 	%r492, %r491, 4;
	or.b32  	%r493, %r492, 1;
	setp.le.s32 	%p106, %r1859, %r493;
	@%p106 bra 	$L__BB27_176;
	and.b64  	%rd242, %rd554, %rd75;
	popc.b64 	%r494, %rd242;
	cvt.rn.f32.u32 	%f938, %r494;
	mul.f32 	%f939, %f145, %f938;
	fma.rn.f32 	%f152, %f1532, %f939, %f1595;
	mov.f32 	%f1595, %f152;
$L__BB27_176:
	mov.u32 	%r495, %tid.x;
	shr.u32 	%r496, %r495, 4;
	and.b32  	%r497, %r496, 62;
	setp.ge.u32 	%p107, %r497, %r2;
	@%p107 bra 	$L__BB27_178;
	and.b64  	%rd243, %rd543, %rd75;
	popc.b64 	%r498, %rd243;
	cvt.rn.f32.u32 	%f940, %r498;
	mul.f32 	%f941, %f145, %f940;
	fma.rn.f32 	%f154, %f1521, %f941, %f1594;
	mov.f32 	%f1594, %f154;
$L__BB27_178:
	ld.param.u32 	%r1860, [_Z67popcount_weighted_keys_literal_fused_multiq_kernel_warp_out_w32_sb2ILi10EEvPKyPKfiiS1_S3_iiiiiPKxS5_fiPf_param_10];
	mov.u32 	%r499, %tid.x;
	shr.u32 	%r500, %r499, 4;
	or.b32  	%r501, %r500, 1;
	setp.le.s32 	%p108, %r1860, %r501;
	@%p108 bra 	$L__BB27_180;
	and.b64  	%rd244, %rd553, %rd75;
	popc.b64 	%r502, %rd244;
	cvt.rn.f32.u32 	%f942, %r502;
	mul.f32 	%f943, %f145, %f942;
	fma.rn.f32 	%f156, %f1531, %f943, %f1595;
	mov.f32 	%f1595, %f156;
$L__BB27_180:
	mov.u32 	%r503, %tid.x;
	shr.u32 	%r504, %r503, 4;
	and.b32  	%r505, %r504, 62;
	setp.ge.u32 	%p109, %r505, %r2;
	@%p109 bra 	$L__BB27_182;
	and.b64  	%rd245, %rd542, %rd75;
	popc.b64 	%r506, %rd245;
	cvt.rn.f32.u32 	%f944, %r506;
	mul.f32 	%f945, %f145, %f944;
	fma.rn.f32 	%f158, %f1520, %f945, %f1594;
	mov.f32 	%f1594, %f158;
$L__BB27_182:
	ld.param.u32 	%r1861, [_Z67popcount_weighted_keys_literal_fused_multiq_kernel_warp_out_w32_sb2ILi10EEvPKyPKfiiS1_S3_iiiiiPKxS5_fiPf_param_10];
	mov.u32 	%r507, %tid.x;
	shr.u32 	%r508, %r507, 4;
	or.b32  	%r509, %r508, 1;
	setp.le.s32 	%p110, %r1861, %r509;
	@%p110 bra 	$L__BB27_184;
	and.b64  	%rd246, %rd552, %rd75;
	popc.b64 	%r510, %rd246;
	cvt.rn.f32.u32 	%f946, %r510;
	mul.f32 	%f947, %f145, %f946;
	fma.rn.f32 	%f160, %f1530, %f947, %f1595;
	mov.f32 	%f1595, %f160;
$L__BB27_184:
	mov.u32 	%r511, %tid.x;
	shr.u32 	%r512, %r511, 4;
	and.b32  	%r513, %r512, 62;
	setp.ge.u32 	%p111, %r513, %r2;
	@%p111 bra 	$L__BB27_186;
	and.b64  	%rd247, %rd541, %rd75;
	popc.b64 	%r514, %rd247;
	cvt.rn.f32.u32 	%f948, %r514;
	mul.f32 	%f949, %f145, %f948;
	fma.rn.f32 	%f162, %f1519, %f949, %f1594;
	mov.f32 	%f1594, %f162;
$L__BB27_186:
	ld.param.u32 	%r1862, [_Z67popcount_weighted_keys_literal_fused_multiq_kernel_warp_out_w32_sb2ILi10EEvPKyPKfiiS1_S3_iiiiiPKxS5_fiPf_param_10];
	mov.u32 	%r515, %tid.x;
	shr.u32 	%r516, %r515, 4;
	or.b32  	%r517, %r516, 1;
	setp.le.s32 	%p112, %r1862, %r517;
	@%p112 bra 	$L__BB27_188;
	and.b64  	%rd248, %rd551, %rd75;
	popc.b64 	%r518, %rd248;
	cvt.rn.f32.u32 	%f950, %r518;
	mul.f32 	%f951, %f145, %f950;
	fma.rn.f32 	%f164, %f1529, %f951, %f1595;
	mov.f32 	%f1595, %f164;
$L__BB27_188:
	mov.u32 	%r519, %tid.x;
	shr.u32 	%r520, %r519, 4;
	and.b32  	%r521, %r520, 62;
	setp.ge.u32 	%p113, %r521, %r2;
	@%p113 bra 	$L__BB27_190;
	and.b64  	%rd249, %rd540, %rd75;
	popc.b64 	%r522, %rd249;
	cvt.rn.f32.u32 	%f952, %r522;
	mul.f32 	%f953, %f145, %f952;
	fma.rn.f32 	%f166, %f1518, %f953, %f1594;
	mov.f32 	%f1594, %f166;
$L__BB27_190:
	ld.param.u32 	%r1863, [_Z67popcount_weighted_keys_literal_fused_multiq_kernel_warp_out_w32_sb2ILi10EEvPKyPKfiiS1_S3_iiiiiPKxS5_fiPf_param_10];
	mov.u32 	%r523, %tid.x;
	shr.u32 	%r524, %r523, 4;
	or.b32  	%r525, %r524, 1;
	setp.le.s32 	%p114, %r1863, %r525;
	@%p114 bra 	$L__BB27_192;
	and.b64  	%rd250, %rd550, %rd75;
	popc.b64 	%r526, %rd250;
	cvt.rn.f32.u32 	%f954, %r526;
	mul.f32 	%f955, %f145, %f954;
	fma.rn.f32 	%f168, %f1528, %f955, %f1595;
	mov.f32 	%f1595, %f168;
$L__BB27_192:
	mov.u32 	%r527, %tid.x;
	shr.u32 	%r528, %r527, 4;
	and.b32  	%r529, %r528, 62;
	setp.ge.u32 	%p115, %r529, %r2;
	@%p115 bra 	$L__BB27_194;
	and.b64  	%rd251, %rd539, %rd75;
	popc.b64 	%r530, %rd251;
	cvt.rn.f32.u32 	%f956, %r530;
	mul.f32 	%f957, %f145, %f956;
	fma.rn.f32 	%f170, %f1517, %f957, %f1594;
	mov.f32 	%f1594, %f170;
$L__BB27_194:
	ld.param.u32 	%r1864, [_Z67popcount_weighted_keys_literal_fused_multiq_kernel_warp_out_w32_sb2ILi10EEvPKyPKfiiS1_S3_iiiiiPKxS5_fiPf_param_10];
	mov.u32 	%r531, %tid.x;
	shr.u32 	%r532, %r531, 4;
	or.b32  	%r533, %r532, 1;
	setp.le.s32 	%p116, %r1864, %r533;
	@%p116 bra 	$L__BB27_196;
	and.b64  	%rd252, %rd549, %rd75;
	popc.b64 	%r534, %rd252;
	cvt.rn.f32.u32 	%f958, %r534;
	mul.f32 	%f959, %f145, %f958;
	fma.rn.f32 	%f172, %f1527, %f959, %f1595;
	mov.f32 	%f1595, %f172;
$L__BB27_196:
	mov.u32 	%r535, %tid.x;
	shr.u32 	%r536, %r535, 4;
	and.b32  	%r537, %r536, 62;
	setp.ge.u32 	%p117, %r537, %r2;
	@%p117 bra 	$L__BB27_198;
	and.b64  	%rd253, %rd538, %rd75;
	popc.b64 	%r538, %rd253;
	cvt.rn.f32.u32 	%f960, %r538;
	mul.f32 	%f961, %f145, %f960;
	fma.rn.f32 	%f174, %f1516, %f961, %f1594;
	mov.f32 	%f1594, %f174;
$L__BB27_198:
	ld.param.u32 	%r1865, [_Z67popcount_weighted_keys_literal_fused_multiq_kernel_warp_out_w32_sb2ILi10EEvPKyPKfiiS1_S3_iiiiiPKxS5_fiPf_param_10];
	mov.u32 	%r539, %tid.x;
	shr.u32 	%r540, %r539, 4;
	or.b32  	%r541, %r540, 1;
	setp.le.s32 	%p118, %r1865, %r541;
	@%p118 bra 	$L__BB27_200;
	and.b64  	%rd254, %rd548, %rd75;
	popc.b64 	%r542, %rd254;
	cvt.rn.f32.u32 	%f962, %r542;
	mul.f32 	%f963, %f145, %f962;
	fma.rn.f32 	%f176, %f1526, %f963, %f1595;
	mov.f32 	%f1595, %f176;
$L__BB27_200:
	mov.u32 	%r543, %tid.x;
	shr.u32 	%r544, %r543, 4;
	and.b32  	%r545, %r544, 62;
	setp.ge.u32 	%p119, %r545, %r2;
	@%p119 bra 	$L__BB27_202;
	and.b64  	%rd255, %rd537, %rd75;
	popc.b64 	%r546, %rd255;
	cvt.rn.f32.u32 	%f964, %r546;
	mul.f32 	%f965, %f145, %f964;
	fma.rn.f32 	%f178, %f1515, %f965, %f1594;
	mov.f32 	%f1594, %f178;
$L__BB27_202:
	ld.param.u32 	%r1866, [_Z67popcount_weighted_keys_literal_fused_multiq_kernel_warp_out_w32_sb2ILi10EEvPKyPKfiiS1_S3_iiiiiPKxS5_fiPf_param_10];
	mov.u32 	%r547, %tid.x;
	shr.u32 	%r548, %r547, 4;
	or.b32  	%r549, %r548, 1;
	setp.le.s32 	%p120, %r1866, %r549;
	@%p120 bra 	$L__BB27_204;
	and.b64  	%rd256, %rd547, %rd75;
	popc.b64 	%r550, %rd256;
	cvt.rn.f32.u32 	%f966, %r550;
	mul.f32 	%f967, %f145, %f966;
	fma.rn.f32 	%f180, %f1525, %f967, %f1595;
	mov.f32 	%f1595, %f180;
$L__BB27_204:
	mov.u32 	%r551, %tid.x;
	shr.u32 	%r552, %r551, 4;
	and.b32  	%r553, %r552, 62;
	setp.ge.u32 	%p121, %r553, %r2;
	@%p121 bra 	$L__BB27_206;
	and.b64  	%rd257, %rd536, %rd75;
	popc.b64 	%r554, %rd257;
	cvt.rn.f32.u32 	%f968, %r554;
	mul.f32 	%f969, %f145, %f968;
	fma.rn.f32 	%f182, %f1514, %f969, %f1594;
	mov.f32 	%f1594, %f182;
$L__BB27_206:
	ld.param.u32 	%r1867, [_Z67popcount_weighted_keys_literal_fused_multiq_kernel_warp_out_w32_sb2ILi10EEvPKyPKfiiS1_S3_iiiiiPKxS5_fiPf_param_10];
	mov.u32 	%r555, %tid.x;
	shr.u32 	%r556, %r555, 4;
	or.b32  	%r557, %r556, 1;
	setp.le.s32 	%p122, %r1867, %r557;
	@%p122 bra 	$L__BB27_208;
	and.b64  	%rd258, %rd546, %rd75;
	popc.b64 	%r558, %rd258;
	cvt.rn.f32.u32 	%f970, %r558;
	mul.f32 	%f971, %f145, %f970;
	fma.rn.f32 	%f184, %f1524, %f971, %f1595;
	mov.f32 	%f1595, %f184;
$L__BB27_208:
	ld.param.u32 	%r1798, [_Z67popcount_weighted_keys_literal_fused_multiq_kernel_warp_out_w32_sb2ILi10EEvPKyPKfiiS1_S3_iiiiiPKxS5_fiPf_param_2];
	setp.lt.s32 	%p123, %r1798, 4;
	@%p123 bra 	$L__BB27_251;
	mov.u32 	%r560, %tid.x;
	and.b32  	%r561, %r560, 31;
	setp.ne.s32 	%p124, %r561, 0;
	mov.b32 	%r2012, 0;
	@%p124 bra 	$L__BB27_211;
	ld.param.u32 	%r1799, [_Z67popcount_weighted_keys_literal_fused_multiq_kernel_warp_out_w32_sb2ILi10EEvPKyPKfiiS1_S3_iiiiiPKxS5_fiPf_param_2];
	shl.b32 	%r562, %r1799, 8;
	mov.u32 	%r563, shmem$1;
	add.s32 	%r564, %r563, %r562;
	mad.lo.s32 	%r565, %r2, 2560, %r564;
	ld.shared.u32 	%r2012, [%r565+12];
$L__BB27_211:
	mov.u32 	%r566, %tid.x;
	shr.u32 	%r567, %r566, 4;
	and.b32  	%r568, %r567, 62;
	setp.ge.u32 	%p125, %r568, %r2;
	shfl.sync.idx.b32	%r569|%p126, %r2012, 0, 31, -1;
	mov.b32 	%f187, %r569;
	shl.b32 	%r570, %r566, 3;
	and.b32  	%r571, %r570, 248;
	mov.u32 	%r572, shmem$1;
	add.s32 	%r573, %r572, %r571;
	ld.shared.u64 	%rd76, [%r573+768];
	@%p125 bra 	$L__BB27_213;
	and.b64  	%rd259, %rd545, %rd76;
	popc.b64 	%r574, %rd259;
	cvt.rn.f32.u32 	%f972, %r574;
	mul.f32 	%f973, %f187, %f972;
	fma.rn.f32 	%f188, %f1523, %f973, %f1594;
	mov.f32 	%f1594, %f188;
$L__BB27_213:
	ld.param.u32 	%r1868, [_Z67popcount_weighted_keys_literal_fused_multiq_kernel_warp_out_w32_sb2ILi10EEvPKyPKfiiS1_S3_iiiiiPKxS5_fiPf_param_10];
	mov.u32 	%r575, %tid.x;
	shr.u32 	%r576, %r575, 4;
	or.b32  	%r577, %r576, 1;
	setp.le.s32 	%p127, %r1868, %r577;
	@%p127 bra 	$L__BB27_215;
	and.b64  	%rd260, %rd555, %rd76;
	popc.b64 	%r578, %rd260;
	cvt.rn.f32.u32 	%f974, %r578;
	mul.f32 	%f975, %f187, %f974;
	fma.rn.f32 	%f190, %f1533, %f975, %f1595;
	mov.f32 	%f1595, %f190;
$L__BB27_215:
	mov.u32 	%r579, %tid.x;
	shr.u32 	%r580, %r579, 4;
	and.b32  	%r581, %r580, 62;
	setp.ge.u32 	%p128, %r581, %r2;
	@%p128 bra 	$L__BB27_217;
	and.b64  	%rd261, %rd544, %rd76;
	popc.b64 	%r582, %rd261;
	cvt.rn.f32.u32 	%f976, %r582;
	mul.f32 	%f977, %f187, %f976;
	fma.rn.f32 	%f192, %f1522, %f977, %f1594;
	mov.f32 	%f1594, %f192;
$L__BB27_217:
	ld.param.u32 	%r1869, [_Z67popcount_weighted_keys_literal_fused_multiq_kernel_warp_out_w32_sb2ILi10EEvPKyPKfiiS1_S3_iiiiiPKxS5_fiPf_param_10];
	mov.u32 	%r583, %tid.x;
	shr.u32 	%r584, %r583, 4;
	or.b32  	%r585, %r584, 1;
	setp.le.s32 	%p129, %r1869, %r585;
	@%p129 bra 	$L__BB27_219;
	and.b64  	%rd262, %rd554, %rd76;
	popc.b64 	%r586, %rd262;
	cvt.rn.f32.u32 	%f978, %r586;
	mul.f32 	%f979, %f187, %f978;
	fma.rn.f32 	%f194, %f1532, %f979, %f1595;
	mov.f32 	%f1595, %f194;
$L__BB27_219:
	mov.u32 	%r587, %tid.x;
	shr.u32 	%r588, %r587, 4;
	and.b32  	%r589, %r588, 62;
	setp.ge.u32 	%p130, %r589, %r2;
	@%p130 bra 	$L__BB27_221;
	and.b64  	%rd263, %rd543, %rd76;
	popc.b64 	%r590, %rd263;
	cvt.rn.f32.u32 	%f980, %r590;
	mul.f32 	%f981, %f187, %f980;
	fma.rn.f32 	%f196, %f1521, %f981, %f1594;
	mov.f32 	%f1594, %f196;
$L__BB27_221:
	ld.param.u32 	%r1870, [_Z67popcount_weighted_keys_literal_fused_multiq_kernel_warp_out_w32_sb2ILi10EEvPKyPKfiiS1_S3_iiiiiPKxS5_fiPf_param_10];
	mov.u32 	%r591, %tid.x;
	shr.u32 	%r592, %r591, 4;
	or.b32  	%r593, %r592, 1;
	setp.le.s32 	%p131, %r1870, %r593;
	@%p131 bra 	$L__BB27_223;
	and.b64  	%rd264, %rd553, %rd76;
	popc.b64 	%r594, %rd264;
	cvt.rn.f32.u32 	%f982, %r594;
	mul.f32 	%f983, %f187, %f982;
	fma.rn.f32 	%f198, %f1531, %f983, %f1595;
	mov.f32 	%f1595, %f198;
$L__BB27_223:
	mov.u32 	%r595, %tid.x;
	shr.u32 	%r596, %r595, 4;
	and.b32  	%r597, %r596, 62;
	setp.ge.u32 	%p132, %r597, %r2;
	@%p132 bra 	$L__BB27_225;
	and.b64  	%rd265, %rd542, %rd76;
	popc.b64 	%r598, %rd265;
	cvt.rn.f32.u32 	%f984, %r598;
	mul.f32 	%f985, %f187, %f984;
	fma.rn.f32 	%f200, %f1520, %f985, %f1594;
	mov.f32 	%f1594, %f200;
$L__BB27_225:
	ld.param.u32 	%r1871, [_Z67popcount_weighted_keys_literal_fused_multiq_kernel_warp_out_w32_sb2ILi10EEvPKyPKfiiS1_S3_iiiiiPKxS5_fiPf_param_10];
	mov.u32 	%r599, %tid.x;
	shr.u32 	%r600, %r599, 4;
	or.b32  	%r601, %r600, 1;
	setp.le.s32 	%p133, %r1871, %r601;
	@%p133 bra 	$L__BB27_227;
	and.b64  	%rd266, %rd552, %rd76;
	popc.b64 	%r602, %rd266;
	cvt.rn.f32.u32 	%f986, %r602;
	mul.f32 	%f987, %f187, %f986;
	fma.rn.f32 	%f202, %f1530, %f987, %f1595;
	mov.f32 	%f1595, %f202;
$L__BB27_227:
	mov.u32 	%r603, %tid.x;
	shr.u32 	%r604, %r603, 4;
	and.b32  	%r605, %r604, 62;
	setp.ge.u32 	%p134, %r605, %r2;
	@%p134 bra 	$L__BB27_229;
	and.b64  	%rd267, %rd541, %rd76;
	popc.b64 	%r606, %rd267;
	cvt.rn.f32.u32 	%f988, %r606;
	mul.f32 	%f989, %f187, %f988;
	fma.rn.f32 	%f204, %f1519, %f989, %f1594;
	mov.f32 	%f1594, %f204;
$L__BB27_229:
	ld.param.u32 	%r1872, [_Z67popcount_weighted_keys_literal_fused_multiq_kernel_warp_out_w32_sb2ILi10EEvPKyPKfiiS1_S3_iiiiiPKxS5_fiPf_param_10];
	mov.u32 	%r607, %tid.x;
	shr.u32 	%r608, %r607, 4;
	or.b32  	%r609, %r608, 1;
	setp.le.s32 	%p135, %r1872, %r609;
	@%p135 bra 	$L__BB27_231;
	and.b64  	%rd268, %rd551, %rd76;
	popc.b64 	%r610, %rd268;
	cvt.rn.f32.u32 	%f990, %r610;
	mul.f32 	%f991, %f187, %f990;
	fma.rn.f32 	%f206, %f1529, %f991, %f1595;
	mov.f32 	%f1595, %f206;
$L__BB27_231:
	mov.u32 	%r611, %tid.x;
	shr.u32 	%r612, %r611, 4;
	and.b32  	%r613, %r612, 62;
	setp.ge.u32 	%p136, %r613, %r2;
	@%p136 bra 	$L__BB27_233;
	and.b64  	%rd269, %rd540, %rd76;
	popc.b64 	%r614, %rd269;
	cvt.rn.f32.u32 	%f992, %r614;
	mul.f32 	%f993, %f187, %f992;
	fma.rn.f32 	%f208, %f1518, %f993, %f1594;
	mov.f32 	%f1594, %f208;
$L__BB27_233:
	ld.param.u32 	%r1873, [_Z67popcount_weighted_keys_literal_fused_multiq_kernel_warp_out_w32_sb2ILi10EEvPKyPKfiiS1_S3_iiiiiPKxS5_fiPf_param_10];
	mov.u32 	%r615, %tid.x;
	shr.u32 	%r616, %r615, 4;
	or.b32  	%r617, %r616, 1;
	setp.le.s32 	%p137, %r1873, %r617;
	@%p137 bra 	$L__BB27_235;
	and.b64  	%rd270, %rd550, %rd76;
	popc.b64 	%r618, %rd270;
	cvt.rn.f32.u32 	%f994, %r618;
	mul.f32 	%f995, %f187, %f994;
	fma.rn.f32 	%f210, %f1528, %f995, %f1595;
	mov.f32 	%f1595, %f210;
$L__BB27_235:
	mov.u32 	%r619, %tid.x;
	shr.u32 	%r620, %r619, 4;
	and.b32  	%r621, %r620, 62;
	setp.ge.u32 	%p138, %r621, %r2;
	@%p138 bra 	$L__BB27_237;
	and.b64  	%rd271, %rd539, %rd76;
	popc.b64 	%r622, %rd271;
	cvt.rn.f32.u32 	%f996, %r622;
	mul.f32 	%f997, %f187, %f996;
	fma.rn.f32 	%f212, %f1517, %f997, %f1594;
	mov.f32 	%f1594, %f212;
$L__BB27_237:
	ld.param.u32 	%r1874, [_Z67popcount_weighted_keys_literal_fused_multiq_kernel_warp_out_w32_sb2ILi10EEvPKyPKfiiS1_S3_iiiiiPKxS5_fiPf_param_10];
	mov.u32 	%r623, %tid.x;
	shr.u32 	%r624, %r623, 4;
	or.b32  	%r625, %r624, 1;
	setp.le.s32 	%p139, %r1874, %r625;
	@%p139 bra 	$L__BB27_239;
	and.b64  	%rd272, %rd549, %rd76;
	popc.b64 	%r626, %rd272;
	cvt.rn.f32.u32 	%f998, %r626;
	mul.f32 	%f999, %f187, %f998;
	fma.rn.f32 	%f214, %f1527, %f999, %f1595;
	mov.f32 	%f1595, %f214;
$L__BB27_239:
	mov.u32 	%r627, %tid.x;
	shr.u32 	%r628, %r627, 4;
	and.b32  	%r629, %r628, 62;
	setp.ge.u32 	%p140, %r629, %r2;
	@%p140 bra 	$L__BB27_241;
	and.b64  	%rd273, %rd538, %rd76;
	popc.b64 	%r630, %rd273;
	cvt.rn.f32.u32 	%f1000, %r630;
	mul.f32 	%f1001, %f187, %f1000;
	fma.rn.f32 	%f216, %f1516, %f1001, %f1594;
	mov.f32 	%f1594, %f216;
$L__BB27_241:
	ld.param.u32 	%r1875, [_Z67popcount_weighted_keys_literal_fused_multiq_kernel_warp_out_w32_sb2ILi10EEvPKyPKfiiS1_S3_iiiiiPKxS5_fiPf_param_10];
	mov.u32 	%r631, %tid.x;
	shr.u32 	%r632, %r631, 4;
	or.b32  	%r633, %r632, 1;
	setp.le.s32 	%p141, %r1875, %r633;
	@%p141 bra 	$L__BB27_243;
	and.b64  	%rd274, %rd548, %rd76;
	popc.b64 	%r634, %rd274;
	cvt.rn.f32.u32 	%f1002, %r634;
	mul.f32 	%f1003, %f187, %f1002;
	fma.rn.f32 	%f218, %f1526, %f1003, %f1595;
	mov.f32 	%f1595, %f218;
$L__BB27_243:
	mov.u32 	%r635, %tid.x;
	shr.u32 	%r636, %r635, 4;
	and.b32  	%r637, %r636, 62;
	setp.ge.u32 	%p142, %r637, %r2;
	@%p142 bra 	$L__BB27_245;
	and.b64  	%rd275, %rd537, %rd76;
	popc.b64 	%r638, %rd275;
	cvt.rn.f32.u32 	%f1004, %r638;
	mul.f32 	%f1005, %f187, %f1004;
	fma.rn.f32 	%f220, %f1515, %f1005, %f1594;
	mov.f32 	%f1594, %f220;
$L__BB27_245:
	ld.param.u32 	%r1876, [_Z67popcount_weighted_keys_literal_fused_multiq_kernel_warp_out_w32_sb2ILi10EEvPKyPKfiiS1_S3_iiiiiPKxS5_fiPf_param_10];
	mov.u32 	%r639, %tid.x;
	shr.u32 	%r640, %r639, 4;
	or.b32  	%r641, %r640, 1;
	setp.le.s32 	%p143, %r1876, %r641;
	@%p143 bra 	$L__BB27_247;
	and.b64  	%rd276, %rd547, %rd76;
	popc.b64 	%r642, %rd276;
	cvt.rn.f32.u32 	%f1006, %r642;
	mul.f32 	%f1007, %f187, %f1006;
	fma.rn.f32 	%f222, %f1525, %f1007, %f1595;
	mov.f32 	%f1595, %f222;
$L__BB27_247:
	mov.u32 	%r643, %tid.x;
	shr.u32 	%r644, %r643, 4;
	and.b32  	%r645, %r644, 62;
	setp.ge.u32 	%p144, %r645, %r2;
	@%p144 bra 	$L__BB27_249;
	and.b64  	%rd277, %rd536, %rd76;
	popc.b64 	%r646, %rd277;
	cvt.rn.f32.u32 	%f1008, %r646;
	mul.f32 	%f1009, %f187, %f1008;
	fma.rn.f32 	%f224, %f1514, %f1009, %f1594;
	mov.f32 	%f1594, %f224;
$L__BB27_249:
	ld.param.u32 	%r1877, [_Z67popcount_weighted_keys_literal_fused_multiq_kernel_warp_out_w32_sb2ILi10EEvPKyPKfiiS1_S3_iiiiiPKxS5_fiPf_param_10];
	mov.u32 	%r647, %tid.x;
	shr.u32 	%r648, %r647, 4;
	or.b32  	%r649, %r648, 1;
	setp.le.s32 	%p145, %r1877, %r649;
	@%p145 bra 	$L__BB27_251;
	and.b64  	%rd278, %rd546, %rd76;
	popc.b64 	%r650, %rd278;
	cvt.rn.f32.u32 	%f1010, %r650;
	mul.f32 	%f1011, %f187, %f1010;
	fma.rn.f32 	%f226, %f1524, %f1011, %f1595;
	mov.f32 	%f1595, %f226;
$L__BB27_251:
	ld.param.u32 	%r1800, [_Z67popcount_weighted_keys_literal_fused_multiq_kernel_warp_out_w32_sb2ILi10EEvPKyPKfiiS1_S3_iiiiiPKxS5_fiPf_param_2];
	setp.lt.s32 	%p146, %r1800, 5;
	@%p146 bra 	$L__BB27_294;
	mov.u32 	%r652, %tid.x;
	and.b32  	%r653, %r652, 31;
	setp.ne.s32 	%p147, %r653, 0;
	mov.b32 	%r2013, 0;
	@%p147 bra 	$L__BB27_254;
	ld.param.u32 	%r1801, [_Z67popcount_weighted_keys_literal_fused_multiq_kernel_warp_out_w32_sb2ILi10EEvPKyPKfiiS1_S3_iiiiiPKxS5_fiPf_param_2];
	shl.b32 	%r654, %r1801, 8;
	mov.u32 	%r655, shmem$1;
	add.s32 	%r656, %r655, %r654;
	mad.lo.s32 	%r657, %r2, 2560, %r656;
	ld.shared.u32 	%r2013, [%r657+16];
$L__BB27_254:
	mov.u32 	%r658, %tid.x;
	shr.u32 	%r659, %r658, 4;
	and.b32  	%r660, %r659, 62;
	setp.ge.u32 	%p148, %r660, %r2;
	shfl.sync.idx.b32	%r661|%p149, %r2013, 0, 31, -1;
	mov.b32 	%f229, %r661;
	shl.b32 	%r662, %r658, 3;
	and.b32  	%r663, %r662, 248;
	mov.u32 	%r664, shmem$1;
	add.s32 	%r665, %r664, %r663;
	ld.shared.u64 	%rd77, [%r665+1024];
	@%p148 bra 	$L__BB27_256;
	and.b64  	%rd279, %rd545, %rd77;
	popc.b64 	%r666, %rd279;
	cvt.rn.f32.u32 	%f1012, %r666;
	mul.f32 	%f1013, %f229, %f1012;
	fma.rn.f32 	%f230, %f1523, %f1013, %f1594;
	mov.f32 	%f1594, %f230;
$L__BB27_256:
	ld.param.u32 	%r1878, [_Z67popcount_weighted_keys_literal_fused_multiq_kernel_warp_out_w32_sb2ILi10EEvPKyPKfiiS1_S3_iiiiiPKxS5_fiPf_param_10];
	mov.u32 	%r667, %tid.x;
	shr.u32 	%r668, %r667, 4;
	or.b32  	%r669, %r668, 1;
	setp.le.s32 	%p150, %r1878, %r669;
	@%p150 bra 	$L__BB27_258;
	and.b64  	%rd280, %rd555, %rd77;
	popc.b64 	%r670, %rd280;
	cvt.rn.f32.u32 	%f1014, %r670;
	mul.f32 	%f1015, %f229, %f1014;
	fma.rn.f32 	%f232, %f1533, %f1015, %f1595;
	mov.f32 	%f1595, %f232;
$L__BB27_258:
	mov.u32 	%r671, %tid.x;
	shr.u32 	%r672, %r671, 4;
	and.b32  	%r673, %r672, 62;
	setp.ge.u32 	%p151, %r673, %r2;
	@%p151 bra 	$L__BB27_260;
	and.b64  	%rd281, %rd544, %rd77;
	popc.b64 	%r674, %rd281;
	cvt.rn.f32.u32 	%f1016, %r674;
	mul.f32 	%f1017, %f229, %f1016;
	fma.rn.f32 	%f234, %f1522, %f1017, %f1594;
	mov.f32 	%f1594, %f234;
$L__BB27_260:
	ld.param.u32 	%r1879, [_Z67popcount_weighted_keys_literal_fused_multiq_kernel_warp_out_w32_sb2ILi10EEvPKyPKfiiS1_S3_iiiiiPKxS5_fiPf_param_10];
	mov.u32 	%r675, %tid.x;
	shr.u32 	%r676, %r675, 4;
	or.b32  	%r677, %r676, 1;
	setp.le.s32 	%p152, %r1879, %r677;
	@%p152 bra 	$L__BB27_262;
	and.b64  	%rd282, %rd554, %rd77;
	popc.b64 	%r678, %rd282;
	cvt.rn.f32.u32 	%f1018, %r678;
	mul.f32 	%f1019, %f229, %f1018;
	fma.rn.f32 	%f236, %f1532, %f1019, %f1595;
	mov.f32 	%f1595, %f236;
$L__BB27_262:
	mov.u32 	%r679, %tid.x;
	shr.u32 	%r680, %r679, 4;
	and.b32  	%r681, %r680, 62;
	setp.ge.u32 	%p153, %r681, %r2;
	@%p153 bra 	$L__BB27_264;
	and.b64  	%rd283, %rd543, %rd77;
	popc.b64 	%r682, %rd283;
	cvt.rn.f32.u32 	%f1020, %r682;
	mul.f32 	%f1021, %f229, %f1020;
	fma.rn.f32 	%f238, %f1521, %f1021, %f1594;
	mov.f32 	%f1594, %f238;
$L__BB27_264:
	ld.param.u32 	%r1880, [_Z67popcount_weighted_keys_literal_fused_multiq_kernel_warp_out_w32_sb2ILi10EEvPKyPKfiiS1_S3_iiiiiPKxS5_fiPf_param_10];
	mov.u32 	%r683, %tid.x;
	shr.u32 	%r684, %r683, 4;
	or.b32  	%r685, %r684, 1;
	setp.le.s32 	%p154, %r1880, %r685;
	@%p154 bra 	$L__BB27_266;
	and.b64  	%rd284, %rd553, %rd77;
	popc.b64 	%r686, %rd284;
	cvt.rn.f32.u32 	%f1022, %r686;
	mul.f32 	%f1023, %f229, %f1022;
	fma.rn.f32 	%f240, %f1531, %f1023, %f1595;
	mov.f32 	%f1595, %f240;
$L__BB27_266:
	mov.u32 	%r687, %tid.x;
	shr.u32 	%r688, %r687, 4;
	and.b32  	%r689, %r688, 62;
	setp.ge.u32 	%p155, %r689, %r2;
	@%p155 bra 	$L__BB27_268;
	and.b64  	%rd285, %rd542, %rd77;
	popc.b64 	%r690, %rd285;
	cvt.rn.f32.u32 	%f1024, %r690;
	mul.f32 	%f1025, %f229, %f1024;
	fma.rn.f32 	%f242, %f1520, %f1025, %f1594;
	mov.f32 	%f1594, %f242;
$L__BB27_268:
	ld.param.u32 	%r1881, [_Z67popcount_weighted_keys_literal_fused_multiq_kernel_warp_out_w32_sb2ILi10EEvPKyPKfiiS1_S3_iiiiiPKxS5_fiPf_param_10];
	mov.u32 	%r691, %tid.x;
	shr.u32 	%r692, %r691, 4;
	or.b32  	%r693, %r692, 1;
	setp.le.s32 	%p156, %r1881, %r693;
	@%p156 bra 	$L__BB27_270;
	and.b64  	%rd286, %rd552, %rd77;
	popc.b64 	%r694, %rd286;
	cvt.rn.f32.u32 	%f1026, %r694;
	mul.f32 	%f1027, %f229, %f1026;
	fma.rn.f32 	%f244, %f1530, %f1027, %f1595;
	mov.f32 	%f1595, %f244;
$L__BB27_270:
	mov.u32 	%r695, %tid.x;
	shr.u32 	%r696, %r695, 4;
	and.b32  	%r697, %r696, 62;
	setp.ge.u32 	%p157, %r697, %r2;
	@%p157 bra 	$L__BB27_272;
	and.b64  	%rd287, %rd541, %rd77;
	popc.b64 	%r698, %rd287;
	cvt.rn.f32.u32 	%f1028, %r698;
	mul.f32 	%f1029, %f229, %f1028;
	fma.rn.f32 	%f246, %f1519, %f1029, %f1594;
	mov.f32 	%f1594, %f246;
$L__BB27_272:
	ld.param.u32 	%r1882, [_Z67popcount_weighted_keys_literal_fused_multiq_kernel_warp_out_w32_sb2ILi10EEvPKyPKfiiS1_S3_iiiiiPKxS5_fiPf_param_10];
	mov.u32 	%r699, %tid.x;
	shr.u32 	%r700, %r699, 4;
	or.b32  	%r701, %r700, 1;
	setp.le.s32 	%p158, %r1882, %r701;
	@%p158 bra 	$L__BB27_274;
	and.b64  	%rd288, %rd551, %rd77;
	popc.b64 	%r702, %rd288;
	cvt.rn.f32.u32 	%f1030, %r702;
	mul.f32 	%f1031, %f229, %f1030;
	fma.rn.f32 	%f248, %f1529, %f1031, %f1595;
	mov.f32 	%f1595, %f248;
$L__BB27_274:
	mov.u32 	%r703, %tid.x;
	shr.u32 	%r704, %r703, 4;
	and.b32  	%r705, %r704, 62;
	setp.ge.u32 	%p159, %r705, %r2;
	@%p159 bra 	$L__BB27_276;
	and.b64  	%rd289, %rd540, %rd77;
	popc.b64 	%r706, %rd289;
	cvt.rn.f32.u32 	%f1032, %r706;
	mul.f32 	%f1033, %f229, %f1032;
	fma.rn.f32 	%f250, %f1518, %f1033, %f1594;
	mov.f32 	%f1594, %f250;
$L__BB27_276:
	ld.param.u32 	%r1883, [_Z67popcount_weighted_keys_literal_fused_multiq_kernel_warp_out_w32_sb2ILi10EEvPKyPKfiiS1_S3_iiiiiPKxS5_fiPf_param_10];
	mov.u32 	%r707, %tid.x;
	shr.u32 	%r708, %r707, 4;
	or.b32  	%r709, %r708, 1;
	setp.le.s32 	%p160, %r1883, %r709;
	@%p160 bra 	$L__BB27_278;
	and.b64  	%rd290, %rd550, %rd77;
	popc.b64 	%r710, %rd290;
	cvt.rn.f32.u32 	%f1034, %r710;
	mul.f32 	%f1035, %f229, %f1034;
	fma.rn.f32 	%f252, %f1528, %f1035, %f1595;
	mov.f32 	%f1595, %f252;
$L__BB27_278:
	mov.u32 	%r711, %tid.x;
	shr.u32 	%r712, %r711, 4;
	and.b32  	%r713, %r712, 62;
	setp.ge.u32 	%p161, %r713, %r2;
	@%p161 bra 	$L__BB27_280;
	and.b64  	%rd291, %rd539, %rd77;
	popc.b64 	%r714, %rd291;
	cvt.rn.f32.u32 	%f1036, %r714;
	mul.f32 	%f1037, %f229, %f1036;
	fma.rn.f32 	%f254, %f1517, %f1037, %f1594;
	mov.f32 	%f1594, %f254;
$L__BB27_280:
	ld.param.u32 	%r1884, [_Z67popcount_weighted_keys_literal_fused_multiq_kernel_warp_out_w32_sb2ILi10EEvPKyPKfiiS1_S3_iiiiiPKxS5_fiPf_param_10];
	mov.u32 	%r715, %tid.x;
	shr.u32 	%r716, %r715, 4;
	or.b32  	%r717, %r716, 1;
	setp.le.s32 	%p162, %r1884, %r717;
	@%p162 bra 	$L__BB27_282;
	and.b64  	%rd292, %rd549, %rd77;
	popc.b64 	%r718, %rd292;
	cvt.rn.f32.u32 	%f1038, %r718;
	mul.f32 	%f1039, %f229, %f1038;
	fma.rn.f32 	%f256, %f1527, %f1039, %f1595;
	mov.f32 	%f1595, %f256;
$L__BB27_282:
	mov.u32 	%r719, %tid.x;
	shr.u32 	%r720, %r719, 4;
	and.b32  	%r721, %r720, 62;
	setp.ge.u32 	%p163, %r721, %r2;
	@%p163 bra 	$L__BB27_284;
	and.b64  	%rd293, %rd538, %rd77;
	popc.b64 	%r722, %rd293;
	cvt.rn.f32.u32 	%f1040, %r722;
	mul.f32 	%f1041, %f229, %f1040;
	fma.rn.f32 	%f258, %f1516, %f1041, %f1594;
	mov.f32 	%f1594, %f258;
$L__BB27_284:
	ld.param.u32 	%r1885, [_Z67popcount_weighted_keys_literal_fused_multiq_kernel_warp_out_w32_sb2ILi10EEvPKyPKfiiS1_S3_iiiiiPKxS5_fiPf_param_10];
	mov.u32 	%r723, %tid.x;
	shr.u32 	%r724, %r723, 4;
	or.b32  	%r725, %r724, 1;
	setp.le.s32 	%p164, %r1885, %r725;
	@%p164 bra 	$L__BB27_286;
	and.b64  	%rd294, %rd548, %rd77;
	popc.b64 	%r726, %rd294;
	cvt.rn.f32.u32 	%f1042, %r726;
	mul.f32 	%f1043, %f229, %f1042;
	fma.rn.f32 	%f260, %f1526, %f1043, %f1595;
	mov.f32 	%f1595, %f260;
$L__BB27_286:
	mov.u32 	%r727, %tid.x;
	shr.u32 	%r728, %r727, 4;
	and.b32  	%r729, %r728, 62;
	setp.ge.u32 	%p165, %r729, %r2;
	@%p165 bra 	$L__BB27_288;
	and.b64  	%rd295, %rd537, %rd77;
	popc.b64 	%r730, %rd295;
	cvt.rn.f32.u32 	%f1044, %r730;
	mul.f32 	%f1045, %f229, %f1044;
	fma.rn.f32 	%f262, %f1515, %f1045, %f1594;
	mov.f32 	%f1594, %f262;
$L__BB27_288:
	ld.param.u32 	%r1886, [_Z67popcount_weighted_keys_literal_fused_multiq_kernel_warp_out_w32_sb2ILi10EEvPKyPKfiiS1_S3_iiiiiPKxS5_fiPf_param_10];
	mov.u32 	%r731, %tid.x;
	shr.u32 	%r732, %r731, 4;
	or.b32  	%r733, %r732, 1;
	setp.le.s32 	%p166, %r1886, %r733;
	@%p166 bra 	$L__BB27_290;
	and.b64  	%rd296, %rd547, %rd77;
	popc.b64 	%r734, %rd296;
	cvt.rn.f32.u32 	%f1046, %r734;
	mul.f32 	%f1047, %f229, %f1046;
	fma.rn.f32 	%f264, %f1525, %f1047, %f1595;
	mov.f32 	%f1595, %f264;
$L__BB27_290:
	mov.u32 	%r735, %tid.x;
	shr.u32 	%r736, %r735, 4;
	and.b32  	%r737, %r736, 62;
	setp.ge.u32 	%p167, %r737, %r2;
	@%p167 bra 	$L__BB27_292;
	and.b64  	%rd297, %rd536, %rd77;
	popc.b64 	%r738, %rd297;
	cvt.rn.f32.u32 	%f1048, %r738;
	mul.f32 	%f1049, %f229, %f1048;
	fma.rn.f32 	%f266, %f1514, %f1049, %f1594;
	mov.f32 	%f1594, %f266;
$L__BB27_292:
	ld.param.u32 	%r1887, [_Z67popcount_weighted_keys_literal_fused_multiq_kernel_warp_out_w32_sb2ILi10EEvPKyPKfiiS1_S3_iiiiiPKxS5_fiPf_param_10];
	mov.u32 	%r739, %tid.x;
	shr.u32 	%r740, %r739, 4;
	or.b32  	%r741, %r740, 1;
	setp.le.s32 	%p168, %r1887, %r741;
	@%p168 bra 	$L__BB27_294;
	and.b64  	%rd298, %rd546, %rd77;
	popc.b64 	%r742, %rd298;
	cvt.rn.f32.u32 	%f1050, %r742;
	mul.f32 	%f1051, %f229, %f1050;
	fma.rn.f32 	%f268, %f1524, %f1051, %f1595;
	mov.f32 	%f1595, %f268;
$L__BB27_294:
	ld.param.u32 	%r1802, [_Z67popcount_weighted_keys_literal_fused_multiq_kernel_warp_out_w32_sb2ILi10EEvPKyPKfiiS1_S3_iiiiiPKxS5_fiPf_param_2];
	setp.lt.s32 	%p169, %r1802, 6;
	@%p169 bra 	$L__BB27_337;
	mov.u32 	%r744, %tid.x;
	and.b32  	%r745, %r744, 31;
	setp.ne.s32 	%p170, %r745, 0;
	mov.b32 	%r2014, 0;
	@%p170 bra 	$L__BB27_297;
	ld.param.u32 	%r1803, [_Z67popcount_weighted_keys_literal_fused_multiq_kernel_warp_out_w32_sb2ILi10EEvPKyPKfiiS1_S3_iiiiiPKxS5_fiPf_param_2];
	shl.b32 	%r746, %r1803, 8;
	mov.u32 	%r747, shmem$1;
	add.s32 	%r748, %r747, %r746;
	mad.lo.s32 	%r749, %r2, 2560, %r748;
	ld.shared.u32 	%r2014, [%r749+20];
$L__BB27_297:
	mov.u32 	%r750, %tid.x;
	shr.u32 	%r751, %r750, 4;
	and.b32  	%r752, %r751, 62;
	setp.ge.u32 	%p171, %r752, %r2;
	shfl.sync.idx.b32	%r753|%p172, %r2014, 0, 31, -1;
	mov.b32 	%f271, %r753;
	shl.b32 	%r754, %r750, 3;
	and.b32  	%r755, %r754, 248;
	mov.u32 	%r756, shmem$1;
	add.s32 	%r757, %r756, %r755;
	ld.shared.u64 	%rd78, [%r757+1280];
	@%p171 bra 	$L__BB27_299;
	and.b64  	%rd299, %rd545, %rd78;
	popc.b64 	%r758, %rd299;
	cvt.rn.f32.u32 	%f1052, %r758;
	mul.f32 	%f1053, %f271, %f1052;
	fma.rn.f32 	%f272, %f1523, %f1053, %f1594;
	mov.f32 	%f1594, %f272;
$L__BB27_299:
	ld.param.u32 	%r1888, [_Z67popcount_weighted_keys_literal_fused_multiq_kernel_warp_out_w32_sb2ILi10EEvPKyPKfiiS1_S3_iiiiiPKxS5_fiPf_param_10];
	mov.u32 	%r759, %tid.x;
	shr.u32 	%r760, %r759, 4;
	or.b32  	%r761, %r760, 1;
	setp.le.s32 	%p173, %r1888, %r761;
	@%p173 bra 	$L__BB27_301;
	and.b64  	%rd300, %rd555, %rd78;
	popc.b64 	%r762, %rd300;
	cvt.rn.f32.u32 	%f1054, %r762;
	mul.f32 	%f1055, %f271, %f1054;
	fma.rn.f32 	%f274, %f1533, %f1055, %f1595;
	mov.f32 	%f1595, %f274;
$L__BB27_301:
	mov.u32 	%r763, %tid.x;
	shr.u32 	%r764, %r763, 4;
	and.b32  	%r765, %r764, 62;
	setp.ge.u32 	%p174, %r765, %r2;
	@%p174 bra 	$L__BB27_303;
	and.b64  	%rd301, %rd544, %rd78;
	popc.b64 	%r766, %rd301;
	cvt.rn.f32.u32 	%f1056, %r766;
	mul.f32 	%f1057, %f271, %f1056;
	fma.rn.f32 	%f276, %f1522, %f1057, %f1594;
	mov.f32 	%f1594, %f276;
$L__BB27_303:
	ld.param.u32 	%r1889, [_Z67popcount_weighted_keys_literal_fused_multiq_kernel_warp_out_w32_sb2ILi10EEvPKyPKfiiS1_S3_iiiiiPKxS5_fiPf_param_10];
	mov.u32 	%r767, %tid.x;
	shr.u32 	%r768, %r767, 4;
	or.b32  	%r769, %r768, 1;
	setp.le.s32 	%p175, %r1889, %r769;
	@%p175 bra 	$L__BB27_305;
	and.b64  	%rd302, %rd554, %rd78;
	popc.b64 	%r770, %rd302;
	cvt.rn.f32.u32 	%f1058, %r770;
	mul.f32 	%f1059, %f271, %f1058;
	fma.rn.f32 	%f278, %f1532, %f1059, %f1595;
	mov.f32 	%f1595, %f278;
$L__BB27_305:
	mov.u32 	%r771, %tid.x;
	shr.u32 	%r772, %r771, 4;
	and.b32  	%r773, %r772, 62;
	setp.ge.u32 	%p176, %r773, %r2;
	@%p176 bra 	$L__BB27_307;
	and.b64  	%rd303, %rd543, %rd78;
	popc.b64 	%r774, %rd303;
	cvt.rn.f32.u32 	%f1060, %r774;
	mul.f32 	%f1061, %f271, %f1060;
	fma.rn.f32 	%f280, %f1521, %f1061, %f1594;
	mov.f32 	%f1594, %f280;
$L__BB27_307:
	ld.param.u32 	%r1890, [_Z67popcount_weighted_keys_literal_fused_multiq_kernel_warp_out_w32_sb2ILi10EEvPKyPKfiiS1_S3_iiiiiPKxS5_fiPf_param_10];
	mov.u32 	%r775, %tid.x;
	shr.u32 	%r776, %r775, 4;
	or.b32  	%r777, %r776, 1;
	setp.le.s32 	%p177, %r1890, %r777;
	@%p177 bra 	$L__BB27_309;
	and.b64  	%rd304, %rd553, %rd78;
	popc.b64 	%r778, %rd304;
	cvt.rn.f32.u32 	%f1062, %r778;
	mul.f32 	%f1063, %f271, %f1062;
	fma.rn.f32 	%f282, %f1531, %f1063, %f1595;
	mov.f32 	%f1595, %f282;
$L__BB27_309:
	mov.u32 	%r779, %tid.x;
	shr.u32 	%r780, %r779, 4;
	and.b32  	%r781, %r780, 62;
	setp.ge.u32 	%p178, %r781, %r2;
	@%p178 bra 	$L__BB27_311;
	and.b64  	%rd305, %rd542, %rd78;
	popc.b64 	%r782, %rd305;
	cvt.rn.f32.u32 	%f1064, %r782;
	mul.f32 	%f1065, %f271, %f1064;
	fma.rn.f32 	%f284, %f1520, %f1065, %f1594;
	mov.f32 	%f1594, %f284;
$L__BB27_311:
	ld.param.u32 	%r1891, [_Z67popcount_weighted_keys_literal_fused_multiq_kernel_warp_out_w32_sb2ILi10EEvPKyPKfiiS1_S3_iiiiiPKxS5_fiPf_param_10];
	mov.u32 	%r783, %tid.x;
	shr.u32 	%r784, %r783, 4;
	or.b32  	%r785, %r784, 1;
	setp.le.s32 	%p179, %r1891, %r785;
	@%p179 bra 	$L__BB27_313;
	and.b64  	%rd306, %rd552, %rd78;
	popc.b64 	%r786, %rd306;
	cvt.rn.f32.u32 	%f1066, %r786;
	mul.f32 	%f1067, %f271, %f1066;
	fma.rn.f32 	%f286, %f1530, %f1067, %f1595;
	mov.f32 	%f1595, %f286;
$L__BB27_313:
	mov.u32 	%r787, %tid.x;
	shr.u32 	%r788, %r787, 4;
	and.b32  	%r789, %r788, 62;
	setp.ge.u32 	%p180, %r789, %r2;
	@%p180 bra 	$L__BB27_315;
	and.b64  	%rd307, %rd541, %rd78;
	popc.b64 	%r790, %rd307;
	cvt.rn.f32.u32 	%f1068, %r790;
	mul.f32 	%f1069, %f271, %f1068;
	fma.rn.f32 	%f288, %f1519, %f1069, %f1594;
	mov.f32 	%f1594, %f288;
$L__BB27_315:
	ld.param.u32 	%r1892, [_Z67popcount_weighted_keys_literal_fused_multiq_kernel_warp_out_w32_sb2ILi10EEvPKyPKfiiS1_S3_iiiiiPKxS5_fiPf_param_10];
	mov.u32 	%r791, %tid.x;
	shr.u32 	%r792, %r791, 4;
	or.b32  	%r793, %r792, 1;
	setp.le.s32 	%p181, %r1892, %r793;
	@%p181 bra 	$L__BB27_317;
	and.b64  	%rd308, %rd551, %rd78;
	popc.b64 	%r794, %rd308;
	cvt.rn.f32.u32 	%f1070, %r794;
	mul.f32 	%f1071, %f271, %f1070;
	fma.rn.f32 	%f290, %f1529, %f1071, %f1595;
	mov.f32 	%f1595, %f290;
$L__BB27_317:
	mov.u32 	%r795, %tid.x;
	shr.u32 	%r796, %r795, 4;
	and.b32  	%r797, %r796, 62;
	setp.ge.u32 	%p182, %r797, %r2;
	@%p182 bra 	$L__BB27_319;
	and.b64  	%rd309, %rd540, %rd78;
	popc.b64 	%r798, %rd309;
	cvt.rn.f32.u32 	%f1072, %r798;
	mul.f32 	%f1073, %f271, %f1072;
	fma.rn.f32 	%f292, %f1518, %f1073, %f1594;
	mov.f32 	%f1594, %f292;
$L__BB27_319:
	ld.param.u32 	%r1893, [_Z67popcount_weighted_keys_literal_fused_multiq_kernel_warp_out_w32_sb2ILi10EEvPKyPKfiiS1_S3_iiiiiPKxS5_fiPf_param_10];
	mov.u32 	%r799, %tid.x;
	shr.u32 	%r800, %r799, 4;
	or.b32  	%r801, %r800, 1;
	setp.le.s32 	%p183, %r1893, %r801;
	@%p183 bra 	$L__BB27_321;
	and.b64  	%rd310, %rd550, %rd78;
	popc.b64 	%r802, %rd310;
	cvt.rn.f32.u32 	%f1074, %r802;
	mul.f32 	%f1075, %f271, %f1074;
	fma.rn.f32 	%f294, %f1528, %f1075, %f1595;
	mov.f32 	%f1595, %f294;
$L__BB27_321:
	mov.u32 	%r803, %tid.x;
	shr.u32 	%r804, %r803, 4;
	and.b32  	%r805, %r804, 62;
	setp.ge.u32 	%p184, %r805, %r2;
	@%p184 bra 	$L__BB27_323;
	and.b64  	%rd311, %rd539, %rd78;
	popc.b64 	%r806, %rd311;
	cvt.rn.f32.u32 	%f1076, %r806;
	mul.f32 	%f1077, %f271, %f1076;
	fma.rn.f32 	%f296, %f1517, %f1077, %f1594;
	mov.f32 	%f1594, %f296;
$L__BB27_323:
	ld.param.u32 	%r1894, [_Z67popcount_weighted_keys_literal_fused_multiq_kernel_warp_out_w32_sb2ILi10EEvPKyPKfiiS1_S3_iiiiiPKxS5_fiPf_param_10];
	mov.u32 	%r807, %tid.x;
	shr.u32 	%r808, %r807, 4;
	or.b32  	%r809, %r808, 1;
	setp.le.s32 	%p185, %r1894, %r809;
	@%p185 bra 	$L__BB27_325;
	and.b64  	%rd312, %rd549, %rd78;
	popc.b64 	%r810, %rd312;
	cvt.rn.f32.u32 	%f1078, %r810;
	mul.f32 	%f1079, %f271, %f1078;
	fma.rn.f32 	%f298, %f1527, %f1079, %f1595;
	mov.f32 	%f1595, %f298;
$L__BB27_325:
	mov.u32 	%r811, %tid.x;
	shr.u32 	%r812, %r811, 4;
	and.b32  	%r813, %r812, 62;
	setp.ge.u32 	%p186, %r813, %r2;
	@%p186 bra 	$L__BB27_327;
	and.b64  	%rd313, %rd538, %rd78;
	popc.b64 	%r814, %rd313;
	cvt.rn.f32.u32 	%f1080, %r814;
	mul.f32 	%f1081, %f271, %f1080;
	fma.rn.f32 	%f300, %f1516, %f1081, %f1594;
	mov.f32 	%f1594, %f300;
$L__BB27_327:
	ld.param.u32 	%r1895, [_Z67popcount_weighted_keys_literal_fused_multiq_kernel_warp_out_w32_sb2ILi10EEvPKyPKfiiS1_S3_iiiiiPKxS5_fiPf_param_10];
	mov.u32 	%r815, %tid.x;
	shr.u32 	%r816, %r815, 4;
	or.b32  	%r817, %r816, 1;
	setp.le.s32 	%p187, %r1895, %r817;
	@%p187 bra 	$L__BB27_329;
	and.b64  	%rd314, %rd548, %rd78;
	popc.b64 	%r818, %rd314;
	cvt.rn.f32.u32 	%f1082, %r818;
	mul.f32 	%f1083, %f271, %f1082;
	fma.rn.f32 	%f302, %f1526, %f1083, %f1595;
	mov.f32 	%f1595, %f302;
$L__BB27_329:
	mov.u32 	%r819, %tid.x;
	shr.u32 	%r820, %r819, 4;
	and.b32  	%r821, %r820, 62;
	setp.ge.u32 	%p188, %r821, %r2;
	@%p188 bra 	$L__BB27_331;
	and.b64  	%rd315, %rd537, %rd78;
	popc.b64 	%r822, %rd315;
	cvt.rn.f32.u32 	%f1084, %r822;
	mul.f32 	%f1085, %f271, %f1084;
	fma.rn.f32 	%f304, %f1515, %f1085, %f1594;
	mov.f32 	%f1594, %f304;
$L__BB27_331:
	ld.param.u32 	%r1896, [_Z67popcount_weighted_keys_literal_fused_multiq_kernel_warp_out_w32_sb2ILi10EEvPKyPKfiiS1_S3_iiiiiPKxS5_fiPf_param_10];
	mov.u32 	%r823, %tid.x;
	shr.u32 	%r824, %r823, 4;
	or.b32  	%r825, %r824, 1;
	setp.le.s32 	%p189, %r1896, %r825;
	@%p189 bra 	$L__BB27_333;
	and.b64  	%rd316, %rd547, %rd78;
	popc.b64 	%r826, %rd316;
	cvt.rn.f32.u32 	%f1086, %r826;
	mul.f32 	%f1087, %f271, %f1086;
	fma.rn.f32 	%f306, %f1525, %f1087, %f1595;
	mov.f32 	%f1595, %f306;
$L__BB27_333:
	mov.u32 	%r827, %tid.x;
	shr.u32 	%r828, %r827, 4;
	and.b32  	%r829, %r828, 62;
	setp.ge.u32 	%p190, %r829, %r2;
	@%p190 bra 	$L__BB27_335;
	and.b64  	%rd317, %rd536, %rd78;
	popc.b64 	%r830, %rd317;
	cvt.rn.f32.u32 	%f1088, %r830;
	mul.f32 	%f1089, %f271, %f1088;
	fma.rn.f32 	%f308, %f1514, %f1089, %f1594;
	mov.f32 	%f1594, %f308;
$L__BB27_335:
	ld.param.u32 	%r1897, [_Z67popcount_weighted_keys_literal_fused_multiq_kernel_warp_out_w32_sb2ILi10EEvPKyPKfiiS1_S3_iiiiiPKxS5_fiPf_param_10];
	mov.u32 	%r831, %tid.x;
	shr.u32 	%r832, %r831, 4;
	or.b32  	%r833, %r832, 1;
	setp.le.s32 	%p191, %r1897, %r833;
	@%p191 bra 	$L__BB27_337;
	and.b64  	%rd318, %rd546, %rd78;
	popc.b64 	%r834, %rd318;
	cvt.rn.f32.u32 	%f1090, %r834;
	mul.f32 	%f1091, %f271, %f1090;
	fma.rn.f32 	%f310, %f1524, %f1091, %f1595;
	mov.f32 	%f1595, %f310;
$L__BB27_337:
	ld.param.u32 	%r1804, [_Z67popcount_weighted_keys_literal_fused_multiq_kernel_warp_out_w32_sb2ILi10EEvPKyPKfiiS1_S3_iiiiiPKxS5_fiPf_param_2];
	setp.lt.s32 	%p192, %r1804, 7;
	@%p192 bra 	$L__BB27_380;
	mov.u32 	%r836, %tid.x;
	and.b32  	%r837, %r836, 31;
	setp.ne.s32 	%p193, %r837, 0;
	mov.b32 	%r2015, 0;
	@%p193 bra 	$L__BB27_340;
	ld.param.u32 	%r1805, [_Z67popcount_weighted_keys_literal_fused_multiq_kernel_warp_out_w32_sb2ILi10EEvPKyPKfiiS1_S3_iiiiiPKxS5_fiPf_param_2];
	shl.b32 	%r838, %r1805, 8;
	mov.u32 	%r839, shmem$1;
	add.s32 	%r840, %r839, %r838;
	mad.lo.s32 	%r841, %r2, 2560, %r840;
	ld.shared.u32 	%r2015, [%r841+24];
$L__BB27_340:
	mov.u32 	%r842, %tid.x;
	shr.u32 	%r843, %r842, 4;
	and.b32  	%r844, %r843, 62;
	setp.ge.u32 	%p194, %r844, %r2;
	shfl.sync.idx.b32	%r845|%p195, %r2015, 0, 31, -1;
	mov.b32 	%f313, %r845;
	shl.b32 	%r846, %r842, 3;
	and.b32  	%r847, %r846, 248;
	mov.u32 	%r848, shmem$1;
	add.s32 	%r849, %r848, %r847;
	ld.shared.u64 	%rd79, [%r849+1536];
	@%p194 bra 	$L__BB27_342;
	and.b64  	%rd319, %rd545, %rd79;
	popc.b64 	%r850, %rd319;
	cvt.rn.f32.u32 	%f1092, %r850;
	mul.f32 	%f1093, %f313, %f1092;
	fma.rn.f32 	%f314, %f1523, %f1093, %f1594;
	mov.f32 	%f1594, %f314;
$L__BB27_342:
	ld.param.u32 	%r1898, [_Z67popcount_weighted_keys_literal_fused_multiq_kernel_warp_out_w32_sb2ILi10EEvPKyPKfiiS1_S3_iiiiiPKxS5_fiPf_param_10];
	mov.u32 	%r851, %tid.x;
	shr.u32 	%r852, %r851, 4;
	or.b32  	%r853, %r852, 1;
	setp.le.s32 	%p196, %r1898, %r853;
	@%p196 bra 	$L__BB27_344;
	and.b64  	%rd320, %rd555, %rd79;
	popc.b64 	%r854, %rd320;
	cvt.rn.f32.u32 	%f1094, %r854;
	mul.f32 	%f1095, %f313, %f1094;
	fma.rn.f32 	%f316, %f1533, %f1095, %f1595;
	mov.f32 	%f1595, %f316;
$L__BB27_344:
	mov.u32 	%r855, %tid.x;
	shr.u32 	%r856, %r855, 4;
	and.b32  	%r857, %r856, 62;
	setp.ge.u32 	%p197, %r857, %r2;
	@%p197 bra 	$L__BB27_346;
	and.b64  	%rd321, %rd544, %rd79;
	popc.b64 	%r858, %rd321;
	cvt.rn.f32.u32 	%f1096, %r858;
	mul.f32 	%f1097, %f313, %f1096;
	fma.rn.f32 	%f318, %f1522, %f1097, %f1594;
	mov.f32 	%f1594, %f318;
$L__BB27_346:
	ld.param.u32 	%r1899, [_Z67popcount_weighted_keys_literal_fused_multiq_kernel_warp_out_w32_sb2ILi10EEvPKyPKfiiS1_S3_iiiiiPKxS5_fiPf_param_10];
	mov.u32 	%r859, %tid.x;
	shr.u32 	%r860, %r859, 4;
	or.b32  	%r861, %r860, 1;
	setp.le.s32 	%p198, %r1899, %r861;
	@%p198 bra 	$L__BB27_348;
	and.b64  	%rd322, %rd554, %rd79;
	popc.b64 	%r862, %rd322;
	cvt.rn.f32.u32 	%f1098, %r862;
	mul.f32 	%f1099, %f313, %f1098;
	fma.rn.f32 	%f320, %f1532, %f1099, %f1595;
	mov.f32 	%f1595, %f320;
$L__BB27_348:
	mov.u32 	%r863, %tid.x;
	shr.u32 	%r864, %r863, 4;
	and.b32  	%r865, %r864, 62;
	setp.ge.u32 	%p199, %r865, %r2;
	@%p199 bra 	$L__BB27_350;
	and.b64  	%rd323, %rd543, %rd79;
	popc.b64 	%r866, %rd323;
	cvt.rn.f32.u32 	%f1100, %r866;
	mul.f32 	%f1101, %f313, %f1100;
	fma.rn.f32 	%f322, %f1521, %f1101, %f1594;
	mov.f32 	%f1594, %f322;
$L__BB27_350:
	ld.param.u32 	%r1900, [_Z67popcount_weighted_keys_literal_fused_multiq_kernel_warp_out_w32_sb2ILi10EEvPKyPKfiiS1_S3_iiiiiPKxS5_fiPf_param_10];
	mov.u32 	%r867, %tid.x;
	shr.u32 	%r868, %r867, 4;
	or.b32  	%r869, %r868, 1;
	setp.le.s32 	%p200, %r1900, %r869;
	@%p200 bra 	$L__BB27_352;
	and.b64  	%rd324, %rd553, %rd79;
	popc.b64 	%r870, %rd324;
	cvt.rn.f32.u32 	%f1102, %r870;
	mul.f32 	%f1103, %f313, %f1102;
	fma.rn.f32 	%f324, %f1531, %f1103, %f1595;
	mov.f32 	%f1595, %f324;
$L__BB27_352:
	mov.u32 	%r871, %tid.x;
	shr.u32 	%r872, %r871, 4;
	and.b32  	%r873, %r872, 62;
	setp.ge.u32 	%p201, %r873, %r2;
	@%p201 bra 	$L__BB27_354;
	and.b64  	%rd325, %rd542, %rd79;
	popc.b64 	%r874, %rd325;
	cvt.rn.f32.u32 	%f1104, %r874;
	mul.f32 	%f1105, %f313, %f1104;
	fma.rn.f32 	%f326, %f1520, %f1105, %f1594;
	mov.f32 	%f1594, %f326;
$L__BB27_354:
	ld.param.u32 	%r1901, [_Z67popcount_weighted_keys_literal_fused_multiq_kernel_warp_out_w32_sb2ILi10EEvPKyPKfiiS1_S3_iiiiiPKxS5_fiPf_param_10];
	mov.u32 	%r875, %tid.x;
	shr.u32 	%r876, %r875, 4;
	or.b32  	%r877, %r876, 1;
	setp.le.s32 	%p202, %r1901, %r877;
	@%p202 bra 	$L__BB27_356;
	and.b64  	%rd326, %rd552, %rd79;
	popc.b64 	%r878, %rd326;
	cvt.rn.f32.u32 	%f1106, %r878;
	mul.f32 	%f1107, %f313, %f1106;
	fma.rn.f32 	%f328, %f1530, %f1107, %f1595;
	mov.f32 	%f1595, %f328;
$L__BB27_356:
	mov.u32 	%r879, %tid.x;
	shr.u32 	%r880, %r879, 4;
	and.b32  	%r881, %r880, 62;
	setp.ge.u32 	%p203, %r881, %r2;
	@%p203 bra 	$L__BB27_358;
	and.b64  	%rd327, %rd541, %rd79;
	popc.b64 	%r882, %rd327;
	cvt.rn.f32.u32 	%f1108, %r882;
	mul.f32 	%f1109, %f313, %f1108;
	fma.rn.f32 	%f330, %f1519, %f1109, %f1594;
	mov.f32 	%f1594, %f330;
$L__BB27_358:
	ld.param.u32 	%r1902, [_Z67popcount_weighted_keys_literal_fused_multiq_kernel_warp_out_w32_sb2ILi10EEvPKyPKfiiS1_S3_iiiiiPKxS5_fiPf_param_10];
	mov.u32 	%r883, %tid.x;
	shr.u32 	%r884, %r883, 4;
	or.b32  	%r885, %r884, 1;
	setp.le.s32 	%p204, %r1902, %r885;
	@%p204 bra 	$L__BB27_360;
	and.b64  	%rd328, %rd551, %rd79;
	popc.b64 	%r886, %rd328;
	cvt.rn.f32.u32 	%f1110, %r886;
	mul.f32 	%f1111, %f313, %f1110;
	fma.rn.f32 	%f332, %f1529, %f1111, %f1595;
	mov.f32 	%f1595, %f332;
$L__BB27_360:
	mov.u32 	%r887, %tid.x;
	shr.u32 	%r888, %r887, 4;
	and.b32  	%r889, %r888, 62;
	setp.ge.u32 	%p205, %r889, %r2;
	@%p205 bra 	$L__BB27_362;
	and.b64  	%rd329, %rd540, %rd79;
	popc.b64 	%r890, %rd329;
	cvt.rn.f32.u32 	%f1112, %r890;
	mul.f32 	%f1113, %f313, %f1112;
	fma.rn.f32 	%f334, %f1518, %f1113, %f1594;
	mov.f32 	%f1594, %f334;
$L__BB27_362:
	ld.param.u32 	%r1903, [_Z67popcount_weighted_keys_literal_fused_multiq_kernel_warp_out_w32_sb2ILi10EEvPKyPKfiiS1_S3_iiiiiPKxS5_fiPf_param_10];
	mov.u32 	%r891, %tid.x;
	shr.u32 	%r892, %r891, 4;
	or.b32  	%r893, %r892, 1;
	setp.le.s32 	%p206, %r1903, %r893;
	@%p206 bra 	$L__BB27_364;
	and.b64  	%rd330, %rd550, %rd79;
	popc.b64 	%r894, %rd330;
	cvt.rn.f32.u32 	%f1114, %r894;
	mul.f32 	%f1115, %f313, %f1114;
	fma.rn.f32 	%f336, %f1528, %f1115, %f1595;
	mov.f32 	%f1595, %f336;
$L__BB27_364:
	mov.u32 	%r895, %tid.x;
	shr.u32 	%r896, %r895, 4;
	and.b32  	%r897, %r896, 62;
	setp.ge.u32 	%p207, %r897, %r2;
	@%p207 bra 	$L__BB27_366;
	and.b64  	%rd331, %rd539, %rd79;
	popc.b64 	%r898, %rd331;
	cvt.rn.f32.u32 	%f1116, %r898;
	mul.f32 	%f1117, %f313, %f1116;
	fma.rn.f32 	%f338, %f1517, %f1117, %f1594;
	mov.f32 	%f1594, %f338;
$L__BB27_366:
	ld.param.u32 	%r1904, [_Z67popcount_weighted_keys_literal_fused_multiq_kernel_warp_out_w32_sb2ILi10EEvPKyPKfiiS1_S3_iiiiiPKxS5_fiPf_param_10];
	mov.u32 	%r899, %tid.x;
	shr.u32 	%r900, %r899, 4;
	or.b32  	%r901, %r900, 1;
	setp.le.s32 	%p208, %r1904, %r901;
	@%p208 bra 	$L__BB27_368;
	and.b64  	%rd332, %rd549, %rd79;
	popc.b64 	%r902, %rd332;
	cvt.rn.f32.u32 	%f1118, %r902;
	mul.f32 	%f1119, %f313, %f1118;
	fma.rn.f32 	%f340, %f1527, %f1119, %f1595;
	mov.f32 	%f1595, %f340;
$L__BB27_368:
	mov.u32 	%r903, %tid.x;
	shr.u32 	%r904, %r903, 4;
	and.b32  	%r905, %r904, 62;
	setp.ge.u32 	%p209, %r905, %r2;
	@%p209 bra 	$L__BB27_370;
	and.b64  	%rd333, %rd538, %rd79;
	popc.b64 	%r906, %rd333;
	cvt.rn.f32.u32 	%f1120, %r906;
	mul.f32 	%f1121, %f313, %f1120;
	fma.rn.f32 	%f342, %f1516, %f1121, %f1594;
	mov.f32 	%f1594, %f342;
$L__BB27_370:
	ld.param.u32 	%r1905, [_Z67popcount_weighted_keys_literal_fused_multiq_kernel_warp_out_w32_sb2ILi10EEvPKyPKfiiS1_S3_iiiiiPKxS5_fiPf_param_10];
	mov.u32 	%r907, %tid.x;
	shr.u32 	%r908, %r907, 4;
	or.b32  	%r909, %r908, 1;
	setp.le.s32 	%p210, %r1905, %r909;
	@%p210 bra 	$L__BB27_372;
	and.b64  	%rd334, %rd548, %rd79;
	popc.b64 	%r910, %rd334;
	cvt.rn.f32.u32 	%f1122, %r910;
	mul.f32 	%f1123, %f313, %f1122;
	fma.rn.f32 	%f344, %f1526, %f1123, %f1595;
	mov.f32 	%f1595, %f344;
$L__BB27_372:
	mov.u32 	%r911, %tid.x;
	shr.u32 	%r912, %r911, 4;
	and.b32  	%r913, %r912, 62;
	setp.ge.u32 	%p211, %r913, %r2;
	@%p211 bra 	$L__BB27_374;
	and.b64  	%rd335, %rd537, %rd79;
	popc.b64 	%r914, %rd335;
	cvt.rn.f32.u32 	%f1124, %r914;
	mul.f32 	%f1125, %f313, %f1124;
	fma.rn.f32 	%f346, %f1515, %f1125, %f1594;
	mov.f32 	%f1594, %f346;
$L__BB27_374:
	ld.param.u32 	%r1906, [_Z67popcount_weighted_keys_literal_fused_multiq_kernel_warp_out_w32_sb2ILi10EEvPKyPKfiiS1_S3_iiiiiPKxS5_fiPf_param_10];
	mov.u32 	%r915, %tid.x;
	shr.u32 	%r916, %r915, 4;
	or.b32  	%r917, %r916, 1;
	setp.le.s32 	%p212, %r1906, %r917;
	@%p212 bra 	$L__BB27_376;
	and.b64  	%rd336, %rd547, %rd79;
	popc.b64 	%r918, %rd336;
	cvt.rn.f32.u32 	%f1126, %r918;
	mul.f32 	%f1127, %f313, %f1126;
	fma.rn.f32 	%f348, %f1525, %f1127, %f1595;
	mov.f32 	%f1595, %f348;
$L__BB27_376:
	mov.u32 	%r919, %tid.x;
	shr.u32 	%r920, %r919, 4;
	and.b32  	%r921, %r920, 62;
	setp.ge.u32 	%p213, %r921, %r2;
	@%p213 bra 	$L__BB27_378;
	and.b64  	%rd337, %rd536, %rd79;
	popc.b64 	%r922, %rd337;
	cvt.rn.f32.u32 	%f1128, %r922;
	mul.f32 	%f1129, %f313, %f1128;
	fma.rn.f32 	%f350, %f1514, %f1129, %f1594;
	mov.f32 	%f1594, %f350;
$L__BB27_378:
	ld.param.u32 	%r1907, [_Z67popcount_weighted_keys_literal_fused_multiq_kernel_warp_out_w32_sb2ILi10EEvPKyPKfiiS1_S3_iiiiiPKxS5_fiPf_param_10];
	mov.u32 	%r923, %tid.x;
	shr.u32 	%r924, %r923, 4;
	or.b32  	%r925, %r924, 1;
	setp.le.s32 	%p214, %r1907, %r925;
	@%p214 bra 	$L__BB27_380;
	and.b64  	%rd338, %rd546, %rd79;
	popc.b64 	%r926, %rd338;
	cvt.rn.f32.u32 	%f1130, %r926;
	mul.f32 	%f1131, %f313, %f1130;
	fma.rn.f32 	%f352, %f1524, %f1131, %f1595;
	mov.f32 	%f1595, %f352;
$L__BB27_380:
	ld.param.u32 	%r1806, [_Z67popcount_weighted_keys_literal_fused_multiq_kernel_warp_out_w32_sb2ILi10EEvPKyPKfiiS1_S3_iiiiiPKxS5_fiPf_param_2];
	setp.lt.s32 	%p215, %r1806, 8;
	@%p215 bra 	$L__BB27_423;
	mov.u32 	%r928, %tid.x;
	and.b32  	%r929, %r928, 31;
	setp.ne.s32 	%p216, %r929, 0;
	mov.b32 	%r2016, 0;
	@%p216 bra 	$L__BB27_383;
	ld.param.u32 	%r1807, [_Z67popcount_weighted_keys_literal_fused_multiq_kernel_warp_out_w32_sb2ILi10EEvPKyPKfiiS1_S3_iiiiiPKxS5_fiPf_param_2];
	shl.b32 	%r930, %r1807, 8;
	mov.u32 	%r931, shmem$1;
	add.s32 	%r932, %r931, %r930;
	mad.lo.s32 	%r933, %r2, 2560, %r932;
	ld.shared.u32 	%r2016, [%r933+28];
$L__BB27_383:
	mov.u32 	%r934, %tid.x;
	shr.u32 	%r935, %r934, 4;
	and.b32  	%r936, %r935, 62;
	setp.ge.u32 	%p217, %r936, %r2;
	shfl.sync.idx.b32	%r937|%p218, %r2016, 0, 31, -1;
	mov.b32 	%f355, %r937;
	shl.b32 	%r938, %r934, 3;
	and.b32  	%r939, %r938, 248;
	mov.u32 	%r940, shmem$1;
	add.s32 	%r941, %r940, %r939;
	ld.shared.u64 	%rd80, [%r941+1792];
	@%p217 bra 	$L__BB27_385;
	and.b64  	%rd339, %rd545, %rd80;
	popc.b64 	%r942, %rd339;
	cvt.rn.f32.u32 	%f1132, %r942;
	mul.f32 	%f1133, %f355, %f1132;
	fma.rn.f32 	%f356, %f1523, %f1133, %f1594;
	mov.f32 	%f1594, %f356;
$L__BB27_385:
	ld.param.u32 	%r1908, [_Z67popcount_weighted_keys_literal_fused_multiq_kernel_warp_out_w32_sb2ILi10EEvPKyPKfiiS1_S3_iiiiiPKxS5_fiPf_param_10];
	mov.u32 	%r943, %tid.x;
	shr.u32 	%r944, %r943, 4;
	or.b32  	%r945, %r944, 1;
	setp.le.s32 	%p219, %r1908, %r945;
	@%p219 bra 	$L__BB27_387;
	and.b64  	%rd340, %rd555, %rd80;
	popc.b64 	%r946, %rd340;
	cvt.rn.f32.u32 	%f1134, %r946;
	mul.f32 	%f1135, %f355, %f1134;
	fma.rn.f32 	%f358, %f1533, %f1135, %f1595;
	mov.f32 	%f1595, %f358;
$L__BB27_387:
	mov.u32 	%r947, %tid.x;
	shr.u32 	%r948, %r947, 4;
	and.b32  	%r949, %r948, 62;
	setp.ge.u32 	%p220, %r949, %r2;
	@%p220 bra 	$L__BB27_389;
	and.b64  	%rd341, %rd544, %rd80;
	popc.b64 	%r950, %rd341;
	cvt.rn.f32.u32 	%f1136, %r950;
	mul.f32 	%f1137, %f355, %f1136;
	fma.rn.f32 	%f360, %f1522, %f1137, %f1594;
	mov.f32 	%f1594, %f360;
$L__BB27_389:
	ld.param.u32 	%r1909, [_Z67popcount_weighted_keys_literal_fused_multiq_kernel_warp_out_w32_sb2ILi10EEvPKyPKfiiS1_S3_iiiiiPKxS5_fiPf_param_10];
	mov.u32 	%r951, %tid.x;
	shr.u32 	%r952, %r951, 4;
	or.b32  	%r953, %r952, 1;
	setp.le.s32 	%p221, %r1909, %r953;
	@%p221 bra 	$L__BB27_391;
	and.b64  	%rd342, %rd554, %rd80;
	popc.b64 	%r954, %rd342;
	cvt.rn.f32.u32 	%f1138, %r954;
	mul.f32 	%f1139, %f355, %f1138;
	fma.rn.f32 	%f362, %f1532, %f1139, %f1595;
	mov.f32 	%f1595, %f362;
$L__BB27_391:
	mov.u32 	%r955, %tid.x;
	shr.u32 	%r956, %r955, 4;
	and.b32  	%r957, %r956, 62;
	setp.ge.u32 	%p222, %r957, %r2;
	@%p222 bra 	$L__BB27_393;
	and.b64  	%rd343, %rd543, %rd80;
	popc.b64 	%r958, %rd343;
	cvt.rn.f32.u32 	%f1140, %r958;
	mul.f32 	%f1141, %f355, %f1140;
	fma.rn.f32 	%f364, %f1521, %f1141, %f1594;
	mov.f32 	%f1594, %f364;
$L__BB27_393:
	ld.param.u32 	%r1910, [_Z67popcount_weighted_keys_literal_fused_multiq_kernel_warp_out_w32_sb2ILi10EEvPKyPKfiiS1_S3_iiiiiPKxS5_fiPf_param_10];
	mov.u32 	%r959, %tid.x;
	shr.u32 	%r960, %r959, 4;
	or.b32  	%r961, %r960, 1;
	setp.le.s32 	%p223, %r1910, %r961;
	@%p223 bra 	$L__BB27_395;
	and.b64  	%rd344, %rd553, %rd80;
	popc.b64 	%r962, %rd344;
	cvt.rn.f32.u32 	%f1142, %r962;
	mul.f32 	%f1143, %f355, %f1142;
	fma.rn.f32 	%f366, %f1531, %f1143, %f1595;
	mov.f32 	%f1595, %f366;
$L__BB27_395:
	mov.u32 	%r963, %tid.x;
	shr.u32 	%r964, %r963, 4;
	and.b32  	%r965, %r964, 62;
	setp.ge.u32 	%p224, %r965, %r2;
	@%p224 bra 	$L__BB27_397;
	and.b64  	%rd345, %rd542, %rd80;
	popc.b64 	%r966, %rd345;
	cvt.rn.f32.u32 	%f1144, %r966;
	mul.f32 	%f1145, %f355, %f1144;
	fma.rn.f32 	%f368, %f1520, %f1145, %f1594;
	mov.f32 	%f1594, %f368;
$L__BB27_397:
	ld.param.u32 	%r1911, [_Z67popcount_weighted_keys_literal_fused_multiq_kernel_warp_out_w32_sb2ILi10EEvPKyPKfiiS1_S3_iiiiiPKxS5_fiPf_param_10];
	mov.u32 	%r967, %tid.x;
	shr.u32 	%r968, %r967, 4;
	or.b32  	%r969, %r968, 1;
	setp.le.s32 	%p225, %r1911, %r969;
	@%p225 bra 	$L__BB27_399;
	and.b64  	%rd346, %rd552, %rd80;
	popc.b64 	%r970, %rd346;
	cvt.rn.f32.u32 	%f1146, %r970;
	mul.f32 	%f1147, %f355, %f1146;
	fma.rn.f32 	%f370, %f1530, %f1147, %f1595;
	mov.f32 	%f1595, %f370;
$L__BB27_399:
	mov.u32 	%r971, %tid.x;
	shr.u32 	%r972, %r971, 4;
	and.b32  	%r973, %r972, 62;
	setp.ge.u32 	%p226, %r973, %r2;
	@%p226 bra 	$L__BB27_401;
	and.b64  	%rd347, %rd541, %rd80;
	popc.b64 	%r974, %rd347;
	cvt.rn.f32.u32 	%f1148, %r974;
	mul.f32 	%f1149, %f355, %f1148;
	fma.rn.f32 	%f372, %f1519, %f1149, %f1594;
	mov.f32 	%f1594, %f372;
$L__BB27_401:
	ld.param.u32 	%r1912, [_Z67popcount_weighted_keys_literal_fused_multiq_kernel_warp_out_w32_sb2ILi10EEvPKyPKfiiS1_S3_iiiiiPKxS5_fiPf_param_10];
	mov.u32 	%r975, %tid.x;
	shr.u32 	%r976, %r975, 4;
	or.b32  	%r977, %r976, 1;
	setp.le.s32 	%p227, %r1912, %r977;
	@%p227 bra 	$L__BB27_403;
	and.b64  	%rd348, %rd551, %rd80;
	popc.b64 	%r978, %rd348;
	cvt.rn.f32.u32 	%f1150, %r978;
	mul.f32 	%f1151, %f355, %f1150;
	fma.rn.f32 	%f374, %f1529, %f1151, %f1595;
	mov.f32 	%f1595, %f374;
$L__BB27_403:
	mov.u32 	%r979, %tid.x;
	shr.u32 	%r980, %r979, 4;
	and.b32  	%r981, %r980, 62;
	setp.ge.u32 	%p228, %r981, %r2;
	@%p228 bra 	$L__BB27_405;
	and.b64  	%rd349, %rd540, %rd80;
	popc.b64 	%r982, %rd349;
	cvt.rn.f32.u32 	%f1152, %r982;
	mul.f32 	%f1153, %f355, %f1152;
	fma.rn.f32 	%f376, %f1518, %f1153, %f1594;
	mov.f32 	%f1594, %f376;
$L__BB27_405:
	ld.param.u32 	%r1913, [_Z67popcount_weighted_keys_literal_fused_multiq_kernel_warp_out_w32_sb2ILi10EEvPKyPKfiiS1_S3_iiiiiPKxS5_fiPf_param_10];
	mov.u32 	%r983, %tid.x;
	shr.u32 	%r984, %r983, 4;
	or.b32  	%r985, %r984, 1;
	setp.le.s32 	%p229, %r1913, %r985;
	@%p229 bra 	$L__BB27_407;
	and.b64  	%rd350, %rd550, %rd80;
	popc.b64 	%r986, %rd350;
	cvt.rn.f32.u32 	%f1154, %r986;
	mul.f32 	%f1155, %f355, %f1154;
	fma.rn.f32 	%f378, %f1528, %f1155, %f1595;
	mov.f32 	%f1595, %f378;
$L__BB27_407:
	mov.u32 	%r987, %tid.x;
	shr.u32 	%r988, %r987, 4;
	and.b32  	%r989, %r988, 62;
	setp.ge.u32 	%p230, %r989, %r2;
	@%p230 bra 	$L__BB27_409;
	and.b64  	%rd351, %rd539, %rd80;
	popc.b64 	%r990, %rd351;
	cvt.rn.f32.u32 	%f1156, %r990;
	mul.f32 	%f1157, %f355, %f1156;
	fma.rn.f32 	%f380, %f1517, %f1157, %f1594;
	mov.f32 	%f1594, %f380;
$L__BB27_409:
	ld.param.u32 	%r1914, [_Z67popcount_weighted_keys_literal_fused_multiq_kernel_warp_out_w32_sb2ILi10EEvPKyPKfiiS1_S3_iiiiiPKxS5_fiPf_param_10];
	mov.u32 	%r991, %tid.x;
	shr.u32 	%r992, %r991, 4;
	or.b32  	%r993, %r992, 1;
	setp.le.s32 	%p231, %r1914, %r993;
	@%p231 bra 	$L__BB27_411;
	and.b64  	%rd352, %rd549, %rd80;
	popc.b64 	%r994, %rd352;
	cvt.rn.f32.u32 	%f1158, %r994;
	mul.f32 	%f1159, %f355, %f1158;
	fma.rn.f32 	%f382, %f1527, %f1159, %f1595;
	mov.f32 	%f1595, %f382;
$L__BB27_411:
	mov.u32 	%r995, %tid.x;
	shr.u32 	%r996, %r995, 4;
	and.b32  	%r997, %r996, 62;
	setp.ge.u32 	%p232, %r997, %r2;
	@%p232 bra 	$L__BB27_413;
	and.b64  	%rd353, %rd538, %rd80;
	popc.b64 	%r998, %rd353;
	cvt.rn.f32.u32 	%f1160, %r998;
	mul.f32 	%f1161, %f355, %f1160;
	fma.rn.f32 	%f384, %f1516, %f1161, %f1594;
	mov.f32 	%f1594, %f384;
$L__BB27_413:
	ld.param.u32 	%r1915, [_Z67popcount_weighted_keys_literal_fused_multiq_kernel_warp_out_w32_sb2ILi10EEvPKyPKfiiS1_S3_iiiiiPKxS5_fiPf_param_10];
	mov.u32 	%r999, %tid.x;
	shr.u32 	%r1000, %r999, 4;
	or.b32  	%r1001, %r1000, 1;
	setp.le.s32 	%p233, %r1915, %r1001;
	@%p233 bra 	$L__BB27_415;
	and.b64  	%rd354, %rd548, %rd80;
	popc.b64 	%r1002, %rd354;
	cvt.rn.f32.u32 	%f1162, %r1002;
	mul.f32 	%f1163, %f355, %f1162;
	fma.rn.f32 	%f386, %f1526, %f1163, %f1595;
	mov.f32 	%f1595, %f386;
$L__BB27_415:
	mov.u32 	%r1003, %tid.x;
	shr.u32 	%r1004, %r1003, 4;
	and.b32  	%r1005, %r1004, 62;
	setp.ge.u32 	%p234, %r1005, %r2;
	@%p234 bra 	$L__BB27_417;
	and.b64  	%rd355, %rd537, %rd80;
	popc.b64 	%r1006, %rd355;
	cvt.rn.f32.u32 	%f1164, %r1006;
	mul.f32 	%f1165, %f355, %f1164;
	fma.rn.f32 	%f388, %f1515, %f1165, %f1594;
	mov.f32 	%f1594, %f388;
$L__BB27_417:
	ld.param.u32 	%r1916, [_Z67popcount_weighted_keys_literal_fused_multiq_kernel_warp_out_w32_sb2ILi10EEvPKyPKfiiS1_S3_iiiiiPKxS5_fiPf_param_10];
	mov.u32 	%r1007, %tid.x;
	shr.u32 	%r1008, %r1007, 4;
	or.b32  	%r1009, %r1008, 1;
	setp.le.s32 	%p235, %r1916, %r1009;
	@%p235 bra 	$L__BB27_419;
	and.b64  	%rd356, %rd547, %rd80;
	popc.b64 	%r1010, %rd356;
	cvt.rn.f32.u32 	%f1166, %r1010;
	mul.f32 	%f1167, %f355, %f1166;
	fma.rn.f32 	%f390, %f1525, %f1167, %f1595;
	mov.f32 	%f1595, %f390;
$L__BB27_419:
	mov.u32 	%r1011, %tid.x;
	shr.u32 	%r1012, %r1011, 4;
	and.b32  	%r1013, %r1012, 62;
	setp.ge.u32 	%p236, %r1013, %r2;
	@%p236 bra 	$L__BB27_421;
	and.b64  	%rd357, %rd536, %rd80;
	popc.b64 	%r1014, %rd357;
	cvt.rn.f32.u32 	%f1168, %r1014;
	mul.f32 	%f1169, %f355, %f1168;
	fma.rn.f32 	%f392, %f1514, %f1169, %f1594;
	mov.f32 	%f1594, %f392;
$L__BB27_421:
	ld.param.u32 	%r1917, [_Z67popcount_weighted_keys_literal_fused_multiq_kernel_warp_out_w32_sb2ILi10EEvPKyPKfiiS1_S3_iiiiiPKxS5_fiPf_param_10];
	mov.u32 	%r1015, %tid.x;
	shr.u32 	%r1016, %r1015, 4;
	or.b32  	%r1017, %r1016, 1;
	setp.le.s32 	%p237, %r1917, %r1017;
	@%p237 bra 	$L__BB27_423;
	and.b64  	%rd358, %rd546, %rd80;
	popc.b64 	%r1018, %rd358;
	cvt.rn.f32.u32 	%f1170, %r1018;
	mul.f32 	%f1171, %f355, %f1170;
	fma.rn.f32 	%f394, %f1524, %f1171, %f1595;
	mov.f32 	%f1595, %f394;
$L__BB27_423:
	ld.param.u32 	%r1808, [_Z67popcount_weighted_keys_literal_fused_multiq_kernel_warp_out_w32_sb2ILi10EEvPKyPKfiiS1_S3_iiiiiPKxS5_fiPf_param_2];
	setp.lt.s32 	%p238, %r1808, 9;
	@%p238 bra 	$L__BB27_466;
	mov.u32 	%r1020, %tid.x;
	and.b32  	%r1021, %r1020, 31;
	setp.ne.s32 	%p239, %r1021, 0;
	mov.b32 	%r2017, 0;
	@%p239 bra 	$L__BB27_426;
	ld.param.u32 	%r1809, [_Z67popcount_weighted_keys_literal_fused_multiq_kernel_warp_out_w32_sb2ILi10EEvPKyPKfiiS1_S3_iiiiiPKxS5_fiPf_param_2];
	shl.b32 	%r1022, %r1809, 8;
	mov.u32 	%r1023, shmem$1;
	add.s32 	%r1024, %r1023, %r1022;
	mad.lo.s32 	%r1025, %r2, 2560, %r1024;
	ld.shared.u32 	%r2017, [%r1025+32];
$L__BB27_426:
	mov.u32 	%r1026, %tid.x;
	shr.u32 	%r1027, %r1026, 4;
	and.b32  	%r1028, %r1027, 62;
	setp.ge.u32 	%p240, %r1028, %r2;
	shfl.sync.idx.b32	%r1029|%p241, %r2017, 0, 31, -1;
	mov.b32 	%f397, %r1029;
	shl.b32 	%r1030, %r1026, 3;
	and.b32  	%r1031, %r1030, 248;
	mov.u32 	%r1032, shmem$1;
	add.s32 	%r1033, %r1032, %r1031;
	ld.shared.u64 	%rd81, [%r1033+2048];
	@%p240 bra 	$L__BB27_428;
	and.b64  	%rd359, %rd545, %rd81;
	popc.b64 	%r1034, %rd359;
	cvt.rn.f32.u32 	%f1172, %r1034;
	mul.f32 	%f1173, %f397, %f1172;
	fma.rn.f32 	%f398, %f1523, %f1173, %f1594;
	mov.f32 	%f1594, %f398;
$L__BB27_428:
	ld.param.u32 	%r1918, [_Z67popcount_weighted_keys_literal_fused_multiq_kernel_warp_out_w32_sb2ILi10EEvPKyPKfiiS1_S3_iiiiiPKxS5_fiPf_param_10];
	mov.u32 	%r1035, %tid.x;
	shr.u32 	%r1036, %r1035, 4;
	or.b32  	%r1037, %r1036, 1;
	setp.le.s32 	%p242, %r1918, %r1037;
	@%p242 bra 	$L__BB27_430;
	and.b64  	%rd360, %rd555, %rd81;
	popc.b64 	%r1038, %rd360;
	cvt.rn.f32.u32 	%f1174, %r1038;
	mul.f32 	%f1175, %f397, %f1174;
	fma.rn.f32 	%f400, %f1533, %f1175, %f1595;
	mov.f32 	%f1595, %f400;
$L__BB27_430:
	mov.u32 	%r1039, %tid.x;
	shr.u32 	%r1040, %r1039, 4;
	and.b32  	%r1041, %r1040, 62;
	setp.ge.u32 	%p243, %r1041, %r2;
	@%p243 bra 	$L__BB27_432;
	and.b64  	%rd361, %rd544, %rd81;
	popc.b64 	%r1042, %rd361;
	cvt.rn.f32.u32 	%f1176, %r1042;
	mul.f32 	%f1177, %f397, %f1176;
	fma.rn.f32 	%f402, %f1522, %f1177, %f1594;
	mov.f32 	%f1594, %f402;
$L__BB27_432:
	ld.param.u32 	%r1919, [_Z67popcount_weighted_keys_literal_fused_multiq_kernel_warp_out_w32_sb2ILi10EEvPKyPKfiiS1_S3_iiiiiPKxS5_fiPf_param_10];
	mov.u32 	%r1043, %tid.x;
	shr.u32 	%r1044, %r1043, 4;
	or.b32  	%r1045, %r1044, 1;
	setp.le.s32 	%p244, %r1919, %r1045;
	@%p244 bra 	$L__BB27_434;
	and.b64  	%rd362, %rd554, %rd81;
	popc.b64 	%r1046, %rd362;
	cvt.rn.f32.u32 	%f1178, %r1046;
	mul.f32 	%f1179, %f397, %f1178;
	fma.rn.f32 	%f404, %f1532, %f1179, %f1595;
	mov.f32 	%f1595, %f404;
$L__BB27_434:
	mov.u32 	%r1047, %tid.x;
	shr.u32 	%r1048, %r1047, 4;
	and.b32  	%r1049, %r1048, 62;
	setp.ge.u32 	%p245, %r1049, %r2;
	@%p245 bra 	$L__BB27_436;
	and.b64  	%rd363, %rd543, %rd81;
	popc.b64 	%r1050, %rd363;
	cvt.rn.f32.u32 	%f1180, %r1050;
	mul.f32 	%f1181, %f397, %f1180;
	fma.rn.f32 	%f406, %f1521, %f1181, %f1594;
	mov.f32 	%f1594, %f406;
$L__BB27_436:
	ld.param.u32 	%r1920, [_Z67popcount_weighted_keys_literal_fused_multiq_kernel_warp_out_w32_sb2ILi10EEvPKyPKfiiS1_S3_iiiiiPKxS5_fiPf_param_10];
	mov.u32 	%r1051, %tid.x;
	shr.u32 	%r1052, %r1051, 4;
	or.b32  	%r1053, %r1052, 1;
	setp.le.s32 	%p246, %r1920, %r1053;
	@%p246 bra 	$L__BB27_438;
	and.b64  	%rd364, %rd553, %rd81;
	popc.b64 	%r1054, %rd364;
	cvt.rn.f32.u32 	%f1182, %r1054;
	mul.f32 	%f1183, %f397, %f1182;
	fma.rn.f32 	%f408, %f1531, %f1183, %f1595;
	mov.f32 	%f1595, %f408;
$L__BB27_438:
	mov.u32 	%r1055, %tid.x;
	shr.u32 	%r1056, %r1055, 4;
	and.b32  	%r1057, %r1056, 62;
	setp.ge.u32 	%p247, %r1057, %r2;
	@%p247 bra 	$L__BB27_440;
	and.b64  	%rd365, %rd542, %rd81;
	popc.b64 	%r1058, %rd365;
	cvt.rn.f32.u32 	%f1184, %r1058;
	mul.f32 	%f1185, %f397, %f1184;
	fma.rn.f32 	%f410, %f1520, %f1185, %f1594;
	mov.f32 	%f1594, %f410;
$L__BB27_440:
	ld.param.u32 	%r1921, [_Z67popcount_weighted_keys_literal_fused_multiq_kernel_warp_out_w32_sb2ILi10EEvPKyPKfiiS1_S3_iiiiiPKxS5_fiPf_param_10];
	mov.u32 	%r1059, %tid.x;
	shr.u32 	%r1060, %r1059, 4;
	or.b32  	%r1061, %r1060, 1;
	setp.le.s32 	%p248, %r1921, %r1061;
	@%p248 bra 	$L__BB27_442;
	and.b64  	%rd366, %rd552, %rd81;
	popc.b64 	%r1062, %rd366;
	cvt.rn.f32.u32 	%f1186, %r1062;
	mul.f32 	%f1187, %f397, %f1186;
	fma.rn.f32 	%f412, %f1530, %f1187, %f1595;
	mov.f32 	%f1595, %f412;
$L__BB27_442:
	mov.u32 	%r1063, %tid.x;
	shr.u32 	%r1064, %r1063, 4;
	and.b32  	%r1065, %r1064, 62;
	setp.ge.u32 	%p249, %r1065, %r2;
	@%p249 bra 	$L__BB27_444;
	and.b64  	%rd367, %rd541, %rd81;
	popc.b64 	%r1066, %rd367;
	cvt.rn.f32.u32 	%f1188, %r1066;
	mul.f32 	%f1189, %f397, %f1188;
	fma.rn.f32 	%f414, %f1519, %f1189, %f1594;
	mov.f32 	%f1594, %f414;
$L__BB27_444:
	ld.param.u32 	%r1922, [_Z67popcount_weighted_keys_literal_fused_multiq_kernel_warp_out_w32_sb2ILi10EEvPKyPKfiiS1_S3_iiiiiPKxS5_fiPf_param_10];
	mov.u32 	%r1067, %tid.x;
	shr.u32 	%r1068, %r1067, 4;
	or.b32  	%r1069, %r1068, 1;
	setp.le.s32 	%p250, %r1922, %r1069;
	@%p250 bra 	$L__BB27_446;
	and.b64  	%rd368, %rd551, %rd81;
	popc.b64 	%r1070, %rd368;
	cvt.rn.f32.u32 	%f1190, %r1070;
	mul.f32 	%f1191, %f397, %f1190;
	fma.rn.f32 	%f416, %f1529, %f1191, %f1595;
	mov.f32 	%f1595, %f416;
$L__BB27_446:
	mov.u32 	%r1071, %tid.x;
	shr.u32 	%r1072, %r1071, 4;
	and.b32  	%r1073, %r1072, 62;
	setp.ge.u32 	%p251, %r1073, %r2;
	@%p251 bra 	$L__BB27_448;
	and.b64  	%rd369, %rd540, %rd81;
	popc.b64 	%r1074, %rd369;
	cvt.rn.f32.u32 	%f1192, %r1074;
	mul.f32 	%f1193, %f397, %f1192;
	fma.rn.f32 	%f418, %f1518, %f1193, %f1594;
	mov.f32 	%f1594, %f418;
$L__BB27_448:
	ld.param.u32 	%r1923, [_Z67popcount_weighted_keys_literal_fused_multiq_kernel_warp_out_w32_sb2ILi10EEvPKyPKfiiS1_S3_iiiiiPKxS5_fiPf_param_10];
	mov.u32 	%r1075, %tid.x;
	shr.u32 	%r1076, %r1075, 4;
	or.b32  	%r1077, %r1076, 1;
	setp.le.s32 	%p252, %r1923, %r1077;
	@%p252 bra 	$L__BB27_450;
	and.b64  	%rd370, %rd550, %rd81;
	popc.b64 	%r1078, %rd370;
	cvt.rn.f32.u32 	%f1194, %r1078;
	mul.f32 	%f1195, %f397, %f1194;
	fma.rn.f32 	%f420, %f1528, %f1195, %f1595;
	mov.f32 	%f1595, %f420;
$L__BB27_450:
	mov.u32 	%r1079, %tid.x;
	shr.u32 	%r1080, %r1079, 4;
	and.b32  	%r1081, %r1080, 62;
	setp.ge.u32 	%p253, %r1081, %r2;
	@%p253 bra 	$L__BB27_452;
	and.b64  	%rd371, %rd539, %rd81;
	popc.b64 	%r1082, %rd371;
	cvt.rn.f32.u32 	%f1196, %r1082;
	mul.f32 	%f1197, %f397, %f1196;
	fma.rn.f32 	%f422, %f1517, %f1197, %f1594;
	mov.f32 	%f1594, %f422;
$L__BB27_452:
	ld.param.u32 	%r1924, [_Z67popcount_weighted_keys_literal_fused_multiq_kernel_warp_out_w32_sb2ILi10EEvPKyPKfiiS1_S3_iiiiiPKxS5_fiPf_param_10];
	mov.u32 	%r1083, %tid.x;
	shr.u32 	%r1084, %r1083, 4;
	or.b32  	%r1085, %r1084, 1;
	setp.le.s32 	%p254, %r1924, %r1085;
	@%p254 bra 	$L__BB27_454;
	and.b64  	%rd372, %rd549, %rd81;
	popc.b64 	%r1086, %rd372;
	cvt.rn.f32.u32 	%f1198, %r1086;
	mul.f32 	%f1199, %f397, %f1198;
	fma.rn.f32 	%f424, %f1527, %f1199, %f1595;
	mov.f32 	%f1595, %f424;
$L__BB27_454:
	mov.u32 	%r1087, %tid.x;
	shr.u32 	%r1088, %r1087, 4;
	and.b32  	%r1089, %r1088, 62;
	setp.ge.u32 	%p255, %r1089, %r2;
	@%p255 bra 	$L__BB27_456;
	and.b64  	%rd373, %rd538, %rd81;
	popc.b64 	%r1090, %rd373;
	cvt.rn.f32.u32 	%f1200, %r1090;
	mul.f32 	%f1201, %f397, %f1200;
	fma.rn.f32 	%f426, %f1516, %f1201, %f1594;
	mov.f32 	%f1594, %f426;
$L__BB27_456:
	ld.param.u32 	%r1925, [_Z67popcount_weighted_keys_literal_fused_multiq_kernel_warp_out_w32_sb2ILi10EEvPKyPKfiiS1_S3_iiiiiPKxS5_fiPf_param_10];
	mov.u32 	%r1091, %tid.x;
	shr.u32 	%r1092, %r1091, 4;
	or.b32  	%r1093, %r1092, 1;
	setp.le.s32 	%p256, %r1925, %r1093;
	@%p256 bra 	$L__BB27_458;
	and.b64  	%rd374, %rd548, %rd81;
	popc.b64 	%r1094, %rd374;
	cvt.rn.f32.u32 	%f1202, %r1094;
	mul.f32 	%f1203, %f397, %f1202;
	fma.rn.f32 	%f428, %f1526, %f1203, %f1595;
	mov.f32 	%f1595, %f428;
$L__BB27_458:
	mov.u32 	%r1095, %tid.x;
	shr.u32 	%r1096, %r1095, 4;
	and.b32  	%r1097, %r1096, 62;
	setp.ge.u32 	%p257, %r1097, %r2;
	@%p257 bra 	$L__BB27_460;
	and.b64  	%rd375, %rd537, %rd81;
	popc.b64 	%r1098, %rd375;
	cvt.rn.f32.u32 	%f1204, %r1098;
	mul.f32 	%f1205, %f397, %f1204;
	fma.rn.f32 	%f430, %f1515, %f1205, %f1594;
	mov.f32 	%f1594, %f430;
$L__BB27_460:
	ld.param.u32 	%r1926, [_Z67popcount_weighted_keys_literal_fused_multiq_kernel_warp_out_w32_sb2ILi10EEvPKyPKfiiS1_S3_iiiiiPKxS5_fiPf_param_10];
	mov.u32 	%r1099, %tid.x;
	shr.u32 	%r1100, %r1099, 4;
	or.b32  	%r1101, %r1100, 1;
	setp.le.s32 	%p258, %r1926, %r1101;
	@%p258 bra 	$L__BB27_462;
	and.b64  	%rd376, %rd547, %rd81;
	popc.b64 	%r1102, %rd376;
	cvt.rn.f32.u32 	%f1206, %r1102;
	mul.f32 	%f1207, %f397, %f1206;
	fma.rn.f32 	%f432, %f1525, %f1207, %f1595;
	mov.f32 	%f1595, %f432;
$L__BB27_462:
	mov.u32 	%r1103, %tid.x;
	shr.u32 	%r1104, %r1103, 4;
	and.b32  	%r1105, %r1104, 62;
	setp.ge.u32 	%p259, %r1105, %r2;
	@%p259 bra 	$L__BB27_464;
	and.b64  	%rd377, %rd536, %rd81;
	popc.b64 	%r1106, %rd377;
	cvt.rn.f32.u32 	%f1208, %r1106;
	mul.f32 	%f1209, %f397, %f1208;
	fma.rn.f32 	%f434, %f1514, %f1209, %f1594;
	mov.f32 	%f1594, %f434;
$L__BB27_464:
	ld.param.u32 	%r1927, [_Z67popcount_weighted_keys_literal_fused_multiq_kernel_warp_out_w32_sb2ILi10EEvPKyPKfiiS1_S3_iiiiiPKxS5_fiPf_param_10];
	mov.u32 	%r1107, %tid.x;
	shr.u32 	%r1108, %r1107, 4;
	or.b32  	%r1109, %r1108, 1;
	setp.le.s32 	%p260, %r1927, %r1109;
	@%p260 bra 	$L__BB27_466;
	and.b64  	%rd378, %rd546, %rd81;
	popc.b64 	%r1110, %rd378;
	cvt.rn.f32.u32 	%f1210, %r1110;
	mul.f32 	%f1211, %f397, %f1210;
	fma.rn.f32 	%f436, %f1524, %f1211, %f1595;
	mov.f32 	%f1595, %f436;
$L__BB27_466:
	ld.param.u32 	%r1810, [_Z67popcount_weighted_keys_literal_fused_multiq_kernel_warp_out_w32_sb2ILi10EEvPKyPKfiiS1_S3_iiiiiPKxS5_fiPf_param_2];
	setp.lt.s32 	%p261, %r1810, 10;
	@%p261 bra 	$L__BB27_509;
	mov.u32 	%r1112, %tid.x;
	and.b32  	%r1113, %r1112, 31;
	setp.ne.s32 	%p262, %r1113, 0;
	mov.b32 	%r2018, 0;
	@%p262 bra 	$L__BB27_469;
	ld.param.u32 	%r1811, [_Z67popcount_weighted_keys_literal_fused_multiq_kernel_warp_out_w32_sb2ILi10EEvPKyPKfiiS1_S3_iiiiiPKxS5_fiPf_param_2];
	shl.b32 	%r1114, %r1811, 8;
	mov.u32 	%r1115, shmem$1;
	add.s32 	%r1116, %r1115, %r1114;
	mad.lo.s32 	%r1117, %r2, 2560, %r1116;
	ld.shared.u32 	%r2018, [%r1117+36];
$L__BB27_469:
	mov.u32 	%r1118, %tid.x;
	shr.u32 	%r1119, %r1118, 4;
	and.b32  	%r1120, %r1119, 62;
	setp.ge.u32 	%p263, %r1120, %r2;
	shfl.sync.idx.b32	%r1121|%p264, %r2018, 0, 31, -1;
	mov.b32 	%f439, %r1121;
	shl.b32 	%r1122, %r1118, 3;
	and.b32  	%r1123, %r1122, 248;
	mov.u32 	%r1124, shmem$1;
	add.s32 	%r1125, %r1124, %r1123;
	ld.shared.u64 	%rd82, [%r1125+2304];
	@%p263 bra 	$L__BB27_471;
	and.b64  	%rd379, %rd545, %rd82;
	popc.b64 	%r1126, %rd379;
	cvt.rn.f32.u32 	%f1212, %r1126;
	mul.f32 	%f1213, %f439, %f1212;
	fma.rn.f32 	%f440, %f1523, %f1213, %f1594;
	mov.f32 	%f1594, %f440;
$L__BB27_471:
	ld.param.u32 	%r1928, [_Z67popcount_weighted_keys_literal_fused_multiq_kernel_warp_out_w32_sb2ILi10EEvPKyPKfiiS1_S3_iiiiiPKxS5_fiPf_param_10];
	mov.u32 	%r1127, %tid.x;
	shr.u32 	%r1128, %r1127, 4;
	or.b32  	%r1129, %r1128, 1;
	setp.le.s32 	%p265, %r1928, %r1129;
	@%p265 bra 	$L__BB27_473;
	and.b64  	%rd380, %rd555, %rd82;
	popc.b64 	%r1130, %rd380;
	cvt.rn.f32.u32 	%f1214, %r1130;
	mul.f32 	%f1215, %f439, %f1214;
	fma.rn.f32 	%f442, %f1533, %f1215, %f1595;
	mov.f32 	%f1595, %f442;
$L__BB27_473:
	mov.u32 	%r1131, %tid.x;
	shr.u32 	%r1132, %r1131, 4;
	and.b32  	%r1133, %r1132, 62;
	setp.ge.u32 	%p266, %r1133, %r2;
	@%p266 bra 	$L__BB27_475;
	and.b64  	%rd381, %rd544, %rd82;
	popc.b64 	%r1134, %rd381;
	cvt.rn.f32.u32 	%f1216, %r1134;
	mul.f32 	%f1217, %f439, %f1216;
	fma.rn.f32 	%f444, %f1522, %f1217, %f1594;
	mov.f32 	%f1594, %f444;
$L__BB27_475:
	ld.param.u32 	%r1929, [_Z67popcount_weighted_keys_literal_fused_multiq_kernel_warp_out_w32_sb2ILi10EEvPKyPKfiiS1_S3_iiiiiPKxS5_fiPf_param_10];
	mov.u32 	%r1135, %tid.x;
	shr.u32 	%r1136, %r1135, 4;
	or.b32  	%r1137, %r1136, 1;
	setp.le.s32 	%p267, %r1929, %r1137;
	@%p267 bra 	$L__BB27_477;
	and.b64  	%rd382, %rd554, %rd82;
	popc.b64 	%r1138, %rd382;
	cvt.rn.f32.u32 	%f1218, %r1138;
	mul.f32 	%f1219, %f439, %f1218;
	fma.rn.f32 	%f446, %f1532, %f1219, %f1595;
	mov.f32 	%f1595, %f446;
$L__BB27_477:
	mov.u32 	%r1139, %tid.x;
	shr.u32 	%r1140, %r1139, 4;
	and.b32  	%r1141, %r1140, 62;
	setp.ge.u32 	%p268, %r1141, %r2;
	@%p268 bra 	$L__BB27_479;
	and.b64  	%rd383, %rd543, %rd82;
	popc.b64 	%r1142, %rd383;
	cvt.rn.f32.u32 	%f1220, %r1142;
	mul.f32 	%f1221, %f439, %f1220;
	fma.rn.f32 	%f448, %f1521, %f1221, %f1594;
	mov.f32 	%f1594, %f448;
$L__BB27_479:
	ld.param.u32 	%r1930, [_Z67popcount_weighted_keys_literal_fused_multiq_kernel_warp_out_w32_sb2ILi10EEvPKyPKfiiS1_S3_iiiiiPKxS5_fiPf_param_10];
	mov.u32 	%r1143, %tid.x;
	shr.u32 	%r1144, %r1143, 4;
	or.b32  	%r1145, %r1144, 1;
	setp.le.s32 	%p269, %r1930, %r1145;
	@%p269 bra 	$L__BB27_481;
	and.b64  	%rd384, %rd553, %rd82;
	popc.b64 	%r1146, %rd384;
	cvt.rn.f32.u32 	%f1222, %r1146;
	mul.f32 	%f1223, %f439, %f1222;
	fma.rn.f32 	%f450, %f1531, %f1223, %f1595;
	mov.f32 	%f1595, %f450;
$L__BB27_481:
	mov.u32 	%r1147, %tid.x;
	shr.u32 	%r1148, %r1147, 4;
	and.b32  	%r1149, %r1148, 62;
	setp.ge.u32 	%p270, %r1149, %r2;
	@%p270 bra 	$L__BB27_483;
	and.b64  	%rd385, %rd542, %rd82;
	popc.b64 	%r1150, %rd385;
	cvt.rn.f32.u32 	%f1224, %r1150;
	mul.f32 	%f1225, %f439, %f1224;
	fma.rn.f32 	%f452, %f1520, %f1225, %f1594;
	mov.f32 	%f1594, %f452;
$L__BB27_483:
	ld.param.u32 	%r1931, [_Z67popcount_weighted_keys_literal_fused_multiq_kernel_warp_out_w32_sb2ILi10EEvPKyPKfiiS1_S3_iiiiiPKxS5_fiPf_param_10];
	mov.u32 	%r1151, %tid.x;
	shr.u32 	%r1152, %r1151, 4;
	or.b32  	%r1153, %r1152, 1;
	setp.le.s32 	%p271, %r1931, %r1153;
	@%p271 bra 	$L__BB27_485;
	and.b64  	%rd386, %rd552, %rd82;
	popc.b64 	%r1154, %rd386;
	cvt.rn.f32.u32 	%f1226, %r1154;
	mul.f32 	%f1227, %f439, %f1226;
	fma.rn.f32 	%f454, %f1530, %f1227, %f1595;
	mov.f32 	%f1595, %f454;
$L__BB27_485:
	mov.u32 	%r1155, %tid.x;
	shr.u32 	%r1156, %r1155, 4;
	and.b32  	%r1157, %r1156, 62;
	setp.ge.u32 	%p272, %r1157, %r2;
	@%p272 bra 	$L__BB27_487;
	and.b64  	%rd387, %rd541, %rd82;
	popc.b64 	%r1158, %rd387;
	cvt.rn.f32.u32 	%f1228, %r1158;
	mul.f32 	%f1229, %f439, %f1228;
	fma.rn.f32 	%f456, %f1519, %f1229, %f1594;
	mov.f32 	%f1594, %f456;
$L__BB27_487:
	ld.param.u32 	%r1932, [_Z67popcount_weighted_keys_literal_fused_multiq_kernel_warp_out_w32_sb2ILi10EEvPKyPKfiiS1_S3_iiiiiPKxS5_fiPf_param_10];
	mov.u32 	%r1159, %tid.x;
	shr.u32 	%r1160, %r1159, 4;
	or.b32  	%r1161, %r1160, 1;
	setp.le.s32 	%p273, %r1932, %r1161;
	@%p273 bra 	$L__BB27_489;
	and.b64  	%rd388, %rd551, %rd82;
	popc.b64 	%r1162, %rd388;
	cvt.rn.f32.u32 	%f1230, %r1162;
	mul.f32 	%f1231, %f439, %f1230;
	fma.rn.f32 	%f458, %f1529, %f1231, %f1595;
	mov.f32 	%f1595, %f458;
$L__BB27_489:
	mov.u32 	%r1163, %tid.x;
	shr.u32 	%r1164, %r1163, 4;
	and.b32  	%r1165, %r1164, 62;
	setp.ge.u32 	%p274, %r1165, %r2;
	@%p274 bra 	$L__BB27_491;
	and.b64  	%rd389, %rd540, %rd82;
	popc.b64 	%r1166, %rd389;
	cvt.rn.f32.u32 	%f1232, %r1166;
	mul.f32 	%f1233, %f439, %f1232;
	fma.rn.f32 	%f460, %f1518, %f1233, %f1594;
	mov.f32 	%f1594, %f460;
$L__BB27_491:
	ld.param.u32 	%r1933, [_Z67popcount_weighted_keys_literal_fused_multiq_kernel_warp_out_w32_sb2ILi10EEvPKyPKfiiS1_S3_iiiiiPKxS5_fiPf_param_10];
	mov.u32 	%r1167, %tid.x;
	shr.u32 	%r1168, %r1167, 4;
	or.b32  	%r1169, %r1168, 1;
	setp.le.s32 	%p275, %r1933, %r1169;
	@%p275 bra 	$L__BB27_493;
	and.b64  	%rd390, %rd550, %rd82;
	popc.b64 	%r1170, %rd390;
	cvt.rn.f32.u32 	%f1234, %r1170;
	mul.f32 	%f1235, %f439, %f1234;
	fma.rn.f32 	%f462, %f1528, %f1235, %f1595;
	mov.f32 	%f1595, %f462;
$L__BB27_493:
	mov.u32 	%r1171, %tid.x;
	shr.u32 	%r1172, %r1171, 4;
	and.b32  	%r1173, %r1172, 62;
	setp.ge.u32 	%p276, %r1173, %r2;
	@%p276 bra 	$L__BB27_495;
	and.b64  	%rd391, %rd539, %rd82;
	popc.b64 	%r1174, %rd391;
	cvt.rn.f32.u32 	%f1236, %r1174;
	mul.f32 	%f1237, %f439, %f1236;
	fma.rn.f32 	%f464, %f1517, %f1237, %f1594;
	mov.f32 	%f1594, %f464;
$L__BB27_495:
	ld.param.u32 	%r1934, [_Z67popcount_weighted_keys_literal_fused_multiq_kernel_warp_out_w32_sb2ILi10EEvPKyPKfiiS1_S3_iiiiiPKxS5_fiPf_param_10];
	mov.u32 	%r1175, %tid.x;
	shr.u32 	%r1176, %r1175, 4;
	or.b32  	%r1177, %r1176, 1;
	setp.le.s32 	%p277, %r1934, %r1177;
	@%p277 bra 	$L__BB27_497;
	and.b64  	%rd392, %rd549, %rd82;
	popc.b64 	%r1178, %rd392;
	cvt.rn.f32.u32 	%f1238, %r1178;
	mul.f32 	%f1239, %f439, %f1238;
	fma.rn.f32 	%f466, %f1527, %f1239, %f1595;
	mov.f32 	%f1595, %f466;
$L__BB27_497:
	mov.u32 	%r1179, %tid.x;
	shr.u32 	%r1180, %r1179, 4;
	and.b32  	%r1181, %r1180, 62;
	setp.ge.u32 	%p278, %r1181, %r2;
	@%p278 bra 	$L__BB27_499;
	and.b64  	%rd393, %rd538, %rd82;
	popc.b64 	%r1182, %rd393;
	cvt.rn.f32.u32 	%f1240, %r1182;
	mul.f32 	%f1241, %f439, %f1240;
	fma.rn.f32 	%f468, %f1516, %f1241, %f1594;
	mov.f32 	%f1594, %f468;
$L__BB27_499:
	ld.param.u32 	%r1935, [_Z67popcount_weighted_keys_literal_fused_multiq_kernel_warp_out_w32_sb2ILi10EEvPKyPKfiiS1_S3_iiiiiPKxS5_fiPf_param_10];
	mov.u32 	%r1183, %tid.x;
	shr.u32 	%r1184, %r1183, 4;
	or.b32  	%r1185, %r1184, 1;
	setp.le.s32 	%p279, %r1935, %r1185;
	@%p279 bra 	$L__BB27_501;
	and.b64  	%rd394, %rd548, %rd82;
	popc.b64 	%r1186, %rd394;
	cvt.rn.f32.u32 	%f1242, %r1186;
	mul.f32 	%f1243, %f439, %f1242;
	fma.rn.f32 	%f470, %f1526, %f1243, %f1595;
	mov.f32 	%f1595, %f470;
$L__BB27_501:
	mov.u32 	%r1187, %tid.x;
	shr.u32 	%r1188, %r1187, 4;
	and.b32  	%r1189, %r1188, 62;
	setp.ge.u32 	%p280, %r1189, %r2;
	@%p280 bra 	$L__BB27_503;
	and.b64  	%rd395, %rd537, %rd82;
	popc.b64 	%r1190, %rd395;
	cvt.rn.f32.u32 	%f1244, %r1190;
	mul.f32 	%f1245, %f439, %f1244;
	fma.rn.f32 	%f472, %f1515, %f1245, %f1594;
	mov.f32 	%f1594, %f472;
$L__BB27_503:
	ld.param.u32 	%r1936, [_Z67popcount_weighted_keys_literal_fused_multiq_kernel_warp_out_w32_sb2ILi10EEvPKyPKfiiS1_S3_iiiiiPKxS5_fiPf_param_10];
	mov.u32 	%r1191, %tid.x;
	shr.u32 	%r1192, %r1191, 4;
	or.b32  	%r1193, %r1192, 1;
	setp.le.s32 	%p281, %r1936, %r1193;
	@%p281 bra 	$L__BB27_505;
	and.b64  	%rd396, %rd547, %rd82;
	popc.b64 	%r1194, %rd396;
	cvt.rn.f32.u32 	%f1246, %r1194;
	mul.f32 	%f1247, %f439, %f1246;
	fma.rn.f32 	%f474, %f1525, %f1247, %f1595;
	mov.f32 	%f1595, %f474;
$L__BB27_505:
	mov.u32 	%r1195, %tid.x;
	shr.u32 	%r1196, %r1195, 4;
	and.b32  	%r1197, %r1196, 62;
	setp.ge.u32 	%p282, %r1197, %r2;
	@%p282 bra 	$L__BB27_507;
	and.b64  	%rd397, %rd536, %rd82;
	popc.b64 	%r1198, %rd397;
	cvt.rn.f32.u32 	%f1248, %r1198;
	mul.f32 	%f1249, %f439, %f1248;
	fma.rn.f32 	%f476, %f1514, %f1249, %f1594;
	mov.f32 	%f1594, %f476;
$L__BB27_507:
	ld.param.u32 	%r1937, [_Z67popcount_weighted_keys_literal_fused_multiq_kernel_warp_out_w32_sb2ILi10EEvPKyPKfiiS1_S3_iiiiiPKxS5_fiPf_param_10];
	mov.u32 	%r1199, %tid.x;
	shr.u32 	%r1200, %r1199, 4;
	or.b32  	%r1201, %r1200, 1;
	setp.le.s32 	%p283, %r1937, %r1201;
	@%p283 bra 	$L__BB27_509;
	and.b64  	%rd398, %rd546, %rd82;
	popc.b64 	%r1202, %rd398;
	cvt.rn.f32.u32 	%f1250, %r1202;
	mul.f32 	%f1251, %f439, %f1250;
	fma.rn.f32 	%f478, %f1524, %f1251, %f1595;
	mov.f32 	%f1595, %f478;
$L__BB27_509:
	ld.param.u32 	%r1812, [_Z67popcount_weighted_keys_literal_fused_multiq_kernel_warp_out_w32_sb2ILi10EEvPKyPKfiiS1_S3_iiiiiPKxS5_fiPf_param_2];
	setp.lt.s32 	%p284, %r1812, 11;
	@%p284 bra 	$L__BB27_552;
	mov.u32 	%r1204, %tid.x;
	and.b32  	%r1205, %r1204, 31;
	setp.ne.s32 	%p285, %r1205, 0;
	mov.b32 	%r2019, 0;
	@%p285 bra 	$L__BB27_512;
	ld.param.u32 	%r1813, [_Z67popcount_weighted_keys_literal_fused_multiq_kernel_warp_out_w32_sb2ILi10EEvPKyPKfiiS1_S3_iiiiiPKxS5_fiPf_param_2];
	shl.b32 	%r1206, %r1813, 8;
	mov.u32 	%r1207, shmem$1;
	add.s32 	%r1208, %r1207, %r1206;
	mad.lo.s32 	%r1209, %r2, 2560, %r1208;
	ld.shared.u32 	%r2019, [%r1209+40];
$L__BB27_512:
	mov.u32 	%r1210, %tid.x;
	shr.u32 	%r1211, %r1210, 4;
	and.b32  	%r1212, %r1211, 62;
	setp.ge.u32 	%p286, %r1212, %r2;
	shfl.sync.idx.b32	%r1213|%p287, %r2019, 0, 31, -1;
	mov.b32 	%f481, %r1213;
	shl.b32 	%r1214, %r1210, 3;
	and.b32  	%r1215, %r1214, 248;
	mov.u32 	%r1216, shmem$1;
	add.s32 	%r1217, %r1216, %r1215;
	ld.shared.u64 	%rd83, [%r1217+2560];
	@%p286 bra 	$L__BB27_514;
	and.b64  	%rd399, %rd545, %rd83;
	popc.b64 	%r1218, %rd399;
	cvt.rn.f32.u32 	%f1252, %r1218;
	mul.f32 	%f1253, %f481, %f1252;
	fma.rn.f32 	%f482, %f1523, %f1253, %f1594;
	mov.f32 	%f1594, %f482;
$L__BB27_514:
	ld.param.u32 	%r1938, [_Z67popcount_weighted_keys_literal_fused_multiq_kernel_warp_out_w32_sb2ILi10EEvPKyPKfiiS1_S3_iiiiiPKxS5_fiPf_param_10];
	mov.u32 	%r1219, %tid.x;
	shr.u32 	%r1220, %r1219, 4;
	or.b32  	%r1221, %r1220, 1;
	setp.le.s32 	%p288, %r1938, %r1221;
	@%p288 bra 	$L__BB27_516;
	and.b64  	%rd400, %rd555, %rd83;
	popc.b64 	%r1222, %rd400;
	cvt.rn.f32.u32 	%f1254, %r1222;
	mul.f32 	%f1255, %f481, %f1254;
	fma.rn.f32 	%f484, %f1533, %f1255, %f1595;
	mov.f32 	%f1595, %f484;
$L__BB27_516:
	mov.u32 	%r1223, %tid.x;
	shr.u32 	%r1224, %r1223, 4;
	and.b32  	%r1225, %r1224, 62;
	setp.ge.u32 	%p289, %r1225, %r2;
	@%p289 bra 	$L__BB27_518;
	and.b64  	%rd401, %rd544, %rd83;
	popc.b64 	%r1226, %rd401;
	cvt.rn.f32.u32 	%f1256, %r1226;
	mul.f32 	%f1257, %f481, %f1256;
	fma.rn.f32 	%f486, %f1522, %f1257, %f1594;
	mov.f32 	%f1594, %f486;
$L__BB27_518:
	ld.param.u32 	%r1939, [_Z67popcount_weighted_keys_literal_fused_multiq_kernel_warp_out_w32_sb2ILi10EEvPKyPKfiiS1_S3_iiiiiPKxS5_fiPf_param_10];
	mov.u32 	%r1227, %tid.x;
	shr.u32 	%r1228, %r1227, 4;
	or.b32  	%r1229, %r1228, 1;
	setp.le.s32 	%p290, %r1939, %r1229;
	@%p290 bra 	$L__BB27_520;
	and.b64  	%rd402, %rd554, %rd83;
	popc.b64 	%r1230, %rd402;
	cvt.rn.f32.u32 	%f1258, %r1230;
	mul.f32 	%f1259, %f481, %f1258;
	fma.rn.f32 	%f488, %f1532, %f1259, %f1595;
	mov.f32 	%f1595, %f488;
$L__BB27_520:
	mov.u32 	%r1231, %tid.x;
	shr.u32 	%r1232, %r1231, 4;
	and.b32  	%r1233, %r1232, 62;
	setp.ge.u32 	%p291, %r1233, %r2;
	@%p291 bra 	$L__BB27_522;
	and.b64  	%rd403, %rd543, %rd83;
	popc.b64 	%r1234, %rd403;
	cvt.rn.f32.u32 	%f1260, %r1234;
	mul.f32 	%f1261, %f481, %f1260;
	fma.rn.f32 	%f490, %f1521, %f1261, %f1594;
	mov.f32 	%f1594, %f490;
$L__BB27_522:
	ld.param.u32 	%r1940, [_Z67popcount_weighted_keys_literal_fused_multiq_kernel_warp_out_w32_sb2ILi10EEvPKyPKfiiS1_S3_iiiiiPKxS5_fiPf_param_10];
	mov.u32 	%r1235, %tid.x;
	shr.u32 	%r1236, %r1235, 4;
	or.b32  	%r1237, %r1236, 1;
	setp.le.s32 	%p292, %r1940, %r1237;
	@%p292 bra 	$L__BB27_524;
	and.b64  	%rd404, %rd553, %rd83;
	popc.b64 	%r1238, %rd404;
	cvt.rn.f32.u32 	%f1262, %r1238;
	mul.f32 	%f1263, %f481, %f1262;
	fma.rn.f32 	%f492, %f1531, %f1263, %f1595;
	mov.f32 	%f1595, %f492;
$L__BB27_524:
	mov.u32 	%r1239, %tid.x;
	shr.u32 	%r1240, %r1239, 4;
	and.b32  	%r1241, %r1240, 62;
	setp.ge.u32 	%p293, %r1241, %r2;
	@%p293 bra 	$L__BB27_526;
	and.b64  	%rd405, %rd542, %rd83;
	popc.b64 	%r1242, %rd405;
	cvt.rn.f32.u32 	%f1264, %r1242;
	mul.f32 	%f1265, %f481, %f1264;
	fma.rn.f32 	%f494, %f1520, %f1265, %f1594;
	mov.f32 	%f1594, %f494;
$L__BB27_526:
	ld.param.u32 	%r1941, [_Z67popcount_weighted_keys_literal_fused_multiq_kernel_warp_out_w32_sb2ILi10EEvPKyPKfiiS1_S3_iiiiiPKxS5_fiPf_param_10];
	mov.u32 	%r1243, %tid.x;
	shr.u32 	%r1244, %r1243, 4;
	or.b32  	%r1245, %r1244, 1;
	setp.le.s32 	%p294, %r1941, %r1245;
	@%p294 bra 	$L__BB27_528;
	and.b64  	%rd406, %rd552, %rd83;
	popc.b64 	%r1246, %rd406;
	cvt.rn.f32.u32 	%f1266, %r1246;
	mul.f32 	%f1267, %f481, %f1266;
	fma.rn.f32 	%f496, %f1530, %f1267, %f1595;
	mov.f32 	%f1595, %f496;
$L__BB27_528:
	mov.u32 	%r1247, %tid.x;
	shr.u32 	%r1248, %r1247, 4;
	and.b32  	%r1249, %r1248, 62;
	setp.ge.u32 	%p295, %r1249, %r2;
	@%p295 bra 	$L__BB27_530;
	and.b64  	%rd407, %rd541, %rd83;
	popc.b64 	%r1250, %rd407;
	cvt.rn.f32.u32 	%f1268, %r1250;
	mul.f32 	%f1269, %f481, %f1268;
	fma.rn.f32 	%f498, %f1519, %f1269, %f1594;
	mov.f32 	%f1594, %f498;
$L__BB27_530:
	ld.param.u32 	%r1942, [_Z67popcount_weighted_keys_literal_fused_multiq_kernel_warp_out_w32_sb2ILi10EEvPKyPKfiiS1_S3_iiiiiPKxS5_fiPf_param_10];
	mov.u32 	%r1251, %tid.x;
	shr.u32 	%r1252, %r1251, 4;
	or.b32  	%r1253, %r1252, 1;
	setp.le.s32 	%p296, %r1942, %r1253;
	@%p296 bra 	$L__BB27_532;
	and.b64  	%rd408, %rd551, %rd83;
	popc.b64 	%r1254, %rd408;
	cvt.rn.f32.u32 	%f1270, %r1254;
	mul.f32 	%f1271, %f481, %f1270;
	fma.rn.f32 	%f500, %f1529, %f1271, %f1595;
	mov.f32 	%f1595, %f500;
$L__BB27_532:
	mov.u32 	%r1255, %tid.x;
	shr.u32 	%r1256, %r1255, 4;
	and.b32  	%r1257, %r1256, 62;
	setp.ge.u32 	%p297, %r1257, %r2;
	@%p297 bra 	$L__BB27_534;
	and.b64  	%rd409, %rd540, %rd83;
	popc.b64 	%r1258, %rd409;
	cvt.rn.f32.u32 	%f1272, %r1258;
	mul.f32 	%f1273, %f481, %f1272;
	fma.rn.f32 	%f502, %f1518, %f1273, %f1594;
	mov.f32 	%f1594, %f502;
$L__BB27_534:
	ld.param.u32 	%r1943, [_Z67popcount_weighted_keys_literal_fused_multiq_kernel_warp_out_w32_sb2ILi10EEvPKyPKfiiS1_S3_iiiiiPKxS5_fiPf_param_10];
	mov.u32 	%r1259, %tid.x;
	shr.u32 	%r1260, %r1259, 4;
	or.b32  	%r1261, %r1260, 1;
	setp.le.s32 	%p298, %r1943, %r1261;
	@%p298 bra 	$L__BB27_536;
	and.b64  	%rd410, %rd550, %rd83;
	popc.b64 	%r1262, %rd410;
	cvt.rn.f32.u32 	%f1274, %r1262;
	mul.f32 	%f1275, %f481, %f1274;
	fma.rn.f32 	%f504, %f1528, %f1275, %f1595;
	mov.f32 	%f1595, %f504;
$L__BB27_536:
	mov.u32 	%r1263, %tid.x;
	shr.u32 	%r1264, %r1263, 4;
	and.b32  	%r1265, %r1264, 62;
	setp.ge.u32 	%p299, %r1265, %r2;
	@%p299 bra 	$L__BB27_538;
	and.b64  	%rd411, %rd539, %rd83;
	popc.b64 	%r1266, %rd411;
	cvt.rn.f32.u32 	%f1276, %r1266;
	mul.f32 	%f1277, %f481, %f1276;
	fma.rn.f32 	%f506, %f1517, %f1277, %f1594;
	mov.f32 	%f1594, %f506;
$L__BB27_538:
	ld.param.u32 	%r1944, [_Z67popcount_weighted_keys_literal_fused_multiq_kernel_warp_out_w32_sb2ILi10EEvPKyPKfiiS1_S3_iiiiiPKxS5_fiPf_param_10];
	mov.u32 	%r1267, %tid.x;
	shr.u32 	%r1268, %r1267, 4;
	or.b32  	%r1269, %r1268, 1;
	setp.le.s32 	%p300, %r1944, %r1269;
	@%p300 bra 	$L__BB27_540;
	and.b64  	%rd412, %rd549, %rd83;
	popc.b64 	%r1270, %rd412;
	cvt.rn.f32.u32 	%f1278, %r1270;
	mul.f32 	%f1279, %f481, %f1278;
	fma.rn.f32 	%f508, %f1527, %f1279, %f1595;
	mov.f32 	%f1595, %f508;
$L__BB27_540:
	mov.u32 	%r1271, %tid.x;
	shr.u32 	%r1272, %r1271, 4;
	and.b32  	%r1273, %r1272, 62;
	setp.ge.u32 	%p301, %r1273, %r2;
	@%p301 bra 	$L__BB27_542;
	and.b64  	%rd413, %rd538, %rd83;
	popc.b64 	%r1274, %rd413;
	cvt.rn.f32.u32 	%f1280, %r1274;
	mul.f32 	%f1281, %f481, %f1280;
	fma.rn.f32 	%f510, %f1516, %f1281, %f1594;
	mov.f32 	%f1594, %f510;
$L__BB27_542:
	ld.param.u32 	%r1945, [_Z67popcount_weighted_keys_literal_fused_multiq_kernel_warp_out_w32_sb2ILi10EEvPKyPKfiiS1_S3_iiiiiPKxS5_fiPf_param_10];
	mov.u32 	%r1275, %tid.x;
	shr.u32 	%r1276, %r1275, 4;
	or.b32  	%r1277, %r1276, 1;
	setp.le.s32 	%p302, %r1945, %r1277;
	@%p302 bra 	$L__BB27_544;
	and.b64  	%rd414, %rd548, %rd83;
	popc.b64 	%r1278, %rd414;
	cvt.rn.f32.u32 	%f1282, %r1278;
	mul.f32 	%f1283, %f481, %f1282;
	fma.rn.f32 	%f512, %f1526, %f1283, %f1595;
	mov.f32 	%f1595, %f512;
$L__BB27_544:
	mov.u32 	%r1279, %tid.x;
	shr.u32 	%r1280, %r1279, 4;
	and.b32  	%r1281, %r1280, 62;
	setp.ge.u32 	%p303, %r1281, %r2;
	@%p303 bra 	$L__BB27_546;
	and.b64  	%rd415, %rd537, %rd83;
	popc.b64 	%r1282, %rd415;
	cvt.rn.f32.u32 	%f1284, %r1282;
	mul.f32 	%f1285, %f481, %f1284;
	fma.rn.f32 	%f514, %f1515, %f1285, %f1594;
	mov.f32 	%f1594, %f514;
$L__BB27_546:
	ld.param.u32 	%r1946, [_Z67popcount_weighted_keys_literal_fused_multiq_kernel_warp_out_w32_sb2ILi10EEvPKyPKfiiS1_S3_iiiiiPKxS5_fiPf_param_10];
	mov.u32 	%r1283, %tid.x;
	shr.u32 	%r1284, %r1283, 4;
	or.b32  	%r1285, %r1284, 1;
	setp.le.s32 	%p304, %r1946, %r1285;
	@%p304 bra 	$L__BB27_548;
	and.b64  	%rd416, %rd547, %rd83;
	popc.b64 	%r1286, %rd416;
	cvt.rn.f32.u32 	%f1286, %r1286;
	mul.f32 	%f1287, %f481, %f1286;
	fma.rn.f32 	%f516, %f1525, %f1287, %f1595;
	mov.f32 	%f1595, %f516;
$L__BB27_548:
	mov.u32 	%r1287, %tid.x;
	shr.u32 	%r1288, %r1287, 4;
	and.b32  	%r1289, %r1288, 62;
	setp.ge.u32 	%p305, %r1289, %r2;
	@%p305 bra 	$L__BB27_550;
	and.b64  	%rd417, %rd536, %rd83;
	popc.b64 	%r1290, %rd417;
	cvt.rn.f32.u32 	%f1288, %r1290;
	mul.f32 	%f1289, %f481, %f1288;
	fma.rn.f32 	%f518, %f1514, %f1289, %f1594;
	mov.f32 	%f1594, %f518;
$L__BB27_550:
	ld.param.u32 	%r1947, [_Z67popcount_weighted_keys_literal_fused_multiq_kernel_warp_out_w32_sb2ILi10EEvPKyPKfiiS1_S3_iiiiiPKxS5_fiPf_param_10];
	mov.u32 	%r1291, %tid.x;
	shr.u32 	%r1292, %r1291, 4;
	or.b32  	%r1293, %r1292, 1;
	setp.le.s32 	%p306, %r1947, %r1293;
	@%p306 bra 	$L__BB27_552;
	and.b64  	%rd418, %rd546, %rd83;
	popc.b64 	%r1294, %rd418;
	cvt.rn.f32.u32 	%f1290, %r1294;
	mul.f32 	%f1291, %f481, %f1290;
	fma.rn.f32 	%f520, %f1524, %f1291, %f1595;
	mov.f32 	%f1595, %f520;
$L__BB27_552:
	ld.param.u32 	%r1814, [_Z67popcount_weighted_keys_literal_fused_multiq_kernel_warp_out_w32_sb2ILi10EEvPKyPKfiiS1_S3_iiiiiPKxS5_fiPf_param_2];
	setp.lt.s32 	%p307, %r1814, 12;
	@%p307 bra 	$L__BB27_595;
	mov.u32 	%r1296, %tid.x;
	and.b32  	%r1297, %r1296, 31;
	setp.ne.s32 	%p308, %r1297, 0;
	mov.b32 	%r2020, 0;
	@%p308 bra 	$L__BB27_555;
	ld.param.u32 	%r1815, [_Z67popcount_weighted_keys_literal_fused_multiq_kernel_warp_out_w32_sb2ILi10EEvPKyPKfiiS1_S3_iiiiiPKxS5_fiPf_param_2];
	shl.b32 	%r1298, %r1815, 8;
	mov.u32 	%r1299, shmem$1;
	add.s32 	%r1300, %r1299, %r1298;
	mad.lo.s32 	%r1301, %r2, 2560, %r1300;
	ld.shared.u32 	%r2020, [%r1301+44];
$L__BB27_555:
	mov.u32 	%r1302, %tid.x;
	shr.u32 	%r1303, %r1302, 4;
	and.b32  	%r1304, %r1303, 62;
	setp.ge.u32 	%p309, %r1304, %r2;
	shfl.sync.idx.b32	%r1305|%p310, %r2020, 0, 31, -1;
	mov.b32 	%f523, %r1305;
	shl.b32 	%r1306, %r1302, 3;
	and.b32  	%r1307, %r1306, 248;
	mov.u32 	%r1308, shmem$1;
	add.s32 	%r1309, %r1308, %r1307;
	ld.shared.u64 	%rd84, [%r1309+2816];
	@%p309 bra 	$L__BB27_557;
	and.b64  	%rd419, %rd545, %rd84;
	popc.b64 	%r1310, %rd419;
	cvt.rn.f32.u32 	%f1292, %r1310;
	mul.f32 	%f1293, %f523, %f1292;
	fma.rn.f32 	%f524, %f1523, %f1293, %f1594;
	mov.f32 	%f1594, %f524;
$L__BB27_557:
	ld.param.u32 	%r1948, [_Z67popcount_weighted_keys_literal_fused_multiq_kernel_warp_out_w32_sb2ILi10EEvPKyPKfiiS1_S3_iiiiiPKxS5_fiPf_param_10];
	mov.u32 	%r1311, %tid.x;
	shr.u32 	%r1312, %r1311, 4;
	or.b32  	%r1313, %r1312, 1;
	setp.le.s32 	%p311, %r1948, %r1313;
	@%p311 bra 	$L__BB27_559;
	and.b64  	%rd420, %rd555, %rd84;
	popc.b64 	%r1314, %rd420;
	cvt.rn.f32.u32 	%f1294, %r1314;
	mul.f32 	%f1295, %f523, %f1294;
	fma.rn.f32 	%f526, %f1533, %f1295, %f1595;
	mov.f32 	%f1595, %f526;
$L__BB27_559:
	mov.u32 	%r1315, %tid.x;
	shr.u32 	%r1316, %r1315, 4;
	and.b32  	%r1317, %r1316, 62;
	setp.ge.u32 	%p312, %r1317, %r2;
	@%p312 bra 	$L__BB27_561;
	and.b64  	%rd421, %rd544, %rd84;
	popc.b64 	%r1318, %rd421;
	cvt.rn.f32.u32 	%f1296, %r1318;
	mul.f32 	%f1297, %f523, %f1296;
	fma.rn.f32 	%f528, %f1522, %f1297, %f1594;
	mov.f32 	%f1594, %f528;
$L__BB27_561:
	ld.param.u32 	%r1949, [_Z67popcount_weighted_keys_literal_fused_multiq_kernel_warp_out_w32_sb2ILi10EEvPKyPKfiiS1_S3_iiiiiPKxS5_fiPf_param_10];
	mov.u32 	%r1319, %tid.x;
	shr.u32 	%r1320, %r1319, 4;
	or.b32  	%r1321, %r1320, 1;
	setp.le.s32 	%p313, %r1949, %r1321;
	@%p313 bra 	$L__BB27_563;
	and.b64  	%rd422, %rd554, %rd84;
	popc.b64 	%r1322, %rd422;
	cvt.rn.f32.u32 	%f1298, %r1322;
	mul.f32 	%f1299, %f523, %f1298;
	fma.rn.f32 	%f530, %f1532, %f1299, %f1595;
	mov.f32 	%f1595, %f530;
$L__BB27_563:
	mov.u32 	%r1323, %tid.x;
	shr.u32 	%r1324, %r1323, 4;
	and.b32  	%r1325, %r1324, 62;
	setp.ge.u32 	%p314, %r1325, %r2;
	@%p314 bra 	$L__BB27_565;
	and.b64  	%rd423, %rd543, %rd84;
	popc.b64 	%r1326, %rd423;
	cvt.rn.f32.u32 	%f1300, %r1326;
	mul.f32 	%f1301, %f523, %f1300;
	fma.rn.f32 	%f532, %f1521, %f1301, %f1594;
	mov.f32 	%f1594, %f532;
$L__BB27_565:
	ld.param.u32 	%r1950, [_Z67popcount_weighted_keys_literal_fused_multiq_kernel_warp_out_w32_sb2ILi10EEvPKyPKfiiS1_S3_iiiiiPKxS5_fiPf_param_10];
	mov.u32 	%r1327, %tid.x;
	shr.u32 	%r1328, %r1327, 4;
	or.b32  	%r1329, %r1328, 1;
	setp.le.s32 	%p315, %r1950, %r1329;
	@%p315 bra 	$L__BB27_567;
	and.b64  	%rd424, %rd553, %rd84;
	popc.b64 	%r1330, %rd424;
	cvt.rn.f32.u32 	%f1302, %r1330;
	mul.f32 	%f1303, %f523, %f1302;
	fma.rn.f32 	%f534, %f1531, %f1303, %f1595;
	mov.f32 	%f1595, %f534;
$L__BB27_567:
	mov.u32 	%r1331, %tid.x;
	shr.u32 	%r1332, %r1331, 4;
	and.b32  	%r1333, %r1332, 62;
	setp.ge.u32 	%p316, %r1333, %r2;
	@%p316 bra 	$L__BB27_569;
	and.b64  	%rd425, %rd542, %rd84;
	popc.b64 	%r1334, %rd425;
	cvt.rn.f32.u32 	%f1304, %r1334;
	mul.f32 	%f1305, %f523, %f1304;
	fma.rn.f32 	%f536, %f1520, %f1305, %f1594;
	mov.f32 	%f1594, %f536;
$L__BB27_569:
	ld.param.u32 	%r1951, [_Z67popcount_weighted_keys_literal_fused_multiq_kernel_warp_out_w32_sb2ILi10EEvPKyPKfiiS1_S3_iiiiiPKxS5_fiPf_param_10];
	mov.u32 	%r1335, %tid.x;
	shr.u32 	%r1336, %r1335, 4;
	or.b32  	%r1337, %r1336, 1;
	setp.le.s32 	%p317, %r1951, %r1337;
	@%p317 bra 	$L__BB27_571;
	and.b64  	%rd426, %rd552, %rd84;
	popc.b64 	%r1338, %rd426;
	cvt.rn.f32.u32 	%f1306, %r1338;
	mul.f32 	%f1307, %f523, %f1306;
	fma.rn.f32 	%f538, %f1530, %f1307, %f1595;
	mov.f32 	%f1595, %f538;
$L__BB27_571:
	mov.u32 	%r1339, %tid.x;
	shr.u32 	%r1340, %r1339, 4;
	and.b32  	%r1341, %r1340, 62;
	setp.ge.u32 	%p318, %r1341, %r2;
	@%p318 bra 	$L__BB27_573;
	and.b64  	%rd427, %rd541, %rd84;
	popc.b64 	%r1342, %rd427;
	cvt.rn.f32.u32 	%f1308, %r1342;
	mul.f32 	%f1309, %f523, %f1308;
	fma.rn.f32 	%f540, %f1519, %f1309, %f1594;
	mov.f32 	%f1594, %f540;
$L__BB27_573:
	ld.param.u32 	%r1952, [_Z67popcount_weighted_keys_literal_fused_multiq_kernel_warp_out_w32_sb2ILi10EEvPKyPKfiiS1_S3_iiiiiPKxS5_fiPf_param_10];
	mov.u32 	%r1343, %tid.x;
	shr.u32 	%r1344, %r1343, 4;
	or.b32  	%r1345, %r1344, 1;
	setp.le.s32 	%p319, %r1952, %r1345;
	@%p319 bra 	$L__BB27_575;
	and.b64  	%rd428, %rd551, %rd84;
	popc.b64 	%r1346, %rd428;
	cvt.rn.f32.u32 	%f1310, %r1346;
	mul.f32 	%f1311, %f523, %f1310;
	fma.rn.f32 	%f542, %f1529, %f1311, %f1595;
	mov.f32 	%f1595, %f542;
$L__BB27_575:
	mov.u32 	%r1347, %tid.x;
	shr.u32 	%r1348, %r1347, 4;
	and.b32  	%r1349, %r1348, 62;
	setp.ge.u32 	%p320, %r1349, %r2;
	@%p320 bra 	$L__BB27_577;
	and.b64  	%rd429, %rd540, %rd84;
	popc.b64 	%r1350, %rd429;
	cvt.rn.f32.u32 	%f1312, %r1350;
	mul.f32 	%f1313, %f523, %f1312;
	fma.rn.f32 	%f544, %f1518, %f1313, %f1594;
	mov.f32 	%f1594, %f544;
$L__BB27_577:
	ld.param.u32 	%r1953, [_Z67popcount_weighted_keys_literal_fused_multiq_kernel_warp_out_w32_sb2ILi10EEvPKyPKfiiS1_S3_iiiiiPKxS5_fiPf_param_10];
	mov.u32 	%r1351, %tid.x;
	shr.u32 	%r1352, %r1351, 4;
	or.b32  	%r1353, %r1352, 1;
	setp.le.s32 	%p321, %r1953, %r1353;
	@%p321 bra 	$L__BB27_579;
	and.b64  	%rd430, %rd550, %rd84;
	popc.b64 	%r1354, %rd430;
	cvt.rn.f32.u32 	%f1314, %r1354;
	mul.f32 	%f1315, %f523, %f1314;
	fma.rn.f32 	%f546, %f1528, %f1315, %f1595;
	mov.f32 	%f1595, %f546;
$L__BB27_579:
	mov.u32 	%r1355, %tid.x;
	shr.u32 	%r1356, %r1355, 4;
	and.b32  	%r1357, %r1356, 62;
	setp.ge.u32 	%p322, %r1357, %r2;
	@%p322 bra 	$L__BB27_581;
	and.b64  	%rd431, %rd539, %rd84;
	popc.b64 	%r1358, %rd431;
	cvt.rn.f32.u32 	%f1316, %r1358;
	mul.f32 	%f1317, %f523, %f1316;
	fma.rn.f32 	%f548, %f1517, %f1317, %f1594;
	mov.f32 	%f1594, %f548;
$L__BB27_581:
	ld.param.u32 	%r1954, [_Z67popcount_weighted_keys_literal_fused_multiq_kernel_warp_out_w32_sb2ILi10EEvPKyPKfiiS1_S3_iiiiiPKxS5_fiPf_param_10];
	mov.u32 	%r1359, %tid.x;
	shr.u32 	%r1360, %r1359, 4;
	or.b32  	%r1361, %r1360, 1;
	setp.le.s32 	%p323, %r1954, %r1361;
	@%p323 bra 	$L__BB27_583;
	and.b64  	%rd432, %rd549, %rd84;
	popc.b64 	%r1362, %rd432;
	cvt.rn.f32.u32 	%f1318, %r1362;
	mul.f32 	%f1319, %f523, %f1318;
	fma.rn.f32 	%f550, %f1527, %f1319, %f1595;
	mov.f32 	%f1595, %f550;
$L__BB27_583:
	mov.u32 	%r1363, %tid.x;
	shr.u32 	%r1364, %r1363, 4;
	and.b32  	%r1365, %r1364, 62;
	setp.ge.u32 	%p324, %r1365, %r2;
	@%p324 bra 	$L__BB27_585;
	and.b64  	%rd433, %rd538, %rd84;
	popc.b64 	%r1366, %rd433;
	cvt.rn.f32.u32 	%f1320, %r1366;
	mul.f32 	%f1321, %f523, %f1320;
	fma.rn.f32 	%f552, %f1516, %f1321, %f1594;
	mov.f32 	%f1594, %f552;
$L__BB27_585:
	ld.param.u32 	%r1955, [_Z67popcount_weighted_keys_literal_fused_multiq_kernel_warp_out_w32_sb2ILi10EEvPKyPKfiiS1_S3_iiiiiPKxS5_fiPf_param_10];
	mov.u32 	%r1367, %tid.x;
	shr.u32 	%r1368, %r1367, 4;
	or.b32  	%r1369, %r1368, 1;
	setp.le.s32 	%p325, %r1955, %r1369;
	@%p325 bra 	$L__BB27_587;
	and.b64  	%rd434, %rd548, %rd84;
	popc.b64 	%r1370, %rd434;
	cvt.rn.f32.u32 	%f1322, %r1370;
	mul.f32 	%f1323, %f523, %f1322;
	fma.rn.f32 	%f554, %f1526, %f1323, %f1595;
	mov.f32 	%f1595, %f554;
$L__BB27_587:
	mov.u32 	%r1371, %tid.x;
	shr.u32 	%r1372, %r1371, 4;
	and.b32  	%r1373, %r1372, 62;
	setp.ge.u32 	%p326, %r1373, %r2;
	@%p326 bra 	$L__BB27_589;
	and.b64  	%rd435, %rd537, %rd84;
	popc.b64 	%r1374, %rd435;
	cvt.rn.f32.u32 	%f1324, %r1374;
	mul.f32 	%f1325, %f523, %f1324;
	fma.rn.f32 	%f556, %f1515, %f1325, %f1594;
	mov.f32 	%f1594, %f556;
$L__BB27_589:
	ld.param.u32 	%r1956, [_Z67popcount_weighted_keys_literal_fused_multiq_kernel_warp_out_w32_sb2ILi10EEvPKyPKfiiS1_S3_iiiiiPKxS5_fiPf_param_10];
	mov.u32 	%r1375, %tid.x;
	shr.u32 	%r1376, %r1375, 4;
	or.b32  	%r1377, %r1376, 1;
	setp.le.s32 	%p327, %r1956, %r1377;
	@%p327 bra 	$L__BB27_591;
	and.b64  	%rd436, %rd547, %rd84;
	popc.b64 	%r1378, %rd436;
	cvt.rn.f32.u32 	%f1326, %r1378;
	mul.f32 	%f1327, %f523, %f1326;
	fma.rn.f32 	%f558, %f1525, %f1327, %f1595;
	mov.f32 	%f1595, %f558;
$L__BB27_591:
	mov.u32 	%r1379, %tid.x;
	shr.u32 	%r1380, %r1379, 4;
	and.b32  	%r1381, %r1380, 62;
	setp.ge.u32 	%p328, %r1381, %r2;
	@%p328 bra 	$L__BB27_593;
	and.b64  	%rd437, %rd536, %rd84;
	popc.b64 	%r1382, %rd437;
	cvt.rn.f32.u32 	%f1328, %r1382;
	mul.f32 	%f1329, %f523, %f1328;
	fma.rn.f32 	%f560, %f1514, %f1329, %f1594;
	mov.f32 	%f1594, %f560;
$L__BB27_593:
	ld.param.u32 	%r1957, [_Z67popcount_weighted_keys_literal_fused_multiq_kernel_warp_out_w32_sb2ILi10EEvPKyPKfiiS1_S3_iiiiiPKxS5_fiPf_param_10];
	mov.u32 	%r1383, %tid.x;
	shr.u32 	%r1384, %r1383, 4;
	or.b32  	%r1385, %r1384, 1;
	setp.le.s32 	%p329, %r1957, %r1385;
	@%p329 bra 	$L__BB27_595;
	and.b64  	%rd438, %rd546, %rd84;
	popc.b64 	%r1386, %rd438;
	cvt.rn.f32.u32 	%f1330, %r1386;
	mul.f32 	%f1331, %f523, %f1330;
	fma.rn.f32 	%f562, %f1524, %f1331, %f1595;
	mov.f32 	%f1595, %f562;
$L__BB27_595:
	ld.param.u32 	%r1816, [_Z67popcount_weighted_keys_literal_fused_multiq_kernel_warp_out_w32_sb2ILi10EEvPKyPKfiiS1_S3_iiiiiPKxS5_fiPf_param_2];
	setp.lt.s32 	%p330, %r1816, 13;
	@%p330 bra 	$L__BB27_638;
	mov.u32 	%r1388, %tid.x;
	and.b32  	%r1389, %r1388, 31;
	setp.ne.s32 	%p331, %r1389, 0;
	mov.b32 	%r2021, 0;
	@%p331 bra 	$L__BB27_598;
	ld.param.u32 	%r1817, [_Z67popcount_weighted_keys_literal_fused_multiq_kernel_warp_out_w32_sb2ILi10EEvPKyPKfiiS1_S3_iiiiiPKxS5_fiPf_param_2];
	shl.b32 	%r1390, %r1817, 8;
	mov.u32 	%r1391, shmem$1;
	add.s32 	%r1392, %r1391, %r1390;
	mad.lo.s32 	%r1393, %r2, 2560, %r1392;
	ld.shared.u32 	%r2021, [%r1393+48];
$L__BB27_598:
	mov.u32 	%r1394, %tid.x;
	shr.u32 	%r1395, %r1394, 4;
	and.b32  	%r1396, %r1395, 62;
	setp.ge.u32 	%p332, %r1396, %r2;
	shfl.sync.idx.b32	%r1397|%p333, %r2021, 0, 31, -1;
	mov.b32 	%f565, %r1397;
	shl.b32 	%r1398, %r1394, 3;
	and.b32  	%r1399, %r1398, 248;
	mov.u32 	%r1400, shmem$1;
	add.s32 	%r1401, %r1400, %r1399;
	ld.shared.u64 	%rd85, [%r1401+3072];
	@%p332 bra 	$L__BB27_600;
	and.b64  	%rd439, %rd545, %rd85;
	popc.b64 	%r1402, %rd439;
	cvt.rn.f32.u32 	%f1332, %r1402;
	mul.f32 	%f1333, %f565, %f1332;
	fma.rn.f32 	%f566, %f1523, %f1333, %f1594;
	mov.f32 	%f1594, %f566;
$L__BB27_600:
	ld.param.u32 	%r1958, [_Z67popcount_weighted_keys_literal_fused_multiq_kernel_warp_out_w32_sb2ILi10EEvPKyPKfiiS1_S3_iiiiiPKxS5_fiPf_param_10];
	mov.u32 	%r1403, %tid.x;
	shr.u32 	%r1404, %r1403, 4;
	or.b32  	%r1405, %r1404, 1;
	setp.le.s32 	%p334, %r1958, %r1405;
	@%p334 bra 	$L__BB27_602;
	and.b64  	%rd440, %rd555, %rd85;
	popc.b64 	%r1406, %rd440;
	cvt.rn.f32.u32 	%f1334, %r1406;
	mul.f32 	%f1335, %f565, %f1334;
	fma.rn.f32 	%f568, %f1533, %f1335, %f1595;
	mov.f32 	%f1595, %f568;
$L__BB27_602:
	mov.u32 	%r1407, %tid.x;
	shr.u32 	%r1408, %r1407, 4;
	and.b32  	%r1409, %r1408, 62;
	setp.ge.u32 	%p335, %r1409, %r2;
	@%p335 bra 	$L__BB27_604;
	and.b64  	%rd441, %rd544, %rd85;
	popc.b64 	%r1410, %rd441;
	cvt.rn.f32.u32 	%f1336, %r1410;
	mul.f32 	%f1337, %f565, %f1336;
	fma.rn.f32 	%f570, %f1522, %f1337, %f1594;
	mov.f32 	%f1594, %f570;
$L__BB27_604:
	ld.param.u32 	%r1959, [_Z67popcount_weighted_keys_literal_fused_multiq_kernel_warp_out_w32_sb2ILi10EEvPKyPKfiiS1_S3_iiiiiPKxS5_fiPf_param_10];
	mov.u32 	%r1411, %tid.x;
	shr.u32 	%r1412, %r1411, 4;
	or.b32  	%r1413, %r1412, 1;
	setp.le.s32 	%p336, %r1959, %r1413;
	@%p336 bra 	$L__BB27_606;
	and.b64  	%rd442, %rd554, %rd85;
	popc.b64 	%r1414, %rd442;
	cvt.rn.f32.u32 	%f1338, %r1414;
	mul.f32 	%f1339, %f565, %f1338;
	fma.rn.f32 	%f572, %f1532, %f1339, %f1595;
	mov.f32 	%f1595, %f572;
$L__BB27_606:
	mov.u32 	%r1415, %tid.x;
	shr.u32 	%r1416, %r1415, 4;
	and.b32  	%r1417, %r1416, 62;
	setp.ge.u32 	%p337, %r1417, %r2;
	@%p337 bra 	$L__BB27_608;
	and.b64  	%rd443, %rd543, %rd85;
	popc.b64 	%r1418, %rd443;
	cvt.rn.f32.u32 	%f1340, %r1418;
	mul.f32 	%f1341, %f565, %f1340;
	fma.rn.f32 	%f574, %f1521, %f1341, %f1594;
	mov.f32 	%f1594, %f574;
$L__BB27_608:
	ld.param.u32 	%r1960, [_Z67popcount_weighted_keys_literal_fused_multiq_kernel_warp_out_w32_sb2ILi10EEvPKyPKfiiS1_S3_iiiiiPKxS5_fiPf_param_10];
	mov.u32 	%r1419, %tid.x;
	shr.u32 	%r1420, %r1419, 4;
	or.b32  	%r1421, %r1420, 1;
	setp.le.s32 	%p338, %r1960, %r1421;
	@%p338 bra 	$L__BB27_610;
	and.b64  	%rd444, %rd553, %rd85;
	popc.b64 	%r1422, %rd444;
	cvt.rn.f32.u32 	%f1342, %r1422;
	mul.f32 	%f1343, %f565, %f1342;
	fma.rn.f32 	%f576, %f1531, %f1343, %f1595;
	mov.f32 	%f1595, %f576;
$L__BB27_610:
	mov.u32 	%r1423, %tid.x;
	shr.u32 	%r1424, %r1423, 4;
	and.b32  	%r1425, %r1424, 62;
	setp.ge.u32 	%p339, %r1425, %r2;
	@%p339 bra 	$L__BB27_612;
	and.b64  	%rd445, %rd542, %rd85;
	popc.b64 	%r1426, %rd445;
	cvt.rn.f32.u32 	%f1344, %r1426;
	mul.f32 	%f1345, %f565, %f1344;
	fma.rn.f32 	%f578, %f1520, %f1345, %f1594;
	mov.f32 	%f1594, %f578;
$L__BB27_612:
	ld.param.u32 	%r1961, [_Z67popcount_weighted_keys_literal_fused_multiq_kernel_warp_out_w32_sb2ILi10EEvPKyPKfiiS1_S3_iiiiiPKxS5_fiPf_param_10];
	mov.u32 	%r1427, %tid.x;
	shr.u32 	%r1428, %r1427, 4;
	or.b32  	%r1429, %r1428, 1;
	setp.le.s32 	%p340, %r1961, %r1429;
	@%p340 bra 	$L__BB27_614;
	and.b64  	%rd446, %rd552, %rd85;
	popc.b64 	%r1430, %rd446;
	cvt.rn.f32.u32 	%f1346, %r1430;
	mul.f32 	%f1347, %f565, %f1346;
	fma.rn.f32 	%f580, %f1530, %f1347, %f1595;
	mov.f32 	%f1595, %f580;
$L__BB27_614:
	mov.u32 	%r1431, %tid.x;
	shr.u32 	%r1432, %r1431, 4;
	and.b32  	%r1433, %r1432, 62;
	setp.ge.u32 	%p341, %r1433, %r2;
	@%p341 bra 	$L__BB27_616;
	and.b64  	%rd447, %rd541, %rd85;
	popc.b64 	%r1434, %rd447;
	cvt.rn.f32.u32 	%f1348, %r1434;
	mul.f32 	%f1349, %f565, %f1348;
	fma.rn.f32 	%f582, %f1519, %f1349, %f1594;
	mov.f32 	%f1594, %f582;
$L__BB27_616:
	ld.param.u32 	%r1962, [_Z67popcount_weighted_keys_literal_fused_multiq_kernel_warp_out_w32_sb2ILi10EEvPKyPKfiiS1_S3_iiiiiPKxS5_fiPf_param_10];
	mov.u32 	%r1435, %tid.x;
	shr.u32 	%r1436, %r1435, 4;
	or.b32  	%r1437, %r1436, 1;
	setp.le.s32 	%p342, %r1962, %r1437;
	@%p342 bra 	$L__BB27_618;
	and.b64  	%rd448, %rd551, %rd85;
	popc.b64 	%r1438, %rd448;
	cvt.rn.f32.u32 	%f1350, %r1438;
	mul.f32 	%f1351, %f565, %f1350;
	fma.rn.f32 	%f584, %f1529, %f1351, %f1595;
	mov.f32 	%f1595, %f584;
$L__BB27_618:
	mov.u32 	%r1439, %tid.x;
	shr.u32 	%r1440, %r1439, 4;
	and.b32  	%r1441, %r1440, 62;
	setp.ge.u32 	%p343, %r1441, %r2;
	@%p343 bra 	$L__BB27_620;
	and.b64  	%rd449, %rd540, %rd85;
	popc.b64 	%r1442, %rd449;
	cvt.rn.f32.u32 	%f1352, %r1442;
	mul.f32 	%f1353, %f565, %f1352;
	fma.rn.f32 	%f586, %f1518, %f1353, %f1594;
	mov.f32 	%f1594, %f586;
$L__BB27_620:
	ld.param.u32 	%r1963, [_Z67popcount_weighted_keys_literal_fused_multiq_kernel_warp_out_w32_sb2ILi10EEvPKyPKfiiS1_S3_iiiiiPKxS5_fiPf_param_10];
	mov.u32 	%r1443, %tid.x;
	shr.u32 	%r1444, %r1443, 4;
	or.b32  	%r1445, %r1444, 1;
	setp.le.s32 	%p344, %r1963, %r1445;
	@%p344 bra 	$L__BB27_622;
	and.b64  	%rd450, %rd550, %rd85;
	popc.b64 	%r1446, %rd450;
	cvt.rn.f32.u32 	%f1354, %r1446;
	mul.f32 	%f1355, %f565, %f1354;
	fma.rn.f32 	%f588, %f1528, %f1355, %f1595;
	mov.f32 	%f1595, %f588;
$L__BB27_622:
	mov.u32 	%r1447, %tid.x;
	shr.u32 	%r1448, %r1447, 4;
	and.b32  	%r1449, %r1448, 62;
	setp.ge.u32 	%p345, %r1449, %r2;
	@%p345 bra 	$L__BB27_624;
	and.b64  	%rd451, %rd539, %rd85;
	popc.b64 	%r1450, %rd451;
	cvt.rn.f32.u32 	%f1356, %r1450;
	mul.f32 	%f1357, %f565, %f1356;
	fma.rn.f32 	%f590, %f1517, %f1357, %f1594;
	mov.f32 	%f1594, %f590;
$L__BB27_624:
	ld.param.u32 	%r1964, [_Z67popcount_weighted_keys_literal_fused_multiq_kernel_warp_out_w32_sb2ILi10EEvPKyPKfiiS1_S3_iiiiiPKxS5_fiPf_param_10];
	mov.u32 	%r1451, %tid.x;
	shr.u32 	%r1452, %r1451, 4;
	or.b32  	%r1453, %r1452, 1;
	setp.le.s32 	%p346, %r1964, %r1453;
	@%p346 bra 	$L__BB27_626;
	and.b64  	%rd452, %rd549, %rd85;
	popc.b64 	%r1454, %rd452;
	cvt.rn.f32.u32 	%f1358, %r1454;
	mul.f32 	%f1359, %f565, %f1358;
	fma.rn.f32 	%f592, %f1527, %f1359, %f1595;
	mov.f32 	%f1595, %f592;
$L__BB27_626:
	mov.u32 	%r1455, %tid.x;
	shr.u32 	%r1456, %r1455, 4;
	and.b32  	%r1457, %r1456, 62;
	setp.ge.u32 	%p347, %r1457, %r2;
	@%p347 bra 	$L__BB27_628;
	and.b64  	%rd453, %rd538, %rd85;
	popc.b64 	%r1458, %rd453;
	cvt.rn.f32.u32 	%f1360, %r1458;
	mul.f32 	%f1361, %f565, %f1360;
	fma.rn.f32 	%f594, %f1516, %f1361, %f1594;
	mov.f32 	%f1594, %f594;
$L__BB27_628:
	ld.param.u32 	%r1965, [_Z67popcount_weighted_keys_literal_fused_multiq_kernel_warp_out_w32_sb2ILi10EEvPKyPKfiiS1_S3_iiiiiPKxS5_fiPf_param_10];
	mov.u32 	%r1459, %tid.x;
	shr.u32 	%r1460, %r1459, 4;
	or.b32  	%r1461, %r1460, 1;
	setp.le.s32 	%p348, %r1965, %r1461;
	@%p348 bra 	$L__BB27_630;
	and.b64  	%rd454, %rd548, %rd85;
	popc.b64 	%r1462, %rd454;
	cvt.rn.f32.u32 	%f1362, %r1462;
	mul.f32 	%f1363, %f565, %f1362;
	fma.rn.f32 	%f596, %f1526, %f1363, %f1595;
	mov.f32 	%f1595, %f596;
$L__BB27_630:
	mov.u32 	%r1463, %tid.x;
	shr.u32 	%r1464, %r1463, 4;
	and.b32  	%r1465, %r1464, 62;
	setp.ge.u32 	%p349, %r1465, %r2;
	@%p349 bra 	$L__BB27_632;
	and.b64  	%rd455, %rd537, %rd85;
	popc.b64 	%r1466, %rd455;
	cvt.rn.f32.u32 	%f1364, %r1466;
	mul.f32 	%f1365, %f565, %f1364;
	fma.rn.f32 	%f598, %f1515, %f1365, %f1594;
	mov.f32 	%f1594, %f598;
$L__BB27_632:
	ld.param.u32 	%r1966, [_Z67popcount_weighted_keys_literal_fused_multiq_kernel_warp_out_w32_sb2ILi10EEvPKyPKfiiS1_S3_iiiiiPKxS5_fiPf_param_10];
	mov.u32 	%r1467, %tid.x;
	shr.u32 	%r1468, %r1467, 4;
	or.b32  	%r1469, %r1468, 1;
	setp.le.s32 	%p350, %r1966, %r1469;
	@%p350 bra 	$L__BB27_634;
	and.b64  	%rd456, %rd547, %rd85;
	popc.b64 	%r1470, %rd456;
	cvt.rn.f32.u32 	%f1366, %r1470;
	mul.f32 	%f1367, %f565, %f1366;
	fma.rn.f32 	%f600, %f1525, %f1367, %f1595;
	mov.f32 	%f1595, %f600;
$L__BB27_634:
	mov.u32 	%r1471, %tid.x;
	shr.u32 	%r1472, %r1471, 4;
	and.b32  	%r1473, %r1472, 62;
	setp.ge.u32 	%p351, %r1473, %r2;
	@%p351 bra 	$L__BB27_636;
	and.b64  	%rd457, %rd536, %rd85;
	popc.b64 	%r1474, %rd457;
	cvt.rn.f32.u32 	%f1368, %r1474;
	mul.f32 	%f1369, %f565, %f1368;
	fma.rn.f32 	%f602, %f1514, %f1369, %f1594;
	mov.f32 	%f1594, %f602;
$L__BB27_636:
	ld.param.u32 	%r1967, [_Z67popcount_weighted_keys_literal_fused_multiq_kernel_warp_out_w32_sb2ILi10EEvPKyPKfiiS1_S3_iiiiiPKxS5_fiPf_param_10];
	mov.u32 	%r1475, %tid.x;
	shr.u32 	%r1476, %r1475, 4;
	or.b32  	%r1477, %r1476, 1;
	setp.le.s32 	%p352, %r1967, %r1477;
	@%p352 bra 	$L__BB27_638;
	and.b64  	%rd458, %rd546, %rd85;
	popc.b64 	%r1478, %rd458;
	cvt.rn.f32.u32 	%f1370, %r1478;
	mul.f32 	%f1371, %f565, %f1370;
	fma.rn.f32 	%f604, %f1524, %f1371, %f1595;
	mov.f32 	%f1595, %f604;
$L__BB27_638:
	ld.param.u32 	%r1818, [_Z67popcount_weighted_keys_literal_fused_multiq_kernel_warp_out_w32_sb2ILi10EEvPKyPKfiiS1_S3_iiiiiPKxS5_fiPf_param_2];
	setp.lt.s32 	%p353, %r1818, 14;
	@%p353 bra 	$L__BB27_681;
	mov.u32 	%r1480, %tid.x;
	and.b32  	%r1481, %r1480, 31;
	setp.ne.s32 	%p354, %r1481, 0;
	mov.b32 	%r2022, 0;
	@%p354 bra 	$L__BB27_641;
	ld.param.u32 	%r1819, [_Z67popcount_weighted_keys_literal_fused_multiq_kernel_warp_out_w32_sb2ILi10EEvPKyPKfiiS1_S3_iiiiiPKxS5_fiPf_param_2];
	shl.b32 	%r1482, %r1819, 8;
	mov.u32 	%r1483, shmem$1;
	add.s32 	%r1484, %r1483, %r1482;
	mad.lo.s32 	%r1485, %r2, 2560, %r1484;
	ld.shared.u32 	%r2022, [%r1485+52];
$L__BB27_641:
	mov.u32 	%r1486, %tid.x;
	shr.u32 	%r1487, %r1486, 4;
	and.b32  	%r1488, %r1487, 62;
	setp.ge.u32 	%p355, %r1488, %r2;
	shfl.sync.idx.b32	%r1489|%p356, %r2022, 0, 31, -1;
	mov.b32 	%f607, %r1489;
	shl.b32 	%r1490, %r1486, 3;
	and.b32  	%r1491, %r1490, 248;
	mov.u32 	%r1492, shmem$1;
	add.s32 	%r1493, %r1492, %r1491;
	ld.shared.u64 	%rd86, [%r1493+3328];
	@%p355 bra 	$L__BB27_643;
	and.b64  	%rd459, %rd545, %rd86;
	popc.b64 	%r1494, %rd459;
	cvt.rn.f32.u32 	%f1372, %r1494;
	mul.f32 	%f1373, %f607, %f1372;
	fma.rn.f32 	%f608, %f1523, %f1373, %f1594;
	mov.f32 	%f1594, %f608;
$L__BB27_643:
	ld.param.u32 	%r1968, [_Z67popcount_weighted_keys_literal_fused_multiq_kernel_warp_out_w32_sb2ILi10EEvPKyPKfiiS1_S3_iiiiiPKxS5_fiPf_param_10];
	mov.u32 	%r1495, %tid.x;
	shr.u32 	%r1496, %r1495, 4;
	or.b32  	%r1497, %r1496, 1;
	setp.le.s32 	%p357, %r1968, %r1497;
	@%p357 bra 	$L__BB27_645;
	and.b64  	%rd460, %rd555, %rd86;
	popc.b64 	%r1498, %rd460;
	cvt.rn.f32.u32 	%f1374, %r1498;
	mul.f32 	%f1375, %f607, %f1374;
	fma.rn.f32 	%f610, %f1533, %f1375, %f1595;
	mov.f32 	%f1595, %f610;
$L__BB27_645:
	mov.u32 	%r1499, %tid.x;
	shr.u32 	%r1500, %r1499, 4;
	and.b32  	%r1501, %r1500, 62;
	setp.ge.u32 	%p358, %r1501, %r2;
	@%p358 bra 	$L__BB27_647;
	and.b64  	%rd461, %rd544, %rd86;
	popc.b64 	%r1502, %rd461;
	cvt.rn.f32.u32 	%f1376, %r1502;
	mul.f32 	%f1377, %f607, %f1376;
	fma.rn.f32 	%f612, %f1522, %f1377, %f1594;
	mov.f32 	%f1594, %f612;
$L__BB27_647:
	ld.param.u32 	%r1969, [_Z67popcount_weighted_keys_literal_fused_multiq_kernel_warp_out_w32_sb2ILi10EEvPKyPKfiiS1_S3_iiiiiPKxS5_fiPf_param_10];
	mov.u32 	%r1503, %tid.x;
	shr.u32 	%r1504, %r1503, 4;
	or.b32  	%r1505, %r1504, 1;
	setp.le.s32 	%p359, %r1969, %r1505;
	@%p359 bra 	$L__BB27_649;
	and.b64  	%rd462, %rd554, %rd86;
	popc.b64 	%r1506, %rd462;
	cvt.rn.f32.u32 	%f1378, %r1506;
	mul.f32 	%f1379, %f607, %f1378;
	fma.rn.f32 	%f614, %f1532, %f1379, %f1595;
	mov.f32 	%f1595, %f614;
$L__BB27_649:
	mov.u32 	%r1507, %tid.x;
	shr.u32 	%r1508, %r1507, 4;
	and.b32  	%r1509, %r1508, 62;
	setp.ge.u32 	%p360, %r1509, %r2;
	@%p360 bra 	$L__BB27_651;
	and.b64  	%rd463, %rd543, %rd86;
	popc.b64 	%r1510, %rd463;
	cvt.rn.f32.u32 	%f1380, %r1510;
	mul.f32 	%f1381, %f607, %f1380;
	fma.rn.f32 	%f616, %f1521, %f1381, %f1594;
	mov.f32 	%f1594, %f616;
$L__BB27_651:
	ld.param.u32 	%r1970, [_Z67popcount_weighted_keys_literal_fused_multiq_kernel_warp_out_w32_sb2ILi10EEvPKyPKfiiS1_S3_iiiiiPKxS5_fiPf_param_10];
	mov.u32 	%r1511, %tid.x;
	shr.u32 	%r1512, %r1511, 4;
	or.b32  	%r1513, %r1512, 1;
	setp.le.s32 	%p361, %r1970, %r1513;
	@%p361 bra 	$L__BB27_653;
	and.b64  	%rd464, %rd553, %rd86;
	popc.b64 	%r1514, %rd464;
	cvt.rn.f32.u32 	%f1382, %r1514;
	mul.f32 	%f1383, %f607, %f1382;
	fma.rn.f32 	%f618, %f1531, %f1383, %f1595;
	mov.f32 	%f1595, %f618;
$L__BB27_653:
	mov.u32 	%r1515, %tid.x;
	shr.u32 	%r1516, %r1515, 4;
	and.b32  	%r1517, %r1516, 62;
	setp.ge.u32 	%p362, %r1517, %r2;
	@%p362 bra 	$L__BB27_655;
	and.b64  	%rd465, %rd542, %rd86;
	popc.b64 	%r1518, %rd465;
	cvt.rn.f32.u32 	%f1384, %r1518;
	mul.f32 	%f1385, %f607, %f1384;
	fma.rn.f32 	%f620, %f1520, %f1385, %f1594;
	mov.f32 	%f1594, %f620;
$L__BB27_655:
	ld.param.u32 	%r1971, [_Z67popcount_weighted_keys_literal_fused_multiq_kernel_warp_out_w32_sb2ILi10EEvPKyPKfiiS1_S3_iiiiiPKxS5_fiPf_param_10];
	mov.u32 	%r1519, %tid.x;
	shr.u32 	%r1520, %r1519, 4;
	or.b32  	%r1521, %r1520, 1;
	setp.le.s32 	%p363, %r1971, %r1521;
	@%p363 bra 	$L__BB27_657;
	and.b64  	%rd466, %rd552, %rd86;
	popc.b64 	%r1522, %rd466;
	cvt.rn.f32.u32 	%f1386, %r1522;
	mul.f32 	%f1387, %f607, %f1386;
	fma.rn.f32 	%f622, %f1530, %f1387, %f1595;
	mov.f32 	%f1595, %f622;
$L__BB27_657:
	mov.u32 	%r1523, %tid.x;
	shr.u32 	%r1524, %r1523, 4;
	and.b32  	%r1525, %r1524, 62;
	setp.ge.u32 	%p364, %r1525, %r2;
	@%p364 bra 	$L__BB27_659;
	and.b64  	%rd467, %rd541, %rd86;
	popc.b64 	%r1526, %rd467;
	cvt.rn.f32.u32 	%f1388, %r1526;
	mul.f32 	%f1389, %f607, %f1388;
	fma.rn.f32 	%f624, %f1519, %f1389, %f1594;
	mov.f32 	%f1594, %f624;
$L__BB27_659:
	ld.param.u32 	%r1972, [_Z67popcount_weighted_keys_literal_fused_multiq_kernel_warp_out_w32_sb2ILi10EEvPKyPKfiiS1_S3_iiiiiPKxS5_fiPf_param_10];
	mov.u32 	%r1527, %tid.x;
	shr.u32 	%r1528, %r1527, 4;
	or.b32  	%r1529, %r1528, 1;
	setp.le.s32 	%p365, %r1972, %r1529;
	@%p365 bra 	$L__BB27_661;
	and.b64  	%rd468, %rd551, %rd86;
	popc.b64 	%r1530, %rd468;
	cvt.rn.f32.u32 	%f1390, %r1530;
	mul.f32 	%f1391, %f607, %f1390;
	fma.rn.f32 	%f626, %f1529, %f1391, %f1595;
	mov.f32 	%f1595, %f626;
$L__BB27_661:
	mov.u32 	%r1531, %tid.x;
	shr.u32 	%r1532, %r1531, 4;
	and.b32  	%r1533, %r1532, 62;
	setp.ge.u32 	%p366, %r1533, %r2;
	@%p366 bra 	$L__BB27_663;
	and.b64  	%rd469, %rd540, %rd86;
	popc.b64 	%r1534, %rd469;
	cvt.rn.f32.u32 	%f1392, %r1534;
	mul.f32 	%f1393, %f607, %f1392;
	fma.rn.f32 	%f628, %f1518, %f1393, %f1594;
	mov.f32 	%f1594, %f628;
$L__BB27_663:
	ld.param.u32 	%r1973, [_Z67popcount_weighted_keys_literal_fused_multiq_kernel_warp_out_w32_sb2ILi10EEvPKyPKfiiS1_S3_iiiiiPKxS5_fiPf_param_10];
	mov.u32 	%r1535, %tid.x;
	shr.u32 	%r1536, %r1535, 4;
	or.b32  	%r1537, %r1536, 1;
	setp.le.s32 	%p367, %r1973, %r1537;
	@%p367 bra 	$L__BB27_665;
	and.b64  	%rd470, %rd550, %rd86;
	popc.b64 	%r1538, %rd470;
	cvt.rn.f32.u32 	%f1394, %r1538;
	mul.f32 	%f1395, %f607, %f1394;
	fma.rn.f32 	%f630, %f1528, %f1395, %f1595;
	mov.f32 	%f1595, %f630;
$L__BB27_665:
	mov.u32 	%r1539, %tid.x;
	shr.u32 	%r1540, %r1539, 4;
	and.b32  	%r1541, %r1540, 62;
	setp.ge.u32 	%p368, %r1541, %r2;
	@%p368 bra 	$L__BB27_667;
	and.b64  	%rd471, %rd539, %rd86;
	popc.b64 	%r1542, %rd471;
	cvt.rn.f32.u32 	%f1396, %r1542;
	mul.f32 	%f1397, %f607, %f1396;
	fma.rn.f32 	%f632, %f1517, %f1397, %f1594;
	mov.f32 	%f1594, %f632;
$L__BB27_667:
	ld.param.u32 	%r1974, [_Z67popcount_weighted_keys_literal_fused_multiq_kernel_warp_out_w32_sb2ILi10EEvPKyPKfiiS1_S3_iiiiiPKxS5_fiPf_param_10];
	mov.u32 	%r1543, %tid.x;
	shr.u32 	%r1544, %r1543, 4;
	or.b32  	%r1545, %r1544, 1;
	setp.le.s32 	%p369, %r1974, %r1545;
	@%p369 bra 	$L__BB27_669;
	and.b64  	%rd472, %rd549, %rd86;
	popc.b64 	%r1546, %rd472;
	cvt.rn.f32.u32 	%f1398, %r1546;
	mul.f32 	%f1399, %f607, %f1398;
	fma.rn.f32 	%f634, %f1527, %f1399, %f1595;
	mov.f32 	%f1595, %f634;
$L__BB27_669:
	mov.u32 	%r1547, %tid.x;
	shr.u32 	%r1548, %r1547, 4;
	and.b32  	%r1549, %r1548, 62;
	setp.ge.u32 	%p370, %r1549, %r2;
	@%p370 bra 	$L__BB27_671;
	and.b64  	%rd473, %rd538, %rd86;
	popc.b64 	%r1550, %rd473;
	cvt.rn.f32.u32 	%f1400, %r1550;
	mul.f32 	%f1401, %f607, %f1400;
	fma.rn.f32 	%f636, %f1516, %f1401, %f1594;
	mov.f32 	%f1594, %f636;
$L__BB27_671:
	ld.param.u32 	%r1975, [_Z67popcount_weighted_keys_literal_fused_multiq_kernel_warp_out_w32_sb2ILi10EEvPKyPKfiiS1_S3_iiiiiPKxS5_fiPf_param_10];
	mov.u32 	%r1551, %tid.x;
	shr.u32 	%r1552, %r1551, 4;
	or.b32  	%r1553, %r1552, 1;
	setp.le.s32 	%p371, %r1975, %r1553;
	@%p371 bra 	$L__BB27_673;
	and.b64  	%rd474, %rd548, %rd86;
	popc.b64 	%r1554, %rd474;
	cvt.rn.f32.u32 	%f1402, %r1554;
	mul.f32 	%f1403, %f607, %f1402;
	fma.rn.f32 	%f638, %f1526, %f1403, %f1595;
	mov.f32 	%f1595, %f638;
$L__BB27_673:
	mov.u32 	%r1555, %tid.x;
	shr.u32 	%r1556, %r1555, 4;
	and.b32  	%r1557, %r1556, 62;
	setp.ge.u32 	%p372, %r1557, %r2;
	@%p372 bra 	$L__BB27_675;
	and.b64  	%rd475, %rd537, %rd86;
	popc.b64 	%r1558, %rd475;
	cvt.rn.f32.u32 	%f1404, %r1558;
	mul.f32 	%f1405, %f607, %f1404;
	fma.rn.f32 	%f640, %f1515, %f1405, %f1594;
	mov.f32 	%f1594, %f640;
$L__BB27_675:
	ld.param.u32 	%r1976, [_Z67popcount_weighted_keys_literal_fused_multiq_kernel_warp_out_w32_sb2ILi10EEvPKyPKfiiS1_S3_iiiiiPKxS5_fiPf_param_10];
	mov.u32 	%r1559, %tid.x;
	shr.u32 	%r1560, %r1559, 4;
	or.b32  	%r1561, %r1560, 1;
	setp.le.s32 	%p373, %r1976, %r1561;
	@%p373 bra 	$L__BB27_677;
	and.b64  	%rd476, %rd547, %rd86;
	popc.b64 	%r1562, %rd476;
	cvt.rn.f32.u32 	%f1406, %r1562;
	mul.f32 	%f1407, %f607, %f1406;
	fma.rn.f32 	%f642, %f1525, %f1407, %f1595;
	mov.f32 	%f1595, %f642;
$L__BB27_677:
	mov.u32 	%r1563, %tid.x;
	shr.u32 	%r1564, %r1563, 4;
	and.b32  	%r1565, %r1564, 62;
	setp.ge.u32 	%p374, %r1565, %r2;
	@%p374 bra 	$L__BB27_679;
	and.b64  	%rd477, %rd536, %rd86;
	popc.b64 	%r1566, %rd477;
	cvt.rn.f32.u32 	%f1408, %r1566;
	mul.f32 	%f1409, %f607, %f1408;
	fma.rn.f32 	%f644, %f1514, %f1409, %f1594;
	mov.f32 	%f1594, %f644;
$L__BB27_679:
	ld.param.u32 	%r1977, [_Z67popcount_weighted_keys_literal_fused_multiq_kernel_warp_out_w32_sb2ILi10EEvPKyPKfiiS1_S3_iiiiiPKxS5_fiPf_param_10];
	mov.u32 	%r1567, %tid.x;
	shr.u32 	%r1568, %r1567, 4;
	or.b32  	%r1569, %r1568, 1;
	setp.le.s32 	%p375, %r1977, %r1569;
	@%p375 bra 	$L__BB27_681;
	and.b64  	%rd478, %rd546, %rd86;
	popc.b64 	%r1570, %rd478;
	cvt.rn.f32.u32 	%f1410, %r1570;
	mul.f32 	%f1411, %f607, %f1410;
	fma.rn.f32 	%f646, %f1524, %f1411, %f1595;
	mov.f32 	%f1595, %f646;
$L__BB27_681:
	ld.param.u32 	%r1820, [_Z67popcount_weighted_keys_literal_fused_multiq_kernel_warp_out_w32_sb2ILi10EEvPKyPKfiiS1_S3_iiiiiPKxS5_fiPf_param_2];
	setp.lt.s32 	%p376, %r1820, 15;
	@%p376 bra 	$L__BB27_724;
	mov.u32 	%r1572, %tid.x;
	and.b32  	%r1573, %r1572, 31;
	setp.ne.s32 	%p377, %r1573, 0;
	mov.b32 	%r2023, 0;
	@%p377 bra 	$L__BB27_684;
	ld.param.u32 	%r1821, [_Z67popcount_weighted_keys_literal_fused_multiq_kernel_warp_out_w32_sb2ILi10EEvPKyPKfiiS1_S3_iiiiiPKxS5_fiPf_param_2];
	shl.b32 	%r1574, %r1821, 8;
	mov.u32 	%r1575, shmem$1;
	add.s32 	%r1576, %r1575, %r1574;
	mad.lo.s32 	%r1577, %r2, 2560, %r1576;
	ld.shared.u32 	%r2023, [%r1577+56];
$L__BB27_684:
	mov.u32 	%r1578, %tid.x;
	shr.u32 	%r1579, %r1578, 4;
	and.b32  	%r1580, %r1579, 62;
	setp.ge.u32 	%p378, %r1580, %r2;
	shfl.sync.idx.b32	%r1581|%p379, %r2023, 0, 31, -1;
	mov.b32 	%f649, %r1581;
	shl.b32 	%r1582, %r1578, 3;
	and.b32  	%r1583, %r1582, 248;
	mov.u32 	%r1584, shmem$1;
	add.s32 	%r1585, %r1584, %r1583;
	ld.shared.u64 	%rd87, [%r1585+3584];
	@%p378 bra 	$L__BB27_686;
	and.b64  	%rd479, %rd545, %rd87;
	popc.b64 	%r1586, %rd479;
	cvt.rn.f32.u32 	%f1412, %r1586;
	mul.f32 	%f1413, %f649, %f1412;
	fma.rn.f32 	%f650, %f1523, %f1413, %f1594;
	mov.f32 	%f1594, %f650;
$L__BB27_686:
	ld.param.u32 	%r1978, [_Z67popcount_weighted_keys_literal_fused_multiq_kernel_warp_out_w32_sb2ILi10EEvPKyPKfiiS1_S3_iiiiiPKxS5_fiPf_param_10];
	mov.u32 	%r1587, %tid.x;
	shr.u32 	%r1588, %r1587, 4;
	or.b32  	%r1589, %r1588, 1;
	setp.le.s32 	%p380, %r1978, %r1589;
	@%p380 bra 	$L__BB27_688;
	and.b64  	%rd480, %rd555, %rd87;
	popc.b64 	%r1590, %rd480;
	cvt.rn.f32.u32 	%f1414, %r1590;
	mul.f32 	%f1415, %f649, %f1414;
	fma.rn.f32 	%f652, %f1533, %f1415, %f1595;
	mov.f32 	%f1595, %f652;
$L__BB27_688:
	mov.u32 	%r1591, %tid.x;
	shr.u32 	%r1592, %r1591, 4;
	and.b32  	%r1593, %r1592, 62;
	setp.ge.u32 	%p381, %r1593, %r2;
	@%p381 bra 	$L__BB27_690;
	and.b64  	%rd481, %rd544, %rd87;
	popc.b64 	%r1594, %rd481;
	cvt.rn.f32.u32 	%f1416, %r1594;
	mul.f32 	%f1417, %f649, %f1416;
	fma.rn.f32 	%f654, %f1522, %f1417, %f1594;
	mov.f32 	%f1594, %f654;
$L__BB27_690:
	ld.param.u32 	%r1979, [_Z67popcount_weighted_keys_literal_fused_multiq_kernel_warp_out_w32_sb2ILi10EEvPKyPKfiiS1_S3_iiiiiPKxS5_fiPf_param_10];
	mov.u32 	%r1595, %tid.x;
	shr.u32 	%r1596, %r1595, 4;
	or.b32  	%r1597, %r1596, 1;
	setp.le.s32 	%p382, %r1979, %r1597;
	@%p382 bra 	$L__BB27_692;
	and.b64  	%rd482, %rd554, %rd87;
	popc.b64 	%r1598, %rd482;
	cvt.rn.f32.u32 	%f1418, %r1598;
	mul.f32 	%f1419, %f649, %f1418;
	fma.rn.f32 	%f656, %f1532, %f1419, %f1595;
	mov.f32 	%f1595, %f656;
$L__BB27_692:
	mov.u32 	%r1599, %tid.x;
	shr.u32 	%r1600, %r1599, 4;
	and.b32  	%r1601, %r1600, 62;
	setp.ge.u32 	%p383, %r1601, %r2;
	@%p383 bra 	$L__BB27_694;
	and.b64  	%rd483, %rd543, %rd87;
	popc.b64 	%r1602, %rd483;
	cvt.rn.f32.u32 	%f1420, %r1602;
	mul.f32 	%f1421, %f649, %f1420;
	fma.rn.f32 	%f658, %f1521, %f1421, %f1594;
	mov.f32 	%f1594, %f658;
$L__BB27_694:
	ld.param.u32 	%r1980, [_Z67popcount_weighted_keys_literal_fused_multiq_kernel_warp_out_w32_sb2ILi10EEvPKyPKfiiS1_S3_iiiiiPKxS5_fiPf_param_10];
	mov.u32 	%r1603, %tid.x;
	shr.u32 	%r1604, %r1603, 4;
	or.b32  	%r1605, %r1604, 1;
	setp.le.s32 	%p384, %r1980, %r1605;
	@%p384 bra 	$L__BB27_696;
	and.b64  	%rd484, %rd553, %rd87;
	popc.b64 	%r1606, %rd484;
	cvt.rn.f32.u32 	%f1422, %r1606;
	mul.f32 	%f1423, %f649, %f1422;
	fma.rn.f32 	%f660, %f1531, %f1423, %f1595;
	mov.f32 	%f1595, %f660;
$L__BB27_696:
	mov.u32 	%r1607, %tid.x;
	shr.u32 	%r1608, %r1607, 4;
	and.b32  	%r1609, %r1608, 62;
	setp.ge.u32 	%p385, %r1609, %r2;
	@%p385 bra 	$L__BB27_698;
	and.b64  	%rd485, %rd542, %rd87;
	popc.b64 	%r1610, %rd485;
	cvt.rn.f32.u32 	%f1424, %r1610;
	mul.f32 	%f1425, %f649, %f1424;
	fma.rn.f32 	%f662, %f1520, %f1425, %f1594;
	mov.f32 	%f1594, %f662;
$L__BB27_698:
	ld.param.u32 	%r1981, [_Z67popcount_weighted_keys_literal_fused_multiq_kernel_warp_out_w32_sb2ILi10EEvPKyPKfiiS1_S3_iiiiiPKxS5_fiPf_param_10];
	mov.u32 	%r1611, %tid.x;
	shr.u32 	%r1612, %r1611, 4;
	or.b32  	%r1613, %r1612, 1;
	setp.le.s32 	%p386, %r1981, %r1613;
	@%p386 bra 	$L__BB27_700;
	and.b64  	%rd486, %rd552, %rd87;
	popc.b64 	%r1614, %rd486;
	cvt.rn.f32.u32 	%f1426, %r1614;
	mul.f32 	%f1427, %f649, %f1426;
	fma.rn.f32 	%f664, %f1530, %f1427, %f1595;
	mov.f32 	%f1595, %f664;
$L__BB27_700:
	mov.u32 	%r1615, %tid.x;
	shr.u32 	%r1616, %r1615, 4;
	and.b32  	%r1617, %r1616, 62;
	setp.ge.u32 	%p387, %r1617, %r2;
	@%p387 bra 	$L__BB27_702;
	and.b64  	%rd487, %rd541, %rd87;
	popc.b64 	%r1618, %rd487;
	cvt.rn.f32.u32 	%f1428, %r1618;
	mul.f32 	%f1429, %f649, %f1428;
	fma.rn.f32 	%f666, %f1519, %f1429, %f1594;
	mov.f32 	%f1594, %f666;
$L__BB27_702:
	ld.param.u32 	%r1982, [_Z67popcount_weighted_keys_literal_fused_multiq_kernel_warp_out_w32_sb2ILi10EEvPKyPKfiiS1_S3_iiiiiPKxS5_fiPf_param_10];
	mov.u32 	%r1619, %tid.x;
	shr.u32 	%r1620, %r1619, 4;
	or.b32  	%r1621, %r1620, 1;
	setp.le.s32 	%p388, %r1982, %r1621;
	@%p388 bra 	$L__BB27_704;
	and.b64  	%rd488, %rd551, %rd87;
	popc.b64 	%r1622, %rd488;
	cvt.rn.f32.u32 	%f1430, %r1622;
	mul.f32 	%f1431, %f649, %f1430;
	fma.rn.f32 	%f668, %f1529, %f1431, %f1595;
	mov.f32 	%f1595, %f668;
$L__BB27_704:
	mov.u32 	%r1623, %tid.x;
	shr.u32 	%r1624, %r1623, 4;
	and.b32  	%r1625, %r1624, 62;
	setp.ge.u32 	%p389, %r1625, %r2;
	@%p389 bra 	$L__BB27_706;
	and.b64  	%rd489, %rd540, %rd87;
	popc.b64 	%r1626, %rd489;
	cvt.rn.f32.u32 	%f1432, %r1626;
	mul.f32 	%f1433, %f649, %f1432;
	fma.rn.f32 	%f670, %f1518, %f1433, %f1594;
	mov.f32 	%f1594, %f670;
$L__BB27_706:
	ld.param.u32 	%r1983, [_Z67popcount_weighted_keys_literal_fused_multiq_kernel_warp_out_w32_sb2ILi10EEvPKyPKfiiS1_S3_iiiiiPKxS5_fiPf_param_10];
	mov.u32 	%r1627, %tid.x;
	shr.u32 	%r1628, %r1627, 4;
	or.b32  	%r1629, %r1628, 1;
	setp.le.s32 	%p390, %r1983, %r1629;
	@%p390 bra 	$L__BB27_708;
	and.b64  	%rd490, %rd550, %rd87;
	popc.b64 	%r1630, %rd490;
	cvt.rn.f32.u32 	%f1434, %r1630;
	mul.f32 	%f1435, %f649, %f1434;
	fma.rn.f32 	%f672, %f1528, %f1435, %f1595;
	mov.f32 	%f1595, %f672;
$L__BB27_708:
	mov.u32 	%r1631, %tid.x;
	shr.u32 	%r1632, %r1631, 4;
	and.b32  	%r1633, %r1632, 62;
	setp.ge.u32 	%p391, %r1633, %r2;
	@%p391 bra 	$L__BB27_710;
	and.b64  	%rd491, %rd539, %rd87;
	popc.b64 	%r1634, %rd491;
	cvt.rn.f32.u32 	%f1436, %r1634;
	mul.f32 	%f1437, %f649, %f1436;
	fma.rn.f32 	%f674, %f1517, %f1437, %f1594;
	mov.f32 	%f1594, %f674;
$L__BB27_710:
	ld.param.u32 	%r1984, [_Z67popcount_weighted_keys_literal_fused_multiq_kernel_warp_out_w32_sb2ILi10EEvPKyPKfiiS1_S3_iiiiiPKxS5_fiPf_param_10];
	mov.u32 	%r1635, %tid.x;
	shr.u32 	%r1636, %r1635, 4;
	or.b32  	%r1637, %r1636, 1;
	setp.le.s32 	%p392, %r1984, %r1637;
	@%p392 bra 	$L__BB27_712;
	and.b64  	%rd492, %rd549, %rd87;
	popc.b64 	%r1638, %rd492;
	cvt.rn.f32.u32 	%f1438, %r1638;
	mul.f32 	%f1439, %f649, %f1438;
	fma.rn.f32 	%f676, %f1527, %f1439, %f1595;
	mov.f32 	%f1595, %f676;
$L__BB27_712:
	mov.u32 	%r1639, %tid.x;
	shr.u32 	%r1640, %r1639, 4;
	and.b32  	%r1641, %r1640, 62;
	setp.ge.u32 	%p393, %r1641, %r2;
	@%p393 bra 	$L__BB27_714;
	and.b64  	%rd493, %rd538, %rd87;
	popc.b64 	%r1642, %rd493;
	cvt.rn.f32.u32 	%f1440, %r1642;
	mul.f32 	%f1441, %f649, %f1440;
	fma.rn.f32 	%f678, %f1516, %f1441, %f1594;
	mov.f32 	%f1594, %f678;
$L__BB27_714:
	ld.param.u32 	%r1985, [_Z67popcount_weighted_keys_literal_fused_multiq_kernel_warp_out_w32_sb2ILi10EEvPKyPKfiiS1_S3_iiiiiPKxS5_fiPf_param_10];
	mov.u32 	%r1643, %tid.x;
	shr.u32 	%r1644, %r1643, 4;
	or.b32  	%r1645, %r1644, 1;
	setp.le.s32 	%p394, %r1985, %r1645;
	@%p394 bra 	$L__BB27_716;
	and.b64  	%rd494, %rd548, %rd87;
	popc.b64 	%r1646, %rd494;
	cvt.rn.f32.u32 	%f1442, %r1646;
	mul.f32 	%f1443, %f649, %f1442;
	fma.rn.f32 	%f680, %f1526, %f1443, %f1595;
	mov.f32 	%f1595, %f680;
$L__BB27_716:
	mov.u32 	%r1647, %tid.x;
	shr.u32 	%r1648, %r1647, 4;
	and.b32  	%r1649, %r1648, 62;
	setp.ge.u32 	%p395, %r1649, %r2;
	@%p395 bra 	$L__BB27_718;
	and.b64  	%rd495, %rd537, %rd87;
	popc.b64 	%r1650, %rd495;
	cvt.rn.f32.u32 	%f1444, %r1650;
	mul.f32 	%f1445, %f649, %f1444;
	fma.rn.f32 	%f682, %f1515, %f1445, %f1594;
	mov.f32 	%f1594, %f682;
$L__BB27_718:
	ld.param.u32 	%r1986, [_Z67popcount_weighted_keys_literal_fused_multiq_kernel_warp_out_w32_sb2ILi10EEvPKyPKfiiS1_S3_iiiiiPKxS5_fiPf_param_10];
	mov.u32 	%r1651, %tid.x;
	shr.u32 	%r1652, %r1651, 4;
	or.b32  	%r1653, %r1652, 1;
	setp.le.s32 	%p396, %r1986, %r1653;
	@%p396 bra 	$L__BB27_720;
	and.b64  	%rd496, %rd547, %rd87;
	popc.b64 	%r1654, %rd496;
	cvt.rn.f32.u32 	%f1446, %r1654;
	mul.f32 	%f1447, %f649, %f1446;
	fma.rn.f32 	%f684, %f1525, %f1447, %f1595;
	mov.f32 	%f1595, %f684;
$L__BB27_720:
	mov.u32 	%r1655, %tid.x;
	shr.u32 	%r1656, %r1655, 4;
	and.b32  	%r1657, %r1656, 62;
	setp.ge.u32 	%p397, %r1657, %r2;
	@%p397 bra 	$L__BB27_722;
	and.b64  	%rd497, %rd536, %rd87;
	popc.b64 	%r1658, %rd497;
	cvt.rn.f32.u32 	%f1448, %r1658;
	mul.f32 	%f1449, %f649, %f1448;
	fma.rn.f32 	%f686, %f1514, %f1449, %f1594;
	mov.f32 	%f1594, %f686;
$L__BB27_722:
	ld.param.u32 	%r1987, [_Z67popcount_weighted_keys_literal_fused_multiq_kernel_warp_out_w32_sb2ILi10EEvPKyPKfiiS1_S3_iiiiiPKxS5_fiPf_param_10];
	mov.u32 	%r1659, %tid.x;
	shr.u32 	%r1660, %r1659, 4;
	or.b32  	%r1661, %r1660, 1;
	setp.le.s32 	%p398, %r1987, %r1661;
	@%p398 bra 	$L__BB27_724;
	and.b64  	%rd498, %rd546, %rd87;
	popc.b64 	%r1662, %rd498;
	cvt.rn.f32.u32 	%f1450, %r1662;
	mul.f32 	%f1451, %f649, %f1450;
	fma.rn.f32 	%f688, %f1524, %f1451, %f1595;
	mov.f32 	%f1595, %f688;
$L__BB27_724:
	ld.param.u32 	%r1822, [_Z67popcount_weighted_keys_literal_fused_multiq_kernel_warp_out_w32_sb2ILi10EEvPKyPKfiiS1_S3_iiiiiPKxS5_fiPf_param_2];
	setp.ne.s32 	%p399, %r1822, 16;
	@%p399 bra 	$L__BB27_767;
	mov.u32 	%r1664, %tid.x;
	and.b32  	%r1665, %r1664, 31;
	setp.ne.s32 	%p400, %r1665, 0;
	mov.b32 	%r2024, 0;
	@%p400 bra 	$L__BB27_727;
	ld.param.u32 	%r1823, [_Z67popcount_weighted_keys_literal_fused_multiq_kernel_warp_out_w32_sb2ILi10EEvPKyPKfiiS1_S3_iiiiiPKxS5_fiPf_param_2];
	shl.b32 	%r1666, %r1823, 8;
	mov.u32 	%r1667, shmem$1;
	add.s32 	%r1668, %r1667, %r1666;
	mad.lo.s32 	%r1669, %r2, 2560, %r1668;
	ld.shared.u32 	%r2024, [%r1669+60];
$L__BB27_727:
	mov.u32 	%r1670, %tid.x;
	shr.u32 	%r1671, %r1670, 4;
	and.b32  	%r1672, %r1671, 62;
	setp.ge.u32 	%p401, %r1672, %r2;
	shfl.sync.idx.b32	%r1673|%p402, %r2024, 0, 31, -1;
	mov.b32 	%f691, %r1673;
	shl.b32 	%r1674, %r1670, 3;
	and.b32  	%r1675, %r1674, 248;
	mov.u32 	%r1676, shmem$1;
	add.s32 	%r1677, %r1676, %r1675;
	ld.shared.u64 	%rd88, [%r1677+3840];
	@%p401 bra 	$L__BB27_729;
	and.b64  	%rd499, %rd545, %rd88;
	popc.b64 	%r1678, %rd499;
	cvt.rn.f32.u32 	%f1452, %r1678;
	mul.f32 	%f1453, %f691, %f1452;
	fma.rn.f32 	%f692, %f1523, %f1453, %f1594;
	mov.f32 	%f1594, %f692;
$L__BB27_729:
	mov.f32 	%f1873, %f1594;
	ld.param.u32 	%r1988, [_Z67popcount_weighted_keys_literal_fused_multiq_kernel_warp_out_w32_sb2ILi10EEvPKyPKfiiS1_S3_iiiiiPKxS5_fiPf_param_10];
	mov.u32 	%r1679, %tid.x;
	shr.u32 	%r1680, %r1679, 4;
	or.b32  	%r1681, %r1680, 1;
	setp.le.s32 	%p403, %r1988, %r1681;
	@%p403 bra 	$L__BB27_731;
	and.b64  	%rd500, %rd555, %rd88;
	popc.b64 	%r1682, %rd500;
	cvt.rn.f32.u32 	%f1454, %r1682;
	mul.f32 	%f1455, %f691, %f1454;
	fma.rn.f32 	%f694, %f1533, %f1455, %f1595;
	mov.f32 	%f1595, %f694;
$L__BB27_731:
	mov.u32 	%r1683, %tid.x;
	shr.u32 	%r1684, %r1683, 4;
	and.b32  	%r1685, %r1684, 62;
	setp.ge.u32 	%p404, %r1685, %r2;
	@%p404 bra 	$L__BB27_733;
	and.b64  	%rd501, %rd544, %rd88;
	popc.b64 	%r1686, %rd501;
	cvt.rn.f32.u32 	%f1456, %r1686;
	mul.f32 	%f1457, %f691, %f1456;
	fma.rn.f32 	%f1873, %f1522, %f1457, %f1873;
$L__BB27_733:
	ld.param.u32 	%r1989, [_Z67popcount_weighted_keys_literal_fused_multiq_kernel_warp_out_w32_sb2ILi10EEvPKyPKfiiS1_S3_iiiiiPKxS5_fiPf_param_10];
	mov.u32 	%r1687, %tid.x;
	shr.u32 	%r1688, %r1687, 4;
	or.b32  	%r1689, %r1688, 1;
	setp.le.s32 	%p405, %r1989, %r1689;
	@%p405 bra 	$L__BB27_735;
	and.b64  	%rd502, %rd554, %rd88;
	popc.b64 	%r1690, %rd502;
	cvt.rn.f32.u32 	%f1458, %r1690;
	mul.f32 	%f1459, %f691, %f1458;
	fma.rn.f32 	%f698, %f1532, %f1459, %f1595;
	mov.f32 	%f1595, %f698;
$L__BB27_735:
	mov.u32 	%r1691, %tid.x;
	shr.u32 	%r1692, %r1691, 4;
	and.b32  	%r1693, %r1692, 62;
	setp.ge.u32 	%p406, %r1693, %r2;
	@%p406 bra 	$L__BB27_737;
	and.b64  	%rd503, %rd543, %rd88;
	popc.b64 	%r1694, %rd503;
	cvt.rn.f32.u32 	%f1460, %r1694;
	mul.f32 	%f1461, %f691, %f1460;
	fma.rn.f32 	%f1873, %f1521, %f1461, %f1873;
$L__BB27_737:
	ld.param.u32 	%r1990, [_Z67popcount_weighted_keys_literal_fused_multiq_kernel_warp_out_w32_sb2ILi10EEvPKyPKfiiS1_S3_iiiiiPKxS5_fiPf_param_10];
	mov.u32 	%r1695, %tid.x;
	shr.u32 	%r1696, %r1695, 4;
	or.b32  	%r1697, %r1696, 1;
	setp.le.s32 	%p407, %r1990, %r1697;
	@%p407 bra 	$L__BB27_739;
	and.b64  	%rd504, %rd553, %rd88;
	popc.b64 	%r1698, %rd504;
	cvt.rn.f32.u32 	%f1462, %r1698;
	mul.f32 	%f1463, %f691, %f1462;
	fma.rn.f32 	%f702, %f1531, %f1463, %f1595;
	mov.f32 	%f1595, %f702;
$L__BB27_739:
	mov.u32 	%r1699, %tid.x;
	shr.u32 	%r1700, %r1699, 4;
	and.b32  	%r1701, %r1700, 62;
	setp.ge.u32 	%p408, %r1701, %r2;
	@%p408 bra 	$L__BB27_741;
	and.b64  	%rd505, %rd542, %rd88;
	popc.b64 	%r1702, %rd505;
	cvt.rn.f32.u32 	%f1464, %r1702;
	mul.f32 	%f1465, %f691, %f1464;
	fma.rn.f32 	%f1873, %f1520, %f1465, %f1873;
$L__BB27_741:
	ld.param.u32 	%r1991, [_Z67popcount_weighted_keys_literal_fused_multiq_kernel_warp_out_w32_sb2ILi10EEvPKyPKfiiS1_S3_iiiiiPKxS5_fiPf_param_10];
	mov.u32 	%r1703, %tid.x;
	shr.u32 	%r1704, %r1703, 4;
	or.b32  	%r1705, %r1704, 1;
	setp.le.s32 	%p409, %r1991, %r1705;
	@%p409 bra 	$L__BB27_743;
	and.b64  	%rd506, %rd552, %rd88;
	popc.b64 	%r1706, %rd506;
	cvt.rn.f32.u32 	%f1466, %r1706;
	mul.f32 	%f1467, %f691, %f1466;
	fma.rn.f32 	%f706, %f1530, %f1467, %f1595;
	mov.f32 	%f1595, %f706;
$L__BB27_743:
	mov.u32 	%r1707, %tid.x;
	shr.u32 	%r1708, %r1707, 4;
	and.b32  	%r1709, %r1708, 62;
	setp.ge.u32 	%p410, %r1709, %r2;
	@%p410 bra 	$L__BB27_745;
	and.b64  	%rd507, %rd541, %rd88;
	popc.b64 	%r1710, %rd507;
	cvt.rn.f32.u32 	%f1468, %r1710;
	mul.f32 	%f1469, %f691, %f1468;
	fma.rn.f32 	%f1873, %f1519, %f1469, %f1873;
$L__BB27_745:
	ld.param.u32 	%r1992, [_Z67popcount_weighted_keys_literal_fused_multiq_kernel_warp_out_w32_sb2ILi10EEvPKyPKfiiS1_S3_iiiiiPKxS5_fiPf_param_10];
	mov.u32 	%r1711, %tid.x;
	shr.u32 	%r1712, %r1711, 4;
	or.b32  	%r1713, %r1712, 1;
	setp.le.s32 	%p411, %r1992, %r1713;
	@%p411 bra 	$L__BB27_747;
	and.b64  	%rd508, %rd551, %rd88;
	popc.b64 	%r1714, %rd508;
	cvt.rn.f32.u32 	%f1470, %r1714;
	mul.f32 	%f1471, %f691, %f1470;
	fma.rn.f32 	%f710, %f1529, %f1471, %f1595;
	mov.f32 	%f1595, %f710;
$L__BB27_747:
	mov.u32 	%r1715, %tid.x;
	shr.u32 	%r1716, %r1715, 4;
	and.b32  	%r1717, %r1716, 62;
	setp.ge.u32 	%p412, %r1717, %r2;
	@%p412 bra 	$L__BB27_749;
	and.b64  	%rd509, %rd540, %rd88;
	popc.b64 	%r1718, %rd509;
	cvt.rn.f32.u32 	%f1472, %r1718;
	mul.f32 	%f1473, %f691, %f1472;
	fma.rn.f32 	%f1873, %f1518, %f1473, %f1873;
$L__BB27_749:
	ld.param.u32 	%r1993, [_Z67popcount_weighted_keys_literal_fused_multiq_kernel_warp_out_w32_sb2ILi10EEvPKyPKfiiS1_S3_iiiiiPKxS5_fiPf_param_10];
	mov.u32 	%r1719, %tid.x;
	shr.u32 	%r1720, %r1719, 4;
	or.b32  	%r1721, %r1720, 1;
	setp.le.s32 	%p413, %r1993, %r1721;
	@%p413 bra 	$L__BB27_751;
	and.b64  	%rd510, %rd550, %rd88;
	popc.b64 	%r1722, %rd510;
	cvt.rn.f32.u32 	%f1474, %r1722;
	mul.f32 	%f1475, %f691, %f1474;
	fma.rn.f32 	%f714, %f1528, %f1475, %f1595;
	mov.f32 	%f1595, %f714;
$L__BB27_751:
	mov.u32 	%r1723, %tid.x;
	shr.u32 	%r1724, %r1723, 4;
	and.b32  	%r1725, %r1724, 62;
	setp.ge.u32 	%p414, %r1725, %r2;
	@%p414 bra 	$L__BB27_753;
	and.b64  	%rd511, %rd539, %rd88;
	popc.b64 	%r1726, %rd511;
	cvt.rn.f32.u32 	%f1476, %r1726;
	mul.f32 	%f1477, %f691, %f1476;
	fma.rn.f32 	%f1873, %f1517, %f1477, %f1873;
$L__BB27_753:
	ld.param.u32 	%r1994, [_Z67popcount_weighted_keys_literal_fused_multiq_kernel_warp_out_w32_sb2ILi10EEvPKyPKfiiS1_S3_iiiiiPKxS5_fiPf_param_10];
	mov.u32 	%r1727, %tid.x;
	shr.u32 	%r1728, %r1727, 4;
	or.b32  	%r1729, %r1728, 1;
	setp.le.s32 	%p415, %r1994, %r1729;
	@%p415 bra 	$L__BB27_755;
	and.b64  	%rd512, %rd549, %rd88;
	popc.b64 	%r1730, %rd512;
	cvt.rn.f32.u32 	%f1478, %r1730;
	mul.f32 	%f1479, %f691, %f1478;
	fma.rn.f32 	%f718, %f1527, %f1479, %f1595;
	mov.f32 	%f1595, %f718;
$L__BB27_755:
	mov.u32 	%r1731, %tid.x;
	shr.u32 	%r1732, %r1731, 4;
	and.b32  	%r1733, %r1732, 62;
	setp.ge.u32 	%p416, %r1733, %r2;
	@%p416 bra 	$L__BB27_757;
	and.b64  	%rd513, %rd538, %rd88;
	popc.b64 	%r1734, %rd513;
	cvt.rn.f32.u32 	%f1480, %r1734;
	mul.f32 	%f1481, %f691, %f1480;
	fma.rn.f32 	%f1873, %f1516, %f1481, %f1873;
$L__BB27_757:
	ld.param.u32 	%r1995, [_Z67popcount_weighted_keys_literal_fused_multiq_kernel_warp_out_w32_sb2ILi10EEvPKyPKfiiS1_S3_iiiiiPKxS5_fiPf_param_10];
	mov.u32 	%r1735, %tid.x;
	shr.u32 	%r1736, %r1735, 4;
	or.b32  	%r1737, %r1736, 1;
	setp.le.s32 	%p417, %r1995, %r1737;
	@%p417 bra 	$L__BB27_759;
	and.b64  	%rd514, %rd548, %rd88;
	popc.b64 	%r1738, %rd514;
	cvt.rn.f32.u32 	%f1482, %r1738;
	mul.f32 	%f1483, %f691, %f1482;
	fma.rn.f32 	%f722, %f1526, %f1483, %f1595;
	mov.f32 	%f1595, %f722;
$L__BB27_759:
	mov.f32 	%f1886, %f1595;
	mov.u32 	%r1739, %tid.x;
	shr.u32 	%r1740, %r1739, 4;
	and.b32  	%r1741, %r1740, 62;
	setp.ge.u32 	%p418, %r1741, %r2;
	@%p418 bra 	$L__BB27_761;
	and.b64  	%rd515, %rd537, %rd88;
	popc.b64 	%r1742, %rd515;
	cvt.rn.f32.u32 	%f1484, %r1742;
	mul.f32 	%f1485, %f691, %f1484;
	fma.rn.f32 	%f1873, %f1515, %f1485, %f1873;
$L__BB27_761:
	ld.param.u32 	%r1996, [_Z67popcount_weighted_keys_literal_fused_multiq_kernel_warp_out_w32_sb2ILi10EEvPKyPKfiiS1_S3_iiiiiPKxS5_fiPf_param_10];
	mov.u32 	%r1743, %tid.x;
	shr.u32 	%r1744, %r1743, 4;
	or.b32  	%r1745, %r1744, 1;
	setp.le.s32 	%p419, %r1996, %r1745;
	@%p419 bra 	$L__BB27_763;
	and.b64  	%rd516, %rd547, %rd88;
	popc.b64 	%r1746, %rd516;
	cvt.rn.f32.u32 	%f1486, %r1746;
	mul.f32 	%f1487, %f691, %f1486;
	fma.rn.f32 	%f1886, %f1525, %f1487, %f1886;
$L__BB27_763:
	mov.u32 	%r1747, %tid.x;
	shr.u32 	%r1748, %r1747, 4;
	and.b32  	%r1749, %r1748, 62;
	setp.ge.u32 	%p420, %r1749, %r2;
	@%p420 bra 	$L__BB27_765;
	and.b64  	%rd517, %rd536, %rd88;
	popc.b64 	%r1750, %rd517;
	cvt.rn.f32.u32 	%f1488, %r1750;
	mul.f32 	%f1489, %f691, %f1488;
	fma.rn.f32 	%f1873, %f1514, %f1489, %f1873;
$L__BB27_765:
	ld.param.u32 	%r1997, [_Z67popcount_weighted_keys_literal_fused_multiq_kernel_warp_out_w32_sb2ILi10EEvPKyPKfiiS1_S3_iiiiiPKxS5_fiPf_param_10];
	mov.u32 	%r1751, %tid.x;
	shr.u32 	%r1752, %r1751, 4;
	or.b32  	%r1753, %r1752, 1;
	setp.le.s32 	%p421, %r1997, %r1753;
	mov.f32 	%f1594, %f1873;
	mov.f32 	%f1595, %f1886;
	@%p421 bra 	$L__BB27_767;
	and.b64  	%rd518, %rd546, %rd88;
	popc.b64 	%r1754, %rd518;
	cvt.rn.f32.u32 	%f1490, %r1754;
	mul.f32 	%f1491, %f691, %f1490;
	fma.rn.f32 	%f730, %f1524, %f1491, %f1886;
	mov.f32 	%f1594, %f1873;
	mov.f32 	%f1595, %f730;
$L__BB27_767:
	mov.u32 	%r1755, %tid.x;
	and.b32  	%r1756, %r1755, 31;
	setp.ne.s32 	%p422, %r1756, 0;
	mov.b32 	%r1757, %f1594;
	shfl.sync.down.b32	%r1758|%p423, %r1757, 16, 31, -1;
	mov.b32 	%f1492, %r1758;
	add.f32 	%f1493, %f1594, %f1492;
	mov.b32 	%r1759, %f1493;
	shfl.sync.down.b32	%r1760|%p424, %r1759, 8, 31, -1;
	mov.b32 	%f1494, %r1760;
	add.f32 	%f1495, %f1493, %f1494;
	mov.b32 	%r1761, %f1495;
	shfl.sync.down.b32	%r1762|%p425, %r1761, 4, 31, -1;
	mov.b32 	%f1496, %r1762;
	add.f32 	%f1497, %f1495, %f1496;
	mov.b32 	%r1763, %f1497;
	shfl.sync.down.b32	%r1764|%p426, %r1763, 2, 31, -1;
	mov.b32 	%f1498, %r1764;
	add.f32 	%f1499, %f1497, %f1498;
	mov.b32 	%r1765, %f1499;
	shfl.sync.down.b32	%r1766|%p427, %r1765, 1, 31, -1;
	mov.b32 	%f1500, %r1766;
	add.f32 	%f776, %f1499, %f1500;
	mov.b32 	%r1767, %f1595;
	shfl.sync.down.b32	%r1768|%p428, %r1767, 16, 31, -1;
	mov.b32 	%f1501, %r1768;
	add.f32 	%f1502, %f1595, %f1501;
	mov.b32 	%r1769, %f1502;
	shfl.sync.down.b32	%r1770|%p429, %r1769, 8, 31, -1;
	mov.b32 	%f1503, %r1770;
	add.f32 	%f1504, %f1502, %f1503;
	mov.b32 	%r1771, %f1504;
	shfl.sync.down.b32	%r1772|%p430, %r1771, 4, 31, -1;
	mov.b32 	%f1505, %r1772;
	add.f32 	%f1506, %f1504, %f1505;
	mov.b32 	%r1773, %f1506;
	shfl.sync.down.b32	%r1774|%p431, %r1773, 2, 31, -1;
	mov.b32 	%f1507, %r1774;
	add.f32 	%f1508, %f1506, %f1507;
	mov.b32 	%r1775, %f1508;
	shfl.sync.down.b32	%r1776|%p432, %r1775, 1, 31, -1;
	mov.b32 	%f1509, %r1776;
	add.f32 	%f777, %f1508, %f1509;
	@%p422 bra 	$L__BB27_772;
	mov.u32 	%r1777, %tid.x;
	shr.u32 	%r1778, %r1777, 4;
	and.b32  	%r1779, %r1778, 62;
	setp.ge.u32 	%p433, %r1779, %r2;
	@%p433 bra 	$L__BB27_770;
	ld.param.u64 	%rd534, [_Z67popcount_weighted_keys_literal_fused_multiq_kernel_warp_out_w32_sb2ILi10EEvPKyPKfiiS1_S3_iiiiiPKxS5_fiPf_param_15];
	ld.param.u32 	%r1999, [_Z67popcount_weighted_keys_literal_fused_multiq_kernel_warp_out_w32_sb2ILi10EEvPKyPKfiiS1_S3_iiiiiPKxS5_fiPf_param_14];
	ld.param.f32 	%f1512, [_Z67popcount_weighted_keys_literal_fused_multiq_kernel_warp_out_w32_sb2ILi10EEvPKyPKfiiS1_S3_iiiiiPKxS5_fiPf_param_13];
	mul.f32 	%f1510, %f1512, %f776;
	cvt.s64.s32 	%rd519, %r1999;
	mad.lo.s64 	%rd520, %rd153, %rd519, %rd556;
	cvta.to.global.u64 	%rd521, %rd534;
	shl.b64 	%rd522, %rd520, 2;
	add.s64 	%rd523, %rd521, %rd522;
	st.global.f32 	[%rd523], %f1510;
$L__BB27_770:
	ld.param.u32 	%r1998, [_Z67popcount_weighted_keys_literal_fused_multiq_kernel_warp_out_w32_sb2ILi10EEvPKyPKfiiS1_S3_iiiiiPKxS5_fiPf_param_10];
	mov.u32 	%r1780, %tid.x;
	shr.u32 	%r1781, %r1780, 4;
	or.b32  	%r1782, %r1781, 1;
	setp.le.s32 	%p434, %r1998, %r1782;
	@%p434 bra 	$L__BB27_772;
	ld.param.u64 	%rd535, [_Z67popcount_weighted_keys_literal_fused_multiq_kernel_warp_out_w32_sb2ILi10EEvPKyPKfiiS1_S3_iiiiiPKxS5_fiPf_param_15];
	ld.param.u32 	%r2000, [_Z67popcount_weighted_keys_literal_fused_multiq_kernel_warp_out_w32_sb2ILi10EEvPKyPKfiiS1_S3_iiiiiPKxS5_fiPf_param_14];
	ld.param.f32 	%f1513, [_Z67popcount_weighted_keys_literal_fused_multiq_kernel_warp_out_w32_sb2ILi10EEvPKyPKfiiS1_S3_iiiiiPKxS5_fiPf_param_13];
	mul.f32 	%f1511, %f1513, %f777;
	cvt.s64.s32 	%rd524, %r2000;
	mad.lo.s64 	%rd525, %rd153, %rd524, %rd557;
	cvta.to.global.u64 	%rd526, %rd535;
	shl.b64 	%rd527, %rd525, 2;
	add.s64 	%rd528, %rd526, %rd527;
	st.global.f32 	[%rd528], %f1511;
$L__BB27_772:
	bar.sync 	0;
$L__BB27_773:
	add.s32 	%r2006, %r2006, 1;
	setp.ne.s32 	%p435, %r2006, %r1;
	@%p435 bra 	$L__BB27_18;
$L__BB27_774:
	ret;
$L__BB27_775:
	mul.wide.u32 	%rd134, %r2002, 8;
	add.s64 	%rd127, %rd2, %rd134;
	// begin inline asm
	ld.global.nc.u64 %rd126, [%rd127];
	// end inline asm
	add.s32 	%r112, %r2002, %r17;
	shl.b32 	%r113, %r112, 3;
	add.s32 	%r114, %r5, %r113;
	st.shared.u64 	[%r114], %rd126;
	add.s32 	%r115, %r2002, %r7;
	mul.wide.u32 	%rd135, %r115, 8;
	add.s64 	%rd129, %rd2, %rd135;
	// begin inline asm
	ld.global.nc.u64 %rd128, [%rd129];
	// end inline asm
	shl.b32 	%r116, %r7, 3;
	add.s32 	%r117, %r114, %r116;
	st.shared.u64 	[%r117], %rd128;
	add.s32 	%r118, %r115, %r7;
	mul.wide.u32 	%rd136, %r118, 8;
	add.s64 	%rd131, %rd2, %rd136;
	// begin inline asm
	ld.global.nc.u64 %rd130, [%rd131];
	// end inline asm
	add.s32 	%r119, %r117, %r116;
	st.shared.u64 	[%r119], %rd130;
	add.s32 	%r120, %r118, %r7;
	mul.wide.u32 	%rd137, %r120, 8;
	add.s64 	%rd133, %rd2, %rd137;
	// begin inline asm
	ld.global.nc.u64 %rd132, [%rd133];
	// end inline asm
	add.s32 	%r121, %r119, %r116;
	st.shared.u64 	[%r121], %rd132;
	add.s32 	%r2002, %r120, %r7;
	setp.lt.u32 	%p11, %r2002, 320;
	@%p11 bra 	$L__BB27_775;
	bra.uni 	$L__BB27_9;

}
	// .globl	_Z66popcount_weighted_keys_literal_fused_multiq_kernel_warp_out_w32_sbILi10EEvPKyPKfiiS1_S3_iiiiiPKxS5_fiPf
.visible .entry _Z66popcount_weighted_keys_literal_fused_multiq_kernel_warp_out_w32_sbILi10EEvPKyPKfiiS1_S3_iiiiiPKxS5_fiPf(
	.param .u64 .ptr .align 1 _Z66popcount_weighted_keys_literal_fused_multiq_kernel_warp_out_w32_sbILi10EEvPKyPKfiiS1_S3_iiiiiPKxS5_fiPf_param_0,
	.param .u64 .ptr .align 1 _Z66popcount_weighted_keys_literal_fused_multiq_kernel_warp_out_w32_sbILi10EEvPKyPKfiiS1_S3_iiiiiPKxS5_fiPf_param_1,
	.param .u32 _Z66popcount_weighted_keys_literal_fused_multiq_kernel_warp_out_w32_sbILi10EEvPKyPKfiiS1_S3_iiiiiPKxS5_fiPf_param_2,
	.param .u32 _Z66popcount_weighted_keys_literal_fused_multiq_kernel_warp_out_w32_sbILi10EEvPKyPKfiiS1_S3_iiiiiPKxS5_fiPf_param_3,
	.param .u64 .ptr .align 1 _Z66popcount_weighted_keys_literal_fused_multiq_kernel_warp_out_w32_sbILi10EEvPKyPKfiiS1_S3_iiiiiPKxS5_fiPf_param_4,
	.param .u64 .ptr .align 1 _Z66popcount_weighted_keys_literal_fused_multiq_kernel_warp_out_w32_sbILi10EEvPKyPKfiiS1_S3_iiiiiPKxS5_fiPf_param_5,
	.param .u32 _Z66popcount_weighted_keys_literal_fused_multiq_kernel_warp_out_w32_sbILi10EEvPKyPKfiiS1_S3_iiiiiPKxS5_fiPf_param_6,
	.param .u32 _Z66popcount_weighted_keys_literal_fused_multiq_kernel_warp_out_w32_sbILi10EEvPKyPKfiiS1_S3_iiiiiPKxS5_fiPf_param_7,
	.param .u32 _Z66popcount_weighted_keys_literal_fused_multiq_kernel_warp_out_w32_sbILi10EEvPKyPKfiiS1_S3_iiiiiPKxS5_fiPf_param_8,
	.param .u32 _Z66popcount_weighted_keys_literal_fused_multiq_kernel_warp_out_w32_sbILi10EEvPKyPKfiiS1_S3_iiiiiPKxS5_fiPf_param_9,
	.param .u32 _Z66popcount_weighted_keys_literal_fused_multiq_kernel_warp_out_w32_sbILi10EEvPKyPKfiiS1_S3_iiiiiPKxS5_fiPf_param_10,
	.param .u64 .ptr .align 1 _Z66popcount_weighted_keys_literal_fused_multiq_kernel_warp_out_w32_sbILi10EEvPKyPKfiiS1_S3_iiiiiPKxS5_fiPf_param_11,
	.param .u64 .ptr .align 1 _Z66popcount_weighted_keys_literal_fused_multiq_kernel_warp_out_w32_sbILi10EEvPKyPKfiiS1_S3_iiiiiPKxS5_fiPf_param_12,
	.param .f32 _Z66popcount_weighted_keys_literal_fused_multiq_kernel_warp_out_w32_sbILi10EEvPKyPKfiiS1_S3_iiiiiPKxS5_fiPf_param_13,
	.param .u32 _Z66popcount_weighted_keys_literal_fused_multiq_kernel_warp_out_w32_sbILi10EEvPKyPKfiiS1_S3_iiiiiPKxS5_fiPf_param_14,
	.param .u64 .ptr .align 1 _Z66popcount_weighted_keys_literal_fused_multiq_kernel_warp_out_w32_sbILi10EEvPKyPKfiiS1_S3_iiiiiPKxS5_fiPf_param_15
)
{
	.reg .pred 	%p<90>;
	.reg .b32 	%r<426>;
	.reg .b32 	%f<657>;
	.reg .b64 	%rd<300>;

	ld.param.u32 	%r95, [_Z66popcount_weighted_keys_literal_fused_multiq_kernel_warp_out_w32_sbILi10EEvPKyPKfiiS1_S3_iiiiiPKxS5_fiPf_param_2];
	ld.param.u64 	%rd25, [_Z66popcount_weighted_keys_literal_fused_multiq_kernel_warp_out_w32_sbILi10EEvPKyPKfiiS1_S3_iiiiiPKxS5_fiPf_param_4];
	ld.param.u64 	%rd26, [_Z66popcount_weighted_keys_literal_fused_multiq_kernel_warp_out_w32_sbILi10EEvPKyPKfiiS1_S3_iiiiiPKxS5_fiPf_param_5];
	ld.param.u32 	%r96, [_Z66popcount_weighted_keys_literal_fused_multiq_kernel_warp_out_w32_sbILi10EEvPKyPKfiiS1_S3_iiiiiPKxS5_fiPf_param_7];
	ld.param.u32 	%r97, [_Z66popcount_weighted_keys_literal_fused_multiq_kernel_warp_out_w32_sbILi10EEvPKyPKfiiS1_S3_iiiiiPKxS5_fiPf_param_8];
	ld.param.u32 	%r99, [_Z66popcount_weighted_keys_literal_fused_multiq_kernel_warp_out_w32_sbILi10EEvPKyPKfiiS1_S3_iiiiiPKxS5_fiPf_param_9];
	ld.param.u32 	%r100, [_Z66popcount_weighted_keys_literal_fused_multiq_kernel_warp_out_w32_sbILi10EEvPKyPKfiiS1_S3_iiiiiPKxS5_fiPf_param_10];
	mov.u32 	%r101, %ctaid.x;
	mov.u32 	%r102, %ctaid.y;
	max.s32 	%r1, %r99, 1;
	max.s32 	%r2, %r100, 1;
	mul.lo.s32 	%r3, %r1, %r102;
	mul.lo.s32 	%r4, %r2, %r101;
	setp.ge.s32 	%p1, %r3, %r97;
	@%p1 bra 	$L__BB28_106;
	mov.u32 	%r5, %tid.x;
	and.b32  	%r6, %r5, 31;
	mov.u32 	%r7, %ntid.x;
	shl.b32 	%r104, %r95, 8;
	mov.u32 	%r105, shmem$1;
	add.s32 	%r8, %r105, %r104;
	mad.lo.s32 	%r9, %r2, 2560, %r8;
	shl.b32 	%r106, %r95, 2;
	add.s32 	%r10, %r9, %r106;
	add.s32 	%r11, %r5, %r7;
	max.u32 	%r107, %r11, 320;
	setp.lt.u32 	%p2, %r11, 320;
	selp.u32 	%r108, 1, 0, %p2;
	add.s32 	%r109, %r11, %r108;
	sub.s32 	%r110, %r107, %r109;
	div.u32 	%r111, %r110, %r7;
	add.s32 	%r12, %r111, %r108;
	max.u32 	%r112, %r11, 10;
	setp.lt.u32 	%p3, %r11, 10;
	selp.u32 	%r113, 1, 0, %p3;
	add.s32 	%r114, %r11, %r113;
	sub.s32 	%r115, %r112, %r114;
	div.u32 	%r116, %r115, %r7;
	add.s32 	%r13, %r116, %r113;
	and.b32  	%r14, %r12, 3;
	add.s32 	%r15, %r11, %r7;
	add.s32 	%r16, %r15, %r7;
	and.b32  	%r17, %r13, 3;
	mov.b32 	%r395, 0;
$L__BB28_2:
	add.s32 	%r19, %r395, %r4;
	setp.ge.s32 	%p4, %r19, %r96;
	@%p4 bra 	$L__BB28_16;
	setp.gt.u32 	%p5, %r5, 319;
	cvt.u64.u32 	%rd1, %r19;
	@%p5 bra 	$L__BB28_9;
	mad.lo.s64 	%rd2, %rd1, 2560, %rd25;
	setp.eq.s32 	%p6, %r14, 3;
	mul.lo.s32 	%r20, %r395, 320;
	mov.u32 	%r396, %r5;
	@%p6 bra 	$L__BB28_8;
	setp.eq.s32 	%p7, %r14, 0;
	mul.wide.u32 	%rd32, %r5, 8;
	add.s64 	%rd31, %rd2, %rd32;
	// begin inline asm
	ld.global.nc.u64 %rd30, [%rd31];
	// end inline asm
	add.s32 	%r117, %r5, %r20;
	shl.b32 	%r118, %r117, 3;
	add.s32 	%r21, %r8, %r118;
	st.shared.u64 	[%r21], %rd30;
	mov.u32 	%r396, %r11;
	@%p7 bra 	$L__BB28_8;
	setp.eq.s32 	%p8, %r14, 1;
	mul.wide.s32 	%rd35, %r7, 8;
	add.s64 	%rd34, %rd31, %rd35;
	// begin inline asm
	ld.global.nc.u64 %rd33, [%rd34];
	// end inline asm
	shl.b32 	%r22, %r7, 3;
	add.s32 	%r23, %r21, %r22;
	st.shared.u64 	[%r23], %rd33;
	mov.u32 	%r396, %r15;
	@%p8 bra 	$L__BB28_8;
	add.s64 	%rd37, %rd34, %rd35;
	// begin inline asm
	ld.global.nc.u64 %rd36, [%rd37];
	// end inline asm
	add.s32 	%r119, %r23, %r22;
	st.shared.u64 	[%r119], %rd36;
	mov.u32 	%r396, %r16;
$L__BB28_8:
	setp.lt.u32 	%p9, %r12, 3;
	@%p9 bra 	$L__BB28_9;
	bra.uni 	$L__BB28_107;
$L__BB28_9:
	setp.gt.u32 	%p11, %r5, 9;
	@%p11 bra 	$L__BB28_16;
	mad.lo.s64 	%rd5, %rd1, 40, %rd26;
	setp.eq.s32 	%p12, %r17, 3;
	mul.lo.s32 	%r25, %r395, 10;
	mov.u32 	%r397, %r5;
	@%p12 bra 	$L__BB28_14;
	setp.eq.s32 	%p13, %r17, 0;
	mul.wide.u32 	%rd52, %r5, 4;
	add.s64 	%rd51, %rd5, %rd52;
	// begin inline asm
	ld.global.nc.f32 %f49, [%rd51];
	// end inline asm
	add.s32 	%r130, %r5, %r25;
	shl.b32 	%r131, %r130, 2;
	add.s32 	%r26, %r10, %r131;
	st.shared.f32 	[%r26], %f49;
	mov.u32 	%r397, %r11;
	@%p13 bra 	$L__BB28_14;
	setp.eq.s32 	%p14, %r17, 1;
	mul.wide.s32 	%rd54, %r7, 4;
	add.s64 	%rd53, %rd51, %rd54;
	// begin inline asm
	ld.global.nc.f32 %f50, [%rd53];
	// end inline asm
	shl.b32 	%r27, %r7, 2;
	add.s32 	%r28, %r26, %r27;
	st.shared.f32 	[%r28], %f50;
	mov.u32 	%r397, %r15;
	@%p14 bra 	$L__BB28_14;
	add.s64 	%rd55, %rd53, %rd54;
	// begin inline asm
	ld.global.nc.f32 %f51, [%rd55];
	// end inline asm
	add.s32 	%r132, %r28, %r27;
	st.shared.f32 	[%r132], %f51;
	mov.u32 	%r397, %r16;
$L__BB28_14:
	setp.lt.u32 	%p15, %r13, 3;
	@%p15 bra 	$L__BB28_16;
$L__BB28_15:
	mul.wide.u32 	%rd61, %r397, 4;
	add.s64 	%rd57, %rd5, %rd61;
	// begin inline asm
	ld.global.nc.f32 %f52, [%rd57];
	// end inline asm
	add.s32 	%r133, %r397, %r25;
	shl.b32 	%r134, %r133, 2;
	add.s32 	%r135, %r10, %r134;
	st.shared.f32 	[%r135], %f52;
	add.s32 	%r136, %r397, %r7;
	mul.wide.u32 	%rd62, %r136, 4;
	add.s64 	%rd58, %rd5, %rd62;
	// begin inline asm
	ld.global.nc.f32 %f53, [%rd58];
	// end inline asm
	shl.b32 	%r137, %r7, 2;
	add.s32 	%r138, %r135, %r137;
	st.shared.f32 	[%r138], %f53;
	add.s32 	%r139, %r136, %r7;
	mul.wide.u32 	%rd63, %r139, 4;
	add.s64 	%rd59, %rd5, %rd63;
	// begin inline asm
	ld.global.nc.f32 %f54, [%rd59];
	// end inline asm
	add.s32 	%r140, %r138, %r137;
	st.shared.f32 	[%r140], %f54;
	add.s32 	%r141, %r139, %r7;
	mul.wide.u32 	%rd64, %r141, 4;
	add.s64 	%rd60, %rd5, %rd64;
	// begin inline asm
	ld.global.nc.f32 %f55, [%rd60];
	// end inline asm
	add.s32 	%r142, %r140, %r137;
	st.shared.f32 	[%r142], %f55;
	add.s32 	%r397, %r141, %r7;
	setp.lt.u32 	%p16, %r397, 10;
	@%p16 bra 	$L__BB28_15;
$L__BB28_16:
	add.s32 	%r395, %r395, 1;
	setp.ne.s32 	%p17, %r395, %r2;
	@%p17 bra 	$L__BB28_2;
	bar.sync 	0;
	shl.b32 	%r35, %r95, 5;
	shl.b32 	%r144, %r6, 3;
	add.s32 	%r36, %r8, %r144;
	add.s32 	%r37, %r105, %r144;
	and.b32  	%r38, %r95, 1;
	and.b32  	%r146, %r95, 2147483646;
	neg.s32 	%r39, %r146;
	mov.b32 	%r400, 0;
	cvt.s64.s32 	%rd69, %r95;
$L__BB28_18:
	add.s32 	%r41, %r400, %r3;
	setp.ge.s32 	%p18, %r41, %r97;
	@%p18 bra 	$L__BB28_106;
	ld.param.u64 	%rd298, [_Z66popcount_weighted_keys_literal_fused_multiq_kernel_warp_out_w32_sbILi10EEvPKyPKfiiS1_S3_iiiiiPKxS5_fiPf_param_12];
	setp.ge.s32 	%p19, %r5, %r35;
	cvt.u64.u32 	%rd67, %r41;
	mul.wide.u32 	%rd68, %r41, 8;
	add.s64 	%rd66, %rd298, %rd68;
	// begin inline asm
	ld.global.nc.s64 %rd65, [%rd66];
	// end inline asm
	mul.lo.s64 	%rd9, %rd67, %rd69;
	@%p19 bra 	$L__BB28_22;
	ld.param.u64 	%rd295, [_Z66popcount_weighted_keys_literal_fused_multiq_kernel_warp_out_w32_sbILi10EEvPKyPKfiiS1_S3_iiiiiPKxS5_fiPf_param_0];
	shl.b64 	%rd70, %rd9, 8;
	add.s64 	%rd10, %rd295, %rd70;
	mov.u32 	%r401, %r5;
$L__BB28_21:
	mul.wide.s32 	%rd73, %r401, 8;
	add.s64 	%rd72, %rd10, %rd73;
	// begin inline asm
	ld.global.nc.u64 %rd71, [%rd72];
	// end inline asm
	shl.b32 	%r147, %r401, 3;
	mov.u32 	%r148, shmem$1;
	add.s32 	%r149, %r148, %r147;
	st.shared.u64 	[%r149], %rd71;
	add.s32 	%r401, %r401, %r7;
	setp.lt.s32 	%p20, %r401, %r35;
	@%p20 bra 	$L__BB28_21;
$L__BB28_22:
	setp.ge.s32 	%p21, %r5, %r95;
	mov.u32 	%r402, %r5;
	@%p21 bra 	$L__BB28_24;
$L__BB28_23:
	ld.param.u64 	%rd296, [_Z66popcount_weighted_keys_literal_fused_multiq_kernel_warp_out_w32_sbILi10EEvPKyPKfiiS1_S3_iiiiiPKxS5_fiPf_param_1];
	cvt.s64.s32 	%rd75, %r402;
	add.s64 	%rd76, %rd9, %rd75;
	shl.b64 	%rd77, %rd76, 2;
	add.s64 	%rd74, %rd296, %rd77;
	// begin inline asm
	ld.global.nc.f32 %f56, [%rd74];
	// end inline asm
	shl.b32 	%r150, %r402, 2;
	add.s32 	%r151, %r9, %r150;
	st.shared.f32 	[%r151], %f56;
	add.s32 	%r402, %r402, %r7;
	setp.lt.s32 	%p22, %r402, %r95;
	@%p22 bra 	$L__BB28_23;
$L__BB28_24:
	shr.u32 	%r403, %r5, 5;
	setp.ge.u32 	%p23, %r403, %r2;
	bar.sync 	0;
	@%p23 bra 	$L__BB28_105;
	ld.param.u32 	%r394, [_Z66popcount_weighted_keys_literal_fused_multiq_kernel_warp_out_w32_sbILi10EEvPKyPKfiiS1_S3_iiiiiPKxS5_fiPf_param_14];
	cvt.s64.s32 	%rd78, %r394;
	mul.lo.s64 	%rd11, %rd65, %rd78;
$L__BB28_26:
	add.s32 	%r48, %r403, %r4;
	setp.ge.s32 	%p24, %r48, %r96;
	@%p24 bra 	$L__BB28_104;
	ld.param.u64 	%rd297, [_Z66popcount_weighted_keys_literal_fused_multiq_kernel_warp_out_w32_sbILi10EEvPKyPKfiiS1_S3_iiiiiPKxS5_fiPf_param_11];
	setp.lt.s32 	%p25, %r95, 17;
	mul.wide.u32 	%rd81, %r48, 8;
	add.s64 	%rd80, %rd297, %rd81;
	// begin inline asm
	ld.global.nc.s64 %rd79, [%rd80];
	// end inline asm
	mad.lo.s32 	%r152, %r403, 2560, %r36;
	mad.lo.s32 	%r153, %r403, 40, %r10;
	ld.shared.f32 	%f1, [%r153];
	ld.shared.f32 	%f2, [%r153+4];
	ld.shared.f32 	%f3, [%r153+8];
	ld.shared.f32 	%f4, [%r153+12];
	ld.shared.f32 	%f5, [%r153+16];
	ld.shared.f32 	%f6, [%r153+20];
	ld.shared.f32 	%f7, [%r153+24];
	ld.shared.f32 	%f8, [%r153+28];
	ld.shared.f32 	%f9, [%r153+32];
	ld.shared.f32 	%f10, [%r153+36];
	ld.shared.u64 	%rd13, [%r152];
	ld.shared.u64 	%rd14, [%r152+256];
	ld.shared.u64 	%rd15, [%r152+512];
	ld.shared.u64 	%rd16, [%r152+768];
	ld.shared.u64 	%rd17, [%r152+1024];
	ld.shared.u64 	%rd18, [%r152+1280];
	ld.shared.u64 	%rd19, [%r152+1536];
	ld.shared.u64 	%rd20, [%r152+1792];
	ld.shared.u64 	%rd21, [%r152+2048];
	ld.shared.u64 	%rd22, [%r152+2304];
	@%p25 bra 	$L__BB28_38;
	mov.f32 	%f641, 0f00000000;
	mov.u32 	%r420, %r9;
	mov.u32 	%r421, %r39;
	mov.u32 	%r422, %r37;
$L__BB28_29:
	setp.ne.s32 	%p26, %r6, 0;
	mov.b32 	%r423, 0;
	@%p26 bra 	$L__BB28_31;
	ld.shared.u32 	%r423, [%r420];
$L__BB28_31:
	shfl.sync.idx.b32	%r156|%p28, %r423, 0, 31, -1;
	ld.shared.u64 	%rd82, [%r422];
	mov.b32 	%f58, %r156;
	and.b64  	%rd83, %rd13, %rd82;
	popc.b64 	%r157, %rd83;
	cvt.rn.f32.u32 	%f59, %r157;
	mul.f32 	%f60, %f58, %f59;
	fma.rn.f32 	%f61, %f1, %f60, %f641;
	and.b64  	%rd84, %rd14, %rd82;
	popc.b64 	%r158, %rd84;
	cvt.rn.f32.u32 	%f62, %r158;
	mul.f32 	%f63, %f58, %f62;
	fma.rn.f32 	%f64, %f2, %f63, %f61;
	and.b64  	%rd85, %rd15, %rd82;
	popc.b64 	%r159, %rd85;
	cvt.rn.f32.u32 	%f65, %r159;
	mul.f32 	%f66, %f58, %f65;
	fma.rn.f32 	%f67, %f3, %f66, %f64;
	and.b64  	%rd86, %rd16, %rd82;
	popc.b64 	%r160, %rd86;
	cvt.rn.f32.u32 	%f68, %r160;
	mul.f32 	%f69, %f58, %f68;
	fma.rn.f32 	%f70, %f4, %f69, %f67;
	and.b64  	%rd87, %rd17, %rd82;
	popc.b64 	%r161, %rd87;
	cvt.rn.f32.u32 	%f71, %r161;
	mul.f32 	%f72, %f58, %f71;
	fma.rn.f32 	%f73, %f5, %f72, %f70;
	and.b64  	%rd88, %rd18, %rd82;
	popc.b64 	%r162, %rd88;
	cvt.rn.f32.u32 	%f74, %r162;
	mul.f32 	%f75, %f58, %f74;
	fma.rn.f32 	%f76, %f6, %f75, %f73;
	and.b64  	%rd89, %rd19, %rd82;
	popc.b64 	%r163, %rd89;
	cvt.rn.f32.u32 	%f77, %r163;
	mul.f32 	%f78, %f58, %f77;
	fma.rn.f32 	%f79, %f7, %f78, %f76;
	and.b64  	%rd90, %rd20, %rd82;
	popc.b64 	%r164, %rd90;
	cvt.rn.f32.u32 	%f80, %r164;
	mul.f32 	%f81, %f58, %f80;
	fma.rn.f32 	%f82, %f8, %f81, %f79;
	and.b64  	%rd91, %rd21, %rd82;
	popc.b64 	%r165, %rd91;
	cvt.rn.f32.u32 	%f83, %r165;
	mul.f32 	%f84, %f58, %f83;
	fma.rn.f32 	%f85, %f9, %f84, %f82;
	and.b64  	%rd92, %rd22, %rd82;
	popc.b64 	%r166, %rd92;
	cvt.rn.f32.u32 	%f86, %r166;
	mul.f32 	%f87, %f58, %f86;
	fma.rn.f32 	%f43, %f10, %f87, %f85;
	mov.b32 	%r424, 0;
	@%p26 bra 	$L__BB28_33;
	ld.shared.u32 	%r424, [%r420+4];
$L__BB28_33:
	shfl.sync.idx.b32	%r167|%p29, %r424, 0, 31, -1;
	add.s32 	%r88, %r422, 512;
	ld.shared.u64 	%rd93, [%r422+256];
	mov.b32 	%f88, %r167;
	and.b64  	%rd94, %rd13, %rd93;
	popc.b64 	%r168, %rd94;
	cvt.rn.f32.u32 	%f89, %r168;
	mul.f32 	%f90, %f88, %f89;
	fma.rn.f32 	%f91, %f1, %f90, %f43;
	and.b64  	%rd95, %rd14, %rd93;
	popc.b64 	%r169, %rd95;
	cvt.rn.f32.u32 	%f92, %r169;
	mul.f32 	%f93, %f88, %f92;
	fma.rn.f32 	%f94, %f2, %f93, %f91;
	and.b64  	%rd96, %rd15, %rd93;
	popc.b64 	%r170, %rd96;
	cvt.rn.f32.u32 	%f95, %r170;
	mul.f32 	%f96, %f88, %f95;
	fma.rn.f32 	%f97, %f3, %f96, %f94;
	and.b64  	%rd97, %rd16, %rd93;
	popc.b64 	%r171, %rd97;
	cvt.rn.f32.u32 	%f98, %r171;
	mul.f32 	%f99, %f88, %f98;
	fma.rn.f32 	%f100, %f4, %f99, %f97;
	and.b64  	%rd98, %rd17, %rd93;
	popc.b64 	%r172, %rd98;
	cvt.rn.f32.u32 	%f101, %r172;
	mul.f32 	%f102, %f88, %f101;
	fma.rn.f32 	%f103, %f5, %f102, %f100;
	and.b64  	%rd99, %rd18, %rd93;
	popc.b64 	%r173, %rd99;
	cvt.rn.f32.u32 	%f104, %r173;
	mul.f32 	%f105, %f88, %f104;
	fma.rn.f32 	%f106, %f6, %f105, %f103;
	and.b64  	%rd100, %rd19, %rd93;
	popc.b64 	%r174, %rd100;
	cvt.rn.f32.u32 	%f107, %r174;
	mul.f32 	%f108, %f88, %f107;
	fma.rn.f32 	%f109, %f7, %f108, %f106;
	and.b64  	%rd101, %rd20, %rd93;
	popc.b64 	%r175, %rd101;
	cvt.rn.f32.u32 	%f110, %r175;
	mul.f32 	%f111, %f88, %f110;
	fma.rn.f32 	%f112, %f8, %f111, %f109;
	and.b64  	%rd102, %rd21, %rd93;
	popc.b64 	%r176, %rd102;
	cvt.rn.f32.u32 	%f113, %r176;
	mul.f32 	%f114, %f88, %f113;
	fma.rn.f32 	%f115, %f9, %f114, %f112;
	and.b64  	%rd103, %rd22, %rd93;
	popc.b64 	%r177, %rd103;
	cvt.rn.f32.u32 	%f116, %r177;
	mul.f32 	%f117, %f88, %f116;
	fma.rn.f32 	%f641, %f10, %f117, %f115;
	add.s32 	%r421, %r421, 2;
	add.s32 	%r420, %r420, 8;
	setp.ne.s32 	%p30, %r421, 0;
	mov.u32 	%r422, %r88;
	@%p30 bra 	$L__BB28_29;
	setp.eq.s32 	%p31, %r38, 0;
	@%p31 bra 	$L__BB28_102;
	mov.b32 	%r425, 0;
	@%p26 bra 	$L__BB28_37;
	ld.shared.u32 	%r425, [%r420];
$L__BB28_37:
	shfl.sync.idx.b32	%r179|%p33, %r425, 0, 31, -1;
	ld.shared.u64 	%rd104, [%r88];
	mov.b32 	%f118, %r179;
	and.b64  	%rd105, %rd13, %rd104;
	popc.b64 	%r180, %rd105;
	cvt.rn.f32.u32 	%f119, %r180;
	mul.f32 	%f120, %f118, %f119;
	fma.rn.f32 	%f121, %f1, %f120, %f641;
	and.b64  	%rd106, %rd14, %rd104;
	popc.b64 	%r181, %rd106;
	cvt.rn.f32.u32 	%f122, %r181;
	mul.f32 	%f123, %f118, %f122;
	fma.rn.f32 	%f124, %f2, %f123, %f121;
	and.b64  	%rd107, %rd15, %rd104;
	popc.b64 	%r182, %rd107;
	cvt.rn.f32.u32 	%f125, %r182;
	mul.f32 	%f126, %f118, %f125;
	fma.rn.f32 	%f127, %f3, %f126, %f124;
	and.b64  	%rd108, %rd16, %rd104;
	popc.b64 	%r183, %rd108;
	cvt.rn.f32.u32 	%f128, %r183;
	mul.f32 	%f129, %f118, %f128;
	fma.rn.f32 	%f130, %f4, %f129, %f127;
	and.b64  	%rd109, %rd17, %rd104;
	popc.b64 	%r184, %rd109;
	cvt.rn.f32.u32 	%f131, %r184;
	mul.f32 	%f132, %f118, %f131;
	fma.rn.f32 	%f133, %f5, %f132, %f130;
	and.b64  	%rd110, %rd18, %rd104;
	popc.b64 	%r185, %rd110;
	cvt.rn.f32.u32 	%f134, %r185;
	mul.f32 	%f135, %f118, %f134;
	fma.rn.f32 	%f136, %f6, %f135, %f133;
	and.b64  	%rd111, %rd19, %rd104;
	popc.b64 	%r186, %rd111;
	cvt.rn.f32.u32 	%f137, %r186;
	mul.f32 	%f138, %f118, %f137;
	fma.rn.f32 	%f139, %f7, %f138, %f136;
	and.b64  	%rd112, %rd20, %rd104;
	popc.b64 	%r187, %rd112;
	cvt.rn.f32.u32 	%f140, %r187;
	mul.f32 	%f141, %f118, %f140;
	fma.rn.f32 	%f142, %f8, %f141, %f139;
	and.b64  	%rd113, %rd21, %rd104;
	popc.b64 	%r188, %rd113;
	cvt.rn.f32.u32 	%f143, %r188;
	mul.f32 	%f144, %f118, %f143;
	fma.rn.f32 	%f145, %f9, %f144, %f142;
	and.b64  	%rd114, %rd22, %rd104;
	popc.b64 	%r189, %rd114;
	cvt.rn.f32.u32 	%f146, %r189;
	mul.f32 	%f147, %f118, %f146;
	fma.rn.f32 	%f641, %f10, %f147, %f145;
	bra.uni 	$L__BB28_102;
$L__BB28_38:
	setp.lt.s32 	%p34, %r95, 1;
	mov.f32 	%f641, 0f00000000;
	@%p34 bra 	$L__BB28_42;
	setp.ne.s32 	%p35, %r6, 0;
	mov.b32 	%r404, 0;
	@%p35 bra 	$L__BB28_41;
	ld.shared.u32 	%r404, [%r9];
$L__BB28_41:
	shfl.sync.idx.b32	%r191|%p36, %r404, 0, 31, -1;
	ld.shared.u64 	%rd115, [%r37];
	mov.b32 	%f149, %r191;
	and.b64  	%rd116, %rd13, %rd115;
	popc.b64 	%r192, %rd116;
	cvt.rn.f32.u32 	%f150, %r192;
	mul.f32 	%f151, %f149, %f150;
	fma.rn.f32 	%f152, %f1, %f151, 0f00000000;
	and.b64  	%rd117, %rd14, %rd115;
	popc.b64 	%r193, %rd117;
	cvt.rn.f32.u32 	%f153, %r193;
	mul.f32 	%f154, %f149, %f153;
	fma.rn.f32 	%f155, %f2, %f154, %f152;
	and.b64  	%rd118, %rd15, %rd115;
	popc.b64 	%r194, %rd118;
	cvt.rn.f32.u32 	%f156, %r194;
	mul.f32 	%f157, %f149, %f156;
	fma.rn.f32 	%f158, %f3, %f157, %f155;
	and.b64  	%rd119, %rd16, %rd115;
	popc.b64 	%r195, %rd119;
	cvt.rn.f32.u32 	%f159, %r195;
	mul.f32 	%f160, %f149, %f159;
	fma.rn.f32 	%f161, %f4, %f160, %f158;
	and.b64  	%rd120, %rd17, %rd115;
	popc.b64 	%r196, %rd120;
	cvt.rn.f32.u32 	%f162, %r196;
	mul.f32 	%f163, %f149, %f162;
	fma.rn.f32 	%f164, %f5, %f163, %f161;
	and.b64  	%rd121, %rd18, %rd115;
	popc.b64 	%r197, %rd121;
	cvt.rn.f32.u32 	%f165, %r197;
	mul.f32 	%f166, %f149, %f165;
	fma.rn.f32 	%f167, %f6, %f166, %f164;
	and.b64  	%rd122, %rd19, %rd115;
	popc.b64 	%r198, %rd122;
	cvt.rn.f32.u32 	%f168, %r198;
	mul.f32 	%f169, %f149, %f168;
	fma.rn.f32 	%f170, %f7, %f169, %f167;
	and.b64  	%rd123, %rd20, %rd115;
	popc.b64 	%r199, %rd123;
	cvt.rn.f32.u32 	%f171, %r199;
	mul.f32 	%f172, %f149, %f171;
	fma.rn.f32 	%f173, %f8, %f172, %f170;
	and.b64  	%rd124, %rd21, %rd115;
	popc.b64 	%r200, %rd124;
	cvt.rn.f32.u32 	%f174, %r200;
	mul.f32 	%f175, %f149, %f174;
	fma.rn.f32 	%f176, %f9, %f175, %f173;
	and.b64  	%rd125, %rd22, %rd115;
	popc.b64 	%r201, %rd125;
	cvt.rn.f32.u32 	%f177, %r201;
	mul.f32 	%f178, %f149, %f177;
	fma.rn.f32 	%f641, %f10, %f178, %f176;
$L__BB28_42:
	setp.lt.s32 	%p37, %r95, 2;
	@%p37 bra 	$L__BB28_46;
	setp.ne.s32 	%p38, %r6, 0;
	mov.b32 	%r405, 0;
	@%p38 bra 	$L__BB28_45;
	ld.shared.u32 	%r405, [%r9+4];
$L__BB28_45:
	shfl.sync.idx.b32	%r203|%p39, %r405, 0, 31, -1;
	ld.shared.u64 	%rd126, [%r37+256];
	mov.b32 	%f179, %r203;
	and.b64  	%rd127, %rd13, %rd126;
	popc.b64 	%r204, %rd127;
	cvt.rn.f32.u32 	%f180, %r204;
	mul.f32 	%f181, %f179, %f180;
	fma.rn.f32 	%f182, %f1, %f181, %f641;
	and.b64  	%rd128, %rd14, %rd126;
	popc.b64 	%r205, %rd128;
	cvt.rn.f32.u32 	%f183, %r205;
	mul.f32 	%f184, %f179, %f183;
	fma.rn.f32 	%f185, %f2, %f184, %f182;
	and.b64  	%rd129, %rd15, %rd126;
	popc.b64 	%r206, %rd129;
	cvt.rn.f32.u32 	%f186, %r206;
	mul.f32 	%f187, %f179, %f186;
	fma.rn.f32 	%f188, %f3, %f187, %f185;
	and.b64  	%rd130, %rd16, %rd126;
	popc.b64 	%r207, %rd130;
	cvt.rn.f32.u32 	%f189, %r207;
	mul.f32 	%f190, %f179, %f189;
	fma.rn.f32 	%f191, %f4, %f190, %f188;
	and.b64  	%rd131, %rd17, %rd126;
	popc.b64 	%r208, %rd131;
	cvt.rn.f32.u32 	%f192, %r208;
	mul.f32 	%f193, %f179, %f192;
	fma.rn.f32 	%f194, %f5, %f193, %f191;
	and.b64  	%rd132, %rd18, %rd126;
	popc.b64 	%r209, %rd132;
	cvt.rn.f32.u32 	%f195, %r209;
	mul.f32 	%f196, %f179, %f195;
	fma.rn.f32 	%f197, %f6, %f196, %f194;
	and.b64  	%rd133, %rd19, %rd126;
	popc.b64 	%r210, %rd133;
	cvt.rn.f32.u32 	%f198, %r210;
	mul.f32 	%f199, %f179, %f198;
	fma.rn.f32 	%f200, %f7, %f199, %f197;
	and.b64  	%rd134, %rd20, %rd126;
	popc.b64 	%r211, %rd134;
	cvt.rn.f32.u32 	%f201, %r211;
	mul.f32 	%f202, %f179, %f201;
	fma.rn.f32 	%f203, %f8, %f202, %f200;
	and.b64  	%rd135, %rd21, %rd126;
	popc.b64 	%r212, %rd135;
	cvt.rn.f32.u32 	%f204, %r212;
	mul.f32 	%f205, %f179, %f204;
	fma.rn.f32 	%f206, %f9, %f205, %f203;
	and.b64  	%rd136, %rd22, %rd126;
	popc.b64 	%r213, %rd136;
	cvt.rn.f32.u32 	%f207, %r213;
	mul.f32 	%f208, %f179, %f207;
	fma.rn.f32 	%f641, %f10, %f208, %f206;
$L__BB28_46:
	setp.lt.s32 	%p40, %r95, 3;
	@%p40 bra 	$L__BB28_50;
	setp.ne.s32 	%p41, %r6, 0;
	mov.b32 	%r406, 0;
	@%p41 bra 	$L__BB28_49;
	ld.shared.u32 	%r406, [%r9+8];
$L__BB28_49:
	shfl.sync.idx.b32	%r215|%p42, %r406, 0, 31, -1;
	ld.shared.u64 	%rd137, [%r37+512];
	mov.b32 	%f209, %r215;
	and.b64  	%rd138, %rd13, %rd137;
	popc.b64 	%r216, %rd138;
	cvt.rn.f32.u32 	%f210, %r216;
	mul.f32 	%f211, %f209, %f210;
	fma.rn.f32 	%f212, %f1, %f211, %f641;
	and.b64  	%rd139, %rd14, %rd137;
	popc.b64 	%r217, %rd139;
	cvt.rn.f32.u32 	%f213, %r217;
	mul.f32 	%f214, %f209, %f213;
	fma.rn.f32 	%f215, %f2, %f214, %f212;
	and.b64  	%rd140, %rd15, %rd137;
	popc.b64 	%r218, %rd140;
	cvt.rn.f32.u32 	%f216, %r218;
	mul.f32 	%f217, %f209, %f216;
	fma.rn.f32 	%f218, %f3, %f217, %f215;
	and.b64  	%rd141, %rd16, %rd137;
	popc.b64 	%r219, %rd141;
	cvt.rn.f32.u32 	%f219, %r219;
	mul.f32 	%f220, %f209, %f219;
	fma.rn.f32 	%f221, %f4, %f220, %f218;
	and.b64  	%rd142, %rd17, %rd137;
	popc.b64 	%r220, %rd142;
	cvt.rn.f32.u32 	%f222, %r220;
	mul.f32 	%f223, %f209, %f222;
	fma.rn.f32 	%f224, %f5, %f223, %f221;
	and.b64  	%rd143, %rd18, %rd137;
	popc.b64 	%r221, %rd143;
	cvt.rn.f32.u32 	%f225, %r221;
	mul.f32 	%f226, %f209, %f225;
	fma.rn.f32 	%f227, %f6, %f226, %f224;
	and.b64  	%rd144, %rd19, %rd137;
	popc.b64 	%r222, %rd144;
	cvt.rn.f32.u32 	%f228, %r222;
	mul.f32 	%f229, %f209, %f228;
	fma.rn.f32 	%f230, %f7, %f229, %f227;
	and.b64  	%rd145, %rd20, %rd137;
	popc.b64 	%r223, %rd145;
	cvt.rn.f32.u32 	%f231, %r223;
	mul.f32 	%f232, %f209, %f231;
	fma.rn.f32 	%f233, %f8, %f232, %f230;
	and.b64  	%rd146, %rd21, %rd137;
	popc.b64 	%r224, %rd146;
	cvt.rn.f32.u32 	%f234, %r224;
	mul.f32 	%f235, %f209, %f234;
	fma.rn.f32 	%f236, %f9, %f235, %f233;
	and.b64  	%rd147, %rd22, %rd137;
	popc.b64 	%r225, %rd147;
	cvt.rn.f32.u32 	%f237, %r225;
	mul.f32 	%f238, %f209, %f237;
	fma.rn.f32 	%f641, %f10, %f238, %f236;
$L__BB28_50:
	setp.lt.s32 	%p43, %r95, 4;
	@%p43 bra 	$L__BB28_54;
	setp.ne.s32 	%p44, %r6, 0;
	mov.b32 	%r407, 0;
	@%p44 bra 	$L__BB28_53;
	ld.shared.u32 	%r407, [%r9+12];
$L__BB28_53:
	shfl.sync.idx.b32	%r227|%p45, %r407, 0, 31, -1;
	ld.shared.u64 	%rd148, [%r37+768];
	mov.b32 	%f239, %r227;
	and.b64  	%rd149, %rd13, %rd148;
	popc.b64 	%r228, %rd149;
	cvt.rn.f32.u32 	%f240, %r228;
	mul.f32 	%f241, %f239, %f240;
	fma.rn.f32 	%f242, %f1, %f241, %f641;
	and.b64  	%rd150, %rd14, %rd148;
	popc.b64 	%r229, %rd150;
	cvt.rn.f32.u32 	%f243, %r229;
	mul.f32 	%f244, %f239, %f243;
	fma.rn.f32 	%f245, %f2, %f244, %f242;
	and.b64  	%rd151, %rd15, %rd148;
	popc.b64 	%r230, %rd151;
	cvt.rn.f32.u32 	%f246, %r230;
	mul.f32 	%f247, %f239, %f246;
	fma.rn.f32 	%f248, %f3, %f247, %f245;
	and.b64  	%rd152, %rd16, %rd148;
	popc.b64 	%r231, %rd152;
	cvt.rn.f32.u32 	%f249, %r231;
	mul.f32 	%f250, %f239, %f249;
	fma.rn.f32 	%f251, %f4, %f250, %f248;
	and.b64  	%rd153, %rd17, %rd148;
	popc.b64 	%r232, %rd153;
	cvt.rn.f32.u32 	%f252, %r232;
	mul.f32 	%f253, %f239, %f252;
	fma.rn.f32 	%f254, %f5, %f253, %f251;
	and.b64  	%rd154, %rd18, %rd148;
	popc.b64 	%r233, %rd154;
	cvt.rn.f32.u32 	%f255, %r233;
	mul.f32 	%f256, %f239, %f255;
	fma.rn.f32 	%f257, %f6, %f256, %f254;
	and.b64  	%rd155, %rd19, %rd148;
	popc.b64 	%r234, %rd155;
	cvt.rn.f32.u32 	%f258, %r234;
	mul.f32 	%f259, %f239, %f258;
	fma.rn.f32 	%f260, %f7, %f259, %f257;
	and.b64  	%rd156, %rd20, %rd148;
	popc.b64 	%r235, %rd156;
	cvt.rn.f32.u32 	%f261, %r235;
	mul.f32 	%f262, %f239, %f261;
	fma.rn.f32 	%f263, %f8, %f262, %f260;
	and.b64  	%rd157, %rd21, %rd148;
	popc.b64 	%r236, %rd157;
	cvt.rn.f32.u32 	%f264, %r236;
	mul.f32 	%f265, %f239, %f264;
	fma.rn.f32 	%f266, %f9, %f265, %f263;
	and.b64  	%rd158, %rd22, %rd148;
	popc.b64 	%r237, %rd158;
	cvt.rn.f32.u32 	%f267, %r237;
	mul.f32 	%f268, %f239, %f267;
	fma.rn.f32 	%f641, %f10, %f268, %f266;
$L__BB28_54:
	setp.lt.s32 	%p46, %r95, 5;
	@%p46 bra 	$L__BB28_58;
	setp.ne.s32 	%p47, %r6, 0;
	mov.b32 	%r408, 0;
	@%p47 bra 	$L__BB28_57;
	ld.shared.u32 	%r408, [%r9+16];
$L__BB28_57:
	shfl.sync.idx.b32	%r239|%p48, %r408, 0, 31, -1;
	ld.shared.u64 	%rd159, [%r37+1024];
	mov.b32 	%f269, %r239;
	and.b64  	%rd160, %rd13, %rd159;
	popc.b64 	%r240, %rd160;
	cvt.rn.f32.u32 	%f270, %r240;
	mul.f32 	%f271, %f269, %f270;
	fma.rn.f32 	%f272, %f1, %f271, %f641;
	and.b64  	%rd161, %rd14, %rd159;
	popc.b64 	%r241, %rd161;
	cvt.rn.f32.u32 	%f273, %r241;
	mul.f32 	%f274, %f269, %f273;
	fma.rn.f32 	%f275, %f2, %f274, %f272;
	and.b64  	%rd162, %rd15, %rd159;
	popc.b64 	%r242, %rd162;
	cvt.rn.f32.u32 	%f276, %r242;
	mul.f32 	%f277, %f269, %f276;
	fma.rn.f32 	%f278, %f3, %f277, %f275;
	and.b64  	%rd163, %rd16, %rd159;
	popc.b64 	%r243, %rd163;
	cvt.rn.f32.u32 	%f279, %r243;
	mul.f32 	%f280, %f269, %f279;
	fma.rn.f32 	%f281, %f4, %f280, %f278;
	and.b64  	%rd164, %rd17, %rd159;
	popc.b64 	%r244, %rd164;
	cvt.rn.f32.u32 	%f282, %r244;
	mul.f32 	%f283, %f269, %f282;
	fma.rn.f32 	%f284, %f5, %f283, %f281;
	and.b64  	%rd165, %rd18, %rd159;
	popc.b64 	%r245, %rd165;
	cvt.rn.f32.u32 	%f285, %r245;
	mul.f32 	%f286, %f269, %f285;
	fma.rn.f32 	%f287, %f6, %f286, %f284;
	and.b64  	%rd166, %rd19, %rd159;
	popc.b64 	%r246, %rd166;
	cvt.rn.f32.u32 	%f288, %r246;
	mul.f32 	%f289, %f269, %f288;
	fma.rn.f32 	%f290, %f7, %f289, %f287;
	and.b64  	%rd167, %rd20, %rd159;
	popc.b64 	%r247, %rd167;
	cvt.rn.f32.u32 	%f291, %r247;
	mul.f32 	%f292, %f269, %f291;
	fma.rn.f32 	%f293, %f8, %f292, %f290;
	and.b64  	%rd168, %rd21, %rd159;
	popc.b64 	%r248, %rd168;
	cvt.rn.f32.u32 	%f294, %r248;
	mul.f32 	%f295, %f269, %f294;
	fma.rn.f32 	%f296, %f9, %f295, %f293;
	and.b64  	%rd169, %rd22, %rd159;
	popc.b64 	%r249, %rd169;
	cvt.rn.f32.u32 	%f297, %r249;
	mul.f32 	%f298, %f269, %f297;
	fma.rn.f32 	%f641, %f10, %f298, %f296;
$L__BB28_58:
	setp.lt.s32 	%p49, %r95, 6;
	@%p49 bra 	$L__BB28_62;
	setp.ne.s32 	%p50, %r6, 0;
	mov.b32 	%r409, 0;
	@%p50 bra 	$L__BB28_61;
	ld.shared.u32 	%r409, [%r9+20];
$L__BB28_61:
	shfl.sync.idx.b32	%r251|%p51, %r409, 0, 31, -1;
	ld.shared.u64 	%rd170, [%r37+1280];
	mov.b32 	%f299, %r251;
	and.b64  	%rd171, %rd13, %rd170;
	popc.b64 	%r252, %rd171;
	cvt.rn.f32.u32 	%f300, %r252;
	mul.f32 	%f301, %f299, %f300;
	fma.rn.f32 	%f302, %f1, %f301, %f641;
	and.b64  	%rd172, %rd14, %rd170;
	popc.b64 	%r253, %rd172;
	cvt.rn.f32.u32 	%f303, %r253;
	mul.f32 	%f304, %f299, %f303;
	fma.rn.f32 	%f305, %f2, %f304, %f302;
	and.b64  	%rd173, %rd15, %rd170;
	popc.b64 	%r254, %rd173;
	cvt.rn.f32.u32 	%f306, %r254;
	mul.f32 	%f307, %f299, %f306;
	fma.rn.f32 	%f308, %f3, %f307, %f305;
	and.b64  	%rd174, %rd16, %rd170;
	popc.b64 	%r255, %rd174;
	cvt.rn.f32.u32 	%f309, %r255;
	mul.f32 	%f310, %f299, %f309;
	fma.rn.f32 	%f311, %f4, %f310, %f308;
	and.b64  	%rd175, %rd17, %rd170;
	popc.b64 	%r256, %rd175;
	cvt.rn.f32.u32 	%f312, %r256;
	mul.f32 	%f313, %f299, %f312;
	fma.rn.f32 	%f314, %f5, %f313, %f311;
	and.b64  	%rd176, %rd18, %rd170;
	popc.b64 	%r257, %rd176;
	cvt.rn.f32.u32 	%f315, %r257;
	mul.f32 	%f316, %f299, %f315;
	fma.rn.f32 	%f317, %f6, %f316, %f314;
	and.b64  	%rd177, %rd19, %rd170;
	popc.b64 	%r258, %rd177;
	cvt.rn.f32.u32 	%f318, %r258;
	mul.f32 	%f319, %f299, %f318;
	fma.rn.f32 	%f320, %f7, %f319, %f317;
	and.b64  	%rd178, %rd20, %rd170;
	popc.b64 	%r259, %rd178;
	cvt.rn.f32.u32 	%f321, %r259;
	mul.f32 	%f322, %f299, %f321;
	fma.rn.f32 	%f323, %f8, %f322, %f320;
	and.b64  	%rd179, %rd21, %rd170;
	popc.b64 	%r260, %rd179;
	cvt.rn.f32.u32 	%f324, %r260;
	mul.f32 	%f325, %f299, %f324;
	fma.rn.f32 	%f326, %f9, %f325, %f323;
	and.b64  	%rd180, %rd22, %rd170;
	popc.b64 	%r261, %rd180;
	cvt.rn.f32.u32 	%f327, %r261;
	mul.f32 	%f328, %f299, %f327;
	fma.rn.f32 	%f641, %f10, %f328, %f326;
$L__BB28_62:
	setp.lt.s32 	%p52, %r95, 7;
	@%p52 bra 	$L__BB28_66;
	setp.ne.s32 	%p53, %r6, 0;
	mov.b32 	%r410, 0;
	@%p53 bra 	$L__BB28_65;
	ld.shared.u32 	%r410, [%r9+24];
$L__BB28_65:
	shfl.sync.idx.b32	%r263|%p54, %r410, 0, 31, -1;
	ld.shared.u64 	%rd181, [%r37+1536];
	mov.b32 	%f329, %r263;
	and.b64  	%rd182, %rd13, %rd181;
	popc.b64 	%r264, %rd182;
	cvt.rn.f32.u32 	%f330, %r264;
	mul.f32 	%f331, %f329, %f330;
	fma.rn.f32 	%f332, %f1, %f331, %f641;
	and.b64  	%rd183, %rd14, %rd181;
	popc.b64 	%r265, %rd183;
	cvt.rn.f32.u32 	%f333, %r265;
	mul.f32 	%f334, %f329, %f333;
	fma.rn.f32 	%f335, %f2, %f334, %f332;
	and.b64  	%rd184, %rd15, %rd181;
	popc.b64 	%r266, %rd184;
	cvt.rn.f32.u32 	%f336, %r266;
	mul.f32 	%f337, %f329, %f336;
	fma.rn.f32 	%f338, %f3, %f337, %f335;
	and.b64  	%rd185, %rd16, %rd181;
	popc.b64 	%r267, %rd185;
	cvt.rn.f32.u32 	%f339, %r267;
	mul.f32 	%f340, %f329, %f339;
	fma.rn.f32 	%f341, %f4, %f340, %f338;
	and.b64  	%rd186, %rd17, %rd181;
	popc.b64 	%r268, %rd186;
	cvt.rn.f32.u32 	%f342, %r268;
	mul.f32 	%f343, %f329, %f342;
	fma.rn.f32 	%f344, %f5, %f343, %f341;
	and.b64  	%rd187, %rd18, %rd181;
	popc.b64 	%r269, %rd187;
	cvt.rn.f32.u32 	%f345, %r269;
	mul.f32 	%f346, %f329, %f345;
	fma.rn.f32 	%f347, %f6, %f346, %f344;
	and.b64  	%rd188, %rd19, %rd181;
	popc.b64 	%r270, %rd188;
	cvt.rn.f32.u32 	%f348, %r270;
	mul.f32 	%f349, %f329, %f348;
	fma.rn.f32 	%f350, %f7, %f349, %f347;
	and.b64  	%rd189, %rd20, %rd181;
	popc.b64 	%r271, %rd189;
	cvt.rn.f32.u32 	%f351, %r271;
	mul.f32 	%f352, %f329, %f351;
	fma.rn.f32 	%f353, %f8, %f352, %f350;
	and.b64  	%rd190, %rd21, %rd181;
	popc.b64 	%r272, %rd190;
	cvt.rn.f32.u32 	%f354, %r272;
	mul.f32 	%f355, %f329, %f354;
	fma.rn.f32 	%f356, %f9, %f355, %f353;
	and.b64  	%rd191, %rd22, %rd181;
	popc.b64 	%r273, %rd191;
	cvt.rn.f32.u32 	%f357, %r273;
	mul.f32 	%f358, %f329, %f357;
	fma.rn.f32 	%f641, %f10, %f358, %f356;
$L__BB28_66:
	setp.lt.s32 	%p55, %r95, 8;
	@%p55 bra 	$L__BB28_70;
	setp.ne.s32 	%p56, %r6, 0;
	mov.b32 	%r411, 0;
	@%p56 bra 	$L__BB28_69;
	ld.shared.u32 	%r411, [%r9+28];
$L__BB28_69:
	shfl.sync.idx.b32	%r275|%p57, %r411, 0, 31, -1;
	ld.shared.u64 	%rd192, [%r37+1792];
	mov.b32 	%f359, %r275;
	and.b64  	%rd193, %rd13, %rd192;
	popc.b64 	%r276, %rd193;
	cvt.rn.f32.u32 	%f360, %r276;
	mul.f32 	%f361, %f359, %f360;
	fma.rn.f32 	%f362, %f1, %f361, %f641;
	and.b64  	%rd194, %rd14, %rd192;
	popc.b64 	%r277, %rd194;
	cvt.rn.f32.u32 	%f363, %r277;
	mul.f32 	%f364, %f359, %f363;
	fma.rn.f32 	%f365, %f2, %f364, %f362;
	and.b64  	%rd195, %rd15, %rd192;
	popc.b64 	%r278, %rd195;
	cvt.rn.f32.u32 	%f366, %r278;
	mul.f32 	%f367, %f359, %f366;
	fma.rn.f32 	%f368, %f3, %f367, %f365;
	and.b64  	%rd196, %rd16, %rd192;
	popc.b64 	%r279, %rd196;
	cvt.rn.f32.u32 	%f369, %r279;
	mul.f32 	%f370, %f359, %f369;
	fma.rn.f32 	%f371, %f4, %f370, %f368;
	and.b64  	%rd197, %rd17, %rd192;
	popc.b64 	%r280, %rd197;
	cvt.rn.f32.u32 	%f372, %r280;
	mul.f32 	%f373, %f359, %f372;
	fma.rn.f32 	%f374, %f5, %f373, %f371;
	and.b64  	%rd198, %rd18, %rd192;
	popc.b64 	%r281, %rd198;
	cvt.rn.f32.u32 	%f375, %r281;
	mul.f32 	%f376, %f359, %f375;
	fma.rn.f32 	%f377, %f6, %f376, %f374;
	and.b64  	%rd199, %rd19, %rd192;
	popc.b64 	%r282, %rd199;
	cvt.rn.f32.u32 	%f378, %r282;
	mul.f32 	%f379, %f359, %f378;
	fma.rn.f32 	%f380, %f7, %f379, %f377;
	and.b64  	%rd200, %rd20, %rd192;
	popc.b64 	%r283, %rd200;
	cvt.rn.f32.u32 	%f381, %r283;
	mul.f32 	%f382, %f359, %f381;
	fma.rn.f32 	%f383, %f8, %f382, %f380;
	and.b64  	%rd201, %rd21, %rd192;
	popc.b64 	%r284, %rd201;
	cvt.rn.f32.u32 	%f384, %r284;
	mul.f32 	%f385, %f359, %f384;
	fma.rn.f32 	%f386, %f9, %f385, %f383;
	and.b64  	%rd202, %rd22, %rd192;
	popc.b64 	%r285, %rd202;
	cvt.rn.f32.u32 	%f387, %r285;
	mul.f32 	%f388, %f359, %f387;
	fma.rn.f32 	%f641, %f10, %f388, %f386;
$L__BB28_70:
	setp.lt.s32 	%p58, %r95, 9;
	@%p58 bra 	$L__BB28_74;
	setp.ne.s32 	%p59, %r6, 0;
	mov.b32 	%r412, 0;
	@%p59 bra 	$L__BB28_73;
	ld.shared.u32 	%r412, [%r9+32];
$L__BB28_73:
	shfl.sync.idx.b32	%r287|%p60, %r412, 0, 31, -1;
	ld.shared.u64 	%rd203, [%r37+2048];
	mov.b32 	%f389, %r287;
	and.b64  	%rd204, %rd13, %rd203;
	popc.b64 	%r288, %rd204;
	cvt.rn.f32.u32 	%f390, %r288;
	mul.f32 	%f391, %f389, %f390;
	fma.rn.f32 	%f392, %f1, %f391, %f641;
	and.b64  	%rd205, %rd14, %rd203;
	popc.b64 	%r289, %rd205;
	cvt.rn.f32.u32 	%f393, %r289;
	mul.f32 	%f394, %f389, %f393;
	fma.rn.f32 	%f395, %f2, %f394, %f392;
	and.b64  	%rd206, %rd15, %rd203;
	popc.b64 	%r290, %rd206;
	cvt.rn.f32.u32 	%f396, %r290;
	mul.f32 	%f397, %f389, %f396;
	fma.rn.f32 	%f398, %f3, %f397, %f395;
	and.b64  	%rd207, %rd16, %rd203;
	popc.b64 	%r291, %rd207;
	cvt.rn.f32.u32 	%f399, %r291;
	mul.f32 	%f400, %f389, %f399;
	fma.rn.f32 	%f401, %f4, %f400, %f398;
	and.b64  	%rd208, %rd17, %rd203;
	popc.b64 	%r292, %rd208;
	cvt.rn.f32.u32 	%f402, %r292;
	mul.f32 	%f403, %f389, %f402;
	fma.rn.f32 	%f404, %f5, %f403, %f401;
	and.b64  	%rd209, %rd18, %rd203;
	popc.b64 	%r293, %rd209;
	cvt.rn.f32.u32 	%f405, %r293;
	mul.f32 	%f406, %f389, %f405;
	fma.rn.f32 	%f407, %f6, %f406, %f404;
	and.b64  	%rd210, %rd19, %rd203;
	popc.b64 	%r294, %rd210;
	cvt.rn.f32.u32 	%f408, %r294;
	mul.f32 	%f409, %f389, %f408;
	fma.rn.f32 	%f410, %f7, %f409, %f407;
	and.b64  	%rd211, %rd20, %rd203;
	popc.b64 	%r295, %rd211;
	cvt.rn.f32.u32 	%f411, %r295;
	mul.f32 	%f412, %f389, %f411;
	fma.rn.f32 	%f413, %f8, %f412, %f410;
	and.b64  	%rd212, %rd21, %rd203;
	popc.b64 	%r296, %rd212;
	cvt.rn.f32.u32 	%f414, %r296;
	mul.f32 	%f415, %f389, %f414;
	fma.rn.f32 	%f416, %f9, %f415, %f413;
	and.b64  	%rd213, %rd22, %rd203;
	popc.b64 	%r297, %rd213;
	cvt.rn.f32.u32 	%f417, %r297;
	mul.f32 	%f418, %f389, %f417;
	fma.rn.f32 	%f641, %f10, %f418, %f416;
$L__BB28_74:
	setp.lt.s32 	%p61, %r95, 10;
	@%p61 bra 	$L__BB28_78;
	setp.ne.s32 	%p62, %r6, 0;
	mov.b32 	%r413, 0;
	@%p62 bra 	$L__BB28_77;
	ld.shared.u32 	%r413, [%r9+36];
$L__BB28_77:
	shfl.sync.idx.b32	%r299|%p63, %r413, 0, 31, -1;
	ld.shared.u64 	%rd214, [%r37+2304];
	mov.b32 	%f419, %r299;
	and.b64  	%rd215, %rd13, %rd214;
	popc.b64 	%r300, %rd215;
	cvt.rn.f32.u32 	%f420, %r300;
	mul.f32 	%f421, %f419, %f420;
	fma.rn.f32 	%f422, %f1, %f421, %f641;
	and.b64  	%rd216, %rd14, %rd214;
	popc.b64 	%r301, %rd216;
	cvt.rn.f32.u32 	%f423, %r301;
	mul.f32 	%f424, %f419, %f423;
	fma.rn.f32 	%f425, %f2, %f424, %f422;
	and.b64  	%rd217, %rd15, %rd214;
	popc.b64 	%r302, %rd217;
	cvt.rn.f32.u32 	%f426, %r302;
	mul.f32 	%f427, %f419, %f426;
	fma.rn.f32 	%f428, %f3, %f427, %f425;
	and.b64  	%rd218, %rd16, %rd214;
	popc.b64 	%r303, %rd218;
	cvt.rn.f32.u32 	%f429, %r303;
	mul.f32 	%f430, %f419, %f429;
	fma.rn.f32 	%f431, %f4, %f430, %f428;
	and.b64  	%rd219, %rd17, %rd214;
	popc.b64 	%r304, %rd219;
	cvt.rn.f32.u32 	%f432, %r304;
	mul.f32 	%f433, %f419, %f432;
	fma.rn.f32 	%f434, %f5, %f433, %f431;
	and.b64  	%rd220, %rd18, %rd214;
	popc.b64 	%r305, %rd220;
	cvt.rn.f32.u32 	%f435, %r305;
	mul.f32 	%f436, %f419, %f435;
	fma.rn.f32 	%f437, %f6, %f436, %f434;
	and.b64  	%rd221, %rd19, %rd214;
	popc.b64 	%r306, %rd221;
	cvt.rn.f32.u32 	%f438, %r306;
	mul.f32 	%f439, %f419, %f438;
	fma.rn.f32 	%f440, %f7, %f439, %f437;
	and.b64  	%rd222, %rd20, %rd214;
	popc.b64 	%r307, %rd222;
	cvt.rn.f32.u32 	%f441, %r307;
	mul.f32 	%f442, %f419, %f441;
	fma.rn.f32 	%f443, %f8, %f442, %f440;
	and.b64  	%rd223, %rd21, %rd214;
	popc.b64 	%r308, %rd223;
	cvt.rn.f32.u32 	%f444, %r308;
	mul.f32 	%f445, %f419, %f444;
	fma.rn.f32 	%f446, %f9, %f445, %f443;
	and.b64  	%rd224, %rd22, %rd214;
	popc.b64 	%r309, %rd224;
	cvt.rn.f32.u32 	%f447, %r309;
	mul.f32 	%f448, %f419, %f447;
	fma.rn.f32 	%f641, %f10, %f448, %f446;
$L__BB28_78:
	setp.lt.s32 	%p64, %r95, 11;
	@%p64 bra 	$L__BB28_82;
	setp.ne.s32 	%p65, %r6, 0;
	mov.b32 	%r414, 0;
	@%p65 bra 	$L__BB28_81;
	ld.shared.u32 	%r414, [%r9+40];
$L__BB28_81:
	shfl.sync.idx.b32	%r311|%p66, %r414, 0, 31, -1;
	ld.shared.u64 	%rd225, [%r37+2560];
	mov.b32 	%f449, %r311;
	and.b64  	%rd226, %rd13, %rd225;
	popc.b64 	%r312, %rd226;
	cvt.rn.f32.u32 	%f450, %r312;
	mul.f32 	%f451, %f449, %f450;
	fma.rn.f32 	%f452, %f1, %f451, %f641;
	and.b64  	%rd227, %rd14, %rd225;
	popc.b64 	%r313, %rd227;
	cvt.rn.f32.u32 	%f453, %r313;
	mul.f32 	%f454, %f449, %f453;
	fma.rn.f32 	%f455, %f2, %f454, %f452;
	and.b64  	%rd228, %rd15, %rd225;
	popc.b64 	%r314, %rd228;
	cvt.rn.f32.u32 	%f456, %r314;
	mul.f32 	%f457, %f449, %f456;
	fma.rn.f32 	%f458, %f3, %f457, %f455;
	and.b64  	%rd229, %rd16, %rd225;
	popc.b64 	%r315, %rd229;
	cvt.rn.f32.u32 	%f459, %r315;
	mul.f32 	%f460, %f449, %f459;
	fma.rn.f32 	%f461, %f4, %f460, %f458;
	and.b64  	%rd230, %rd17, %rd225;
	popc.b64 	%r316, %rd230;
	cvt.rn.f32.u32 	%f462, %r316;
	mul.f32 	%f463, %f449, %f462;
	fma.rn.f32 	%f464, %f5, %f463, %f461;
	and.b64  	%rd231, %rd18, %rd225;
	popc.b64 	%r317, %rd231;
	cvt.rn.f32.u32 	%f465, %r317;
	mul.f32 	%f466, %f449, %f465;
	fma.rn.f32 	%f467, %f6, %f466, %f464;
	and.b64  	%rd232, %rd19, %rd225;
	popc.b64 	%r318, %rd232;
	cvt.rn.f32.u32 	%f468, %r318;
	mul.f32 	%f469, %f449, %f468;
	fma.rn.f32 	%f470, %f7, %f469, %f467;
	and.b64  	%rd233, %rd20, %rd225;
	popc.b64 	%r319, %rd233;
	cvt.rn.f32.u32 	%f471, %r319;
	mul.f32 	%f472, %f449, %f471;
	fma.rn.f32 	%f473, %f8, %f472, %f470;
	and.b64  	%rd234, %rd21, %rd225;
	popc.b64 	%r320, %rd234;
	cvt.rn.f32.u32 	%f474, %r320;
	mul.f32 	%f475, %f449, %f474;
	fma.rn.f32 	%f476, %f9, %f475, %f473;
	and.b64  	%rd235, %rd22, %rd225;
	popc.b64 	%r321, %rd235;
	cvt.rn.f32.u32 	%f477, %r321;
	mul.f32 	%f478, %f449, %f477;
	fma.rn.f32 	%f641, %f10, %f478, %f476;
$L__BB28_82:
	setp.lt.s32 	%p67, %r95, 12;
	@%p67 bra 	$L__BB28_86;
	setp.ne.s32 	%p68, %r6, 0;
	mov.b32 	%r415, 0;
	@%p68 bra 	$L__BB28_85;
	ld.shared.u32 	%r415, [%r9+44];
$L__BB28_85:
	shfl.sync.idx.b32	%r323|%p69, %r415, 0, 31, -1;
	ld.shared.u64 	%rd236, [%r37+2816];
	mov.b32 	%f479, %r323;
	and.b64  	%rd237, %rd13, %rd236;
	popc.b64 	%r324, %rd237;
	cvt.rn.f32.u32 	%f480, %r324;
	mul.f32 	%f481, %f479, %f480;
	fma.rn.f32 	%f482, %f1, %f481, %f641;
	and.b64  	%rd238, %rd14, %rd236;
	popc.b64 	%r325, %rd238;
	cvt.rn.f32.u32 	%f483, %r325;
	mul.f32 	%f484, %f479, %f483;
	fma.rn.f32 	%f485, %f2, %f484, %f482;
	and.b64  	%rd239, %rd15, %rd236;
	popc.b64 	%r326, %rd239;
	cvt.rn.f32.u32 	%f486, %r326;
	mul.f32 	%f487, %f479, %f486;
	fma.rn.f32 	%f488, %f3, %f487, %f485;
	and.b64  	%rd240, %rd16, %rd236;
	popc.b64 	%r327, %rd240;
	cvt.rn.f32.u32 	%f489, %r327;
	mul.f32 	%f490, %f479, %f489;
	fma.rn.f32 	%f491, %f4, %f490, %f488;
	and.b64  	%rd241, %rd17, %rd236;
	popc.b64 	%r328, %rd241;
	cvt.rn.f32.u32 	%f492, %r328;
	mul.f32 	%f493, %f479, %f492;
	fma.rn.f32 	%f494, %f5, %f493, %f491;
	and.b64  	%rd242, %rd18, %rd236;
	popc.b64 	%r329, %rd242;
	cvt.rn.f32.u32 	%f495, %r329;
	mul.f32 	%f496, %f479, %f495;
	fma.rn.f32 	%f497, %f6, %f496, %f494;
	and.b64  	%rd243, %rd19, %rd236;
	popc.b64 	%r330, %rd243;
	cvt.rn.f32.u32 	%f498, %r330;
	mul.f32 	%f499, %f479, %f498;
	fma.rn.f32 	%f500, %f7, %f499, %f497;
	and.b64  	%rd244, %rd20, %rd236;
	popc.b64 	%r331, %rd244;
	cvt.rn.f32.u32 	%f501, %r331;
	mul.f32 	%f502, %f479, %f501;
	fma.rn.f32 	%f503, %f8, %f502, %f500;
	and.b64  	%rd245, %rd21, %rd236;
	popc.b64 	%r332, %rd245;
	cvt.rn.f32.u32 	%f504, %r332;
	mul.f32 	%f505, %f479, %f504;
	fma.rn.f32 	%f506, %f9, %f505, %f503;
	and.b64  	%rd246, %rd22, %rd236;
	popc.b64 	%r333, %rd246;
	cvt.rn.f32.u32 	%f507, %r333;
	mul.f32 	%f508, %f479, %f507;
	fma.rn.f32 	%f641, %f10, %f508, %f506;
$L__BB28_86:
	setp.lt.s32 	%p70, %r95, 13;
	@%p70 bra 	$L__BB28_90;
	setp.ne.s32 	%p71, %r6, 0;
	mov.b32 	%r416, 0;
	@%p71 bra 	$L__BB28_89;
	ld.shared.u32 	%r416, [%r9+48];
$L__BB28_89:
	shfl.sync.idx.b32	%r335|%p72, %r416, 0, 31, -1;
	ld.shared.u64 	%rd247, [%r37+3072];
	mov.b32 	%f509, %r335;
	and.b64  	%rd248, %rd13, %rd247;
	popc.b64 	%r336, %rd248;
	cvt.rn.f32.u32 	%f510, %r336;
	mul.f32 	%f511, %f509, %f510;
	fma.rn.f32 	%f512, %f1, %f511, %f641;
	and.b64  	%rd249, %rd14, %rd247;
	popc.b64 	%r337, %rd249;
	cvt.rn.f32.u32 	%f513, %r337;
	mul.f32 	%f514, %f509, %f513;
	fma.rn.f32 	%f515, %f2, %f514, %f512;
	and.b64  	%rd250, %rd15, %rd247;
	popc.b64 	%r338, %rd250;
	cvt.rn.f32.u32 	%f516, %r338;
	mul.f32 	%f517, %f509, %f516;
	fma.rn.f32 	%f518, %f3, %f517, %f515;
	and.b64  	%rd251, %rd16, %rd247;
	popc.b64 	%r339, %rd251;
	cvt.rn.f32.u32 	%f519, %r339;
	mul.f32 	%f520, %f509, %f519;
	fma.rn.f32 	%f521, %f4, %f520, %f518;
	and.b64  	%rd252, %rd17, %rd247;
	popc.b64 	%r340, %rd252;
	cvt.rn.f32.u32 	%f522, %r340;
	mul.f32 	%f523, %f509, %f522;
	fma.rn.f32 	%f524, %f5, %f523, %f521;
	and.b64  	%rd253, %rd18, %rd247;
	popc.b64 	%r341, %rd253;
	cvt.rn.f32.u32 	%f525, %r341;
	mul.f32 	%f526, %f509, %f525;
	fma.rn.f32 	%f527, %f6, %f526, %f524;
	and.b64  	%rd254, %rd19, %rd247;
	popc.b64 	%r342, %rd254;
	cvt.rn.f32.u32 	%f528, %r342;
	mul.f32 	%f529, %f509, %f528;
	fma.rn.f32 	%f530, %f7, %f529, %f527;
	and.b64  	%rd255, %rd20, %rd247;
	popc.b64 	%r343, %rd255;
	cvt.rn.f32.u32 	%f531, %r343;
	mul.f32 	%f532, %f509, %f531;
	fma.rn.f32 	%f533, %f8, %f532, %f530;
	and.b64  	%rd256, %rd21, %rd247;
	popc.b64 	%r344, %rd256;
	cvt.rn.f32.u32 	%f534, %r344;
	mul.f32 	%f535, %f509, %f534;
	fma.rn.f32 	%f536, %f9, %f535, %f533;
	and.b64  	%rd257, %rd22, %rd247;
	popc.b64 	%r345, %rd257;
	cvt.rn.f32.u32 	%f537, %r345;
	mul.f32 	%f538, %f509, %f537;
	fma.rn.f32 	%f641, %f10, %f538, %f536;
$L__BB28_90:
	setp.lt.s32 	%p73, %r95, 14;
	@%p73 bra 	$L__BB28_94;
	setp.ne.s32 	%p74, %r6, 0;
	mov.b32 	%r417, 0;
	@%p74 bra 	$L__BB28_93;
	ld.shared.u32 	%r417, [%r9+52];
$L__BB28_93:
	shfl.sync.idx.b32	%r347|%p75, %r417, 0, 31, -1;
	ld.shared.u64 	%rd258, [%r37+3328];
	mov.b32 	%f539, %r347;
	and.b64  	%rd259, %rd13, %rd258;
	popc.b64 	%r348, %rd259;
	cvt.rn.f32.u32 	%f540, %r348;
	mul.f32 	%f541, %f539, %f540;
	fma.rn.f32 	%f542, %f1, %f541, %f641;
	and.b64  	%rd260, %rd14, %rd258;
	popc.b64 	%r349, %rd260;
	cvt.rn.f32.u32 	%f543, %r349;
	mul.f32 	%f544, %f539, %f543;
	fma.rn.f32 	%f545, %f2, %f544, %f542;
	and.b64  	%rd261, %rd15, %rd258;
	popc.b64 	%r350, %rd261;
	cvt.rn.f32.u32 	%f546, %r350;
	mul.f32 	%f547, %f539, %f546;
	fma.rn.f32 	%f548, %f3, %f547, %f545;
	and.b64  	%rd262, %rd16, %rd258;
	popc.b64 	%r351, %rd262;
	cvt.rn.f32.u32 	%f549, %r351;
	mul.f32 	%f550, %f539, %f549;
	fma.rn.f32 	%f551, %f4, %f550, %f548;
	and.b64  	%rd263, %rd17, %rd258;
	popc.b64 	%r352, %rd263;
	cvt.rn.f32.u32 	%f552, %r352;
	mul.f32 	%f553, %f539, %f552;
	fma.rn.f32 	%f554, %f5, %f553, %f551;
	and.b64  	%rd264, %rd18, %rd258;
	popc.b64 	%r353, %rd264;
	cvt.rn.f32.u32 	%f555, %r353;
	mul.f32 	%f556, %f539, %f555;
	fma.rn.f32 	%f557, %f6, %f556, %f554;
	and.b64  	%rd265, %rd19, %rd258;
	popc.b64 	%r354, %rd265;
	cvt.rn.f32.u32 	%f558, %r354;
	mul.f32 	%f559, %f539, %f558;
	fma.rn.f32 	%f560, %f7, %f559, %f557;
	and.b64  	%rd266, %rd20, %rd258;
	popc.b64 	%r355, %rd266;
	cvt.rn.f32.u32 	%f561, %r355;
	mul.f32 	%f562, %f539, %f561;
	fma.rn.f32 	%f563, %f8, %f562, %f560;
	and.b64  	%rd267, %rd21, %rd258;
	popc.b64 	%r356, %rd267;
	cvt.rn.f32.u32 	%f564, %r356;
	mul.f32 	%f565, %f539, %f564;
	fma.rn.f32 	%f566, %f9, %f565, %f563;
	and.b64  	%rd268, %rd22, %rd258;
	popc.b64 	%r357, %rd268;
	cvt.rn.f32.u32 	%f567, %r357;
	mul.f32 	%f568, %f539, %f567;
	fma.rn.f32 	%f641, %f10, %f568, %f566;
$L__BB28_94:
	setp.lt.s32 	%p76, %r95, 15;
	@%p76 bra 	$L__BB28_98;
	setp.ne.s32 	%p77, %r6, 0;
	mov.b32 	%r418, 0;
	@%p77 bra 	$L__BB28_97;
	ld.shared.u32 	%r418, [%r9+56];
$L__BB28_97:
	shfl.sync.idx.b32	%r359|%p78, %r418, 0, 31, -1;
	ld.shared.u64 	%rd269, [%r37+3584];
	mov.b32 	%f569, %r359;
	and.b64  	%rd270, %rd13, %rd269;
	popc.b64 	%r360, %rd270;
	cvt.rn.f32.u32 	%f570, %r360;
	mul.f32 	%f571, %f569, %f570;
	fma.rn.f32 	%f572, %f1, %f571, %f641;
	and.b64  	%rd271, %rd14, %rd269;
	popc.b64 	%r361, %rd271;
	cvt.rn.f32.u32 	%f573, %r361;
	mul.f32 	%f574, %f569, %f573;
	fma.rn.f32 	%f575, %f2, %f574, %f572;
	and.b64  	%rd272, %rd15, %rd269;
	popc.b64 	%r362, %rd272;
	cvt.rn.f32.u32 	%f576, %r362;
	mul.f32 	%f577, %f569, %f576;
	fma.rn.f32 	%f578, %f3, %f577, %f575;
	and.b64  	%rd273, %rd16, %rd269;
	popc.b64 	%r363, %rd273;
	cvt.rn.f32.u32 	%f579, %r363;
	mul.f32 	%f580, %f569, %f579;
	fma.rn.f32 	%f581, %f4, %f580, %f578;
	and.b64  	%rd274, %rd17, %rd269;
	popc.b64 	%r364, %rd274;
	cvt.rn.f32.u32 	%f582, %r364;
	mul.f32 	%f583, %f569, %f582;
	fma.rn.f32 	%f584, %f5, %f583, %f581;
	and.b64  	%rd275, %rd18, %rd269;
	popc.b64 	%r365, %rd275;
	cvt.rn.f32.u32 	%f585, %r365;
	mul.f32 	%f586, %f569, %f585;
	fma.rn.f32 	%f587, %f6, %f586, %f584;
	and.b64  	%rd276, %rd19, %rd269;
	popc.b64 	%r366, %rd276;
	cvt.rn.f32.u32 	%f588, %r366;
	mul.f32 	%f589, %f569, %f588;
	fma.rn.f32 	%f590, %f7, %f589, %f587;
	and.b64  	%rd277, %rd20, %rd269;
	popc.b64 	%r367, %rd277;
	cvt.rn.f32.u32 	%f591, %r367;
	mul.f32 	%f592, %f569, %f591;
	fma.rn.f32 	%f593, %f8, %f592, %f590;
	and.b64  	%rd278, %rd21, %rd269;
	popc.b64 	%r368, %rd278;
	cvt.rn.f32.u32 	%f594, %r368;
	mul.f32 	%f595, %f569, %f594;
	fma.rn.f32 	%f596, %f9, %f595, %f593;
	and.b64  	%rd279, %rd22, %rd269;
	popc.b64 	%r369, %rd279;
	cvt.rn.f32.u32 	%f597, %r369;
	mul.f32 	%f598, %f569, %f597;
	fma.rn.f32 	%f641, %f10, %f598, %f596;
$L__BB28_98:
	setp.ne.s32 	%p79, %r95, 16;
	@%p79 bra 	$L__BB28_102;
	setp.ne.s32 	%p80, %r6, 0;
	mov.b32 	%r419, 0;
	@%p80 bra 	$L__BB28_101;
	ld.shared.u32 	%r419, [%r9+60];
$L__BB28_101:
	shfl.sync.idx.b32	%r371|%p81, %r419, 0, 31, -1;
	ld.shared.u64 	%rd280, [%r37+3840];
	mov.b32 	%f599, %r371;
	and.b64  	%rd281, %rd13, %rd280;
	popc.b64 	%r372, %rd281;
	cvt.rn.f32.u32 	%f600, %r372;
	mul.f32 	%f601, %f599, %f600;
	fma.rn.f32 	%f602, %f1, %f601, %f641;
	and.b64  	%rd282, %rd14, %rd280;
	popc.b64 	%r373, %rd282;
	cvt.rn.f32.u32 	%f603, %r373;
	mul.f32 	%f604, %f599, %f603;
	fma.rn.f32 	%f605, %f2, %f604, %f602;
	and.b64  	%rd283, %rd15, %rd280;
	popc.b64 	%r374, %rd283;
	cvt.rn.f32.u32 	%f606, %r374;
	mul.f32 	%f607, %f599, %f606;
	fma.rn.f32 	%f608, %f3, %f607, %f605;
	and.b64  	%rd284, %rd16, %rd280;
	popc.b64 	%r375, %rd284;
	cvt.rn.f32.u32 	%f609, %r375;
	mul.f32 	%f610, %f599, %f609;
	fma.rn.f32 	%f611, %f4, %f610, %f608;
	and.b64  	%rd285, %rd17, %rd280;
	popc.b64 	%r376, %rd285;
	cvt.rn.f32.u32 	%f612, %r376;
	mul.f32 	%f613, %f599, %f612;
	fma.rn.f32 	%f614, %f5, %f613, %f611;
	and.b64  	%rd286, %rd18, %rd280;
	popc.b64 	%r377, %rd286;
	cvt.rn.f32.u32 	%f615, %r377;
	mul.f32 	%f616, %f599, %f615;
	fma.rn.f32 	%f617, %f6, %f616, %f614;
	and.b64  	%rd287, %rd19, %rd280;
	popc.b64 	%r378, %rd287;
	cvt.rn.f32.u32 	%f618, %r378;
	mul.f32 	%f619, %f599, %f618;
	fma.rn.f32 	%f620, %f7, %f619, %f617;
	and.b64  	%rd288, %rd20, %rd280;
	popc.b64 	%r379, %rd288;
	cvt.rn.f32.u32 	%f621, %r379;
	mul.f32 	%f622, %f599, %f621;
	fma.rn.f32 	%f623, %f8, %f622, %f620;
	and.b64  	%rd289, %rd21, %rd280;
	popc.b64 	%r380, %rd289;
	cvt.rn.f32.u32 	%f624, %r380;
	mul.f32 	%f625, %f599, %f624;
	fma.rn.f32 	%f626, %f9, %f625, %f623;
	and.b64  	%rd290, %rd22, %rd280;
	popc.b64 	%r381, %rd290;
	cvt.rn.f32.u32 	%f627, %r381;
	mul.f32 	%f628, %f599, %f627;
	fma.rn.f32 	%f641, %f10, %f628, %f626;
$L__BB28_102:
	setp.ne.s32 	%p82, %r6, 0;
	mov.b32 	%r382, %f641;
	shfl.sync.down.b32	%r383|%p83, %r382, 16, 31, -1;
	mov.b32 	%f629, %r383;
	add.f32 	%f630, %f641, %f629;
	mov.b32 	%r384, %f630;
	shfl.sync.down.b32	%r385|%p84, %r384, 8, 31, -1;
	mov.b32 	%f631, %r385;
	add.f32 	%f632, %f630, %f631;
	mov.b32 	%r386, %f632;
	shfl.sync.down.b32	%r387|%p85, %r386, 4, 31, -1;
	mov.b32 	%f633, %r387;
	add.f32 	%f634, %f632, %f633;
	mov.b32 	%r388, %f634;
	shfl.sync.down.b32	%r389|%p86, %r388, 2, 31, -1;
	mov.b32 	%f635, %r389;
	add.f32 	%f636, %f634, %f635;
	mov.b32 	%r390, %f636;
	shfl.sync.down.b32	%r391|%p87, %r390, 1, 31, -1;
	mov.b32 	%f637, %r391;
	add.f32 	%f47, %f636, %f637;
	@%p82 bra 	$L__BB28_104;
	ld.param.u64 	%rd299, [_Z66popcount_weighted_keys_literal_fused_multiq_kernel_warp_out_w32_sbILi10EEvPKyPKfiiS1_S3_iiiiiPKxS5_fiPf_param_15];
	ld.param.f32 	%f639, [_Z66popcount_weighted_keys_literal_fused_multiq_kernel_warp_out_w32_sbILi10EEvPKyPKfiiS1_S3_iiiiiPKxS5_fiPf_param_13];
	mul.f32 	%f638, %f639, %f47;
	add.s64 	%rd291, %rd79, %rd11;
	cvta.to.global.u64 	%rd292, %rd299;
	shl.b64 	%rd293, %rd291, 2;
	add.s64 	%rd294, %rd292, %rd293;
	st.global.f32 	[%rd294], %f638;
$L__BB28_104:
	add.s32 	%r392, %r7, 31;
	shr.u32 	%r393, %r392, 5;
	add.s32 	%r403, %r403, %r393;
	setp.lt.u32 	%p88, %r403, %r2;
	@%p88 bra 	$L__BB28_26;
$L__BB28_105:
	bar.sync 	0;
	add.s32 	%r400, %r400, 1;
	setp.ne.s32 	%p89, %r400, %r1;
	@%p89 bra 	$L__BB28_18;
$L__BB28_106:
	ret;
$L__BB28_107:
	mul.wide.u32 	%rd47, %r396, 8;
	add.s64 	%rd40, %rd2, %rd47;
	// begin inline asm
	ld.global.nc.u64 %rd39, [%rd40];
	// end inline asm
	add.s32 	%r120, %r396, %r20;
	shl.b32 	%r121, %r120, 3;
	add.s32 	%r122, %r8, %r121;
	st.shared.u64 	[%r122], %rd39;
	add.s32 	%r123, %r396, %r7;
	mul.wide.u32 	%rd48, %r123, 8;
	add.s64 	%rd42, %rd2, %rd48;
	// begin inline asm
	ld.global.nc.u64 %rd41, [%rd42];
	// end inline asm
	shl.b32 	%r124, %r7, 3;
	add.s32 	%r125, %r122, %r124;
	st.shared.u64 	[%r125], %rd41;
	add.s32 	%r126, %r123, %r7;
	mul.wide.u32 	%rd49, %r126, 8;
	add.s64 	%rd44, %rd2, %rd49;
	// begin inline asm
	ld.global.nc.u64 %rd43, [%rd44];
	// end inline asm
	add.s32 	%r127, %r125, %r124;
	st.shared.u64 	[%r127], %rd43;
	add.s32 	%r128, %r126, %r7;
	mul.wide.u32 	%rd50, %r128, 8;
	add.s64 	%rd46, %rd2, %rd50;
	// begin inline asm
	ld.global.nc.u64 %rd45, [%rd46];
	// end inline asm
	add.s32 	%r129, %r127, %r124;
	st.shared.u64 	[%r129], %rd45;
	add.s32 	%r396, %r128, %r7;
	setp.lt.u32 	%p10, %r396, 320;
	@%p10 bra 	$L__BB28_107;
	bra.uni 	$L__BB28_9;

}
	// .globl	_Z67popcount_weighted_keys_literal_fused_multiq_kernel_warp_out_w32_sb2ILi11EEvPKyPKfiiS1_S3_iiiiiPKxS5_fiPf
.visible .entry _Z67popcount_weighted_keys_literal_fused_multiq_kernel_warp_out_w32_sb2ILi11EEvPKyPKfiiS1_S3_iiiiiPKxS5_fiPf(
	.param .u64 .ptr .align 1 _Z67popcount_weighted_keys_literal_fused_multiq_kernel_warp_out_w32_sb2ILi11EEvPKyPKfiiS1_S3_iiiiiPKxS5_fiPf_param_0,
	.param .u64 .ptr .align 1 _Z67popcount_weighted_keys_literal_fused_multiq_kernel_warp_out_w32_sb2ILi11EEvPKyPKfiiS1_S3_iiiiiPKxS5_fiPf_param_1,
	.param .u32 _Z67popcount_weighted_keys_literal_fused_multiq_kernel_warp_out_w32_sb2ILi11EEvPKyPKfiiS1_S3_iiiiiPKxS5_fiPf_param_2,
	.param .u32 _Z67popcount_weighted_keys_literal_fused_multiq_kernel_warp_out_w32_sb2ILi11EEvPKyPKfiiS1_S3_iiiiiPKxS5_fiPf_param_3,
	.param .u64 .ptr .align 1 _Z67popcount_weighted_keys_literal_fused_multiq_kernel_warp_out_w32_sb2ILi11EEvPKyPKfiiS1_S3_iiiiiPKxS5_fiPf_param_4,
	.param .u64 .ptr .align 1 _Z67popcount_weighted_keys_literal_fused_multiq_kernel_warp_out_w32_sb2ILi11EEvPKyPKfiiS1_S3_iiiiiPKxS5_fiPf_param_5,
	.param .u32 _Z67popcount_weighted_keys_literal_fused_multiq_kernel_warp_out_w32_sb2ILi11EEvPKyPKfiiS1_S3_iiiiiPKxS5_fiPf_param_6,
	.param .u32 _Z67popcount_weighted_keys_literal_fused_multiq_kernel_warp_out_w32_sb2ILi11EEvPKyPKfiiS1_S3_iiiiiPKxS5_fiPf_param_7,
	.param .u32 _Z67popcount_weighted_keys_literal_fused_multiq_kernel_warp_out_w32_sb2ILi11EEvPKyPKfiiS1_S3_iiiiiPKxS5_fiPf_param_8,
	.param .u32 _Z67popcount_weighted_keys_literal_fused_multiq_kernel_warp_out_w32_sb2ILi11EEvPKyPKfiiS1_S3_iiiiiPKxS5_fiPf_param_9,
	.param .u32 _Z67popcount_weighted_keys_literal_fused_multiq_kernel_warp_out_w32_sb2ILi11EEvPKyPKfiiS1_S3_iiiiiPKxS5_fiPf_param_10,
	.param .u64 .ptr .align 1 _Z67popcount_weighted_keys_literal_fused_multiq_kernel_warp_out_w32_sb2ILi11EEvPKyPKfiiS1_S3_iiiiiPKxS5_fiPf_param_11,
	.param .u64 .ptr .align 1 _Z67popcount_weighted_keys_literal_fused_multiq_kernel_warp_out_w32_sb2ILi11EEvPKyPKfiiS1_S3_iiiiiPKxS5_fiPf_param_12,
	.param .f32 _Z67popcount_weighted_keys_literal_fused_multiq_kernel_warp_out_w32_sb2ILi11EEvPKyPKfiiS1_S3_iiiiiPKxS5_fiPf_param_13,
	.param .u32 _Z67popcount_weighted_keys_literal_fused_multiq_kernel_warp_out_w32_sb2ILi11EEvPKyPKfiiS1_S3_iiiiiPKxS5_fiPf_param_14,
	.param .u64 .ptr .align 1 _Z67popcount_weighted_keys_literal_fused_multiq_kernel_warp_out_w32_sb2ILi11EEvPKyPKfiiS1_S3_iiiiiPKxS5_fiPf_param_15
)
{
	.reg .pred 	%p<470>;
	.reg .b32 	%r<2202>;
	.reg .b32 	%f<2116>;
	.reg .b64 	%rd<646>;

	ld.param.u64 	%rd120, [_Z67popcount_weighted_keys_literal_fused_multiq_kernel_warp_out_w32_sb2ILi11EEvPKyPKfiiS1_S3_iiiiiPKxS5_fiPf_param_4];
	ld.param.u64 	%rd121, [_Z67popcount_weighted_keys_literal_fused_multiq_kernel_warp_out_w32_sb2ILi11EEvPKyPKfiiS1_S3_iiiiiPKxS5_fiPf_param_5];
	ld.param.u32 	%r84, [_Z67popcount_weighted_keys_literal_fused_multiq_kernel_warp_out_w32_sb2ILi11EEvPKyPKfiiS1_S3_iiiiiPKxS5_fiPf_param_7];
	ld.param.u32 	%r85, [_Z67popcount_weighted_keys_literal_fused_multiq_kernel_warp_out_w32_sb2ILi11EEvPKyPKfiiS1_S3_iiiiiPKxS5_fiPf_param_8];
	ld.param.u32 	%r88, [_Z67popcount_weighted_keys_literal_fused_multiq_kernel_warp_out_w32_sb2ILi11EEvPKyPKfiiS1_S3_iiiiiPKxS5_fiPf_param_9];
	ld.param.u32 	%r86, [_Z67popcount_weighted_keys_literal_fused_multiq_kernel_warp_out_w32_sb2ILi11EEvPKyPKfiiS1_S3_iiiiiPKxS5_fiPf_param_10];
	mov.u32 	%r89, %ctaid.x;
	mov.u32 	%r90, %ctaid.y;
	max.s32 	%r1, %r88, 1;
	max.s32 	%r2, %r86, 1;
	mul.lo.s32 	%r91, %r1, %r90;
	mul.lo.s32 	%r3, %r2, %r89;
	setp.ge.s32 	%p2, %r91, %r85;
	@%p2 bra 	$L__BB29_840;
	ld.param.u32 	%r1939, [_Z67popcount_weighted_keys_literal_fused_multiq_kernel_warp_out_w32_sb2ILi11EEvPKyPKfiiS1_S3_iiiiiPKxS5_fiPf_param_2];
	mov.u32 	%r4, %tid.x;
	shl.b32 	%r93, %r1939, 8;
	mov.u32 	%r94, shmem$1;
	add.s32 	%r5, %r94, %r93;
	mad.lo.s32 	%r95, %r2, 2816, %r5;
	shl.b32 	%r96, %r1939, 2;
	add.s32 	%r6, %r95, %r96;
	mov.u32 	%r7, %ntid.x;
	add.s32 	%r8, %r4, %r7;
	max.u32 	%r97, %r8, 352;
	setp.lt.u32 	%p3, %r8, 352;
	selp.u32 	%r98, 1, 0, %p3;
	add.s32 	%r99, %r8, %r98;
	sub.s32 	%r100, %r97, %r99;
	div.u32 	%r101, %r100, %r7;
	add.s32 	%r9, %r101, %r98;
	max.u32 	%r102, %r8, 11;
	setp.lt.u32 	%p4, %r8, 11;
	selp.u32 	%r103, 1, 0, %p4;
	add.s32 	%r104, %r8, %r103;
	sub.s32 	%r105, %r102, %r104;
	div.u32 	%r106, %r105, %r7;
	add.s32 	%r10, %r106, %r103;
	and.b32  	%r11, %r9, 3;
	add.s32 	%r12, %r8, %r7;
	add.s32 	%r13, %r12, %r7;
	and.b32  	%r14, %r10, 3;
	mov.b32 	%r2174, 0;
$L__BB29_2:
	add.s32 	%r16, %r2174, %r3;
	setp.ge.s32 	%p5, %r16, %r84;
	@%p5 bra 	$L__BB29_16;
	setp.gt.u32 	%p6, %r4, 351;
	cvt.u64.u32 	%rd1, %r16;
	@%p6 bra 	$L__BB29_9;
	mad.lo.s64 	%rd2, %rd1, 2816, %rd120;
	setp.eq.s32 	%p7, %r11, 3;
	mul.lo.s32 	%r17, %r2174, 352;
	mov.u32 	%r2175, %r4;
	@%p7 bra 	$L__BB29_8;
	setp.eq.s32 	%p8, %r11, 0;
	mul.wide.u32 	%rd127, %r4, 8;
	add.s64 	%rd126, %rd2, %rd127;
	// begin inline asm
	ld.global.nc.u64 %rd125, [%rd126];
	// end inline asm
	add.s32 	%r107, %r4, %r17;
	shl.b32 	%r108, %r107, 3;
	add.s32 	%r18, %r5, %r108;
	st.shared.u64 	[%r18], %rd125;
	mov.u32 	%r2175, %r8;
	@%p8 bra 	$L__BB29_8;
	setp.eq.s32 	%p9, %r11, 1;
	mul.wide.s32 	%rd130, %r7, 8;
	add.s64 	%rd129, %rd126, %rd130;
	// begin inline asm
	ld.global.nc.u64 %rd128, [%rd129];
	// end inline asm
	shl.b32 	%r19, %r7, 3;
	add.s32 	%r20, %r18, %r19;
	st.shared.u64 	[%r20], %rd128;
	mov.u32 	%r2175, %r12;
	@%p9 bra 	$L__BB29_8;
	add.s64 	%rd132, %rd129, %rd130;
	// begin inline asm
	ld.global.nc.u64 %rd131, [%rd132];
	// end inline asm
	add.s32 	%r109, %r20, %r19;
	st.shared.u64 	[%r109], %rd131;
	mov.u32 	%r2175, %r13;
$L__BB29_8:
	setp.lt.u32 	%p10, %r9, 3;
	@%p10 bra 	$L__BB29_9;
	bra.uni 	$L__BB29_841;
$L__BB29_9:
	setp.gt.u32 	%p12, %r4, 10;
	@%p12 bra 	$L__BB29_16;
	mad.lo.s64 	%rd5, %rd1, 44, %rd121;
	setp.eq.s32 	%p13, %r14, 3;
	mul.lo.s32 	%r22, %r2174, 11;
	mov.u32 	%r2176, %r4;
	@%p13 bra 	$L__BB29_14;
	setp.eq.s32 	%p14, %r14, 0;
	mul.wide.u32 	%rd147, %r4, 4;
	add.s64 	%rd146, %rd5, %rd147;
	// begin inline asm
	ld.global.nc.f32 %f875, [%rd146];
	// end inline asm
	add.s32 	%r120, %r4, %r22;
	shl.b32 	%r121, %r120, 2;
	add.s32 	%r23, %r6, %r121;
	st.shared.f32 	[%r23], %f875;
	mov.u32 	%r2176, %r8;
	@%p14 bra 	$L__BB29_14;
	setp.eq.s32 	%p15, %r14, 1;
	mul.wide.s32 	%rd149, %r7, 4;
	add.s64 	%rd148, %rd146, %rd149;
	// begin inline asm
	ld.global.nc.f32 %f876, [%rd148];
	// end inline asm
	shl.b32 	%r24, %r7, 2;
	add.s32 	%r25, %r23, %r24;
	st.shared.f32 	[%r25], %f876;
	mov.u32 	%r2176, %r12;
	@%p15 bra 	$L__BB29_14;
	add.s64 	%rd150, %rd148, %rd149;
	// begin inline asm
	ld.global.nc.f32 %f877, [%rd150];
	// end inline asm
	add.s32 	%r122, %r25, %r24;
	st.shared.f32 	[%r122], %f877;
	mov.u32 	%r2176, %r13;
$L__BB29_14:
	setp.lt.u32 	%p16, %r10, 3;
	@%p16 bra 	$L__BB29_16;
$L__BB29_15:
	mul.wide.u32 	%rd156, %r2176, 4;
	add.s64 	%rd152, %rd5, %rd156;
	// begin inline asm
	ld.global.nc.f32 %f878, [%rd152];
	// end inline asm
	add.s32 	%r123, %r2176, %r22;
	shl.b32 	%r124, %r123, 2;
	add.s32 	%r125, %r6, %r124;
	st.shared.f32 	[%r125], %f878;
	add.s32 	%r126, %r2176, %r7;
	mul.wide.u32 	%rd157, %r126, 4;
	add.s64 	%rd153, %rd5, %rd157;
	// begin inline asm
	ld.global.nc.f32 %f879, [%rd153];
	// end inline asm
	shl.b32 	%r127, %r7, 2;
	add.s32 	%r128, %r125, %r127;
	st.shared.f32 	[%r128], %f879;
	add.s32 	%r129, %r126, %r7;
	mul.wide.u32 	%rd158, %r129, 4;
	add.s64 	%rd154, %rd5, %rd158;
	// begin inline asm
	ld.global.nc.f32 %f880, [%rd154];
	// end inline asm
	add.s32 	%r130, %r128, %r127;
	st.shared.f32 	[%r130], %f880;
	add.s32 	%r131, %r129, %r7;
	mul.wide.u32 	%rd159, %r131, 4;
	add.s64 	%rd155, %rd5, %rd159;
	// begin inline asm
	ld.global.nc.f32 %f881, [%rd155];
	// end inline asm
	add.s32 	%r132, %r130, %r127;
	st.shared.f32 	[%r132], %f881;
	add.s32 	%r2176, %r131, %r7;
	setp.lt.u32 	%p17, %r2176, 11;
	@%p17 bra 	$L__BB29_15;
$L__BB29_16:
	add.s32 	%r2174, %r2174, 1;
	setp.ne.s32 	%p18, %r2174, %r2;
	@%p18 bra 	$L__BB29_2;
	ld.param.u32 	%r1981, [_Z67popcount_weighted_keys_literal_fused_multiq_kernel_warp_out_w32_sb2ILi11EEvPKyPKfiiS1_S3_iiiiiPKxS5_fiPf_param_10];
	bar.sync 	0;
	shr.u32 	%r134, %r4, 4;
	and.b32  	%r136, %r134, 62;
	or.b32  	%r137, %r136, 1;
	setp.lt.u32 	%p19, %r136, %r2;
	setp.gt.s32 	%p20, %r1981, %r137;
	or.pred  	%p1, %p19, %p20;
	mov.b32 	%r2179, 0;
$L__BB29_18:
	ld.param.u32 	%r1980, [_Z67popcount_weighted_keys_literal_fused_multiq_kernel_warp_out_w32_sb2ILi11EEvPKyPKfiiS1_S3_iiiiiPKxS5_fiPf_param_8];
	mov.u32 	%r138, %ctaid.y;
	mad.lo.s32 	%r139, %r1, %r138, %r2179;
	setp.ge.s32 	%p21, %r139, %r1980;
	@%p21 bra 	$L__BB29_840;
	ld.param.u64 	%rd575, [_Z67popcount_weighted_keys_literal_fused_multiq_kernel_warp_out_w32_sb2ILi11EEvPKyPKfiiS1_S3_iiiiiPKxS5_fiPf_param_12];
	ld.param.u32 	%r1940, [_Z67popcount_weighted_keys_literal_fused_multiq_kernel_warp_out_w32_sb2ILi11EEvPKyPKfiiS1_S3_iiiiiPKxS5_fiPf_param_2];
	shl.b32 	%r140, %r1940, 5;
	mov.u32 	%r2180, %tid.x;
	setp.ge.s32 	%p22, %r2180, %r140;
	mul.wide.u32 	%rd163, %r139, 8;
	add.s64 	%rd162, %rd575, %rd163;
	// begin inline asm
	ld.global.nc.s64 %rd161, [%rd162];
	// end inline asm
	@%p22 bra 	$L__BB29_20;
	bra.uni 	$L__BB29_842;
$L__BB29_20:
	ld.param.u32 	%r1942, [_Z67popcount_weighted_keys_literal_fused_multiq_kernel_warp_out_w32_sb2ILi11EEvPKyPKfiiS1_S3_iiiiiPKxS5_fiPf_param_2];
	mov.u32 	%r2181, %tid.x;
	setp.ge.s32 	%p24, %r2181, %r1942;
	@%p24 bra 	$L__BB29_22;
$L__BB29_21:
	ld.param.u32 	%r1943, [_Z67popcount_weighted_keys_literal_fused_multiq_kernel_warp_out_w32_sb2ILi11EEvPKyPKfiiS1_S3_iiiiiPKxS5_fiPf_param_2];
	ld.param.u64 	%rd572, [_Z67popcount_weighted_keys_literal_fused_multiq_kernel_warp_out_w32_sb2ILi11EEvPKyPKfiiS1_S3_iiiiiPKxS5_fiPf_param_1];
	cvt.s64.s32 	%rd173, %r2181;
	mov.u32 	%r152, %ctaid.y;
	mad.lo.s32 	%r153, %r1, %r152, %r2179;
	cvt.u64.u32 	%rd174, %r153;
	cvt.s64.s32 	%rd175, %r1943;
	mad.lo.s64 	%rd176, %rd174, %rd175, %rd173;
	shl.b64 	%rd177, %rd176, 2;
	add.s64 	%rd172, %rd572, %rd177;
	// begin inline asm
	ld.global.nc.f32 %f883, [%rd172];
	// end inline asm
	shl.b32 	%r154, %r1943, 8;
	mov.u32 	%r155, shmem$1;
	add.s32 	%r156, %r155, %r154;
	mad.lo.s32 	%r157, %r2, 2816, %r156;
	shl.b32 	%r158, %r2181, 2;
	add.s32 	%r159, %r157, %r158;
	st.shared.f32 	[%r159], %f883;
	mov.u32 	%r160, %ntid.x;
	add.s32 	%r2181, %r2181, %r160;
	setp.lt.s32 	%p25, %r2181, %r1943;
	@%p25 bra 	$L__BB29_21;
$L__BB29_22:
	bar.sync 	0;
	@%p1 bra 	$L__BB29_24;
	bar.sync 	0;
	bra.uni 	$L__BB29_839;
$L__BB29_24:
	mov.u32 	%r161, %tid.x;
	shr.u32 	%r162, %r161, 4;
	and.b32  	%r163, %r162, 62;
	setp.ge.u32 	%p26, %r163, %r2;
	mov.b64 	%rd600, 0;
	@%p26 bra 	$L__BB29_26;
	ld.param.u64 	%rd573, [_Z67popcount_weighted_keys_literal_fused_multiq_kernel_warp_out_w32_sb2ILi11EEvPKyPKfiiS1_S3_iiiiiPKxS5_fiPf_param_11];
	mov.u32 	%r164, %ctaid.x;
	mad.lo.s32 	%r168, %r2, %r164, %r163;
	mul.wide.u32 	%rd181, %r168, 8;
	add.s64 	%rd180, %rd573, %rd181;
	// begin inline asm
	ld.global.nc.s64 %rd600, [%rd180];
	// end inline asm
$L__BB29_26:
	ld.param.u32 	%r1982, [_Z67popcount_weighted_keys_literal_fused_multiq_kernel_warp_out_w32_sb2ILi11EEvPKyPKfiiS1_S3_iiiiiPKxS5_fiPf_param_10];
	or.b32  	%r171, %r162, 1;
	setp.le.s32 	%p27, %r1982, %r171;
	mov.b64 	%rd601, 0;
	@%p27 bra 	$L__BB29_28;
	ld.param.u64 	%rd574, [_Z67popcount_weighted_keys_literal_fused_multiq_kernel_warp_out_w32_sb2ILi11EEvPKyPKfiiS1_S3_iiiiiPKxS5_fiPf_param_11];
	mov.u32 	%r172, %ctaid.x;
	mov.u32 	%r173, %tid.x;
	shr.u32 	%r174, %r173, 4;
	and.b32  	%r175, %r174, 62;
	mad.lo.s32 	%r176, %r2, %r172, %r175;
	mul.wide.u32 	%rd185, %r176, 8;
	add.s64 	%rd186, %rd574, %rd185;
	add.s64 	%rd184, %rd186, 8;
	// begin inline asm
	ld.global.nc.s64 %rd601, [%rd184];
	// end inline asm
$L__BB29_28:
	and.b32  	%r179, %r162, 62;
	setp.ge.u32 	%p28, %r179, %r2;
	@%p28 bra 	$L__BB29_30;
	ld.param.u32 	%r1944, [_Z67popcount_weighted_keys_literal_fused_multiq_kernel_warp_out_w32_sb2ILi11EEvPKyPKfiiS1_S3_iiiiiPKxS5_fiPf_param_2];
	shl.b32 	%r180, %r1944, 8;
	mov.u32 	%r181, shmem$1;
	add.s32 	%r182, %r181, %r180;
	mad.lo.s32 	%r183, %r2, 2816, %r182;
	shl.b32 	%r184, %r1944, 2;
	add.s32 	%r185, %r183, %r184;
	mov.u32 	%r186, %tid.x;
	shr.u32 	%r187, %r186, 4;
	and.b32  	%r188, %r187, 62;
	mad.lo.s32 	%r189, %r188, 44, %r185;
	ld.shared.f32 	%f1668, [%r189];
	mul.lo.s32 	%r190, %r188, 352;
	and.b32  	%r191, %r186, 31;
	or.b32  	%r192, %r190, %r191;
	shl.b32 	%r193, %r192, 3;
	add.s32 	%r194, %r182, %r193;
	ld.shared.u64 	%rd588, [%r194];
	ld.shared.f32 	%f1667, [%r189+4];
	ld.shared.u64 	%rd587, [%r194+256];
	ld.shared.f32 	%f1666, [%r189+8];
	ld.shared.u64 	%rd586, [%r194+512];
	ld.shared.f32 	%f1665, [%r189+12];
	ld.shared.u64 	%rd585, [%r194+768];
	ld.shared.f32 	%f1664, [%r189+16];
	ld.shared.u64 	%rd584, [%r194+1024];
	ld.shared.f32 	%f1663, [%r189+20];
	ld.shared.u64 	%rd583, [%r194+1280];
	ld.shared.f32 	%f1662, [%r189+24];
	ld.shared.u64 	%rd582, [%r194+1536];
	ld.shared.f32 	%f1661, [%r189+28];
	ld.shared.u64 	%rd581, [%r194+1792];
	ld.shared.f32 	%f1660, [%r189+32];
	ld.shared.u64 	%rd580, [%r194+2048];
	ld.shared.f32 	%f1659, [%r189+36];
	ld.shared.u64 	%rd579, [%r194+2304];
	ld.shared.f32 	%f1658, [%r189+40];
	ld.shared.u64 	%rd578, [%r194+2560];
$L__BB29_30:
	ld.param.u32 	%r1983, [_Z67popcount_weighted_keys_literal_fused_multiq_kernel_warp_out_w32_sb2ILi11EEvPKyPKfiiS1_S3_iiiiiPKxS5_fiPf_param_10];
	mov.u32 	%r195, %tid.x;
	shr.u32 	%r196, %r195, 4;
	or.b32  	%r197, %r196, 1;
	setp.le.s32 	%p29, %r1983, %r197;
	@%p29 bra 	$L__BB29_32;
	ld.param.u32 	%r1945, [_Z67popcount_weighted_keys_literal_fused_multiq_kernel_warp_out_w32_sb2ILi11EEvPKyPKfiiS1_S3_iiiiiPKxS5_fiPf_param_2];
	shl.b32 	%r198, %r1945, 8;
	mov.u32 	%r199, shmem$1;
	add.s32 	%r200, %r199, %r198;
	mad.lo.s32 	%r201, %r2, 2816, %r200;
	shl.b32 	%r202, %r1945, 2;
	add.s32 	%r203, %r201, %r202;
	and.b32  	%r206, %r196, 62;
	mad.lo.s32 	%r207, %r206, 44, %r203;
	ld.shared.f32 	%f1679, [%r207+44];
	mul.lo.s32 	%r208, %r206, 352;
	and.b32  	%r209, %r195, 31;
	or.b32  	%r210, %r208, %r209;
	shl.b32 	%r211, %r210, 3;
	add.s32 	%r212, %r200, %r211;
	ld.shared.u64 	%rd599, [%r212+2816];
	ld.shared.f32 	%f1678, [%r207+48];
	ld.shared.u64 	%rd598, [%r212+3072];
	ld.shared.f32 	%f1677, [%r207+52];
	ld.shared.u64 	%rd597, [%r212+3328];
	ld.shared.f32 	%f1676, [%r207+56];
	ld.shared.u64 	%rd596, [%r212+3584];
	ld.shared.f32 	%f1675, [%r207+60];
	ld.shared.u64 	%rd595, [%r212+3840];
	ld.shared.f32 	%f1674, [%r207+64];
	ld.shared.u64 	%rd594, [%r212+4096];
	ld.shared.f32 	%f1673, [%r207+68];
	ld.shared.u64 	%rd593, [%r212+4352];
	ld.shared.f32 	%f1672, [%r207+72];
	ld.shared.u64 	%rd592, [%r212+4608];
	ld.shared.f32 	%f1671, [%r207+76];
	ld.shared.u64 	%rd591, [%r212+4864];
	ld.shared.f32 	%f1670, [%r207+80];
	ld.shared.u64 	%rd590, [%r212+5120];
	ld.shared.f32 	%f1669, [%r207+84];
	ld.shared.u64 	%rd589, [%r212+5376];
$L__BB29_32:
	ld.param.u32 	%r1946, [_Z67popcount_weighted_keys_literal_fused_multiq_kernel_warp_out_w32_sb2ILi11EEvPKyPKfiiS1_S3_iiiiiPKxS5_fiPf_param_2];
	setp.lt.s32 	%p30, %r1946, 17;
	@%p30 bra 	$L__BB29_81;
	ld.param.u32 	%r1947, [_Z67popcount_weighted_keys_literal_fused_multiq_kernel_warp_out_w32_sb2ILi11EEvPKyPKfiiS1_S3_iiiiiPKxS5_fiPf_param_2];
	shl.b32 	%r213, %r1947, 8;
	mov.u32 	%r214, shmem$1;
	add.s32 	%r215, %r214, %r213;
	mad.lo.s32 	%r2198, %r2, 2816, %r215;
	mov.u32 	%r216, %tid.x;
	shl.b32 	%r217, %r216, 3;
	and.b32  	%r218, %r217, 248;
	add.s32 	%r2200, %r214, %r218;
	neg.s32 	%r2199, %r1947;
	mov.f32 	%f884, 0f00000000;
	mov.f32 	%f1747, %f884;
	mov.f32 	%f1746, %f884;
$L__BB29_34:
	mov.u32 	%r220, %tid.x;
	and.b32  	%r221, %r220, 31;
	setp.ne.s32 	%p31, %r221, 0;
	mov.b32 	%r2201, 0;
	@%p31 bra 	$L__BB29_36;
	ld.shared.u32 	%r2201, [%r2198];
$L__BB29_36:
	mov.u32 	%r222, %tid.x;
	shr.u32 	%r223, %r222, 4;
	and.b32  	%r224, %r223, 62;
	setp.ge.u32 	%p32, %r224, %r2;
	shfl.sync.idx.b32	%r225|%p33, %r2201, 0, 31, -1;
	mov.b32 	%f803, %r225;
	ld.shared.u64 	%rd95, [%r2200];
	add.s32 	%r2200, %r2200, 256;
	@%p32 bra 	$L__BB29_38;
	and.b64  	%rd187, %rd588, %rd95;
	popc.b64 	%r226, %rd187;
	cvt.rn.f32.u32 	%f885, %r226;
	mul.f32 	%f886, %f803, %f885;
	fma.rn.f32 	%f1746, %f1668, %f886, %f1746;
$L__BB29_38:
	ld.param.u32 	%r1984, [_Z67popcount_weighted_keys_literal_fused_multiq_kernel_warp_out_w32_sb2ILi11EEvPKyPKfiiS1_S3_iiiiiPKxS5_fiPf_param_10];
	mov.u32 	%r227, %tid.x;
	shr.u32 	%r228, %r227, 4;
	or.b32  	%r229, %r228, 1;
	setp.le.s32 	%p34, %r1984, %r229;
	@%p34 bra 	$L__BB29_40;
	and.b64  	%rd188, %rd599, %rd95;
	popc.b64 	%r230, %rd188;
	cvt.rn.f32.u32 	%f887, %r230;
	mul.f32 	%f888, %f803, %f887;
	fma.rn.f32 	%f1747, %f1679, %f888, %f1747;
$L__BB29_40:
	mov.u32 	%r231, %tid.x;
	shr.u32 	%r232, %r231, 4;
	and.b32  	%r233, %r232, 62;
	setp.ge.u32 	%p35, %r233, %r2;
	@%p35 bra 	$L__BB29_42;
	and.b64  	%rd189, %rd587, %rd95;
	popc.b64 	%r234, %rd189;
	cvt.rn.f32.u32 	%f889, %r234;
	mul.f32 	%f890, %f803, %f889;
	fma.rn.f32 	%f1746, %f1667, %f890, %f1746;
$L__BB29_42:
	ld.param.u32 	%r1985, [_Z67popcount_weighted_keys_literal_fused_multiq_kernel_warp_out_w32_sb2ILi11EEvPKyPKfiiS1_S3_iiiiiPKxS5_fiPf_param_10];
	mov.u32 	%r235, %tid.x;
	shr.u32 	%r236, %r235, 4;
	or.b32  	%r237, %r236, 1;
	setp.le.s32 	%p36, %r1985, %r237;
	@%p36 bra 	$L__BB29_44;
	and.b64  	%rd190, %rd598, %rd95;
	popc.b64 	%r238, %rd190;
	cvt.rn.f32.u32 	%f891, %r238;
	mul.f32 	%f892, %f803, %f891;
	fma.rn.f32 	%f1747, %f1678, %f892, %f1747;
$L__BB29_44:
	mov.u32 	%r239, %tid.x;
	shr.u32 	%r240, %r239, 4;
	and.b32  	%r241, %r240, 62;
	setp.ge.u32 	%p37, %r241, %r2;
	@%p37 bra 	$L__BB29_46;
	and.b64  	%rd191, %rd586, %rd95;
	popc.b64 	%r242, %rd191;
	cvt.rn.f32.u32 	%f893, %r242;
	mul.f32 	%f894, %f803, %f893;
	fma.rn.f32 	%f1746, %f1666, %f894, %f1746;
$L__BB29_46:
	ld.param.u32 	%r1986, [_Z67popcount_weighted_keys_literal_fused_multiq_kernel_warp_out_w32_sb2ILi11EEvPKyPKfiiS1_S3_iiiiiPKxS5_fiPf_param_10];
	mov.u32 	%r243, %tid.x;
	shr.u32 	%r244, %r243, 4;
	or.b32  	%r245, %r244, 1;
	setp.le.s32 	%p38, %r1986, %r245;
	@%p38 bra 	$L__BB29_48;
	and.b64  	%rd192, %rd597, %rd95;
	popc.b64 	%r246, %rd192;
	cvt.rn.f32.u32 	%f895, %r246;
	mul.f32 	%f896, %f803, %f895;
	fma.rn.f32 	%f1747, %f1677, %f896, %f1747;
$L__BB29_48:
	mov.u32 	%r247, %tid.x;
	shr.u32 	%r248, %r247, 4;
	and.b32  	%r249, %r248, 62;
	setp.ge.u32 	%p39, %r249, %r2;
	@%p39 bra 	$L__BB29_50;
	and.b64  	%rd193, %rd585, %rd95;
	popc.b64 	%r250, %rd193;
	cvt.rn.f32.u32 	%f897, %r250;
	mul.f32 	%f898, %f803, %f897;
	fma.rn.f32 	%f1746, %f1665, %f898, %f1746;
$L__BB29_50:
	ld.param.u32 	%r1987, [_Z67popcount_weighted_keys_literal_fused_multiq_kernel_warp_out_w32_sb2ILi11EEvPKyPKfiiS1_S3_iiiiiPKxS5_fiPf_param_10];
	mov.u32 	%r251, %tid.x;
	shr.u32 	%r252, %r251, 4;
	or.b32  	%r253, %r252, 1;
	setp.le.s32 	%p40, %r1987, %r253;
	@%p40 bra 	$L__BB29_52;
	and.b64  	%rd194, %rd596, %rd95;
	popc.b64 	%r254, %rd194;
	cvt.rn.f32.u32 	%f899, %r254;
	mul.f32 	%f900, %f803, %f899;
	fma.rn.f32 	%f1747, %f1676, %f900, %f1747;
$L__BB29_52:
	mov.u32 	%r255, %tid.x;
	shr.u32 	%r256, %r255, 4;
	and.b32  	%r257, %r256, 62;
	setp.ge.u32 	%p41, %r257, %r2;
	@%p41 bra 	$L__BB29_54;
	and.b64  	%rd195, %rd584, %rd95;
	popc.b64 	%r258, %rd195;
	cvt.rn.f32.u32 	%f901, %r258;
	mul.f32 	%f902, %f803, %f901;
	fma.rn.f32 	%f1746, %f1664, %f902, %f1746;
$L__BB29_54:
	ld.param.u32 	%r1988, [_Z67popcount_weighted_keys_literal_fused_multiq_kernel_warp_out_w32_sb2ILi11EEvPKyPKfiiS1_S3_iiiiiPKxS5_fiPf_param_10];
	mov.u32 	%r259, %tid.x;
	shr.u32 	%r260, %r259, 4;
	or.b32  	%r261, %r260, 1;
	setp.le.s32 	%p42, %r1988, %r261;
	@%p42 bra 	$L__BB29_56;
	and.b64  	%rd196, %rd595, %rd95;
	popc.b64 	%r262, %rd196;
	cvt.rn.f32.u32 	%f903, %r262;
	mul.f32 	%f904, %f803, %f903;
	fma.rn.f32 	%f1747, %f1675, %f904, %f1747;
$L__BB29_56:
	mov.u32 	%r263, %tid.x;
	shr.u32 	%r264, %r263, 4;
	and.b32  	%r265, %r264, 62;
	setp.ge.u32 	%p43, %r265, %r2;
	@%p43 bra 	$L__BB29_58;
	and.b64  	%rd197, %rd583, %rd95;
	popc.b64 	%r266, %rd197;
	cvt.rn.f32.u32 	%f905, %r266;
	mul.f32 	%f906, %f803, %f905;
	fma.rn.f32 	%f1746, %f1663, %f906, %f1746;
$L__BB29_58:
	ld.param.u32 	%r1989, [_Z67popcount_weighted_keys_literal_fused_multiq_kernel_warp_out_w32_sb2ILi11EEvPKyPKfiiS1_S3_iiiiiPKxS5_fiPf_param_10];
	mov.u32 	%r267, %tid.x;
	shr.u32 	%r268, %r267, 4;
	or.b32  	%r269, %r268, 1;
	setp.le.s32 	%p44, %r1989, %r269;
	@%p44 bra 	$L__BB29_60;
	and.b64  	%rd198, %rd594, %rd95;
	popc.b64 	%r270, %rd198;
	cvt.rn.f32.u32 	%f907, %r270;
	mul.f32 	%f908, %f803, %f907;
	fma.rn.f32 	%f1747, %f1674, %f908, %f1747;
$L__BB29_60:
	mov.u32 	%r271, %tid.x;
	shr.u32 	%r272, %r271, 4;
	and.b32  	%r273, %r272, 62;
	setp.ge.u32 	%p45, %r273, %r2;
	@%p45 bra 	$L__BB29_62;
	and.b64  	%rd199, %rd582, %rd95;
	popc.b64 	%r274, %rd199;
	cvt.rn.f32.u32 	%f909, %r274;
	mul.f32 	%f910, %f803, %f909;
	fma.rn.f32 	%f1746, %f1662, %f910, %f1746;
$L__BB29_62:
	ld.param.u32 	%r1990, [_Z67popcount_weighted_keys_literal_fused_multiq_kernel_warp_out_w32_sb2ILi11EEvPKyPKfiiS1_S3_iiiiiPKxS5_fiPf_param_10];
	mov.u32 	%r275, %tid.x;
	shr.u32 	%r276, %r275, 4;
	or.b32  	%r277, %r276, 1;
	setp.le.s32 	%p46, %r1990, %r277;
	@%p46 bra 	$L__BB29_64;
	and.b64  	%rd200, %rd593, %rd95;
	popc.b64 	%r278, %rd200;
	cvt.rn.f32.u32 	%f911, %r278;
	mul.f32 	%f912, %f803, %f911;
	fma.rn.f32 	%f1747, %f1673, %f912, %f1747;
$L__BB29_64:
	mov.u32 	%r279, %tid.x;
	shr.u32 	%r280, %r279, 4;
	and.b32  	%r281, %r280, 62;
	setp.ge.u32 	%p47, %r281, %r2;
	@%p47 bra 	$L__BB29_66;
	and.b64  	%rd201, %rd581, %rd95;
	popc.b64 	%r282, %rd201;
	cvt.rn.f32.u32 	%f913, %r282;
	mul.f32 	%f914, %f803, %f913;
	fma.rn.f32 	%f1746, %f1661, %f914, %f1746;
$L__BB29_66:
	ld.param.u32 	%r1991, [_Z67popcount_weighted_keys_literal_fused_multiq_kernel_warp_out_w32_sb2ILi11EEvPKyPKfiiS1_S3_iiiiiPKxS5_fiPf_param_10];
	mov.u32 	%r283, %tid.x;
	shr.u32 	%r284, %r283, 4;
	or.b32  	%r285, %r284, 1;
	setp.le.s32 	%p48, %r1991, %r285;
	@%p48 bra 	$L__BB29_68;
	and.b64  	%rd202, %rd592, %rd95;
	popc.b64 	%r286, %rd202;
	cvt.rn.f32.u32 	%f915, %r286;
	mul.f32 	%f916, %f803, %f915;
	fma.rn.f32 	%f1747, %f1672, %f916, %f1747;
$L__BB29_68:
	mov.u32 	%r287, %tid.x;
	shr.u32 	%r288, %r287, 4;
	and.b32  	%r289, %r288, 62;
	setp.ge.u32 	%p49, %r289, %r2;
	@%p49 bra 	$L__BB29_70;
	and.b64  	%rd203, %rd580, %rd95;
	popc.b64 	%r290, %rd203;
	cvt.rn.f32.u32 	%f917, %r290;
	mul.f32 	%f918, %f803, %f917;
	fma.rn.f32 	%f1746, %f1660, %f918, %f1746;
$L__BB29_70:
	ld.param.u32 	%r1992, [_Z67popcount_weighted_keys_literal_fused_multiq_kernel_warp_out_w32_sb2ILi11EEvPKyPKfiiS1_S3_iiiiiPKxS5_fiPf_param_10];
	mov.u32 	%r291, %tid.x;
	shr.u32 	%r292, %r291, 4;
	or.b32  	%r293, %r292, 1;
	setp.le.s32 	%p50, %r1992, %r293;
	@%p50 bra 	$L__BB29_72;
	and.b64  	%rd204, %rd591, %rd95;
	popc.b64 	%r294, %rd204;
	cvt.rn.f32.u32 	%f919, %r294;
	mul.f32 	%f920, %f803, %f919;
	fma.rn.f32 	%f1747, %f1671, %f920, %f1747;
$L__BB29_72:
	mov.u32 	%r295, %tid.x;
	shr.u32 	%r296, %r295, 4;
	and.b32  	%r297, %r296, 62;
	setp.ge.u32 	%p51, %r297, %r2;
	@%p51 bra 	$L__BB29_74;
	and.b64  	%rd205, %rd579, %rd95;
	popc.b64 	%r298, %rd205;
	cvt.rn.f32.u32 	%f921, %r298;
	mul.f32 	%f922, %f803, %f921;
	fma.rn.f32 	%f1746, %f1659, %f922, %f1746;
$L__BB29_74:
	ld.param.u32 	%r1993, [_Z67popcount_weighted_keys_literal_fused_multiq_kernel_warp_out_w32_sb2ILi11EEvPKyPKfiiS1_S3_iiiiiPKxS5_fiPf_param_10];
	mov.u32 	%r299, %tid.x;
	shr.u32 	%r300, %r299, 4;
	or.b32  	%r301, %r300, 1;
	setp.le.s32 	%p52, %r1993, %r301;
	@%p52 bra 	$L__BB29_76;
	and.b64  	%rd206, %rd590, %rd95;
	popc.b64 	%r302, %rd206;
	cvt.rn.f32.u32 	%f923, %r302;
	mul.f32 	%f924, %f803, %f923;
	fma.rn.f32 	%f1747, %f1670, %f924, %f1747;
$L__BB29_76:
	mov.u32 	%r303, %tid.x;
	shr.u32 	%r304, %r303, 4;
	and.b32  	%r305, %r304, 62;
	setp.ge.u32 	%p53, %r305, %r2;
	@%p53 bra 	$L__BB29_78;
	and.b64  	%rd207, %rd578, %rd95;
	popc.b64 	%r306, %rd207;
	cvt.rn.f32.u32 	%f925, %r306;
	mul.f32 	%f926, %f803, %f925;
	fma.rn.f32 	%f1746, %f1658, %f926, %f1746;
$L__BB29_78:
	ld.param.u32 	%r1994, [_Z67popcount_weighted_keys_literal_fused_multiq_kernel_warp_out_w32_sb2ILi11EEvPKyPKfiiS1_S3_iiiiiPKxS5_fiPf_param_10];
	mov.u32 	%r307, %tid.x;
	shr.u32 	%r308, %r307, 4;
	or.b32  	%r309, %r308, 1;
	setp.le.s32 	%p54, %r1994, %r309;
	@%p54 bra 	$L__BB29_80;
	and.b64  	%rd208, %rd589, %rd95;
	popc.b64 	%r310, %rd208;
	cvt.rn.f32.u32 	%f927, %r310;
	mul.f32 	%f928, %f803, %f927;
	fma.rn.f32 	%f1747, %f1669, %f928, %f1747;
$L__BB29_80:
	add.s32 	%r2199, %r2199, 1;
	setp.ne.s32 	%p55, %r2199, 0;
	add.s32 	%r2198, %r2198, 4;
	@%p55 bra 	$L__BB29_34;
	bra.uni 	$L__BB29_833;
$L__BB29_81:
	ld.param.u32 	%r1948, [_Z67popcount_weighted_keys_literal_fused_multiq_kernel_warp_out_w32_sb2ILi11EEvPKyPKfiiS1_S3_iiiiiPKxS5_fiPf_param_2];
	setp.lt.s32 	%p56, %r1948, 1;
	mov.f32 	%f929, 0f00000000;
	mov.f32 	%f1746, %f929;
	mov.f32 	%f1747, %f929;
	@%p56 bra 	$L__BB29_128;
	and.b32  	%r313, %r195, 31;
	setp.ne.s32 	%p57, %r313, 0;
	mov.b32 	%r2182, 0;
	@%p57 bra 	$L__BB29_84;
	ld.param.u32 	%r1949, [_Z67popcount_weighted_keys_literal_fused_multiq_kernel_warp_out_w32_sb2ILi11EEvPKyPKfiiS1_S3_iiiiiPKxS5_fiPf_param_2];
	shl.b32 	%r314, %r1949, 8;
	mov.u32 	%r315, shmem$1;
	add.s32 	%r316, %r315, %r314;
	mad.lo.s32 	%r317, %r2, 2816, %r316;
	ld.shared.u32 	%r2182, [%r317];
$L__BB29_84:
	shr.u32 	%r319, %r195, 4;
	and.b32  	%r320, %r319, 62;
	setp.ge.u32 	%p58, %r320, %r2;
	shfl.sync.idx.b32	%r321|%p59, %r2182, 0, 31, -1;
	mov.b32 	%f67, %r321;
	shl.b32 	%r322, %r195, 3;
	and.b32  	%r323, %r322, 248;
	mov.u32 	%r324, shmem$1;
	add.s32 	%r325, %r324, %r323;
	ld.shared.u64 	%rd79, [%r325];
	mov.f32 	%f1746, 0f00000000;
	@%p58 bra 	$L__BB29_86;
	and.b64  	%rd209, %rd588, %rd79;
	popc.b64 	%r326, %rd209;
	cvt.rn.f32.u32 	%f931, %r326;
	mul.f32 	%f932, %f67, %f931;
	fma.rn.f32 	%f68, %f1668, %f932, 0f00000000;
	mov.f32 	%f1746, %f68;
$L__BB29_86:
	ld.param.u32 	%r1995, [_Z67popcount_weighted_keys_literal_fused_multiq_kernel_warp_out_w32_sb2ILi11EEvPKyPKfiiS1_S3_iiiiiPKxS5_fiPf_param_10];
	mov.u32 	%r327, %tid.x;
	shr.u32 	%r328, %r327, 4;
	or.b32  	%r329, %r328, 1;
	setp.le.s32 	%p60, %r1995, %r329;
	mov.f32 	%f1747, 0f00000000;
	@%p60 bra 	$L__BB29_88;
	and.b64  	%rd210, %rd599, %rd79;
	popc.b64 	%r330, %rd210;
	cvt.rn.f32.u32 	%f934, %r330;
	mul.f32 	%f935, %f67, %f934;
	fma.rn.f32 	%f70, %f1679, %f935, 0f00000000;
	mov.f32 	%f1747, %f70;
$L__BB29_88:
	mov.u32 	%r331, %tid.x;
	shr.u32 	%r332, %r331, 4;
	and.b32  	%r333, %r332, 62;
	setp.ge.u32 	%p61, %r333, %r2;
	@%p61 bra 	$L__BB29_90;
	and.b64  	%rd211, %rd587, %rd79;
	popc.b64 	%r334, %rd211;
	cvt.rn.f32.u32 	%f936, %r334;
	mul.f32 	%f937, %f67, %f936;
	fma.rn.f32 	%f72, %f1667, %f937, %f1746;
	mov.f32 	%f1746, %f72;
$L__BB29_90:
	ld.param.u32 	%r1996, [_Z67popcount_weighted_keys_literal_fused_multiq_kernel_warp_out_w32_sb2ILi11EEvPKyPKfiiS1_S3_iiiiiPKxS5_fiPf_param_10];
	mov.u32 	%r335, %tid.x;
	shr.u32 	%r336, %r335, 4;
	or.b32  	%r337, %r336, 1;
	setp.le.s32 	%p62, %r1996, %r337;
	@%p62 bra 	$L__BB29_92;
	and.b64  	%rd212, %rd598, %rd79;
	popc.b64 	%r338, %rd212;
	cvt.rn.f32.u32 	%f938, %r338;
	mul.f32 	%f939, %f67, %f938;
	fma.rn.f32 	%f74, %f1678, %f939, %f1747;
	mov.f32 	%f1747, %f74;
$L__BB29_92:
	mov.u32 	%r339, %tid.x;
	shr.u32 	%r340, %r339, 4;
	and.b32  	%r341, %r340, 62;
	setp.ge.u32 	%p63, %r341, %r2;
	@%p63 bra 	$L__BB29_94;
	and.b64  	%rd213, %rd586, %rd79;
	popc.b64 	%r342, %rd213;
	cvt.rn.f32.u32 	%f940, %r342;
	mul.f32 	%f941, %f67, %f940;
	fma.rn.f32 	%f76, %f1666, %f941, %f1746;
	mov.f32 	%f1746, %f76;
$L__BB29_94:
	ld.param.u32 	%r1997, [_Z67popcount_weighted_keys_literal_fused_multiq_kernel_warp_out_w32_sb2ILi11EEvPKyPKfiiS1_S3_iiiiiPKxS5_fiPf_param_10];
	mov.u32 	%r343, %tid.x;
	shr.u32 	%r344, %r343, 4;
	or.b32  	%r345, %r344, 1;
	setp.le.s32 	%p64, %r1997, %r345;
	@%p64 bra 	$L__BB29_96;
	and.b64  	%rd214, %rd597, %rd79;
	popc.b64 	%r346, %rd214;
	cvt.rn.f32.u32 	%f942, %r346;
	mul.f32 	%f943, %f67, %f942;
	fma.rn.f32 	%f78, %f1677, %f943, %f1747;
	mov.f32 	%f1747, %f78;
$L__BB29_96:
	mov.u32 	%r347, %tid.x;
	shr.u32 	%r348, %r347, 4;
	and.b32  	%r349, %r348, 62;
	setp.ge.u32 	%p65, %r349, %r2;
	@%p65 bra 	$L__BB29_98;
	and.b64  	%rd215, %rd585, %rd79;
	popc.b64 	%r350, %rd215;
	cvt.rn.f32.u32 	%f944, %r350;
	mul.f32 	%f945, %f67, %f944;
	fma.rn.f32 	%f80, %f1665, %f945, %f1746;
	mov.f32 	%f1746, %f80;
$L__BB29_98:
	ld.param.u32 	%r1998, [_Z67popcount_weighted_keys_literal_fused_multiq_kernel_warp_out_w32_sb2ILi11EEvPKyPKfiiS1_S3_iiiiiPKxS5_fiPf_param_10];
	mov.u32 	%r351, %tid.x;
	shr.u32 	%r352, %r351, 4;
	or.b32  	%r353, %r352, 1;
	setp.le.s32 	%p66, %r1998, %r353;
	@%p66 bra 	$L__BB29_100;
	and.b64  	%rd216, %rd596, %rd79;
	popc.b64 	%r354, %rd216;
	cvt.rn.f32.u32 	%f946, %r354;
	mul.f32 	%f947, %f67, %f946;
	fma.rn.f32 	%f82, %f1676, %f947, %f1747;
	mov.f32 	%f1747, %f82;
$L__BB29_100:
	mov.u32 	%r355, %tid.x;
	shr.u32 	%r356, %r355, 4;
	and.b32  	%r357, %r356, 62;
	setp.ge.u32 	%p67, %r357, %r2;
	@%p67 bra 	$L__BB29_102;
	and.b64  	%rd217, %rd584, %rd79;
	popc.b64 	%r358, %rd217;
	cvt.rn.f32.u32 	%f948, %r358;
	mul.f32 	%f949, %f67, %f948;
	fma.rn.f32 	%f84, %f1664, %f949, %f1746;
	mov.f32 	%f1746, %f84;
$L__BB29_102:
	ld.param.u32 	%r1999, [_Z67popcount_weighted_keys_literal_fused_multiq_kernel_warp_out_w32_sb2ILi11EEvPKyPKfiiS1_S3_iiiiiPKxS5_fiPf_param_10];
	mov.u32 	%r359, %tid.x;
	shr.u32 	%r360, %r359, 4;
	or.b32  	%r361, %r360, 1;
	setp.le.s32 	%p68, %r1999, %r361;
	@%p68 bra 	$L__BB29_104;
	and.b64  	%rd218, %rd595, %rd79;
	popc.b64 	%r362, %rd218;
	cvt.rn.f32.u32 	%f950, %r362;
	mul.f32 	%f951, %f67, %f950;
	fma.rn.f32 	%f86, %f1675, %f951, %f1747;
	mov.f32 	%f1747, %f86;
$L__BB29_104:
	mov.u32 	%r363, %tid.x;
	shr.u32 	%r364, %r363, 4;
	and.b32  	%r365, %r364, 62;
	setp.ge.u32 	%p69, %r365, %r2;
	@%p69 bra 	$L__BB29_106;
	and.b64  	%rd219, %rd583, %rd79;
	popc.b64 	%r366, %rd219;
	cvt.rn.f32.u32 	%f952, %r366;
	mul.f32 	%f953, %f67, %f952;
	fma.rn.f32 	%f88, %f1663, %f953, %f1746;
	mov.f32 	%f1746, %f88;
$L__BB29_106:
	ld.param.u32 	%r2000, [_Z67popcount_weighted_keys_literal_fused_multiq_kernel_warp_out_w32_sb2ILi11EEvPKyPKfiiS1_S3_iiiiiPKxS5_fiPf_param_10];
	mov.u32 	%r367, %tid.x;
	shr.u32 	%r368, %r367, 4;
	or.b32  	%r369, %r368, 1;
	setp.le.s32 	%p70, %r2000, %r369;
	@%p70 bra 	$L__BB29_108;
	and.b64  	%rd220, %rd594, %rd79;
	popc.b64 	%r370, %rd220;
	cvt.rn.f32.u32 	%f954, %r370;
	mul.f32 	%f955, %f67, %f954;
	fma.rn.f32 	%f90, %f1674, %f955, %f1747;
	mov.f32 	%f1747, %f90;
$L__BB29_108:
	mov.u32 	%r371, %tid.x;
	shr.u32 	%r372, %r371, 4;
	and.b32  	%r373, %r372, 62;
	setp.ge.u32 	%p71, %r373, %r2;
	@%p71 bra 	$L__BB29_110;
	and.b64  	%rd221, %rd582, %rd79;
	popc.b64 	%r374, %rd221;
	cvt.rn.f32.u32 	%f956, %r374;
	mul.f32 	%f957, %f67, %f956;
	fma.rn.f32 	%f92, %f1662, %f957, %f1746;
	mov.f32 	%f1746, %f92;
$L__BB29_110:
	ld.param.u32 	%r2001, [_Z67popcount_weighted_keys_literal_fused_multiq_kernel_warp_out_w32_sb2ILi11EEvPKyPKfiiS1_S3_iiiiiPKxS5_fiPf_param_10];
	mov.u32 	%r375, %tid.x;
	shr.u32 	%r376, %r375, 4;
	or.b32  	%r377, %r376, 1;
	setp.le.s32 	%p72, %r2001, %r377;
	@%p72 bra 	$L__BB29_112;
	and.b64  	%rd222, %rd593, %rd79;
	popc.b64 	%r378, %rd222;
	cvt.rn.f32.u32 	%f958, %r378;
	mul.f32 	%f959, %f67, %f958;
	fma.rn.f32 	%f94, %f1673, %f959, %f1747;
	mov.f32 	%f1747, %f94;
$L__BB29_112:
	mov.u32 	%r379, %tid.x;
	shr.u32 	%r380, %r379, 4;
	and.b32  	%r381, %r380, 62;
	setp.ge.u32 	%p73, %r381, %r2;
	@%p73 bra 	$L__BB29_114;
	and.b64  	%rd223, %rd581, %rd79;
	popc.b64 	%r382, %rd223;
	cvt.rn.f32.u32 	%f960, %r382;
	mul.f32 	%f961, %f67, %f960;
	fma.rn.f32 	%f96, %f1661, %f961, %f1746;
	mov.f32 	%f1746, %f96;
$L__BB29_114:
	ld.param.u32 	%r2002, [_Z67popcount_weighted_keys_literal_fused_multiq_kernel_warp_out_w32_sb2ILi11EEvPKyPKfiiS1_S3_iiiiiPKxS5_fiPf_param_10];
	mov.u32 	%r383, %tid.x;
	shr.u32 	%r384, %r383, 4;
	or.b32  	%r385, %r384, 1;
	setp.le.s32 	%p74, %r2002, %r385;
	@%p74 bra 	$L__BB29_116;
	and.b64  	%rd224, %rd592, %rd79;
	popc.b64 	%r386, %rd224;
	cvt.rn.f32.u32 	%f962, %r386;
	mul.f32 	%f963, %f67, %f962;
	fma.rn.f32 	%f98, %f1672, %f963, %f1747;
	mov.f32 	%f1747, %f98;
$L__BB29_116:
	mov.u32 	%r387, %tid.x;
	shr.u32 	%r388, %r387, 4;
	and.b32  	%r389, %r388, 62;
	setp.ge.u32 	%p75, %r389, %r2;
	@%p75 bra 	$L__BB29_118;
	and.b64  	%rd225, %rd580, %rd79;
	popc.b64 	%r390, %rd225;
	cvt.rn.f32.u32 	%f964, %r390;
	mul.f32 	%f965, %f67, %f964;
	fma.rn.f32 	%f100, %f1660, %f965, %f1746;
	mov.f32 	%f1746, %f100;
$L__BB29_118:
	ld.param.u32 	%r2003, [_Z67popcount_weighted_keys_literal_fused_multiq_kernel_warp_out_w32_sb2ILi11EEvPKyPKfiiS1_S3_iiiiiPKxS5_fiPf_param_10];
	mov.u32 	%r391, %tid.x;
	shr.u32 	%r392, %r391, 4;
	or.b32  	%r393, %r392, 1;
	setp.le.s32 	%p76, %r2003, %r393;
	@%p76 bra 	$L__BB29_120;
	and.b64  	%rd226, %rd591, %rd79;
	popc.b64 	%r394, %rd226;
	cvt.rn.f32.u32 	%f966, %r394;
	mul.f32 	%f967, %f67, %f966;
	fma.rn.f32 	%f102, %f1671, %f967, %f1747;
	mov.f32 	%f1747, %f102;
$L__BB29_120:
	mov.u32 	%r395, %tid.x;
	shr.u32 	%r396, %r395, 4;
	and.b32  	%r397, %r396, 62;
	setp.ge.u32 	%p77, %r397, %r2;
	@%p77 bra 	$L__BB29_122;
	and.b64  	%rd227, %rd579, %rd79;
	popc.b64 	%r398, %rd227;
	cvt.rn.f32.u32 	%f968, %r398;
	mul.f32 	%f969, %f67, %f968;
	fma.rn.f32 	%f104, %f1659, %f969, %f1746;
	mov.f32 	%f1746, %f104;
$L__BB29_122:
	ld.param.u32 	%r2004, [_Z67popcount_weighted_keys_literal_fused_multiq_kernel_warp_out_w32_sb2ILi11EEvPKyPKfiiS1_S3_iiiiiPKxS5_fiPf_param_10];
	mov.u32 	%r399, %tid.x;
	shr.u32 	%r400, %r399, 4;
	or.b32  	%r401, %r400, 1;
	setp.le.s32 	%p78, %r2004, %r401;
	@%p78 bra 	$L__BB29_124;
	and.b64  	%rd228, %rd590, %rd79;
	popc.b64 	%r402, %rd228;
	cvt.rn.f32.u32 	%f970, %r402;
	mul.f32 	%f971, %f67, %f970;
	fma.rn.f32 	%f106, %f1670, %f971, %f1747;
	mov.f32 	%f1747, %f106;
$L__BB29_124:
	mov.u32 	%r403, %tid.x;
	shr.u32 	%r404, %r403, 4;
	and.b32  	%r405, %r404, 62;
	setp.ge.u32 	%p79, %r405, %r2;
	@%p79 bra 	$L__BB29_126;
	and.b64  	%rd229, %rd578, %rd79;
	popc.b64 	%r406, %rd229;
	cvt.rn.f32.u32 	%f972, %r406;
	mul.f32 	%f973, %f67, %f972;
	fma.rn.f32 	%f108, %f1658, %f973, %f1746;
	mov.f32 	%f1746, %f108;
$L__BB29_126:
	ld.param.u32 	%r2005, [_Z67popcount_weighted_keys_literal_fused_multiq_kernel_warp_out_w32_sb2ILi11EEvPKyPKfiiS1_S3_iiiiiPKxS5_fiPf_param_10];
	mov.u32 	%r407, %tid.x;
	shr.u32 	%r408, %r407, 4;
	or.b32  	%r409, %r408, 1;
	setp.le.s32 	%p80, %r2005, %r409;
	@%p80 bra 	$L__BB29_128;
	and.b64  	%rd230, %rd589, %rd79;
	popc.b64 	%r410, %rd230;
	cvt.rn.f32.u32 	%f974, %r410;
	mul.f32 	%f975, %f67, %f974;
	fma.rn.f32 	%f110, %f1669, %f975, %f1747;
	mov.f32 	%f1747, %f110;
$L__BB29_128:
	ld.param.u32 	%r1950, [_Z67popcount_weighted_keys_literal_fused_multiq_kernel_warp_out_w32_sb2ILi11EEvPKyPKfiiS1_S3_iiiiiPKxS5_fiPf_param_2];
	setp.lt.s32 	%p81, %r1950, 2;
	@%p81 bra 	$L__BB29_175;
	mov.u32 	%r412, %tid.x;
	and.b32  	%r413, %r412, 31;
	setp.ne.s32 	%p82, %r413, 0;
	mov.b32 	%r2183, 0;
	@%p82 bra 	$L__BB29_131;
	ld.param.u32 	%r1951, [_Z67popcount_weighted_keys_literal_fused_multiq_kernel_warp_out_w32_sb2ILi11EEvPKyPKfiiS1_S3_iiiiiPKxS5_fiPf_param_2];
	shl.b32 	%r414, %r1951, 8;
	mov.u32 	%r415, shmem$1;
	add.s32 	%r416, %r415, %r414;
	mad.lo.s32 	%r417, %r2, 2816, %r416;
	ld.shared.u32 	%r2183, [%r417+4];
$L__BB29_131:
	mov.u32 	%r418, %tid.x;
	shr.u32 	%r419, %r418, 4;
	and.b32  	%r420, %r419, 62;
	setp.ge.u32 	%p83, %r420, %r2;
	shfl.sync.idx.b32	%r421|%p84, %r2183, 0, 31, -1;
	mov.b32 	%f113, %r421;
	shl.b32 	%r422, %r418, 3;
	and.b32  	%r423, %r422, 248;
	mov.u32 	%r424, shmem$1;
	add.s32 	%r425, %r424, %r423;
	ld.shared.u64 	%rd80, [%r425+256];
	@%p83 bra 	$L__BB29_133;
	and.b64  	%rd231, %rd588, %rd80;
	popc.b64 	%r426, %rd231;
	cvt.rn.f32.u32 	%f976, %r426;
	mul.f32 	%f977, %f113, %f976;
	fma.rn.f32 	%f114, %f1668, %f977, %f1746;
	mov.f32 	%f1746, %f114;
$L__BB29_133:
	ld.param.u32 	%r2006, [_Z67popcount_weighted_keys_literal_fused_multiq_kernel_warp_out_w32_sb2ILi11EEvPKyPKfiiS1_S3_iiiiiPKxS5_fiPf_param_10];
	mov.u32 	%r427, %tid.x;
	shr.u32 	%r428, %r427, 4;
	or.b32  	%r429, %r428, 1;
	setp.le.s32 	%p85, %r2006, %r429;
	@%p85 bra 	$L__BB29_135;
	and.b64  	%rd232, %rd599, %rd80;
	popc.b64 	%r430, %rd232;
	cvt.rn.f32.u32 	%f978, %r430;
	mul.f32 	%f979, %f113, %f978;
	fma.rn.f32 	%f116, %f1679, %f979, %f1747;
	mov.f32 	%f1747, %f116;
$L__BB29_135:
	mov.u32 	%r431, %tid.x;
	shr.u32 	%r432, %r431, 4;
	and.b32  	%r433, %r432, 62;
	setp.ge.u32 	%p86, %r433, %r2;
	@%p86 bra 	$L__BB29_137;
	and.b64  	%rd233, %rd587, %rd80;
	popc.b64 	%r434, %rd233;
	cvt.rn.f32.u32 	%f980, %r434;
	mul.f32 	%f981, %f113, %f980;
	fma.rn.f32 	%f118, %f1667, %f981, %f1746;
	mov.f32 	%f1746, %f118;
$L__BB29_137:
	ld.param.u32 	%r2007, [_Z67popcount_weighted_keys_literal_fused_multiq_kernel_warp_out_w32_sb2ILi11EEvPKyPKfiiS1_S3_iiiiiPKxS5_fiPf_param_10];
	mov.u32 	%r435, %tid.x;
	shr.u32 	%r436, %r435, 4;
	or.b32  	%r437, %r436, 1;
	setp.le.s32 	%p87, %r2007, %r437;
	@%p87 bra 	$L__BB29_139;
	and.b64  	%rd234, %rd598, %rd80;
	popc.b64 	%r438, %rd234;
	cvt.rn.f32.u32 	%f982, %r438;
	mul.f32 	%f983, %f113, %f982;
	fma.rn.f32 	%f120, %f1678, %f983, %f1747;
	mov.f32 	%f1747, %f120;
$L__BB29_139:
	mov.u32 	%r439, %tid.x;
	shr.u32 	%r440, %r439, 4;
	and.b32  	%r441, %r440, 62;
	setp.ge.u32 	%p88, %r441, %r2;
	@%p88 bra 	$L__BB29_141;
	and.b64  	%rd235, %rd586, %rd80;
	popc.b64 	%r442, %rd235;
	cvt.rn.f32.u32 	%f984, %r442;
	mul.f32 	%f985, %f113, %f984;
	fma.rn.f32 	%f122, %f1666, %f985, %f1746;
	mov.f32 	%f1746, %f122;
$L__BB29_141:
	ld.param.u32 	%r2008, [_Z67popcount_weighted_keys_literal_fused_multiq_kernel_warp_out_w32_sb2ILi11EEvPKyPKfiiS1_S3_iiiiiPKxS5_fiPf_param_10];
	mov.u32 	%r443, %tid.x;
	shr.u32 	%r444, %r443, 4;
	or.b32  	%r445, %r444, 1;
	setp.le.s32 	%p89, %r2008, %r445;
	@%p89 bra 	$L__BB29_143;
	and.b64  	%rd236, %rd597, %rd80;
	popc.b64 	%r446, %rd236;
	cvt.rn.f32.u32 	%f986, %r446;
	mul.f32 	%f987, %f113, %f986;
	fma.rn.f32 	%f124, %f1677, %f987, %f1747;
	mov.f32 	%f1747, %f124;
$L__BB29_143:
	mov.u32 	%r447, %tid.x;
	shr.u32 	%r448, %r447, 4;
	and.b32  	%r449, %r448, 62;
	setp.ge.u32 	%p90, %r449, %r2;
	@%p90 bra 	$L__BB29_145;
	and.b64  	%rd237, %rd585, %rd80;
	popc.b64 	%r450, %rd237;
	cvt.rn.f32.u32 	%f988, %r450;
	mul.f32 	%f989, %f113, %f988;
	fma.rn.f32 	%f126, %f1665, %f989, %f1746;
	mov.f32 	%f1746, %f126;
$L__BB29_145:
	ld.param.u32 	%r2009, [_Z67popcount_weighted_keys_literal_fused_multiq_kernel_warp_out_w32_sb2ILi11EEvPKyPKfiiS1_S3_iiiiiPKxS5_fiPf_param_10];
	mov.u32 	%r451, %tid.x;
	shr.u32 	%r452, %r451, 4;
	or.b32  	%r453, %r452, 1;
	setp.le.s32 	%p91, %r2009, %r453;
	@%p91 bra 	$L__BB29_147;
	and.b64  	%rd238, %rd596, %rd80;
	popc.b64 	%r454, %rd238;
	cvt.rn.f32.u32 	%f990, %r454;
	mul.f32 	%f991, %f113, %f990;
	fma.rn.f32 	%f128, %f1676, %f991, %f1747;
	mov.f32 	%f1747, %f128;
$L__BB29_147:
	mov.u32 	%r455, %tid.x;
	shr.u32 	%r456, %r455, 4;
	and.b32  	%r457, %r456, 62;
	setp.ge.u32 	%p92, %r457, %r2;
	@%p92 bra 	$L__BB29_149;
	and.b64  	%rd239, %rd584, %rd80;
	popc.b64 	%r458, %rd239;
	cvt.rn.f32.u32 	%f992, %r458;
	mul.f32 	%f993, %f113, %f992;
	fma.rn.f32 	%f130, %f1664, %f993, %f1746;
	mov.f32 	%f1746, %f130;
$L__BB29_149:
	ld.param.u32 	%r2010, [_Z67popcount_weighted_keys_literal_fused_multiq_kernel_warp_out_w32_sb2ILi11EEvPKyPKfiiS1_S3_iiiiiPKxS5_fiPf_param_10];
	mov.u32 	%r459, %tid.x;
	shr.u32 	%r460, %r459, 4;
	or.b32  	%r461, %r460, 1;
	setp.le.s32 	%p93, %r2010, %r461;
	@%p93 bra 	$L__BB29_151;
	and.b64  	%rd240, %rd595, %rd80;
	popc.b64 	%r462, %rd240;
	cvt.rn.f32.u32 	%f994, %r462;
	mul.f32 	%f995, %f113, %f994;
	fma.rn.f32 	%f132, %f1675, %f995, %f1747;
	mov.f32 	%f1747, %f132;
$L__BB29_151:
	mov.u32 	%r463, %tid.x;
	shr.u32 	%r464, %r463, 4;
	and.b32  	%r465, %r464, 62;
	setp.ge.u32 	%p94, %r465, %r2;
	@%p94 bra 	$L__BB29_153;
	and.b64  	%rd241, %rd583, %rd80;
	popc.b64 	%r466, %rd241;
	cvt.rn.f32.u32 	%f996, %r466;
	mul.f32 	%f997, %f113, %f996;
	fma.rn.f32 	%f134, %f1663, %f997, %f1746;
	mov.f32 	%f1746, %f134;
$L__BB29_153:
	ld.param.u32 	%r2011, [_Z67popcount_weighted_keys_literal_fused_multiq_kernel_warp_out_w32_sb2ILi11EEvPKyPKfiiS1_S3_iiiiiPKxS5_fiPf_param_10];
	mov.u32 	%r467, %tid.x;
	shr.u32 	%r468, %r467, 4;
	or.b32  	%r469, %r468, 1;
	setp.le.s32 	%p95, %r2011, %r469;
	@%p95 bra 	$L__BB29_155;
	and.b64  	%rd242, %rd594, %rd80;
	popc.b64 	%r470, %rd242;
	cvt.rn.f32.u32 	%f998, %r470;
	mul.f32 	%f999, %f113, %f998;
	fma.rn.f32 	%f136, %f1674, %f999, %f1747;
	mov.f32 	%f1747, %f136;
$L__BB29_155:
	mov.u32 	%r471, %tid.x;
	shr.u32 	%r472, %r471, 4;
	and.b32  	%r473, %r472, 62;
	setp.ge.u32 	%p96, %r473, %r2;
	@%p96 bra 	$L__BB29_157;
	and.b64  	%rd243, %rd582, %rd80;
	popc.b64 	%r474, %rd243;
	cvt.rn.f32.u32 	%f1000, %r474;
	mul.f32 	%f1001, %f113, %f1000;
	fma.rn.f32 	%f138, %f1662, %f1001, %f1746;
	mov.f32 	%f1746, %f138;
$L__BB29_157:
	ld.param.u32 	%r2012, [_Z67popcount_weighted_keys_literal_fused_multiq_kernel_warp_out_w32_sb2ILi11EEvPKyPKfiiS1_S3_iiiiiPKxS5_fiPf_param_10];
	mov.u32 	%r475, %tid.x;
	shr.u32 	%r476, %r475, 4;
	or.b32  	%r477, %r476, 1;
	setp.le.s32 	%p97, %r2012, %r477;
	@%p97 bra 	$L__BB29_159;
	and.b64  	%rd244, %rd593, %rd80;
	popc.b64 	%r478, %rd244;
	cvt.rn.f32.u32 	%f1002, %r478;
	mul.f32 	%f1003, %f113, %f1002;
	fma.rn.f32 	%f140, %f1673, %f1003, %f1747;
	mov.f32 	%f1747, %f140;
$L__BB29_159:
	mov.u32 	%r479, %tid.x;
	shr.u32 	%r480, %r479, 4;
	and.b32  	%r481, %r480, 62;
	setp.ge.u32 	%p98, %r481, %r2;
	@%p98 bra 	$L__BB29_161;
	and.b64  	%rd245, %rd581, %rd80;
	popc.b64 	%r482, %rd245;
	cvt.rn.f32.u32 	%f1004, %r482;
	mul.f32 	%f1005, %f113, %f1004;
	fma.rn.f32 	%f142, %f1661, %f1005, %f1746;
	mov.f32 	%f1746, %f142;
$L__BB29_161:
	ld.param.u32 	%r2013, [_Z67popcount_weighted_keys_literal_fused_multiq_kernel_warp_out_w32_sb2ILi11EEvPKyPKfiiS1_S3_iiiiiPKxS5_fiPf_param_10];
	mov.u32 	%r483, %tid.x;
	shr.u32 	%r484, %r483, 4;
	or.b32  	%r485, %r484, 1;
	setp.le.s32 	%p99, %r2013, %r485;
	@%p99 bra 	$L__BB29_163;
	and.b64  	%rd246, %rd592, %rd80;
	popc.b64 	%r486, %rd246;
	cvt.rn.f32.u32 	%f1006, %r486;
	mul.f32 	%f1007, %f113, %f1006;
	fma.rn.f32 	%f144, %f1672, %f1007, %f1747;
	mov.f32 	%f1747, %f144;
$L__BB29_163:
	mov.u32 	%r487, %tid.x;
	shr.u32 	%r488, %r487, 4;
	and.b32  	%r489, %r488, 62;
	setp.ge.u32 	%p100, %r489, %r2;
	@%p100 bra 	$L__BB29_165;
	and.b64  	%rd247, %rd580, %rd80;
	popc.b64 	%r490, %rd247;
	cvt.rn.f32.u32 	%f1008, %r490;
	mul.f32 	%f1009, %f113, %f1008;
	fma.rn.f32 	%f146, %f1660, %f1009, %f1746;
	mov.f32 	%f1746, %f146;
$L__BB29_165:
	ld.param.u32 	%r2014, [_Z67popcount_weighted_keys_literal_fused_multiq_kernel_warp_out_w32_sb2ILi11EEvPKyPKfiiS1_S3_iiiiiPKxS5_fiPf_param_10];
	mov.u32 	%r491, %tid.x;
	shr.u32 	%r492, %r491, 4;
	or.b32  	%r493, %r492, 1;
	setp.le.s32 	%p101, %r2014, %r493;
	@%p101 bra 	$L__BB29_167;
	and.b64  	%rd248, %rd591, %rd80;
	popc.b64 	%r494, %rd248;
	cvt.rn.f32.u32 	%f1010, %r494;
	mul.f32 	%f1011, %f113, %f1010;
	fma.rn.f32 	%f148, %f1671, %f1011, %f1747;
	mov.f32 	%f1747, %f148;
$L__BB29_167:
	mov.u32 	%r495, %tid.x;
	shr.u32 	%r496, %r495, 4;
	and.b32  	%r497, %r496, 62;
	setp.ge.u32 	%p102, %r497, %r2;
	@%p102 bra 	$L__BB29_169;
	and.b64  	%rd249, %rd579, %rd80;
	popc.b64 	%r498, %rd249;
	cvt.rn.f32.u32 	%f1012, %r498;
	mul.f32 	%f1013, %f113, %f1012;
	fma.rn.f32 	%f150, %f1659, %f1013, %f1746;
	mov.f32 	%f1746, %f150;
$L__BB29_169:
	ld.param.u32 	%r2015, [_Z67popcount_weighted_keys_literal_fused_multiq_kernel_warp_out_w32_sb2ILi11EEvPKyPKfiiS1_S3_iiiiiPKxS5_fiPf_param_10];
	mov.u32 	%r499, %tid.x;
	shr.u32 	%r500, %r499, 4;
	or.b32  	%r501, %r500, 1;
	setp.le.s32 	%p103, %r2015, %r501;
	@%p103 bra 	$L__BB29_171;
	and.b64  	%rd250, %rd590, %rd80;
	popc.b64 	%r502, %rd250;
	cvt.rn.f32.u32 	%f1014, %r502;
	mul.f32 	%f1015, %f113, %f1014;
	fma.rn.f32 	%f152, %f1670, %f1015, %f1747;
	mov.f32 	%f1747, %f152;
$L__BB29_171:
	mov.u32 	%r503, %tid.x;
	shr.u32 	%r504, %r503, 4;
	and.b32  	%r505, %r504, 62;
	setp.ge.u32 	%p104, %r505, %r2;
	@%p104 bra 	$L__BB29_173;
	and.b64  	%rd251, %rd578, %rd80;
	popc.b64 	%r506, %rd251;
	cvt.rn.f32.u32 	%f1016, %r506;
	mul.f32 	%f1017, %f113, %f1016;
	fma.rn.f32 	%f154, %f1658, %f1017, %f1746;
	mov.f32 	%f1746, %f154;
$L__BB29_173:
	ld.param.u32 	%r2016, [_Z67popcount_weighted_keys_literal_fused_multiq_kernel_warp_out_w32_sb2ILi11EEvPKyPKfiiS1_S3_iiiiiPKxS5_fiPf_param_10];
	mov.u32 	%r507, %tid.x;
	shr.u32 	%r508, %r507, 4;
	or.b32  	%r509, %r508, 1;
	setp.le.s32 	%p105, %r2016, %r509;
	@%p105 bra 	$L__BB29_175;
	and.b64  	%rd252, %rd589, %rd80;
	popc.b64 	%r510, %rd252;
	cvt.rn.f32.u32 	%f1018, %r510;
	mul.f32 	%f1019, %f113, %f1018;
	fma.rn.f32 	%f156, %f1669, %f1019, %f1747;
	mov.f32 	%f1747, %f156;
$L__BB29_175:
	ld.param.u32 	%r1952, [_Z67popcount_weighted_keys_literal_fused_multiq_kernel_warp_out_w32_sb2ILi11EEvPKyPKfiiS1_S3_iiiiiPKxS5_fiPf_param_2];
	setp.lt.s32 	%p106, %r1952, 3;
	@%p106 bra 	$L__BB29_222;
	mov.u32 	%r512, %tid.x;
	and.b32  	%r513, %r512, 31;
	setp.ne.s32 	%p107, %r513, 0;
	mov.b32 	%r2184, 0;
	@%p107 bra 	$L__BB29_178;
	ld.param.u32 	%r1953, [_Z67popcount_weighted_keys_literal_fused_multiq_kernel_warp_out_w32_sb2ILi11EEvPKyPKfiiS1_S3_iiiiiPKxS5_fiPf_param_2];
	shl.b32 	%r514, %r1953, 8;
	mov.u32 	%r515, shmem$1;
	add.s32 	%r516, %r515, %r514;
	mad.lo.s32 	%r517, %r2, 2816, %r516;
	ld.shared.u32 	%r2184, [%r517+8];
$L__BB29_178:
	mov.u32 	%r518, %tid.x;
	shr.u32 	%r519, %r518, 4;
	and.b32  	%r520, %r519, 62;
	setp.ge.u32 	%p108, %r520, %r2;
	shfl.sync.idx.b32	%r521|%p109, %r2184, 0, 31, -1;
	mov.b32 	%f159, %r521;
	shl.b32 	%r522, %r518, 3;
	and.b32  	%r523, %r522, 248;
	mov.u32 	%r524, shmem$1;
	add.s32 	%r525, %r524, %r523;
	ld.shared.u64 	%rd81, [%r525+512];
	@%p108 bra 	$L__BB29_180;
	and.b64  	%rd253, %rd588, %rd81;
	popc.b64 	%r526, %rd253;
	cvt.rn.f32.u32 	%f1020, %r526;
	mul.f32 	%f1021, %f159, %f1020;
	fma.rn.f32 	%f160, %f1668, %f1021, %f1746;
	mov.f32 	%f1746, %f160;
$L__BB29_180:
	ld.param.u32 	%r2017, [_Z67popcount_weighted_keys_literal_fused_multiq_kernel_warp_out_w32_sb2ILi11EEvPKyPKfiiS1_S3_iiiiiPKxS5_fiPf_param_10];
	mov.u32 	%r527, %tid.x;
	shr.u32 	%r528, %r527, 4;
	or.b32  	%r529, %r528, 1;
	setp.le.s32 	%p110, %r2017, %r529;
	@%p110 bra 	$L__BB29_182;
	and.b64  	%rd254, %rd599, %rd81;
	popc.b64 	%r530, %rd254;
	cvt.rn.f32.u32 	%f1022, %r530;
	mul.f32 	%f1023, %f159, %f1022;
	fma.rn.f32 	%f162, %f1679, %f1023, %f1747;
	mov.f32 	%f1747, %f162;
$L__BB29_182:
	mov.u32 	%r531, %tid.x;
	shr.u32 	%r532, %r531, 4;
	and.b32  	%r533, %r532, 62;
	setp.ge.u32 	%p111, %r533, %r2;
	@%p111 bra 	$L__BB29_184;
	and.b64  	%rd255, %rd587, %rd81;
	popc.b64 	%r534, %rd255;
	cvt.rn.f32.u32 	%f1024, %r534;
	mul.f32 	%f1025, %f159, %f1024;
	fma.rn.f32 	%f164, %f1667, %f1025, %f1746;
	mov.f32 	%f1746, %f164;
$L__BB29_184:
	ld.param.u32 	%r2018, [_Z67popcount_weighted_keys_literal_fused_multiq_kernel_warp_out_w32_sb2ILi11EEvPKyPKfiiS1_S3_iiiiiPKxS5_fiPf_param_10];
	mov.u32 	%r535, %tid.x;
	shr.u32 	%r536, %r535, 4;
	or.b32  	%r537, %r536, 1;
	setp.le.s32 	%p112, %r2018, %r537;
	@%p112 bra 	$L__BB29_186;
	and.b64  	%rd256, %rd598, %rd81;
	popc.b64 	%r538, %rd256;
	cvt.rn.f32.u32 	%f1026, %r538;
	mul.f32 	%f1027, %f159, %f1026;
	fma.rn.f32 	%f166, %f1678, %f1027, %f1747;
	mov.f32 	%f1747, %f166;
$L__BB29_186:
	mov.u32 	%r539, %tid.x;
	shr.u32 	%r540, %r539, 4;
	and.b32  	%r541, %r540, 62;
	setp.ge.u32 	%p113, %r541, %r2;
	@%p113 bra 	$L__BB29_188;
	and.b64  	%rd257, %rd586, %rd81;
	popc.b64 	%r542, %rd257;
	cvt.rn.f32.u32 	%f1028, %r542;
	mul.f32 	%f1029, %f159, %f1028;
	fma.rn.f32 	%f168, %f1666, %f1029, %f1746;
	mov.f32 	%f1746, %f168;
$L__BB29_188:
	ld.param.u32 	%r2019, [_Z67popcount_weighted_keys_literal_fused_multiq_kernel_warp_out_w32_sb2ILi11EEvPKyPKfiiS1_S3_iiiiiPKxS5_fiPf_param_10];
	mov.u32 	%r543, %tid.x;
	shr.u32 	%r544, %r543, 4;
	or.b32  	%r545, %r544, 1;
	setp.le.s32 	%p114, %r2019, %r545;
	@%p114 bra 	$L__BB29_190;
	and.b64  	%rd258, %rd597, %rd81;
	popc.b64 	%r546, %rd258;
	cvt.rn.f32.u32 	%f1030, %r546;
	mul.f32 	%f1031, %f159, %f1030;
	fma.rn.f32 	%f170, %f1677, %f1031, %f1747;
	mov.f32 	%f1747, %f170;
$L__BB29_190:
	mov.u32 	%r547, %tid.x;
	shr.u32 	%r548, %r547, 4;
	and.b32  	%r549, %r548, 62;
	setp.ge.u32 	%p115, %r549, %r2;
	@%p115 bra 	$L__BB29_192;
	and.b64  	%rd259, %rd585, %rd81;
	popc.b64 	%r550, %rd259;
	cvt.rn.f32.u32 	%f1032, %r550;
	mul.f32 	%f1033, %f159, %f1032;
	fma.rn.f32 	%f172, %f1665, %f1033, %f1746;
	mov.f32 	%f1746, %f172;
$L__BB29_192:
	ld.param.u32 	%r2020, [_Z67popcount_weighted_keys_literal_fused_multiq_kernel_warp_out_w32_sb2ILi11EEvPKyPKfiiS1_S3_iiiiiPKxS5_fiPf_param_10];
	mov.u32 	%r551, %tid.x;
	shr.u32 	%r552, %r551, 4;
	or.b32  	%r553, %r552, 1;
	setp.le.s32 	%p116, %r2020, %r553;
	@%p116 bra 	$L__BB29_194;
	and.b64  	%rd260, %rd596, %rd81;
	popc.b64 	%r554, %rd260;
	cvt.rn.f32.u32 	%f1034, %r554;
	mul.f32 	%f1035, %f159, %f1034;
	fma.rn.f32 	%f174, %f1676, %f1035, %f1747;
	mov.f32 	%f1747, %f174;
$L__BB29_194:
	mov.u32 	%r555, %tid.x;
	shr.u32 	%r556, %r555, 4;
	and.b32  	%r557, %r556, 62;
	setp.ge.u32 	%p117, %r557, %r2;
	@%p117 bra 	$L__BB29_196;
	and.b64  	%rd261, %rd584, %rd81;
	popc.b64 	%r558, %rd261;
	cvt.rn.f32.u32 	%f1036, %r558;
	mul.f32 	%f1037, %f159, %f1036;
	fma.rn.f32 	%f176, %f1664, %f1037, %f1746;
	mov.f32 	%f1746, %f176;
$L__BB29_196:
	ld.param.u32 	%r2021, [_Z67popcount_weighted_keys_literal_fused_multiq_kernel_warp_out_w32_sb2ILi11EEvPKyPKfiiS1_S3_iiiiiPKxS5_fiPf_param_10];
	mov.u32 	%r559, %tid.x;
	shr.u32 	%r560, %r559, 4;
	or.b32  	%r561, %r560, 1;
	setp.le.s32 	%p118, %r2021, %r561;
	@%p118 bra 	$L__BB29_198;
	and.b64  	%rd262, %rd595, %rd81;
	popc.b64 	%r562, %rd262;
	cvt.rn.f32.u32 	%f1038, %r562;
	mul.f32 	%f1039, %f159, %f1038;
	fma.rn.f32 	%f178, %f1675, %f1039, %f1747;
	mov.f32 	%f1747, %f178;
$L__BB29_198:
	mov.u32 	%r563, %tid.x;
	shr.u32 	%r564, %r563, 4;
	and.b32  	%r565, %r564, 62;
	setp.ge.u32 	%p119, %r565, %r2;
	@%p119 bra 	$L__BB29_200;
	and.b64  	%rd263, %rd583, %rd81;
	popc.b64 	%r566, %rd263;
	cvt.rn.f32.u32 	%f1040, %r566;
	mul.f32 	%f1041, %f159, %f1040;
	fma.rn.f32 	%f180, %f1663, %f1041, %f1746;
	mov.f32 	%f1746, %f180;
$L__BB29_200:
	ld.param.u32 	%r2022, [_Z67popcount_weighted_keys_literal_fused_multiq_kernel_warp_out_w32_sb2ILi11EEvPKyPKfiiS1_S3_iiiiiPKxS5_fiPf_param_10];
	mov.u32 	%r567, %tid.x;
	shr.u32 	%r568, %r567, 4;
	or.b32  	%r569, %r568, 1;
	setp.le.s32 	%p120, %r2022, %r569;
	@%p120 bra 	$L__BB29_202;
	and.b64  	%rd264, %rd594, %rd81;
	popc.b64 	%r570, %rd264;
	cvt.rn.f32.u32 	%f1042, %r570;
	mul.f32 	%f1043, %f159, %f1042;
	fma.rn.f32 	%f182, %f1674, %f1043, %f1747;
	mov.f32 	%f1747, %f182;
$L__BB29_202:
	mov.u32 	%r571, %tid.x;
	shr.u32 	%r572, %r571, 4;
	and.b32  	%r573, %r572, 62;
	setp.ge.u32 	%p121, %r573, %r2;
	@%p121 bra 	$L__BB29_204;
	and.b64  	%rd265, %rd582, %rd81;
	popc.b64 	%r574, %rd265;
	cvt.rn.f32.u32 	%f1044, %r574;
	mul.f32 	%f1045, %f159, %f1044;
	fma.rn.f32 	%f184, %f1662, %f1045, %f1746;
	mov.f32 	%f1746, %f184;
$L__BB29_204:
	ld.param.u32 	%r2023, [_Z67popcount_weighted_keys_literal_fused_multiq_kernel_warp_out_w32_sb2ILi11EEvPKyPKfiiS1_S3_iiiiiPKxS5_fiPf_param_10];
	mov.u32 	%r575, %tid.x;
	shr.u32 	%r576, %r575, 4;
	or.b32  	%r577, %r576, 1;
	setp.le.s32 	%p122, %r2023, %r577;
	@%p122 bra 	$L__BB29_206;
	and.b64  	%rd266, %rd593, %rd81;
	popc.b64 	%r578, %rd266;
	cvt.rn.f32.u32 	%f1046, %r578;
	mul.f32 	%f1047, %f159, %f1046;
	fma.rn.f32 	%f186, %f1673, %f1047, %f1747;
	mov.f32 	%f1747, %f186;
$L__BB29_206:
	mov.u32 	%r579, %tid.x;
	shr.u32 	%r580, %r579, 4;
	and.b32  	%r581, %r580, 62;
	setp.ge.u32 	%p123, %r581, %r2;
	@%p123 bra 	$L__BB29_208;
	and.b64  	%rd267, %rd581, %rd81;
	popc.b64 	%r582, %rd267;
	cvt.rn.f32.u32 	%f1048, %r582;
	mul.f32 	%f1049, %f159, %f1048;
	fma.rn.f32 	%f188, %f1661, %f1049, %f1746;
	mov.f32 	%f1746, %f188;
$L__BB29_208:
	ld.param.u32 	%r2024, [_Z67popcount_weighted_keys_literal_fused_multiq_kernel_warp_out_w32_sb2ILi11EEvPKyPKfiiS1_S3_iiiiiPKxS5_fiPf_param_10];
	mov.u32 	%r583, %tid.x;
	shr.u32 	%r584, %r583, 4;
	or.b32  	%r585, %r584, 1;
	setp.le.s32 	%p124, %r2024, %r585;
	@%p124 bra 	$L__BB29_210;
	and.b64  	%rd268, %rd592, %rd81;
	popc.b64 	%r586, %rd268;
	cvt.rn.f32.u32 	%f1050, %r586;
	mul.f32 	%f1051, %f159, %f1050;
	fma.rn.f32 	%f190, %f1672, %f1051, %f1747;
	mov.f32 	%f1747, %f190;
$L__BB29_210:
	mov.u32 	%r587, %tid.x;
	shr.u32 	%r588, %r587, 4;
	and.b32  	%r589, %r588, 62;
	setp.ge.u32 	%p125, %r589, %r2;
	@%p125 bra 	$L__BB29_212;
	and.b64  	%rd269, %rd580, %rd81;
	popc.b64 	%r590, %rd269;
	cvt.rn.f32.u32 	%f1052, %r590;
	mul.f32 	%f1053, %f159, %f1052;
	fma.rn.f32 	%f192, %f1660, %f1053, %f1746;
	mov.f32 	%f1746, %f192;
$L__BB29_212:
	ld.param.u32 	%r2025, [_Z67popcount_weighted_keys_literal_fused_multiq_kernel_warp_out_w32_sb2ILi11EEvPKyPKfiiS1_S3_iiiiiPKxS5_fiPf_param_10];
	mov.u32 	%r591, %tid.x;
	shr.u32 	%r592, %r591, 4;
	or.b32  	%r593, %r592, 1;
	setp.le.s32 	%p126, %r2025, %r593;
	@%p126 bra 	$L__BB29_214;
	and.b64  	%rd270, %rd591, %rd81;
	popc.b64 	%r594, %rd270;
	cvt.rn.f32.u32 	%f1054, %r594;
	mul.f32 	%f1055, %f159, %f1054;
	fma.rn.f32 	%f194, %f1671, %f1055, %f1747;
	mov.f32 	%f1747, %f194;
$L__BB29_214:
	mov.u32 	%r595, %tid.x;
	shr.u32 	%r596, %r595, 4;
	and.b32  	%r597, %r596, 62;
	setp.ge.u32 	%p127, %r597, %r2;
	@%p127 bra 	$L__BB29_216;
	and.b64  	%rd271, %rd579, %rd81;
	popc.b64 	%r598, %rd271;
	cvt.rn.f32.u32 	%f1056, %r598;
	mul.f32 	%f1057, %f159, %f1056;
	fma.rn.f32 	%f196, %f1659, %f1057, %f1746;
	mov.f32 	%f1746, %f196;
$L__BB29_216:
	ld.param.u32 	%r2026, [_Z67popcount_weighted_keys_literal_fused_multiq_kernel_warp_out_w32_sb2ILi11EEvPKyPKfiiS1_S3_iiiiiPKxS5_fiPf_param_10];
	mov.u32 	%r599, %tid.x;
	shr.u32 	%r600, %r599, 4;
	or.b32  	%r601, %r600, 1;
	setp.le.s32 	%p128, %r2026, %r601;
	@%p128 bra 	$L__BB29_218;
	and.b64  	%rd272, %rd590, %rd81;
	popc.b64 	%r602, %rd272;
	cvt.rn.f32.u32 	%f1058, %r602;
	mul.f32 	%f1059, %f159, %f1058;
	fma.rn.f32 	%f198, %f1670, %f1059, %f1747;
	mov.f32 	%f1747, %f198;
$L__BB29_218:
	mov.u32 	%r603, %tid.x;
	shr.u32 	%r604, %r603, 4;
	and.b32  	%r605, %r604, 62;
	setp.ge.u32 	%p129, %r605, %r2;
	@%p129 bra 	$L__BB29_220;
	and.b64  	%rd273, %rd578, %rd81;
	popc.b64 	%r606, %rd273;
	cvt.rn.f32.u32 	%f1060, %r606;
	mul.f32 	%f1061, %f159, %f1060;
	fma.rn.f32 	%f200, %f1658, %f1061, %f1746;
	mov.f32 	%f1746, %f200;
$L__BB29_220:
	ld.param.u32 	%r2027, [_Z67popcount_weighted_keys_literal_fused_multiq_kernel_warp_out_w32_sb2ILi11EEvPKyPKfiiS1_S3_iiiiiPKxS5_fiPf_param_10];
	mov.u32 	%r607, %tid.x;
	shr.u32 	%r608, %r607, 4;
	or.b32  	%r609, %r608, 1;
	setp.le.s32 	%p130, %r2027, %r609;
	@%p130 bra 	$L__BB29_222;
	and.b64  	%rd274, %rd589, %rd81;
	popc.b64 	%r610, %rd274;
	cvt.rn.f32.u32 	%f1062, %r610;
	mul.f32 	%f1063, %f159, %f1062;
	fma.rn.f32 	%f202, %f1669, %f1063, %f1747;
	mov.f32 	%f1747, %f202;
$L__BB29_222:
	ld.param.u32 	%r1954, [_Z67popcount_weighted_keys_literal_fused_multiq_kernel_warp_out_w32_sb2ILi11EEvPKyPKfiiS1_S3_iiiiiPKxS5_fiPf_param_2];
	setp.lt.s32 	%p131, %r1954, 4;
	@%p131 bra 	$L__BB29_269;
	mov.u32 	%r612, %tid.x;
	and.b32  	%r613, %r612, 31;
	setp.ne.s32 	%p132, %r613, 0;
	mov.b32 	%r2185, 0;
	@%p132 bra 	$L__BB29_225;
	ld.param.u32 	%r1955, [_Z67popcount_weighted_keys_literal_fused_multiq_kernel_warp_out_w32_sb2ILi11EEvPKyPKfiiS1_S3_iiiiiPKxS5_fiPf_param_2];
	shl.b32 	%r614, %r1955, 8;
	mov.u32 	%r615, shmem$1;
	add.s32 	%r616, %r615, %r614;
	mad.lo.s32 	%r617, %r2, 2816, %r616;
	ld.shared.u32 	%r2185, [%r617+12];
$L__BB29_225:
	mov.u32 	%r618, %tid.x;
	shr.u32 	%r619, %r618, 4;
	and.b32  	%r620, %r619, 62;
	setp.ge.u32 	%p133, %r620, %r2;
	shfl.sync.idx.b32	%r621|%p134, %r2185, 0, 31, -1;
	mov.b32 	%f205, %r621;
	shl.b32 	%r622, %r618, 3;
	and.b32  	%r623, %r622, 248;
	mov.u32 	%r624, shmem$1;
	add.s32 	%r625, %r624, %r623;
	ld.shared.u64 	%rd82, [%r625+768];
	@%p133 bra 	$L__BB29_227;
	and.b64  	%rd275, %rd588, %rd82;
	popc.b64 	%r626, %rd275;
	cvt.rn.f32.u32 	%f1064, %r626;
	mul.f32 	%f1065, %f205, %f1064;
	fma.rn.f32 	%f206, %f1668, %f1065, %f1746;
	mov.f32 	%f1746, %f206;
$L__BB29_227:
	ld.param.u32 	%r2028, [_Z67popcount_weighted_keys_literal_fused_multiq_kernel_warp_out_w32_sb2ILi11EEvPKyPKfiiS1_S3_iiiiiPKxS5_fiPf_param_10];
	mov.u32 	%r627, %tid.x;
	shr.u32 	%r628, %r627, 4;
	or.b32  	%r629, %r628, 1;
	setp.le.s32 	%p135, %r2028, %r629;
	@%p135 bra 	$L__BB29_229;
	and.b64  	%rd276, %rd599, %rd82;
	popc.b64 	%r630, %rd276;
	cvt.rn.f32.u32 	%f1066, %r630;
	mul.f32 	%f1067, %f205, %f1066;
	fma.rn.f32 	%f208, %f1679, %f1067, %f1747;
	mov.f32 	%f1747, %f208;
$L__BB29_229:
	mov.u32 	%r631, %tid.x;
	shr.u32 	%r632, %r631, 4;
	and.b32  	%r633, %r632, 62;
	setp.ge.u32 	%p136, %r633, %r2;
	@%p136 bra 	$L__BB29_231;
	and.b64  	%rd277, %rd587, %rd82;
	popc.b64 	%r634, %rd277;
	cvt.rn.f32.u32 	%f1068, %r634;
	mul.f32 	%f1069, %f205, %f1068;
	fma.rn.f32 	%f210, %f1667, %f1069, %f1746;
	mov.f32 	%f1746, %f210;
$L__BB29_231:
	ld.param.u32 	%r2029, [_Z67popcount_weighted_keys_literal_fused_multiq_kernel_warp_out_w32_sb2ILi11EEvPKyPKfiiS1_S3_iiiiiPKxS5_fiPf_param_10];
	mov.u32 	%r635, %tid.x;
	shr.u32 	%r636, %r635, 4;
	or.b32  	%r637, %r636, 1;
	setp.le.s32 	%p137, %r2029, %r637;
	@%p137 bra 	$L__BB29_233;
	and.b64  	%rd278, %rd598, %rd82;
	popc.b64 	%r638, %rd278;
	cvt.rn.f32.u32 	%f1070, %r638;
	mul.f32 	%f1071, %f205, %f1070;
	fma.rn.f32 	%f212, %f1678, %f1071, %f1747;
	mov.f32 	%f1747, %f212;
$L__BB29_233:
	mov.u32 	%r639, %tid.x;
	shr.u32 	%r640, %r639, 4;
	and.b32  	%r641, %r640, 62;
	setp.ge.u32 	%p138, %r641, %r2;
	@%p138 bra 	$L__BB29_235;
	and.b64  	%rd279, %rd586, %rd82;
	popc.b64 	%r642, %rd279;
	cvt.rn.f32.u32 	%f1072, %r642;
	mul.f32 	%f1073, %f205, %f1072;
	fma.rn.f32 	%f214, %f1666, %f1073, %f1746;
	mov.f32 	%f1746, %f214;
$L__BB29_235:
	ld.param.u32 	%r2030, [_Z67popcount_weighted_keys_literal_fused_multiq_kernel_warp_out_w32_sb2ILi11EEvPKyPKfiiS1_S3_iiiiiPKxS5_fiPf_param_10];
	mov.u32 	%r643, %tid.x;
	shr.u32 	%r644, %r643, 4;
	or.b32  	%r645, %r644, 1;
	setp.le.s32 	%p139, %r2030, %r645;
	@%p139 bra 	$L__BB29_237;
	and.b64  	%rd280, %rd597, %rd82;
	popc.b64 	%r646, %rd280;
	cvt.rn.f32.u32 	%f1074, %r646;
	mul.f32 	%f1075, %f205, %f1074;
	fma.rn.f32 	%f216, %f1677, %f1075, %f1747;
	mov.f32 	%f1747, %f216;
$L__BB29_237:
	mov.u32 	%r647, %tid.x;
	shr.u32 	%r648, %r647, 4;
	and.b32  	%r649, %r648, 62;
	setp.ge.u32 	%p140, %r649, %r2;
	@%p140 bra 	$L__BB29_239;
	and.b64  	%rd281, %rd585, %rd82;
	popc.b64 	%r650, %rd281;
	cvt.rn.f32.u32 	%f1076, %r650;
	mul.f32 	%f1077, %f205, %f1076;
	fma.rn.f32 	%f218, %f1665, %f1077, %f1746;
	mov.f32 	%f1746, %f218;
$L__BB29_239:
	ld.param.u32 	%r2031, [_Z67popcount_weighted_keys_literal_fused_multiq_kernel_warp_out_w32_sb2ILi11EEvPKyPKfiiS1_S3_iiiiiPKxS5_fiPf_param_10];
	mov.u32 	%r651, %tid.x;
	shr.u32 	%r652, %r651, 4;
	or.b32  	%r653, %r652, 1;
	setp.le.s32 	%p141, %r2031, %r653;
	@%p141 bra 	$L__BB29_241;
	and.b64  	%rd282, %rd596, %rd82;
	popc.b64 	%r654, %rd282;
	cvt.rn.f32.u32 	%f1078, %r654;
	mul.f32 	%f1079, %f205, %f1078;
	fma.rn.f32 	%f220, %f1676, %f1079, %f1747;
	mov.f32 	%f1747, %f220;
$L__BB29_241:
	mov.u32 	%r655, %tid.x;
	shr.u32 	%r656, %r655, 4;
	and.b32  	%r657, %r656, 62;
	setp.ge.u32 	%p142, %r657, %r2;
	@%p142 bra 	$L__BB29_243;
	and.b64  	%rd283, %rd584, %rd82;
	popc.b64 	%r658, %rd283;
	cvt.rn.f32.u32 	%f1080, %r658;
	mul.f32 	%f1081, %f205, %f1080;
	fma.rn.f32 	%f222, %f1664, %f1081, %f1746;
	mov.f32 	%f1746, %f222;
$L__BB29_243:
	ld.param.u32 	%r2032, [_Z67popcount_weighted_keys_literal_fused_multiq_kernel_warp_out_w32_sb2ILi11EEvPKyPKfiiS1_S3_iiiiiPKxS5_fiPf_param_10];
	mov.u32 	%r659, %tid.x;
	shr.u32 	%r660, %r659, 4;
	or.b32  	%r661, %r660, 1;
	setp.le.s32 	%p143, %r2032, %r661;
	@%p143 bra 	$L__BB29_245;
	and.b64  	%rd284, %rd595, %rd82;
	popc.b64 	%r662, %rd284;
	cvt.rn.f32.u32 	%f1082, %r662;
	mul.f32 	%f1083, %f205, %f1082;
	fma.rn.f32 	%f224, %f1675, %f1083, %f1747;
	mov.f32 	%f1747, %f224;
$L__BB29_245:
	mov.u32 	%r663, %tid.x;
	shr.u32 	%r664, %r663, 4;
	and.b32  	%r665, %r664, 62;
	setp.ge.u32 	%p144, %r665, %r2;
	@%p144 bra 	$L__BB29_247;
	and.b64  	%rd285, %rd583, %rd82;
	popc.b64 	%r666, %rd285;
	cvt.rn.f32.u32 	%f1084, %r666;
	mul.f32 	%f1085, %f205, %f1084;
	fma.rn.f32 	%f226, %f1663, %f1085, %f1746;
	mov.f32 	%f1746, %f226;
$L__BB29_247:
	ld.param.u32 	%r2033, [_Z67popcount_weighted_keys_literal_fused_multiq_kernel_warp_out_w32_sb2ILi11EEvPKyPKfiiS1_S3_iiiiiPKxS5_fiPf_param_10];
	mov.u32 	%r667, %tid.x;
	shr.u32 	%r668, %r667, 4;
	or.b32  	%r669, %r668, 1;
	setp.le.s32 	%p145, %r2033, %r669;
	@%p145 bra 	$L__BB29_249;
	and.b64  	%rd286, %rd594, %rd82;
	popc.b64 	%r670, %rd286;
	cvt.rn.f32.u32 	%f1086, %r670;
	mul.f32 	%f1087, %f205, %f1086;
	fma.rn.f32 	%f228, %f1674, %f1087, %f1747;
	mov.f32 	%f1747, %f228;
$L__BB29_249:
	mov.u32 	%r671, %tid.x;
	shr.u32 	%r672, %r671, 4;
	and.b32  	%r673, %r672, 62;
	setp.ge.u32 	%p146, %r673, %r2;
	@%p146 bra 	$L__BB29_251;
	and.b64  	%rd287, %rd582, %rd82;
	popc.b64 	%r674, %rd287;
	cvt.rn.f32.u32 	%f1088, %r674;
	mul.f32 	%f1089, %f205, %f1088;
	fma.rn.f32 	%f230, %f1662, %f1089, %f1746;
	mov.f32 	%f1746, %f230;
$L__BB29_251:
	ld.param.u32 	%r2034, [_Z67popcount_weighted_keys_literal_fused_multiq_kernel_warp_out_w32_sb2ILi11EEvPKyPKfiiS1_S3_iiiiiPKxS5_fiPf_param_10];
	mov.u32 	%r675, %tid.x;
	shr.u32 	%r676, %r675, 4;
	or.b32  	%r677, %r676, 1;
	setp.le.s32 	%p147, %r2034, %r677;
	@%p147 bra 	$L__BB29_253;
	and.b64  	%rd288, %rd593, %rd82;
	popc.b64 	%r678, %rd288;
	cvt.rn.f32.u32 	%f1090, %r678;
	mul.f32 	%f1091, %f205, %f1090;
	fma.rn.f32 	%f232, %f1673, %f1091, %f1747;
	mov.f32 	%f1747, %f232;
$L__BB29_253:
	mov.u32 	%r679, %tid.x;
	shr.u32 	%r680, %r679, 4;
	and.b32  	%r681, %r680, 62;
	setp.ge.u32 	%p148, %r681, %r2;
	@%p148 bra 	$L__BB29_255;
	and.b64  	%rd289, %rd581, %rd82;
	popc.b64 	%r682, %rd289;
	cvt.rn.f32.u32 	%f1092, %r682;
	mul.f32 	%f1093, %f205, %f1092;
	fma.rn.f32 	%f234, %f1661, %f1093, %f1746;
	mov.f32 	%f1746, %f234;
$L__BB29_255:
	ld.param.u32 	%r2035, [_Z67popcount_weighted_keys_literal_fused_multiq_kernel_warp_out_w32_sb2ILi11EEvPKyPKfiiS1_S3_iiiiiPKxS5_fiPf_param_10];
	mov.u32 	%r683, %tid.x;
	shr.u32 	%r684, %r683, 4;
	or.b32  	%r685, %r684, 1;
	setp.le.s32 	%p149, %r2035, %r685;
	@%p149 bra 	$L__BB29_257;
	and.b64  	%rd290, %rd592, %rd82;
	popc.b64 	%r686, %rd290;
	cvt.rn.f32.u32 	%f1094, %r686;
	mul.f32 	%f1095, %f205, %f1094;
	fma.rn.f32 	%f236, %f1672, %f1095, %f1747;
	mov.f32 	%f1747, %f236;
$L__BB29_257:
	mov.u32 	%r687, %tid.x;
	shr.u32 	%r688, %r687, 4;
	and.b32  	%r689, %r688, 62;
	setp.ge.u32 	%p150, %r689, %r2;
	@%p150 bra 	$L__BB29_259;
	and.b64  	%rd291, %rd580, %rd82;
	popc.b64 	%r690, %rd291;
	cvt.rn.f32.u32 	%f1096, %r690;
	mul.f32 	%f1097, %f205, %f1096;
	fma.rn.f32 	%f238, %f1660, %f1097, %f1746;
	mov.f32 	%f1746, %f238;
$L__BB29_259:
	ld.param.u32 	%r2036, [_Z67popcount_weighted_keys_literal_fused_multiq_kernel_warp_out_w32_sb2ILi11EEvPKyPKfiiS1_S3_iiiiiPKxS5_fiPf_param_10];
	mov.u32 	%r691, %tid.x;
	shr.u32 	%r692, %r691, 4;
	or.b32  	%r693, %r692, 1;
	setp.le.s32 	%p151, %r2036, %r693;
	@%p151 bra 	$L__BB29_261;
	and.b64  	%rd292, %rd591, %rd82;
	popc.b64 	%r694, %rd292;
	cvt.rn.f32.u32 	%f1098, %r694;
	mul.f32 	%f1099, %f205, %f1098;
	fma.rn.f32 	%f240, %f1671, %f1099, %f1747;
	mov.f32 	%f1747, %f240;
$L__BB29_261:
	mov.u32 	%r695, %tid.x;
	shr.u32 	%r696, %r695, 4;
	and.b32  	%r697, %r696, 62;
	setp.ge.u32 	%p152, %r697, %r2;
	@%p152 bra 	$L__BB29_263;
	and.b64  	%rd293, %rd579, %rd82;
	popc.b64 	%r698, %rd293;
	cvt.rn.f32.u32 	%f1100, %r698;
	mul.f32 	%f1101, %f205, %f1100;
	fma.rn.f32 	%f242, %f1659, %f1101, %f1746;
	mov.f32 	%f1746, %f242;
$L__BB29_263:
	ld.param.u32 	%r2037, [_Z67popcount_weighted_keys_literal_fused_multiq_kernel_warp_out_w32_sb2ILi11EEvPKyPKfiiS1_S3_iiiiiPKxS5_fiPf_param_10];
	mov.u32 	%r699, %tid.x;
	shr.u32 	%r700, %r699, 4;
	or.b32  	%r701, %r700, 1;
	setp.le.s32 	%p153, %r2037, %r701;
	@%p153 bra 	$L__BB29_265;
	and.b64  	%rd294, %rd590, %rd82;
	popc.b64 	%r702, %rd294;
	cvt.rn.f32.u32 	%f1102, %r702;
	mul.f32 	%f1103, %f205, %f1102;
	fma.rn.f32 	%f244, %f1670, %f1103, %f1747;
	mov.f32 	%f1747, %f244;
$L__BB29_265:
	mov.u32 	%r703, %tid.x;
	shr.u32 	%r704, %r703, 4;
	and.b32  	%r705, %r704, 62;
	setp.ge.u32 	%p154, %r705, %r2;
	@%p154 bra 	$L__BB29_267;
	and.b64  	%rd295, %rd578, %rd82;
	popc.b64 	%r706, %rd295;
	cvt.rn.f32.u32 	%f1104, %r706;
	mul.f32 	%f1105, %f205, %f1104;
	fma.rn.f32 	%f246, %f1658, %f1105, %f1746;
	mov.f32 	%f1746, %f246;
$L__BB29_267:
	ld.param.u32 	%r2038, [_Z67popcount_weighted_keys_literal_fused_multiq_kernel_warp_out_w32_sb2ILi11EEvPKyPKfiiS1_S3_iiiiiPKxS5_fiPf_param_10];
	mov.u32 	%r707, %tid.x;
	shr.u32 	%r708, %r707, 4;
	or.b32  	%r709, %r708, 1;
	setp.le.s32 	%p155, %r2038, %r709;
	@%p155 bra 	$L__BB29_269;
	and.b64  	%rd296, %rd589, %rd82;
	popc.b64 	%r710, %rd296;
	cvt.rn.f32.u32 	%f1106, %r710;
	mul.f32 	%f1107, %f205, %f1106;
	fma.rn.f32 	%f248, %f1669, %f1107, %f1747;
	mov.f32 	%f1747, %f248;
$L__BB29_269:
	ld.param.u32 	%r1956, [_Z67popcount_weighted_keys_literal_fused_multiq_kernel_warp_out_w32_sb2ILi11EEvPKyPKfiiS1_S3_iiiiiPKxS5_fiPf_param_2];
	setp.lt.s32 	%p156, %r1956, 5;
	@%p156 bra 	$L__BB29_316;
	mov.u32 	%r712, %tid.x;
	and.b32  	%r713, %r712, 31;
	setp.ne.s32 	%p157, %r713, 0;
	mov.b32 	%r2186, 0;
	@%p157 bra 	$L__BB29_272;
	ld.param.u32 	%r1957, [_Z67popcount_weighted_keys_literal_fused_multiq_kernel_warp_out_w32_sb2ILi11EEvPKyPKfiiS1_S3_iiiiiPKxS5_fiPf_param_2];
	shl.b32 	%r714, %r1957, 8;
	mov.u32 	%r715, shmem$1;
	add.s32 	%r716, %r715, %r714;
	mad.lo.s32 	%r717, %r2, 2816, %r716;
	ld.shared.u32 	%r2186, [%r717+16];
$L__BB29_272:
	mov.u32 	%r718, %tid.x;
	shr.u32 	%r719, %r718, 4;
	and.b32  	%r720, %r719, 62;
	setp.ge.u32 	%p158, %r720, %r2;
	shfl.sync.idx.b32	%r721|%p159, %r2186, 0, 31, -1;
	mov.b32 	%f251, %r721;
	shl.b32 	%r722, %r718, 3;
	and.b32  	%r723, %r722, 248;
	mov.u32 	%r724, shmem$1;
	add.s32 	%r725, %r724, %r723;
	ld.shared.u64 	%rd83, [%r725+1024];
	@%p158 bra 	$L__BB29_274;
	and.b64  	%rd297, %rd588, %rd83;
	popc.b64 	%r726, %rd297;
	cvt.rn.f32.u32 	%f1108, %r726;
	mul.f32 	%f1109, %f251, %f1108;
	fma.rn.f32 	%f252, %f1668, %f1109, %f1746;
	mov.f32 	%f1746, %f252;
$L__BB29_274:
	ld.param.u32 	%r2039, [_Z67popcount_weighted_keys_literal_fused_multiq_kernel_warp_out_w32_sb2ILi11EEvPKyPKfiiS1_S3_iiiiiPKxS5_fiPf_param_10];
	mov.u32 	%r727, %tid.x;
	shr.u32 	%r728, %r727, 4;
	or.b32  	%r729, %r728, 1;
	setp.le.s32 	%p160, %r2039, %r729;
	@%p160 bra 	$L__BB29_276;
	and.b64  	%rd298, %rd599, %rd83;
	popc.b64 	%r730, %rd298;
	cvt.rn.f32.u32 	%f1110, %r730;
	mul.f32 	%f1111, %f251, %f1110;
	fma.rn.f32 	%f254, %f1679, %f1111, %f1747;
	mov.f32 	%f1747, %f254;
$L__BB29_276:
	mov.u32 	%r731, %tid.x;
	shr.u32 	%r732, %r731, 4;
	and.b32  	%r733, %r732, 62;
	setp.ge.u32 	%p161, %r733, %r2;
	@%p161 bra 	$L__BB29_278;
	and.b64  	%rd299, %rd587, %rd83;
	popc.b64 	%r734, %rd299;
	cvt.rn.f32.u32 	%f1112, %r734;
	mul.f32 	%f1113, %f251, %f1112;
	fma.rn.f32 	%f256, %f1667, %f1113, %f1746;
	mov.f32 	%f1746, %f256;
$L__BB29_278:
	ld.param.u32 	%r2040, [_Z67popcount_weighted_keys_literal_fused_multiq_kernel_warp_out_w32_sb2ILi11EEvPKyPKfiiS1_S3_iiiiiPKxS5_fiPf_param_10];
	mov.u32 	%r735, %tid.x;
	shr.u32 	%r736, %r735, 4;
	or.b32  	%r737, %r736, 1;
	setp.le.s32 	%p162, %r2040, %r737;
	@%p162 bra 	$L__BB29_280;
	and.b64  	%rd300, %rd598, %rd83;
	popc.b64 	%r738, %rd300;
	cvt.rn.f32.u32 	%f1114, %r738;
	mul.f32 	%f1115, %f251, %f1114;
	fma.rn.f32 	%f258, %f1678, %f1115, %f1747;
	mov.f32 	%f1747, %f258;
$L__BB29_280:
	mov.u32 	%r739, %tid.x;
	shr.u32 	%r740, %r739, 4;
	and.b32  	%r741, %r740, 62;
	setp.ge.u32 	%p163, %r741, %r2;
	@%p163 bra 	$L__BB29_282;
	and.b64  	%rd301, %rd586, %rd83;
	popc.b64 	%r742, %rd301;
	cvt.rn.f32.u32 	%f1116, %r742;
	mul.f32 	%f1117, %f251, %f1116;
	fma.rn.f32 	%f260, %f1666, %f1117, %f1746;
	mov.f32 	%f1746, %f260;
$L__BB29_282:
	ld.param.u32 	%r2041, [_Z67popcount_weighted_keys_literal_fused_multiq_kernel_warp_out_w32_sb2ILi11EEvPKyPKfiiS1_S3_iiiiiPKxS5_fiPf_param_10];
	mov.u32 	%r743, %tid.x;
	shr.u32 	%r744, %r743, 4;
	or.b32  	%r745, %r744, 1;
	setp.le.s32 	%p164, %r2041, %r745;
	@%p164 bra 	$L__BB29_284;
	and.b64  	%rd302, %rd597, %rd83;
	popc.b64 	%r746, %rd302;
	cvt.rn.f32.u32 	%f1118, %r746;
	mul.f32 	%f1119, %f251, %f1118;
	fma.rn.f32 	%f262, %f1677, %f1119, %f1747;
	mov.f32 	%f1747, %f262;
$L__BB29_284:
	mov.u32 	%r747, %tid.x;
	shr.u32 	%r748, %r747, 4;
	and.b32  	%r749, %r748, 62;
	setp.ge.u32 	%p165, %r749, %r2;
	@%p165 bra 	$L__BB29_286;
	and.b64  	%rd303, %rd585, %rd83;
	popc.b64 	%r750, %rd303;
	cvt.rn.f32.u32 	%f1120, %r750;
	mul.f32 	%f1121, %f251, %f1120;
	fma.rn.f32 	%f264, %f1665, %f1121, %f1746;
	mov.f32 	%f1746, %f264;
$L__BB29_286:
	ld.param.u32 	%r2042, [_Z67popcount_weighted_keys_literal_fused_multiq_kernel_warp_out_w32_sb2ILi11EEvPKyPKfiiS1_S3_iiiiiPKxS5_fiPf_param_10];
	mov.u32 	%r751, %tid.x;
	shr.u32 	%r752, %r751, 4;
	or.b32  	%r753, %r752, 1;
	setp.le.s32 	%p166, %r2042, %r753;
	@%p166 bra 	$L__BB29_288;
	and.b64  	%rd304, %rd596, %rd83;
	popc.b64 	%r754, %rd304;
	cvt.rn.f32.u32 	%f1122, %r754;
	mul.f32 	%f1123, %f251, %f1122;
	fma.rn.f32 	%f266, %f1676, %f1123, %f1747;
	mov.f32 	%f1747, %f266;
$L__BB29_288:
	mov.u32 	%r755, %tid.x;
	shr.u32 	%r756, %r755, 4;
	and.b32  	%r757, %r756, 62;
	setp.ge.u32 	%p167, %r757, %r2;
	@%p167 bra 	$L__BB29_290;
	and.b64  	%rd305, %rd584, %rd83;
	popc.b64 	%r758, %rd305;
	cvt.rn.f32.u32 	%f1124, %r758;
	mul.f32 	%f1125, %f251, %f1124;
	fma.rn.f32 	%f268, %f1664, %f1125, %f1746;
	mov.f32 	%f1746, %f268;
$L__BB29_290:
	ld.param.u32 	%r2043, [_Z67popcount_weighted_keys_literal_fused_multiq_kernel_warp_out_w32_sb2ILi11EEvPKyPKfiiS1_S3_iiiiiPKxS5_fiPf_param_10];
	mov.u32 	%r759, %tid.x;
	shr.u32 	%r760, %r759, 4;
	or.b32  	%r761, %r760, 1;
	setp.le.s32 	%p168, %r2043, %r761;
	@%p168 bra 	$L__BB29_292;
	and.b64  	%rd306, %rd595, %rd83;
	popc.b64 	%r762, %rd306;
	cvt.rn.f32.u32 	%f1126, %r762;
	mul.f32 	%f1127, %f251, %f1126;
	fma.rn.f32 	%f270, %f1675, %f1127, %f1747;
	mov.f32 	%f1747, %f270;
$L__BB29_292:
	mov.u32 	%r763, %tid.x;
	shr.u32 	%r764, %r763, 4;
	and.b32  	%r765, %r764, 62;
	setp.ge.u32 	%p169, %r765, %r2;
	@%p169 bra 	$L__BB29_294;
	and.b64  	%rd307, %rd583, %rd83;
	popc.b64 	%r766, %rd307;
	cvt.rn.f32.u32 	%f1128, %r766;
	mul.f32 	%f1129, %f251, %f1128;
	fma.rn.f32 	%f272, %f1663, %f1129, %f1746;
	mov.f32 	%f1746, %f272;
$L__BB29_294:
	ld.param.u32 	%r2044, [_Z67popcount_weighted_keys_literal_fused_multiq_kernel_warp_out_w32_sb2ILi11EEvPKyPKfiiS1_S3_iiiiiPKxS5_fiPf_param_10];
	mov.u32 	%r767, %tid.x;
	shr.u32 	%r768, %r767, 4;
	or.b32  	%r769, %r768, 1;
	setp.le.s32 	%p170, %r2044, %r769;
	@%p170 bra 	$L__BB29_296;
	and.b64  	%rd308, %rd594, %rd83;
	popc.b64 	%r770, %rd308;
	cvt.rn.f32.u32 	%f1130, %r770;
	mul.f32 	%f1131, %f251, %f1130;
	fma.rn.f32 	%f274, %f1674, %f1131, %f1747;
	mov.f32 	%f1747, %f274;
$L__BB29_296:
	mov.u32 	%r771, %tid.x;
	shr.u32 	%r772, %r771, 4;
	and.b32  	%r773, %r772, 62;
	setp.ge.u32 	%p171, %r773, %r2;
	@%p171 bra 	$L__BB29_298;
	and.b64  	%rd309, %rd582, %rd83;
	popc.b64 	%r774, %rd309;
	cvt.rn.f32.u32 	%f1132, %r774;
	mul.f32 	%f1133, %f251, %f1132;
	fma.rn.f32 	%f276, %f1662, %f1133, %f1746;
	mov.f32 	%f1746, %f276;
$L__BB29_298:
	ld.param.u32 	%r2045, [_Z67popcount_weighted_keys_literal_fused_multiq_kernel_warp_out_w32_sb2ILi11EEvPKyPKfiiS1_S3_iiiiiPKxS5_fiPf_param_10];
	mov.u32 	%r775, %tid.x;
	shr.u32 	%r776, %r775, 4;
	or.b32  	%r777, %r776, 1;
	setp.le.s32 	%p172, %r2045, %r777;
	@%p172 bra 	$L__BB29_300;
	and.b64  	%rd310, %rd593, %rd83;
	popc.b64 	%r778, %rd310;
	cvt.rn.f32.u32 	%f1134, %r778;
	mul.f32 	%f1135, %f251, %f1134;
	fma.rn.f32 	%f278, %f1673, %f1135, %f1747;
	mov.f32 	%f1747, %f278;
$L__BB29_300:
	mov.u32 	%r779, %tid.x;
	shr.u32 	%r780, %r779, 4;
	and.b32  	%r781, %r780, 62;
	setp.ge.u32 	%p173, %r781, %r2;
	@%p173 bra 	$L__BB29_302;
	and.b64  	%rd311, %rd581, %rd83;
	popc.b64 	%r782, %rd311;
	cvt.rn.f32.u32 	%f1136, %r782;
	mul.f32 	%f1137, %f251, %f1136;
	fma.rn.f32 	%f280, %f1661, %f1137, %f1746;
	mov.f32 	%f1746, %f280;
$L__BB29_302:
	ld.param.u32 	%r2046, [_Z67popcount_weighted_keys_literal_fused_multiq_kernel_warp_out_w32_sb2ILi11EEvPKyPKfiiS1_S3_iiiiiPKxS5_fiPf_param_10];
	mov.u32 	%r783, %tid.x;
	shr.u32 	%r784, %r783, 4;
	or.b32  	%r785, %r784, 1;
	setp.le.s32 	%p174, %r2046, %r785;
	@%p174 bra 	$L__BB29_304;
	and.b64  	%rd312, %rd592, %rd83;
	popc.b64 	%r786, %rd312;
	cvt.rn.f32.u32 	%f1138, %r786;
	mul.f32 	%f1139, %f251, %f1138;
	fma.rn.f32 	%f282, %f1672, %f1139, %f1747;
	mov.f32 	%f1747, %f282;
$L__BB29_304:
	mov.u32 	%r787, %tid.x;
	shr.u32 	%r788, %r787, 4;
	and.b32  	%r789, %r788, 62;
	setp.ge.u32 	%p175, %r789, %r2;
	@%p175 bra 	$L__BB29_306;
	and.b64  	%rd313, %rd580, %rd83;
	popc.b64 	%r790, %rd313;
	cvt.rn.f32.u32 	%f1140, %r790;
	mul.f32 	%f1141, %f251, %f1140;
	fma.rn.f32 	%f284, %f1660, %f1141, %f1746;
	mov.f32 	%f1746, %f284;
$L__BB29_306:
	ld.param.u32 	%r2047, [_Z67popcount_weighted_keys_literal_fused_multiq_kernel_warp_out_w32_sb2ILi11EEvPKyPKfiiS1_S3_iiiiiPKxS5_fiPf_param_10];
	mov.u32 	%r791, %tid.x;
	shr.u32 	%r792, %r791, 4;
	or.b32  	%r793, %r792, 1;
	setp.le.s32 	%p176, %r2047, %r793;
	@%p176 bra 	$L__BB29_308;
	and.b64  	%rd314, %rd591, %rd83;
	popc.b64 	%r794, %rd314;
	cvt.rn.f32.u32 	%f1142, %r794;
	mul.f32 	%f1143, %f251, %f1142;
	fma.rn.f32 	%f286, %f1671, %f1143, %f1747;
	mov.f32 	%f1747, %f286;
$L__BB29_308:
	mov.u32 	%r795, %tid.x;
	shr.u32 	%r796, %r795, 4;
	and.b32  	%r797, %r796, 62;
	setp.ge.u32 	%p177, %r797, %r2;
	@%p177 bra 	$L__BB29_310;
	and.b64  	%rd315, %rd579, %rd83;
	popc.b64 	%r798, %rd315;
	cvt.rn.f32.u32 	%f1144, %r798;
	mul.f32 	%f1145, %f251, %f1144;
	fma.rn.f32 	%f288, %f1659, %f1145, %f1746;
	mov.f32 	%f1746, %f288;
$L__BB29_310:
	ld.param.u32 	%r2048, [_Z67popcount_weighted_keys_literal_fused_multiq_kernel_warp_out_w32_sb2ILi11EEvPKyPKfiiS1_S3_iiiiiPKxS5_fiPf_param_10];
	mov.u32 	%r799, %tid.x;
	shr.u32 	%r800, %r799, 4;
	or.b32  	%r801, %r800, 1;
	setp.le.s32 	%p178, %r2048, %r801;
	@%p178 bra 	$L__BB29_312;
	and.b64  	%rd316, %rd590, %rd83;
	popc.b64 	%r802, %rd316;
	cvt.rn.f32.u32 	%f1146, %r802;
	mul.f32 	%f1147, %f251, %f1146;
	fma.rn.f32 	%f290, %f1670, %f1147, %f1747;
	mov.f32 	%f1747, %f290;
$L__BB29_312:
	mov.u32 	%r803, %tid.x;
	shr.u32 	%r804, %r803, 4;
	and.b32  	%r805, %r804, 62;
	setp.ge.u32 	%p179, %r805, %r2;
	@%p179 bra 	$L__BB29_314;
	and.b64  	%rd317, %rd578, %rd83;
	popc.b64 	%r806, %rd317;
	cvt.rn.f32.u32 	%f1148, %r806;
	mul.f32 	%f1149, %f251, %f1148;
	fma.rn.f32 	%f292, %f1658, %f1149, %f1746;
	mov.f32 	%f1746, %f292;
$L__BB29_314:
	ld.param.u32 	%r2049, [_Z67popcount_weighted_keys_literal_fused_multiq_kernel_warp_out_w32_sb2ILi11EEvPKyPKfiiS1_S3_iiiiiPKxS5_fiPf_param_10];
	mov.u32 	%r807, %tid.x;
	shr.u32 	%r808, %r807, 4;
	or.b32  	%r809, %r808, 1;
	setp.le.s32 	%p180, %r2049, %r809;
	@%p180 bra 	$L__BB29_316;
	and.b64  	%rd318, %rd589, %rd83;
	popc.b64 	%r810, %rd318;
	cvt.rn.f32.u32 	%f1150, %r810;
	mul.f32 	%f1151, %f251, %f1150;
	fma.rn.f32 	%f294, %f1669, %f1151, %f1747;
	mov.f32 	%f1747, %f294;
$L__BB29_316:
	ld.param.u32 	%r1958, [_Z67popcount_weighted_keys_literal_fused_multiq_kernel_warp_out_w32_sb2ILi11EEvPKyPKfiiS1_S3_iiiiiPKxS5_fiPf_param_2];
	setp.lt.s32 	%p181, %r1958, 6;
	@%p181 bra 	$L__BB29_363;
	mov.u32 	%r812, %tid.x;
	and.b32  	%r813, %r812, 31;
	setp.ne.s32 	%p182, %r813, 0;
	mov.b32 	%r2187, 0;
	@%p182 bra 	$L__BB29_319;
	ld.param.u32 	%r1959, [_Z67popcount_weighted_keys_literal_fused_multiq_kernel_warp_out_w32_sb2ILi11EEvPKyPKfiiS1_S3_iiiiiPKxS5_fiPf_param_2];
	shl.b32 	%r814, %r1959, 8;
	mov.u32 	%r815, shmem$1;
	add.s32 	%r816, %r815, %r814;
	mad.lo.s32 	%r817, %r2, 2816, %r816;
	ld.shared.u32 	%r2187, [%r817+20];
$L__BB29_319:
	mov.u32 	%r818, %tid.x;
	shr.u32 	%r819, %r818, 4;
	and.b32  	%r820, %r819, 62;
	setp.ge.u32 	%p183, %r820, %r2;
	shfl.sync.idx.b32	%r821|%p184, %r2187, 0, 31, -1;
	mov.b32 	%f297, %r821;
	shl.b32 	%r822, %r818, 3;
	and.b32  	%r823, %r822, 248;
	mov.u32 	%r824, shmem$1;
	add.s32 	%r825, %r824, %r823;
	ld.shared.u64 	%rd84, [%r825+1280];
	@%p183 bra 	$L__BB29_321;
	and.b64  	%rd319, %rd588, %rd84;
	popc.b64 	%r826, %rd319;
	cvt.rn.f32.u32 	%f1152, %r826;
	mul.f32 	%f1153, %f297, %f1152;
	fma.rn.f32 	%f298, %f1668, %f1153, %f1746;
	mov.f32 	%f1746, %f298;
$L__BB29_321:
	ld.param.u32 	%r2050, [_Z67popcount_weighted_keys_literal_fused_multiq_kernel_warp_out_w32_sb2ILi11EEvPKyPKfiiS1_S3_iiiiiPKxS5_fiPf_param_10];
	mov.u32 	%r827, %tid.x;
	shr.u32 	%r828, %r827, 4;
	or.b32  	%r829, %r828, 1;
	setp.le.s32 	%p185, %r2050, %r829;
	@%p185 bra 	$L__BB29_323;
	and.b64  	%rd320, %rd599, %rd84;
	popc.b64 	%r830, %rd320;
	cvt.rn.f32.u32 	%f1154, %r830;
	mul.f32 	%f1155, %f297, %f1154;
	fma.rn.f32 	%f300, %f1679, %f1155, %f1747;
	mov.f32 	%f1747, %f300;
$L__BB29_323:
	mov.u32 	%r831, %tid.x;
	shr.u32 	%r832, %r831, 4;
	and.b32  	%r833, %r832, 62;
	setp.ge.u32 	%p186, %r833, %r2;
	@%p186 bra 	$L__BB29_325;
	and.b64  	%rd321, %rd587, %rd84;
	popc.b64 	%r834, %rd321;
	cvt.rn.f32.u32 	%f1156, %r834;
	mul.f32 	%f1157, %f297, %f1156;
	fma.rn.f32 	%f302, %f1667, %f1157, %f1746;
	mov.f32 	%f1746, %f302;
$L__BB29_325:
	ld.param.u32 	%r2051, [_Z67popcount_weighted_keys_literal_fused_multiq_kernel_warp_out_w32_sb2ILi11EEvPKyPKfiiS1_S3_iiiiiPKxS5_fiPf_param_10];
	mov.u32 	%r835, %tid.x;
	shr.u32 	%r836, %r835, 4;
	or.b32  	%r837, %r836, 1;
	setp.le.s32 	%p187, %r2051, %r837;
	@%p187 bra 	$L__BB29_327;
	and.b64  	%rd322, %rd598, %rd84;
	popc.b64 	%r838, %rd322;
	cvt.rn.f32.u32 	%f1158, %r838;
	mul.f32 	%f1159, %f297, %f1158;
	fma.rn.f32 	%f304, %f1678, %f1159, %f1747;
	mov.f32 	%f1747, %f304;
$L__BB29_327:
	mov.u32 	%r839, %tid.x;
	shr.u32 	%r840, %r839, 4;
	and.b32  	%r841, %r840, 62;
	setp.ge.u32 	%p188, %r841, %r2;
	@%p188 bra 	$L__BB29_329;
	and.b64  	%rd323, %rd586, %rd84;
	popc.b64 	%r842, %rd323;
	cvt.rn.f32.u32 	%f1160, %r842;
	mul.f32 	%f1161, %f297, %f1160;
	fma.rn.f32 	%f306, %f1666, %f1161, %f1746;
	mov.f32 	%f1746, %f306;
$L__BB29_329:
	ld.param.u32 	%r2052, [_Z67popcount_weighted_keys_literal_fused_multiq_kernel_warp_out_w32_sb2ILi11EEvPKyPKfiiS1_S3_iiiiiPKxS5_fiPf_param_10];
	mov.u32 	%r843, %tid.x;
	shr.u32 	%r844, %r843, 4;
	or.b32  	%r845, %r844, 1;
	setp.le.s32 	%p189, %r2052, %r845;
	@%p189 bra 	$L__BB29_331;
	and.b64  	%rd324, %rd597, %rd84;
	popc.b64 	%r846, %rd324;
	cvt.rn.f32.u32 	%f1162, %r846;
	mul.f32 	%f1163, %f297, %f1162;
	fma.rn.f32 	%f308, %f1677, %f1163, %f1747;
	mov.f32 	%f1747, %f308;
$L__BB29_331:
	mov.u32 	%r847, %tid.x;
	shr.u32 	%r848, %r847, 4;
	and.b32  	%r849, %r848, 62;
	setp.ge.u32 	%p190, %r849, %r2;
	@%p190 bra 	$L__BB29_333;
	and.b64  	%rd325, %rd585, %rd84;
	popc.b64 	%r850, %rd325;
	cvt.rn.f32.u32 	%f1164, %r850;
	mul.f32 	%f1165, %f297, %f1164;
	fma.rn.f32 	%f310, %f1665, %f1165, %f1746;
	mov.f32 	%f1746, %f310;
$L__BB29_333:
	ld.param.u32 	%r2053, [_Z67popcount_weighted_keys_literal_fused_multiq_kernel_warp_out_w32_sb2ILi11EEvPKyPKfiiS1_S3_iiiiiPKxS5_fiPf_param_10];
	mov.u32 	%r851, %tid.x;
	shr.u32 	%r852, %r851, 4;
	or.b32  	%r853, %r852, 1;
	setp.le.s32 	%p191, %r2053, %r853;
	@%p191 bra 	$L__BB29_335;
	and.b64  	%rd326, %rd596, %rd84;
	popc.b64 	%r854, %rd326;
	cvt.rn.f32.u32 	%f1166, %r854;
	mul.f32 	%f1167, %f297, %f1166;
	fma.rn.f32 	%f312, %f1676, %f1167, %f1747;
	mov.f32 	%f1747, %f312;
$L__BB29_335:
	mov.u32 	%r855, %tid.x;
	shr.u32 	%r856, %r855, 4;
	and.b32  	%r857, %r856, 62;
	setp.ge.u32 	%p192, %r857, %r2;
	@%p192 bra 	$L__BB29_337;
	and.b64  	%rd327, %rd584, %rd84;
	popc.b64 	%r858, %rd327;
	cvt.rn.f32.u32 	%f1168, %r858;
	mul.f32 	%f1169, %f297, %f1168;
	fma.rn.f32 	%f314, %f1664, %f1169, %f1746;
	mov.f32 	%f1746, %f314;
$L__BB29_337:
	ld.param.u32 	%r2054, [_Z67popcount_weighted_keys_literal_fused_multiq_kernel_warp_out_w32_sb2ILi11EEvPKyPKfiiS1_S3_iiiiiPKxS5_fiPf_param_10];
	mov.u32 	%r859, %tid.x;
	shr.u32 	%r860, %r859, 4;
	or.b32  	%r861, %r860, 1;
	setp.le.s32 	%p193, %r2054, %r861;
	@%p193 bra 	$L__BB29_339;
	and.b64  	%rd328, %rd595, %rd84;
	popc.b64 	%r862, %rd328;
	cvt.rn.f32.u32 	%f1170, %r862;
	mul.f32 	%f1171, %f297, %f1170;
	fma.rn.f32 	%f316, %f1675, %f1171, %f1747;
	mov.f32 	%f1747, %f316;
$L__BB29_339:
	mov.u32 	%r863, %tid.x;
	shr.u32 	%r864, %r863, 4;
	and.b32  	%r865, %r864, 62;
	setp.ge.u32 	%p194, %r865, %r2;
	@%p194 bra 	$L__BB29_341;
	and.b64  	%rd329, %rd583, %rd84;
	popc.b64 	%r866, %rd329;
	cvt.rn.f32.u32 	%f1172, %r866;
	mul.f32 	%f1173, %f297, %f1172;
	fma.rn.f32 	%f318, %f1663, %f1173, %f1746;
	mov.f32 	%f1746, %f318;
$L__BB29_341:
	ld.param.u32 	%r2055, [_Z67popcount_weighted_keys_literal_fused_multiq_kernel_warp_out_w32_sb2ILi11EEvPKyPKfiiS1_S3_iiiiiPKxS5_fiPf_param_10];
	mov.u32 	%r867, %tid.x;
	shr.u32 	%r868, %r867, 4;
	or.b32  	%r869, %r868, 1;
	setp.le.s32 	%p195, %r2055, %r869;
	@%p195 bra 	$L__BB29_343;
	and.b64  	%rd330, %rd594, %rd84;
	popc.b64 	%r870, %rd330;
	cvt.rn.f32.u32 	%f1174, %r870;
	mul.f32 	%f1175, %f297, %f1174;
	fma.rn.f32 	%f320, %f1674, %f1175, %f1747;
	mov.f32 	%f1747, %f320;
$L__BB29_343:
	mov.u32 	%r871, %tid.x;
	shr.u32 	%r872, %r871, 4;
	and.b32  	%r873, %r872, 62;
	setp.ge.u32 	%p196, %r873, %r2;
	@%p196 bra 	$L__BB29_345;
	and.b64  	%rd331, %rd582, %rd84;
	popc.b64 	%r874, %rd331;
	cvt.rn.f32.u32 	%f1176, %r874;
	mul.f32 	%f1177, %f297, %f1176;
	fma.rn.f32 	%f322, %f1662, %f1177, %f1746;
	mov.f32 	%f1746, %f322;
$L__BB29_345:
	ld.param.u32 	%r2056, [_Z67popcount_weighted_keys_literal_fused_multiq_kernel_warp_out_w32_sb2ILi11EEvPKyPKfiiS1_S3_iiiiiPKxS5_fiPf_param_10];
	mov.u32 	%r875, %tid.x;
	shr.u32 	%r876, %r875, 4;
	or.b32  	%r877, %r876, 1;
	setp.le.s32 	%p197, %r2056, %r877;
	@%p197 bra 	$L__BB29_347;
	and.b64  	%rd332, %rd593, %rd84;
	popc.b64 	%r878, %rd332;
	cvt.rn.f32.u32 	%f1178, %r878;
	mul.f32 	%f1179, %f297, %f1178;
	fma.rn.f32 	%f324, %f1673, %f1179, %f1747;
	mov.f32 	%f1747, %f324;
$L__BB29_347:
	mov.u32 	%r879, %tid.x;
	shr.u32 	%r880, %r879, 4;
	and.b32  	%r881, %r880, 62;
	setp.ge.u32 	%p198, %r881, %r2;
	@%p198 bra 	$L__BB29_349;
	and.b64  	%rd333, %rd581, %rd84;
	popc.b64 	%r882, %rd333;
	cvt.rn.f32.u32 	%f1180, %r882;
	mul.f32 	%f1181, %f297, %f1180;
	fma.rn.f32 	%f326, %f1661, %f1181, %f1746;
	mov.f32 	%f1746, %f326;
$L__BB29_349:
	ld.param.u32 	%r2057, [_Z67popcount_weighted_keys_literal_fused_multiq_kernel_warp_out_w32_sb2ILi11EEvPKyPKfiiS1_S3_iiiiiPKxS5_fiPf_param_10];
	mov.u32 	%r883, %tid.x;
	shr.u32 	%r884, %r883, 4;
	or.b32  	%r885, %r884, 1;
	setp.le.s32 	%p199, %r2057, %r885;
	@%p199 bra 	$L__BB29_351;
	and.b64  	%rd334, %rd592, %rd84;
	popc.b64 	%r886, %rd334;
	cvt.rn.f32.u32 	%f1182, %r886;
	mul.f32 	%f1183, %f297, %f1182;
	fma.rn.f32 	%f328, %f1672, %f1183, %f1747;
	mov.f32 	%f1747, %f328;
$L__BB29_351:
	mov.u32 	%r887, %tid.x;
	shr.u32 	%r888, %r887, 4;
	and.b32  	%r889, %r888, 62;
	setp.ge.u32 	%p200, %r889, %r2;
	@%p200 bra 	$L__BB29_353;
	and.b64  	%rd335, %rd580, %rd84;
	popc.b64 	%r890, %rd335;
	cvt.rn.f32.u32 	%f1184, %r890;
	mul.f32 	%f1185, %f297, %f1184;
	fma.rn.f32 	%f330, %f1660, %f1185, %f1746;
	mov.f32 	%f1746, %f330;
$L__BB29_353:
	ld.param.u32 	%r2058, [_Z67popcount_weighted_keys_literal_fused_multiq_kernel_warp_out_w32_sb2ILi11EEvPKyPKfiiS1_S3_iiiiiPKxS5_fiPf_param_10];
	mov.u32 	%r891, %tid.x;
	shr.u32 	%r892, %r891, 4;
	or.b32  	%r893, %r892, 1;
	setp.le.s32 	%p201, %r2058, %r893;
	@%p201 bra 	$L__BB29_355;
	and.b64  	%rd336, %rd591, %rd84;
	popc.b64 	%r894, %rd336;
	cvt.rn.f32.u32 	%f1186, %r894;
	mul.f32 	%f1187, %f297, %f1186;
	fma.rn.f32 	%f332, %f1671, %f1187, %f1747;
	mov.f32 	%f1747, %f332;
$L__BB29_355:
	mov.u32 	%r895, %tid.x;
	shr.u32 	%r896, %r895, 4;
	and.b32  	%r897, %r896, 62;
	setp.ge.u32 	%p202, %r897, %r2;
	@%p202 bra 	$L__BB29_357;
	and.b64  	%rd337, %rd579, %rd84;
	popc.b64 	%r898, %rd337;
	cvt.rn.f32.u32 	%f1188, %r898;
	mul.f32 	%f1189, %f297, %f1188;
	fma.rn.f32 	%f334, %f1659, %f1189, %f1746;
	mov.f32 	%f1746, %f334;
$L__BB29_357:
	ld.param.u32 	%r2059, [_Z67popcount_weighted_keys_literal_fused_multiq_kernel_warp_out_w32_sb2ILi11EEvPKyPKfiiS1_S3_iiiiiPKxS5_fiPf_param_10];
	mov.u32 	%r899, %tid.x;
	shr.u32 	%r900, %r899, 4;
	or.b32  	%r901, %r900, 1;
	setp.le.s32 	%p203, %r2059, %r901;
	@%p203 bra 	$L__BB29_359;
	and.b64  	%rd338, %rd590, %rd84;
	popc.b64 	%r902, %rd338;
	cvt.rn.f32.u32 	%f1190, %r902;
	mul.f32 	%f1191, %f297, %f1190;
	fma.rn.f32 	%f336, %f1670, %f1191, %f1747;
	mov.f32 	%f1747, %f336;
$L__BB29_359:
	mov.u32 	%r903, %tid.x;
	shr.u32 	%r904, %r903, 4;
	and.b32  	%r905, %r904, 62;
	setp.ge.u32 	%p204, %r905, %r2;
	@%p204 bra 	$L__BB29_361;
	and.b64  	%rd339, %rd578, %rd84;
	popc.b64 	%r906, %rd339;
	cvt.rn.f32.u32 	%f1192, %r906;
	mul.f32 	%f1193, %f297, %f1192;
	fma.rn.f32 	%f338, %f1658, %f1193, %f1746;
	mov.f32 	%f1746, %f338;
$L__BB29_361:
	ld.param.u32 	%r2060, [_Z67popcount_weighted_keys_literal_fused_multiq_kernel_warp_out_w32_sb2ILi11EEvPKyPKfiiS1_S3_iiiiiPKxS5_fiPf_param_10];
	mov.u32 	%r907, %tid.x;
	shr.u32 	%r908, %r907, 4;
	or.b32  	%r909, %r908, 1;
	setp.le.s32 	%p205, %r2060, %r909;
	@%p205 bra 	$L__BB29_363;
	and.b64  	%rd340, %rd589, %rd84;
	popc.b64 	%r910, %rd340;
	cvt.rn.f32.u32 	%f1194, %r910;
	mul.f32 	%f1195, %f297, %f1194;
	fma.rn.f32 	%f340, %f1669, %f1195, %f1747;
	mov.f32 	%f1747, %f340;
$L__BB29_363:
	ld.param.u32 	%r1960, [_Z67popcount_weighted_keys_literal_fused_multiq_kernel_warp_out_w32_sb2ILi11EEvPKyPKfiiS1_S3_iiiiiPKxS5_fiPf_param_2];
	setp.lt.s32 	%p206, %r1960, 7;
	@%p206 bra 	$L__BB29_410;
	mov.u32 	%r912, %tid.x;
	and.b32  	%r913, %r912, 31;
	setp.ne.s32 	%p207, %r913, 0;
	mov.b32 	%r2188, 0;
	@%p207 bra 	$L__BB29_366;
	ld.param.u32 	%r1961, [_Z67popcount_weighted_keys_literal_fused_multiq_kernel_warp_out_w32_sb2ILi11EEvPKyPKfiiS1_S3_iiiiiPKxS5_fiPf_param_2];
	shl.b32 	%r914, %r1961, 8;
	mov.u32 	%r915, shmem$1;
	add.s32 	%r916, %r915, %r914;
	mad.lo.s32 	%r917, %r2, 2816, %r916;
	ld.shared.u32 	%r2188, [%r917+24];
$L__BB29_366:
	mov.u32 	%r918, %tid.x;
	shr.u32 	%r919, %r918, 4;
	and.b32  	%r920, %r919, 62;
	setp.ge.u32 	%p208, %r920, %r2;
	shfl.sync.idx.b32	%r921|%p209, %r2188, 0, 31, -1;
	mov.b32 	%f343, %r921;
	shl.b32 	%r922, %r918, 3;
	and.b32  	%r923, %r922, 248;
	mov.u32 	%r924, shmem$1;
	add.s32 	%r925, %r924, %r923;
	ld.shared.u64 	%rd85, [%r925+1536];
	@%p208 bra 	$L__BB29_368;
	and.b64  	%rd341, %rd588, %rd85;
	popc.b64 	%r926, %rd341;
	cvt.rn.f32.u32 	%f1196, %r926;
	mul.f32 	%f1197, %f343, %f1196;
	fma.rn.f32 	%f344, %f1668, %f1197, %f1746;
	mov.f32 	%f1746, %f344;
$L__BB29_368:
	ld.param.u32 	%r2061, [_Z67popcount_weighted_keys_literal_fused_multiq_kernel_warp_out_w32_sb2ILi11EEvPKyPKfiiS1_S3_iiiiiPKxS5_fiPf_param_10];
	mov.u32 	%r927, %tid.x;
	shr.u32 	%r928, %r927, 4;
	or.b32  	%r929, %r928, 1;
	setp.le.s32 	%p210, %r2061, %r929;
	@%p210 bra 	$L__BB29_370;
	and.b64  	%rd342, %rd599, %rd85;
	popc.b64 	%r930, %rd342;
	cvt.rn.f32.u32 	%f1198, %r930;
	mul.f32 	%f1199, %f343, %f1198;
	fma.rn.f32 	%f346, %f1679, %f1199, %f1747;
	mov.f32 	%f1747, %f346;
$L__BB29_370:
	mov.u32 	%r931, %tid.x;
	shr.u32 	%r932, %r931, 4;
	and.b32  	%r933, %r932, 62;
	setp.ge.u32 	%p211, %r933, %r2;
	@%p211 bra 	$L__BB29_372;
	and.b64  	%rd343, %rd587, %rd85;
	popc.b64 	%r934, %rd343;
	cvt.rn.f32.u32 	%f1200, %r934;
	mul.f32 	%f1201, %f343, %f1200;
	fma.rn.f32 	%f348, %f1667, %f1201, %f1746;
	mov.f32 	%f1746, %f348;
$L__BB29_372:
	ld.param.u32 	%r2062, [_Z67popcount_weighted_keys_literal_fused_multiq_kernel_warp_out_w32_sb2ILi11EEvPKyPKfiiS1_S3_iiiiiPKxS5_fiPf_param_10];
	mov.u32 	%r935, %tid.x;
	shr.u32 	%r936, %r935, 4;
	or.b32  	%r937, %r936, 1;
	setp.le.s32 	%p212, %r2062, %r937;
	@%p212 bra 	$L__BB29_374;
	and.b64  	%rd344, %rd598, %rd85;
	popc.b64 	%r938, %rd344;
	cvt.rn.f32.u32 	%f1202, %r938;
	mul.f32 	%f1203, %f343, %f1202;
	fma.rn.f32 	%f350, %f1678, %f1203, %f1747;
	mov.f32 	%f1747, %f350;
$L__BB29_374:
	mov.u32 	%r939, %tid.x;
	shr.u32 	%r940, %r939, 4;
	and.b32  	%r941, %r940, 62;
	setp.ge.u32 	%p213, %r941, %r2;
	@%p213 bra 	$L__BB29_376;
	and.b64  	%rd345, %rd586, %rd85;
	popc.b64 	%r942, %rd345;
	cvt.rn.f32.u32 	%f1204, %r942;
	mul.f32 	%f1205, %f343, %f1204;
	fma.rn.f32 	%f352, %f1666, %f1205, %f1746;
	mov.f32 	%f1746, %f352;
$L__BB29_376:
	ld.param.u32 	%r2063, [_Z67popcount_weighted_keys_literal_fused_multiq_kernel_warp_out_w32_sb2ILi11EEvPKyPKfiiS1_S3_iiiiiPKxS5_fiPf_param_10];
	mov.u32 	%r943, %tid.x;
	shr.u32 	%r944, %r943, 4;
	or.b32  	%r945, %r944, 1;
	setp.le.s32 	%p214, %r2063, %r945;
	@%p214 bra 	$L__BB29_378;
	and.b64  	%rd346, %rd597, %rd85;
	popc.b64 	%r946, %rd346;
	cvt.rn.f32.u32 	%f1206, %r946;
	mul.f32 	%f1207, %f343, %f1206;
	fma.rn.f32 	%f354, %f1677, %f1207, %f1747;
	mov.f32 	%f1747, %f354;
$L__BB29_378:
	mov.u32 	%r947, %tid.x;
	shr.u32 	%r948, %r947, 4;
	and.b32  	%r949, %r948, 62;
	setp.ge.u32 	%p215, %r949, %r2;
	@%p215 bra 	$L__BB29_380;
	and.b64  	%rd347, %rd585, %rd85;
	popc.b64 	%r950, %rd347;
	cvt.rn.f32.u32 	%f1208, %r950;
	mul.f32 	%f1209, %f343, %f1208;
	fma.rn.f32 	%f356, %f1665, %f1209, %f1746;
	mov.f32 	%f1746, %f356;
$L__BB29_380:
	ld.param.u32 	%r2064, [_Z67popcount_weighted_keys_literal_fused_multiq_kernel_warp_out_w32_sb2ILi11EEvPKyPKfiiS1_S3_iiiiiPKxS5_fiPf_param_10];
	mov.u32 	%r951, %tid.x;
	shr.u32 	%r952, %r951, 4;
	or.b32  	%r953, %r952, 1;
	setp.le.s32 	%p216, %r2064, %r953;
	@%p216 bra 	$L__BB29_382;
	and.b64  	%rd348, %rd596, %rd85;
	popc.b64 	%r954, %rd348;
	cvt.rn.f32.u32 	%f1210, %r954;
	mul.f32 	%f1211, %f343, %f1210;
	fma.rn.f32 	%f358, %f1676, %f1211, %f1747;
	mov.f32 	%f1747, %f358;
$L__BB29_382:
	mov.u32 	%r955, %tid.x;
	shr.u32 	%r956, %r955, 4;
	and.b32  	%r957, %r956, 62;
	setp.ge.u32 	%p217, %r957, %r2;
	@%p217 bra 	$L__BB29_384;
	and.b64  	%rd349, %rd584, %rd85;
	popc.b64 	%r958, %rd349;
	cvt.rn.f32.u32 	%f1212, %r958;
	mul.f32 	%f1213, %f343, %f1212;
	fma.rn.f32 	%f360, %f1664, %f1213, %f1746;
	mov.f32 	%f1746, %f360;
$L__BB29_384:
	ld.param.u32 	%r2065, [_Z67popcount_weighted_keys_literal_fused_multiq_kernel_warp_out_w32_sb2ILi11EEvPKyPKfiiS1_S3_iiiiiPKxS5_fiPf_param_10];
	mov.u32 	%r959, %tid.x;
	shr.u32 	%r960, %r959, 4;
	or.b32  	%r961, %r960, 1;
	setp.le.s32 	%p218, %r2065, %r961;
	@%p218 bra 	$L__BB29_386;
	and.b64  	%rd350, %rd595, %rd85;
	popc.b64 	%r962, %rd350;
	cvt.rn.f32.u32 	%f1214, %r962;
	mul.f32 	%f1215, %f343, %f1214;
	fma.rn.f32 	%f362, %f1675, %f1215, %f1747;
	mov.f32 	%f1747, %f362;
$L__BB29_386:
	mov.u32 	%r963, %tid.x;
	shr.u32 	%r964, %r963, 4;
	and.b32  	%r965, %r964, 62;
	setp.ge.u32 	%p219, %r965, %r2;
	@%p219 bra 	$L__BB29_388;
	and.b64  	%rd351, %rd583, %rd85;
	popc.b64 	%r966, %rd351;
	cvt.rn.f32.u32 	%f1216, %r966;
	mul.f32 	%f1217, %f343, %f1216;
	fma.rn.f32 	%f364, %f1663, %f1217, %f1746;
	mov.f32 	%f1746, %f364;
$L__BB29_388:
	ld.param.u32 	%r2066, [_Z67popcount_weighted_keys_literal_fused_multiq_kernel_warp_out_w32_sb2ILi11EEvPKyPKfiiS1_S3_iiiiiPKxS5_fiPf_param_10];
	mov.u32 	%r967, %tid.x;
	shr.u32 	%r968, %r967, 4;
	or.b32  	%r969, %r968, 1;
	setp.le.s32 	%p220, %r2066, %r969;
	@%p220 bra 	$L__BB29_390;
	and.b64  	%rd352, %rd594, %rd85;
	popc.b64 	%r970, %rd352;
	cvt.rn.f32.u32 	%f1218, %r970;
	mul.f32 	%f1219, %f343, %f1218;
	fma.rn.f32 	%f366, %f1674, %f1219, %f1747;
	mov.f32 	%f1747, %f366;
$L__BB29_390:
	mov.u32 	%r971, %tid.x;
	shr.u32 	%r972, %r971, 4;
	and.b32  	%r973, %r972, 62;
	setp.ge.u32 	%p221, %r973, %r2;
	@%p221 bra 	$L__BB29_392;
	and.b64  	%rd353, %rd582, %rd85;
	popc.b64 	%r974, %rd353;
	cvt.rn.f32.u32 	%f1220, %r974;
	mul.f32 	%f1221, %f343, %f1220;
	fma.rn.f32 	%f368, %f1662, %f1221, %f1746;
	mov.f32 	%f1746, %f368;
$L__BB29_392:
	ld.param.u32 	%r2067, [_Z67popcount_weighted_keys_literal_fused_multiq_kernel_warp_out_w32_sb2ILi11EEvPKyPKfiiS1_S3_iiiiiPKxS5_fiPf_param_10];
	mov.u32 	%r975, %tid.x;
	shr.u32 	%r976, %r975, 4;
	or.b32  	%r977, %r976, 1;
	setp.le.s32 	%p222, %r2067, %r977;
	@%p222 bra 	$L__BB29_394;
	and.b64  	%rd354, %rd593, %rd85;
	popc.b64 	%r978, %rd354;
	cvt.rn.f32.u32 	%f1222, %r978;
	mul.f32 	%f1223, %f343, %f1222;
	fma.rn.f32 	%f370, %f1673, %f1223, %f1747;
	mov.f32 	%f1747, %f370;
$L__BB29_394:
	mov.u32 	%r979, %tid.x;
	shr.u32 	%r980, %r979, 4;
	and.b32  	%r981, %r980, 62;
	setp.ge.u32 	%p223, %r981, %r2;
	@%p223 bra 	$L__BB29_396;
	and.b64  	%rd355, %rd581, %rd85;
	popc.b64 	%r982, %rd355;
	cvt.rn.f32.u32 	%f1224, %r982;
	mul.f32 	%f1225, %f343, %f1224;
	fma.rn.f32 	%f372, %f1661, %f1225, %f1746;
	mov.f32 	%f1746, %f372;
$L__BB29_396:
	ld.param.u32 	%r2068, [_Z67popcount_weighted_keys_literal_fused_multiq_kernel_warp_out_w32_sb2ILi11EEvPKyPKfiiS1_S3_iiiiiPKxS5_fiPf_param_10];
	mov.u32 	%r983, %tid.x;
	shr.u32 	%r984, %r983, 4;
	or.b32  	%r985, %r984, 1;
	setp.le.s32 	%p224, %r2068, %r985;
	@%p224 bra 	$L__BB29_398;
	and.b64  	%rd356, %rd592, %rd85;
	popc.b64 	%r986, %rd356;
	cvt.rn.f32.u32 	%f1226, %r986;
	mul.f32 	%f1227, %f343, %f1226;
	fma.rn.f32 	%f374, %f1672, %f1227, %f1747;
	mov.f32 	%f1747, %f374;
$L__BB29_398:
	mov.u32 	%r987, %tid.x;
	shr.u32 	%r988, %r987, 4;
	and.b32  	%r989, %r988, 62;
	setp.ge.u32 	%p225, %r989, %r2;
	@%p225 bra 	$L__BB29_400;
	and.b64  	%rd357, %rd580, %rd85;
	popc.b64 	%r990, %rd357;
	cvt.rn.f32.u32 	%f1228, %r990;
	mul.f32 	%f1229, %f343, %f1228;
	fma.rn.f32 	%f376, %f1660, %f1229, %f1746;
	mov.f32 	%f1746, %f376;
$L__BB29_400:
	ld.param.u32 	%r2069, [_Z67popcount_weighted_keys_literal_fused_multiq_kernel_warp_out_w32_sb2ILi11EEvPKyPKfiiS1_S3_iiiiiPKxS5_fiPf_param_10];
	mov.u32 	%r991, %tid.x;
	shr.u32 	%r992, %r991, 4;
	or.b32  	%r993, %r992, 1;
	setp.le.s32 	%p226, %r2069, %r993;
	@%p226 bra 	$L__BB29_402;
	and.b64  	%rd358, %rd591, %rd85;
	popc.b64 	%r994, %rd358;
	cvt.rn.f32.u32 	%f1230, %r994;
	mul.f32 	%f1231, %f343, %f1230;
	fma.rn.f32 	%f378, %f1671, %f1231, %f1747;
	mov.f32 	%f1747, %f378;
$L__BB29_402:
	mov.u32 	%r995, %tid.x;
	shr.u32 	%r996, %r995, 4;
	and.b32  	%r997, %r996, 62;
	setp.ge.u32 	%p227, %r997, %r2;
	@%p227 bra 	$L__BB29_404;
	and.b64  	%rd359, %rd579, %rd85;
	popc.b64 	%r998, %rd359;
	cvt.rn.f32.u32 	%f1232, %r998;
	mul.f32 	%f1233, %f343, %f1232;
	fma.rn.f32 	%f380, %f1659, %f1233, %f1746;
	mov.f32 	%f1746, %f380;
$L__BB29_404:
	ld.param.u32 	%r2070, [_Z67popcount_weighted_keys_literal_fused_multiq_kernel_warp_out_w32_sb2ILi11EEvPKyPKfiiS1_S3_iiiiiPKxS5_fiPf_param_10];
	mov.u32 	%r999, %tid.x;
	shr.u32 	%r1000, %r999, 4;
	or.b32  	%r1001, %r1000, 1;
	setp.le.s32 	%p228, %r2070, %r1001;
	@%p228 bra 	$L__BB29_406;
	and.b64  	%rd360, %rd590, %rd85;
	popc.b64 	%r1002, %rd360;
	cvt.rn.f32.u32 	%f1234, %r1002;
	mul.f32 	%f1235, %f343, %f1234;
	fma.rn.f32 	%f382, %f1670, %f1235, %f1747;
	mov.f32 	%f1747, %f382;
$L__BB29_406:
	mov.u32 	%r1003, %tid.x;
	shr.u32 	%r1004, %r1003, 4;
	and.b32  	%r1005, %r1004, 62;
	setp.ge.u32 	%p229, %r1005, %r2;
	@%p229 bra 	$L__BB29_408;
	and.b64  	%rd361, %rd578, %rd85;
	popc.b64 	%r1006, %rd361;
	cvt.rn.f32.u32 	%f1236, %r1006;
	mul.f32 	%f1237, %f343, %f1236;
	fma.rn.f32 	%f384, %f1658, %f1237, %f1746;
	mov.f32 	%f1746, %f384;
$L__BB29_408:
	ld.param.u32 	%r2071, [_Z67popcount_weighted_keys_literal_fused_multiq_kernel_warp_out_w32_sb2ILi11EEvPKyPKfiiS1_S3_iiiiiPKxS5_fiPf_param_10];
	mov.u32 	%r1007, %tid.x;
	shr.u32 	%r1008, %r1007, 4;
	or.b32  	%r1009, %r1008, 1;
	setp.le.s32 	%p230, %r2071, %r1009;
	@%p230 bra 	$L__BB29_410;
	and.b64  	%rd362, %rd589, %rd85;
	popc.b64 	%r1010, %rd362;
	cvt.rn.f32.u32 	%f1238, %r1010;
	mul.f32 	%f1239, %f343, %f1238;
	fma.rn.f32 	%f386, %f1669, %f1239, %f1747;
	mov.f32 	%f1747, %f386;
$L__BB29_410:
	ld.param.u32 	%r1962, [_Z67popcount_weighted_keys_literal_fused_multiq_kernel_warp_out_w32_sb2ILi11EEvPKyPKfiiS1_S3_iiiiiPKxS5_fiPf_param_2];
	setp.lt.s32 	%p231, %r1962, 8;
	@%p231 bra 	$L__BB29_457;
	mov.u32 	%r1012, %tid.x;
	and.b32  	%r1013, %r1012, 31;
	setp.ne.s32 	%p232, %r1013, 0;
	mov.b32 	%r2189, 0;
	@%p232 bra 	$L__BB29_413;
	ld.param.u32 	%r1963, [_Z67popcount_weighted_keys_literal_fused_multiq_kernel_warp_out_w32_sb2ILi11EEvPKyPKfiiS1_S3_iiiiiPKxS5_fiPf_param_2];
	shl.b32 	%r1014, %r1963, 8;
	mov.u32 	%r1015, shmem$1;
	add.s32 	%r1016, %r1015, %r1014;
	mad.lo.s32 	%r1017, %r2, 2816, %r1016;
	ld.shared.u32 	%r2189, [%r1017+28];
$L__BB29_413:
	mov.u32 	%r1018, %tid.x;
	shr.u32 	%r1019, %r1018, 4;
	and.b32  	%r1020, %r1019, 62;
	setp.ge.u32 	%p233, %r1020, %r2;
	shfl.sync.idx.b32	%r1021|%p234, %r2189, 0, 31, -1;
	mov.b32 	%f389, %r1021;
	shl.b32 	%r1022, %r1018, 3;
	and.b32  	%r1023, %r1022, 248;
	mov.u32 	%r1024, shmem$1;
	add.s32 	%r1025, %r1024, %r1023;
	ld.shared.u64 	%rd86, [%r1025+1792];
	@%p233 bra 	$L__BB29_415;
	and.b64  	%rd363, %rd588, %rd86;
	popc.b64 	%r1026, %rd363;
	cvt.rn.f32.u32 	%f1240, %r1026;
	mul.f32 	%f1241, %f389, %f1240;
	fma.rn.f32 	%f390, %f1668, %f1241, %f1746;
	mov.f32 	%f1746, %f390;
$L__BB29_415:
	ld.param.u32 	%r2072, [_Z67popcount_weighted_keys_literal_fused_multiq_kernel_warp_out_w32_sb2ILi11EEvPKyPKfiiS1_S3_iiiiiPKxS5_fiPf_param_10];
	mov.u32 	%r1027, %tid.x;
	shr.u32 	%r1028, %r1027, 4;
	or.b32  	%r1029, %r1028, 1;
	setp.le.s32 	%p235, %r2072, %r1029;
	@%p235 bra 	$L__BB29_417;
	and.b64  	%rd364, %rd599, %rd86;
	popc.b64 	%r1030, %rd364;
	cvt.rn.f32.u32 	%f1242, %r1030;
	mul.f32 	%f1243, %f389, %f1242;
	fma.rn.f32 	%f392, %f1679, %f1243, %f1747;
	mov.f32 	%f1747, %f392;
$L__BB29_417:
	mov.u32 	%r1031, %tid.x;
	shr.u32 	%r1032, %r1031, 4;
	and.b32  	%r1033, %r1032, 62;
	setp.ge.u32 	%p236, %r1033, %r2;
	@%p236 bra 	$L__BB29_419;
	and.b64  	%rd365, %rd587, %rd86;
	popc.b64 	%r1034, %rd365;
	cvt.rn.f32.u32 	%f1244, %r1034;
	mul.f32 	%f1245, %f389, %f1244;
	fma.rn.f32 	%f394, %f1667, %f1245, %f1746;
	mov.f32 	%f1746, %f394;
$L__BB29_419:
	ld.param.u32 	%r2073, [_Z67popcount_weighted_keys_literal_fused_multiq_kernel_warp_out_w32_sb2ILi11EEvPKyPKfiiS1_S3_iiiiiPKxS5_fiPf_param_10];
	mov.u32 	%r1035, %tid.x;
	shr.u32 	%r1036, %r1035, 4;
	or.b32  	%r1037, %r1036, 1;
	setp.le.s32 	%p237, %r2073, %r1037;
	@%p237 bra 	$L__BB29_421;
	and.b64  	%rd366, %rd598, %rd86;
	popc.b64 	%r1038, %rd366;
	cvt.rn.f32.u32 	%f1246, %r1038;
	mul.f32 	%f1247, %f389, %f1246;
	fma.rn.f32 	%f396, %f1678, %f1247, %f1747;
	mov.f32 	%f1747, %f396;
$L__BB29_421:
	mov.u32 	%r1039, %tid.x;
	shr.u32 	%r1040, %r1039, 4;
	and.b32  	%r1041, %r1040, 62;
	setp.ge.u32 	%p238, %r1041, %r2;
	@%p238 bra 	$L__BB29_423;
	and.b64  	%rd367, %rd586, %rd86;
	popc.b64 	%r1042, %rd367;
	cvt.rn.f32.u32 	%f1248, %r1042;
	mul.f32 	%f1249, %f389, %f1248;
	fma.rn.f32 	%f398, %f1666, %f1249, %f1746;
	mov.f32 	%f1746, %f398;
$L__BB29_423:
	ld.param.u32 	%r2074, [_Z67popcount_weighted_keys_literal_fused_multiq_kernel_warp_out_w32_sb2ILi11EEvPKyPKfiiS1_S3_iiiiiPKxS5_fiPf_param_10];
	mov.u32 	%r1043, %tid.x;
	shr.u32 	%r1044, %r1043, 4;
	or.b32  	%r1045, %r1044, 1;
	setp.le.s32 	%p239, %r2074, %r1045;
	@%p239 bra 	$L__BB29_425;
	and.b64  	%rd368, %rd597, %rd86;
	popc.b64 	%r1046, %rd368;
	cvt.rn.f32.u32 	%f1250, %r1046;
	mul.f32 	%f1251, %f389, %f1250;
	fma.rn.f32 	%f400, %f1677, %f1251, %f1747;
	mov.f32 	%f1747, %f400;
$L__BB29_425:
	mov.u32 	%r1047, %tid.x;
	shr.u32 	%r1048, %r1047, 4;
	and.b32  	%r1049, %r1048, 62;
	setp.ge.u32 	%p240, %r1049, %r2;
	@%p240 bra 	$L__BB29_427;
	and.b64  	%rd369, %rd585, %rd86;
	popc.b64 	%r1050, %rd369;
	cvt.rn.f32.u32 	%f1252, %r1050;
	mul.f32 	%f1253, %f389, %f1252;
	fma.rn.f32 	%f402, %f1665, %f1253, %f1746;
	mov.f32 	%f1746, %f402;
$L__BB29_427:
	ld.param.u32 	%r2075, [_Z67popcount_weighted_keys_literal_fused_multiq_kernel_warp_out_w32_sb2ILi11EEvPKyPKfiiS1_S3_iiiiiPKxS5_fiPf_param_10];
	mov.u32 	%r1051, %tid.x;
	shr.u32 	%r1052, %r1051, 4;
	or.b32  	%r1053, %r1052, 1;
	setp.le.s32 	%p241, %r2075, %r1053;
	@%p241 bra 	$L__BB29_429;
	and.b64  	%rd370, %rd596, %rd86;
	popc.b64 	%r1054, %rd370;
	cvt.rn.f32.u32 	%f1254, %r1054;
	mul.f32 	%f1255, %f389, %f1254;
	fma.rn.f32 	%f404, %f1676, %f1255, %f1747;
	mov.f32 	%f1747, %f404;
$L__BB29_429:
	mov.u32 	%r1055, %tid.x;
	shr.u32 	%r1056, %r1055, 4;
	and.b32  	%r1057, %r1056, 62;
	setp.ge.u32 	%p242, %r1057, %r2;
	@%p242 bra 	$L__BB29_431;
	and.b64  	%rd371, %rd584, %rd86;
	popc.b64 	%r1058, %rd371;
	cvt.rn.f32.u32 	%f1256, %r1058;
	mul.f32 	%f1257, %f389, %f1256;
	fma.rn.f32 	%f406, %f1664, %f1257, %f1746;
	mov.f32 	%f1746, %f406;
$L__BB29_431:
	ld.param.u32 	%r2076, [_Z67popcount_weighted_keys_literal_fused_multiq_kernel_warp_out_w32_sb2ILi11EEvPKyPKfiiS1_S3_iiiiiPKxS5_fiPf_param_10];
	mov.u32 	%r1059, %tid.x;
	shr.u32 	%r1060, %r1059, 4;
	or.b32  	%r1061, %r1060, 1;
	setp.le.s32 	%p243, %r2076, %r1061;
	@%p243 bra 	$L__BB29_433;
	and.b64  	%rd372, %rd595, %rd86;
	popc.b64 	%r1062, %rd372;
	cvt.rn.f32.u32 	%f1258, %r1062;
	mul.f32 	%f1259, %f389, %f1258;
	fma.rn.f32 	%f408, %f1675, %f1259, %f1747;
	mov.f32 	%f1747, %f408;
$L__BB29_433:
	mov.u32 	%r1063, %tid.x;
	shr.u32 	%r1064, %r1063, 4;
	and.b32  	%r1065, %r1064, 62;
	setp.ge.u32 	%p244, %r1065, %r2;
	@%p244 bra 	$L__BB29_435;
	and.b64  	%rd373, %rd583, %rd86;
	popc.b64 	%r1066, %rd373;
	cvt.rn.f32.u32 	%f1260, %r1066;
	mul.f32 	%f1261, %f389, %f1260;
	fma.rn.f32 	%f410, %f1663, %f1261, %f1746;
	mov.f32 	%f1746, %f410;
$L__BB29_435:
	ld.param.u32 	%r2077, [_Z67popcount_weighted_keys_literal_fused_multiq_kernel_warp_out_w32_sb2ILi11EEvPKyPKfiiS1_S3_iiiiiPKxS5_fiPf_param_10];
	mov.u32 	%r1067, %tid.x;
	shr.u32 	%r1068, %r1067, 4;
	or.b32  	%r1069, %r1068, 1;
	setp.le.s32 	%p245, %r2077, %r1069;
	@%p245 bra 	$L__BB29_437;
	and.b64  	%rd374, %rd594, %rd86;
	popc.b64 	%r1070, %rd374;
	cvt.rn.f32.u32 	%f1262, %r1070;
	mul.f32 	%f1263, %f389, %f1262;
	fma.rn.f32 	%f412, %f1674, %f1263, %f1747;
	mov.f32 	%f1747, %f412;
$L__BB29_437:
	mov.u32 	%r1071, %tid.x;
	shr.u32 	%r1072, %r1071, 4;
	and.b32  	%r1073, %r1072, 62;
	setp.ge.u32 	%p246, %r1073, %r2;
	@%p246 bra 	$L__BB29_439;
	and.b64  	%rd375, %rd582, %rd86;
	popc.b64 	%r1074, %rd375;
	cvt.rn.f32.u32 	%f1264, %r1074;
	mul.f32 	%f1265, %f389, %f1264;
	fma.rn.f32 	%f414, %f1662, %f1265, %f1746;
	mov.f32 	%f1746, %f414;
$L__BB29_439:
	ld.param.u32 	%r2078, [_Z67popcount_weighted_keys_literal_fused_multiq_kernel_warp_out_w32_sb2ILi11EEvPKyPKfiiS1_S3_iiiiiPKxS5_fiPf_param_10];
	mov.u32 	%r1075, %tid.x;
	shr.u32 	%r1076, %r1075, 4;
	or.b32  	%r1077, %r1076, 1;
	setp.le.s32 	%p247, %r2078, %r1077;
	@%p247 bra 	$L__BB29_441;
	and.b64  	%rd376, %rd593, %rd86;
	popc.b64 	%r1078, %rd376;
	cvt.rn.f32.u32 	%f1266, %r1078;
	mul.f32 	%f1267, %f389, %f1266;
	fma.rn.f32 	%f416, %f1673, %f1267, %f1747;
	mov.f32 	%f1747, %f416;
$L__BB29_441:
	mov.u32 	%r1079, %tid.x;
	shr.u32 	%r1080, %r1079, 4;
	and.b32  	%r1081, %r1080, 62;
	setp.ge.u32 	%p248, %r1081, %r2;
	@%p248 bra 	$L__BB29_443;
	and.b64  	%rd377, %rd581, %rd86;
	popc.b64 	%r1082, %rd377;
	cvt.rn.f32.u32 	%f1268, %r1082;
	mul.f32 	%f1269, %f389, %f1268;
	fma.rn.f32 	%f418, %f1661, %f1269, %f1746;
	mov.f32 	%f1746, %f418;
$L__BB29_443:
	ld.param.u32 	%r2079, [_Z67popcount_weighted_keys_literal_fused_multiq_kernel_warp_out_w32_sb2ILi11EEvPKyPKfiiS1_S3_iiiiiPKxS5_fiPf_param_10];
	mov.u32 	%r1083, %tid.x;
	shr.u32 	%r1084, %r1083, 4;
	or.b32  	%r1085, %r1084, 1;
	setp.le.s32 	%p249, %r2079, %r1085;
	@%p249 bra 	$L__BB29_445;
	and.b64  	%rd378, %rd592, %rd86;
	popc.b64 	%r1086, %rd378;
	cvt.rn.f32.u32 	%f1270, %r1086;
	mul.f32 	%f1271, %f389, %f1270;
	fma.rn.f32 	%f420, %f1672, %f1271, %f1747;
	mov.f32 	%f1747, %f420;
$L__BB29_445:
	mov.u32 	%r1087, %tid.x;
	shr.u32 	%r1088, %r1087, 4;
	and.b32  	%r1089, %r1088, 62;
	setp.ge.u32 	%p250, %r1089, %r2;
	@%p250 bra 	$L__BB29_447;
	and.b64  	%rd379, %rd580, %rd86;
	popc.b64 	%r1090, %rd379;
	cvt.rn.f32.u32 	%f1272, %r1090;
	mul.f32 	%f1273, %f389, %f1272;
	fma.rn.f32 	%f422, %f1660, %f1273, %f1746;
	mov.f32 	%f1746, %f422;
$L__BB29_447:
	ld.param.u32 	%r2080, [_Z67popcount_weighted_keys_literal_fused_multiq_kernel_warp_out_w32_sb2ILi11EEvPKyPKfiiS1_S3_iiiiiPKxS5_fiPf_param_10];
	mov.u32 	%r1091, %tid.x;
	shr.u32 	%r1092, %r1091, 4;
	or.b32  	%r1093, %r1092, 1;
	setp.le.s32 	%p251, %r2080, %r1093;
	@%p251 bra 	$L__BB29_449;
	and.b64  	%rd380, %rd591, %rd86;
	popc.b64 	%r1094, %rd380;
	cvt.rn.f32.u32 	%f1274, %r1094;
	mul.f32 	%f1275, %f389, %f1274;
	fma.rn.f32 	%f424, %f1671, %f1275, %f1747;
	mov.f32 	%f1747, %f424;
$L__BB29_449:
	mov.u32 	%r1095, %tid.x;
	shr.u32 	%r1096, %r1095, 4;
	and.b32  	%r1097, %r1096, 62;
	setp.ge.u32 	%p252, %r1097, %r2;
	@%p252 bra 	$L__BB29_451;
	and.b64  	%rd381, %rd579, %rd86;
	popc.b64 	%r1098, %rd381;
	cvt.rn.f32.u32 	%f1276, %r1098;
	mul.f32 	%f1277, %f389, %f1276;
	fma.rn.f32 	%f426, %f1659, %f1277, %f1746;
	mov.f32 	%f1746, %f426;
$L__BB29_451:
	ld.param.u32 	%r2081, [_Z67popcount_weighted_keys_literal_fused_multiq_kernel_warp_out_w32_sb2ILi11EEvPKyPKfiiS1_S3_iiiiiPKxS5_fiPf_param_10];
	mov.u32 	%r1099, %tid.x;
	shr.u32 	%r1100, %r1099, 4;
	or.b32  	%r1101, %r1100, 1;
	setp.le.s32 	%p253, %r2081, %r1101;
	@%p253 bra 	$L__BB29_453;
	and.b64  	%rd382, %rd590, %rd86;
	popc.b64 	%r1102, %rd382;
	cvt.rn.f32.u32 	%f1278, %r1102;
	mul.f32 	%f1279, %f389, %f1278;
	fma.rn.f32 	%f428, %f1670, %f1279, %f1747;
	mov.f32 	%f1747, %f428;
$L__BB29_453:
	mov.u32 	%r1103, %tid.x;
	shr.u32 	%r1104, %r1103, 4;
	and.b32  	%r1105, %r1104, 62;
	setp.ge.u32 	%p254, %r1105, %r2;
	@%p254 bra 	$L__BB29_455;
	and.b64  	%rd383, %rd578, %rd86;
	popc.b64 	%r1106, %rd383;
	cvt.rn.f32.u32 	%f1280, %r1106;
	mul.f32 	%f1281, %f389, %f1280;
	fma.rn.f32 	%f430, %f1658, %f1281, %f1746;
	mov.f32 	%f1746, %f430;
$L__BB29_455:
	ld.param.u32 	%r2082, [_Z67popcount_weighted_keys_literal_fused_multiq_kernel_warp_out_w32_sb2ILi11EEvPKyPKfiiS1_S3_iiiiiPKxS5_fiPf_param_10];
	mov.u32 	%r1107, %tid.x;
	shr.u32 	%r1108, %r1107, 4;
	or.b32  	%r1109, %r1108, 1;
	setp.le.s32 	%p255, %r2082, %r1109;
	@%p255 bra 	$L__BB29_457;
	and.b64  	%rd384, %rd589, %rd86;
	popc.b64 	%r1110, %rd384;
	cvt.rn.f32.u32 	%f1282, %r1110;
	mul.f32 	%f1283, %f389, %f1282;
	fma.rn.f32 	%f432, %f1669, %f1283, %f1747;
	mov.f32 	%f1747, %f432;
$L__BB29_457:
	ld.param.u32 	%r1964, [_Z67popcount_weighted_keys_literal_fused_multiq_kernel_warp_out_w32_sb2ILi11EEvPKyPKfiiS1_S3_iiiiiPKxS5_fiPf_param_2];
	setp.lt.s32 	%p256, %r1964, 9;
	@%p256 bra 	$L__BB29_504;
	mov.u32 	%r1112, %tid.x;
	and.b32  	%r1113, %r1112, 31;
	setp.ne.s32 	%p257, %r1113, 0;
	mov.b32 	%r2190, 0;
	@%p257 bra 	$L__BB29_460;
	ld.param.u32 	%r1965, [_Z67popcount_weighted_keys_literal_fused_multiq_kernel_warp_out_w32_sb2ILi11EEvPKyPKfiiS1_S3_iiiiiPKxS5_fiPf_param_2];
	shl.b32 	%r1114, %r1965, 8;
	mov.u32 	%r1115, shmem$1;
	add.s32 	%r1116, %r1115, %r1114;
	mad.lo.s32 	%r1117, %r2, 2816, %r1116;
	ld.shared.u32 	%r2190, [%r1117+32];
$L__BB29_460:
	mov.u32 	%r1118, %tid.x;
	shr.u32 	%r1119, %r1118, 4;
	and.b32  	%r1120, %r1119, 62;
	setp.ge.u32 	%p258, %r1120, %r2;
	shfl.sync.idx.b32	%r1121|%p259, %r2190, 0, 31, -1;
	mov.b32 	%f435, %r1121;
	shl.b32 	%r1122, %r1118, 3;
	and.b32  	%r1123, %r1122, 248;
	mov.u32 	%r1124, shmem$1;
	add.s32 	%r1125, %r1124, %r1123;
	ld.shared.u64 	%rd87, [%r1125+2048];
	@%p258 bra 	$L__BB29_462;
	and.b64  	%rd385, %rd588, %rd87;
	popc.b64 	%r1126, %rd385;
	cvt.rn.f32.u32 	%f1284, %r1126;
	mul.f32 	%f1285, %f435, %f1284;
	fma.rn.f32 	%f436, %f1668, %f1285, %f1746;
	mov.f32 	%f1746, %f436;
$L__BB29_462:
	ld.param.u32 	%r2083, [_Z67popcount_weighted_keys_literal_fused_multiq_kernel_warp_out_w32_sb2ILi11EEvPKyPKfiiS1_S3_iiiiiPKxS5_fiPf_param_10];
	mov.u32 	%r1127, %tid.x;
	shr.u32 	%r1128, %r1127, 4;
	or.b32  	%r1129, %r1128, 1;
	setp.le.s32 	%p260, %r2083, %r1129;
	@%p260 bra 	$L__BB29_464;
	and.b64  	%rd386, %rd599, %rd87;
	popc.b64 	%r1130, %rd386;
	cvt.rn.f32.u32 	%f1286, %r1130;
	mul.f32 	%f1287, %f435, %f1286;
	fma.rn.f32 	%f438, %f1679, %f1287, %f1747;
	mov.f32 	%f1747, %f438;
$L__BB29_464:
	mov.u32 	%r1131, %tid.x;
	shr.u32 	%r1132, %r1131, 4;
	and.b32  	%r1133, %r1132, 62;
	setp.ge.u32 	%p261, %r1133, %r2;
	@%p261 bra 	$L__BB29_466;
	and.b64  	%rd387, %rd587, %rd87;
	popc.b64 	%r1134, %rd387;
	cvt.rn.f32.u32 	%f1288, %r1134;
	mul.f32 	%f1289, %f435, %f1288;
	fma.rn.f32 	%f440, %f1667, %f1289, %f1746;
	mov.f32 	%f1746, %f440;
$L__BB29_466:
	ld.param.u32 	%r2084, [_Z67popcount_weighted_keys_literal_fused_multiq_kernel_warp_out_w32_sb2ILi11EEvPKyPKfiiS1_S3_iiiiiPKxS5_fiPf_param_10];
	mov.u32 	%r1135, %tid.x;
	shr.u32 	%r1136, %r1135, 4;
	or.b32  	%r1137, %r1136, 1;
	setp.le.s32 	%p262, %r2084, %r1137;
	@%p262 bra 	$L__BB29_468;
	and.b64  	%rd388, %rd598, %rd87;
	popc.b64 	%r1138, %rd388;
	cvt.rn.f32.u32 	%f1290, %r1138;
	mul.f32 	%f1291, %f435, %f1290;
	fma.rn.f32 	%f442, %f1678, %f1291, %f1747;
	mov.f32 	%f1747, %f442;
$L__BB29_468:
	mov.u32 	%r1139, %tid.x;
	shr.u32 	%r1140, %r1139, 4;
	and.b32  	%r1141, %r1140, 62;
	setp.ge.u32 	%p263, %r1141, %r2;
	@%p263 bra 	$L__BB29_470;
	and.b64  	%rd389, %rd586, %rd87;
	popc.b64 	%r1142, %rd389;
	cvt.rn.f32.u32 	%f1292, %r1142;
	mul.f32 	%f1293, %f435, %f1292;
	fma.rn.f32 	%f444, %f1666, %f1293, %f1746;
	mov.f32 	%f1746, %f444;
$L__BB29_470:
	ld.param.u32 	%r2085, [_Z67popcount_weighted_keys_literal_fused_multiq_kernel_warp_out_w32_sb2ILi11EEvPKyPKfiiS1_S3_iiiiiPKxS5_fiPf_param_10];
	mov.u32 	%r1143, %tid.x;
	shr.u32 	%r1144, %r1143, 4;
	or.b32  	%r1145, %r1144, 1;
	setp.le.s32 	%p264, %r2085, %r1145;
	@%p264 bra 	$L__BB29_472;
	and.b64  	%rd390, %rd597, %rd87;
	popc.b64 	%r1146, %rd390;
	cvt.rn.f32.u32 	%f1294, %r1146;
	mul.f32 	%f1295, %f435, %f1294;
	fma.rn.f32 	%f446, %f1677, %f1295, %f1747;
	mov.f32 	%f1747, %f446;
$L__BB29_472:
	mov.u32 	%r1147, %tid.x;
	shr.u32 	%r1148, %r1147, 4;
	and.b32  	%r1149, %r1148, 62;
	setp.ge.u32 	%p265, %r1149, %r2;
	@%p265 bra 	$L__BB29_474;
	and.b64  	%rd391, %rd585, %rd87;
	popc.b64 	%r1150, %rd391;
	cvt.rn.f32.u32 	%f1296, %r1150;
	mul.f32 	%f1297, %f435, %f1296;
	fma.rn.f32 	%f448, %f1665, %f1297, %f1746;
	mov.f32 	%f1746, %f448;
$L__BB29_474:
	ld.param.u32 	%r2086, [_Z67popcount_weighted_keys_literal_fused_multiq_kernel_warp_out_w32_sb2ILi11EEvPKyPKfiiS1_S3_iiiiiPKxS5_fiPf_param_10];
	mov.u32 	%r1151, %tid.x;
	shr.u32 	%r1152, %r1151, 4;
	or.b32  	%r1153, %r1152, 1;
	setp.le.s32 	%p266, %r2086, %r1153;
	@%p266 bra 	$L__BB29_476;
	and.b64  	%rd392, %rd596, %rd87;
	popc.b64 	%r1154, %rd392;
	cvt.rn.f32.u32 	%f1298, %r1154;
	mul.f32 	%f1299, %f435, %f1298;
	fma.rn.f32 	%f450, %f1676, %f1299, %f1747;
	mov.f32 	%f1747, %f450;
$L__BB29_476:
	mov.u32 	%r1155, %tid.x;
	shr.u32 	%r1156, %r1155, 4;
	and.b32  	%r1157, %r1156, 62;
	setp.ge.u32 	%p267, %r1157, %r2;
	@%p267 bra 	$L__BB29_478;
	and.b64  	%rd393, %rd584, %rd87;
	popc.b64 	%r1158, %rd393;
	cvt.rn.f32.u32 	%f1300, %r1158;
	mul.f32 	%f1301, %f435, %f1300;
	fma.rn.f32 	%f452, %f1664, %f1301, %f1746;
	mov.f32 	%f1746, %f452;
$L__BB29_478:
	ld.param.u32 	%r2087, [_Z67popcount_weighted_keys_literal_fused_multiq_kernel_warp_out_w32_sb2ILi11EEvPKyPKfiiS1_S3_iiiiiPKxS5_fiPf_param_10];
	mov.u32 	%r1159, %tid.x;
	shr.u32 	%r1160, %r1159, 4;
	or.b32  	%r1161, %r1160, 1;
	setp.le.s32 	%p268, %r2087, %r1161;
	@%p268 bra 	$L__BB29_480;
	and.b64  	%rd394, %rd595, %rd87;
	popc.b64 	%r1162, %rd394;
	cvt.rn.f32.u32 	%f1302, %r1162;
	mul.f32 	%f1303, %f435, %f1302;
	fma.rn.f32 	%f454, %f1675, %f1303, %f1747;
	mov.f32 	%f1747, %f454;
$L__BB29_480:
	mov.u32 	%r1163, %tid.x;
	shr.u32 	%r1164, %r1163, 4;
	and.b32  	%r1165, %r1164, 62;
	setp.ge.u32 	%p269, %r1165, %r2;
	@%p269 bra 	$L__BB29_482;
	and.b64  	%rd395, %rd583, %rd87;
	popc.b64 	%r1166, %rd395;
	cvt.rn.f32.u32 	%f1304, %r1166;
	mul.f32 	%f1305, %f435, %f1304;
	fma.rn.f32 	%f456, %f1663, %f1305, %f1746;
	mov.f32 	%f1746, %f456;
$L__BB29_482:
	ld.param.u32 	%r2088, [_Z67popcount_weighted_keys_literal_fused_multiq_kernel_warp_out_w32_sb2ILi11EEvPKyPKfiiS1_S3_iiiiiPKxS5_fiPf_param_10];
	mov.u32 	%r1167, %tid.x;
	shr.u32 	%r1168, %r1167, 4;
	or.b32  	%r1169, %r1168, 1;
	setp.le.s32 	%p270, %r2088, %r1169;
	@%p270 bra 	$L__BB29_484;
	and.b64  	%rd396, %rd594, %rd87;
	popc.b64 	%r1170, %rd396;
	cvt.rn.f32.u32 	%f1306, %r1170;
	mul.f32 	%f1307, %f435, %f1306;
	fma.rn.f32 	%f458, %f1674, %f1307, %f1747;
	mov.f32 	%f1747, %f458;
$L__BB29_484:
	mov.u32 	%r1171, %tid.x;
	shr.u32 	%r1172, %r1171, 4;
	and.b32  	%r1173, %r1172, 62;
	setp.ge.u32 	%p271, %r1173, %r2;
	@%p271 bra 	$L__BB29_486;
	and.b64  	%rd397, %rd582, %rd87;
	popc.b64 	%r1174, %rd397;
	cvt.rn.f32.u32 	%f1308, %r1174;
	mul.f32 	%f1309, %f435, %f1308;
	fma.rn.f32 	%f460, %f1662, %f1309, %f1746;
	mov.f32 	%f1746, %f460;
$L__BB29_486:
	ld.param.u32 	%r2089, [_Z67popcount_weighted_keys_literal_fused_multiq_kernel_warp_out_w32_sb2ILi11EEvPKyPKfiiS1_S3_iiiiiPKxS5_fiPf_param_10];
	mov.u32 	%r1175, %tid.x;
	shr.u32 	%r1176, %r1175, 4;
	or.b32  	%r1177, %r1176, 1;
	setp.le.s32 	%p272, %r2089, %r1177;
	@%p272 bra 	$L__BB29_488;
	and.b64  	%rd398, %rd593, %rd87;
	popc.b64 	%r1178, %rd398;
	cvt.rn.f32.u32 	%f1310, %r1178;
	mul.f32 	%f1311, %f435, %f1310;
	fma.rn.f32 	%f462, %f1673, %f1311, %f1747;
	mov.f32 	%f1747, %f462;
$L__BB29_488:
	mov.u32 	%r1179, %tid.x;
	shr.u32 	%r1180, %r1179, 4;
	and.b32  	%r1181, %r1180, 62;
	setp.ge.u32 	%p273, %r1181, %r2;
	@%p273 bra 	$L__BB29_490;
	and.b64  	%rd399, %rd581, %rd87;
	popc.b64 	%r1182, %rd399;
	cvt.rn.f32.u32 	%f1312, %r1182;
	mul.f32 	%f1313, %f435, %f1312;
	fma.rn.f32 	%f464, %f1661, %f1313, %f1746;
	mov.f32 	%f1746, %f464;
$L__BB29_490:
	ld.param.u32 	%r2090, [_Z67popcount_weighted_keys_literal_fused_multiq_kernel_warp_out_w32_sb2ILi11EEvPKyPKfiiS1_S3_iiiiiPKxS5_fiPf_param_10];
	mov.u32 	%r1183, %tid.x;
	shr.u32 	%r1184, %r1183, 4;
	or.b32  	%r1185, %r1184, 1;
	setp.le.s32 	%p274, %r2090, %r1185;
	@%p274 bra 	$L__BB29_492;
	and.b64  	%rd400, %rd592, %rd87;
	popc.b64 	%r1186, %rd400;
	cvt.rn.f32.u32 	%f1314, %r1186;
	mul.f32 	%f1315, %f435, %f1314;
	fma.rn.f32 	%f466, %f1672, %f1315, %f1747;
	mov.f32 	%f1747, %f466;
$L__BB29_492:
	mov.u32 	%r1187, %tid.x;
	shr.u32 	%r1188, %r1187, 4;
	and.b32  	%r1189, %r1188, 62;
	setp.ge.u32 	%p275, %r1189, %r2;
	@%p275 bra 	$L__BB29_494;
	and.b64  	%rd401, %rd580, %rd87;
	popc.b64 	%r1190, %rd401;
	cvt.rn.f32.u32 	%f1316, %r1190;
	mul.f32 	%f1317, %f435, %f1316;
	fma.rn.f32 	%f468, %f1660, %f1317, %f1746;
	mov.f32 	%f1746, %f468;
$L__BB29_494:
	ld.param.u32 	%r2091, [_Z67popcount_weighted_keys_literal_fused_multiq_kernel_warp_out_w32_sb2ILi11EEvPKyPKfiiS1_S3_iiiiiPKxS5_fiPf_param_10];
	mov.u32 	%r1191, %tid.x;
	shr.u32 	%r1192, %r1191, 4;
	or.b32  	%r1193, %r1192, 1;
	setp.le.s32 	%p276, %r2091, %r1193;
	@%p276 bra 	$L__BB29_496;
	and.b64  	%rd402, %rd591, %rd87;
	popc.b64 	%r1194, %rd402;
	cvt.rn.f32.u32 	%f1318, %r1194;
	mul.f32 	%f1319, %f435, %f1318;
	fma.rn.f32 	%f470, %f1671, %f1319, %f1747;
	mov.f32 	%f1747, %f470;
$L__BB29_496:
	mov.u32 	%r1195, %tid.x;
	shr.u32 	%r1196, %r1195, 4;
	and.b32  	%r1197, %r1196, 62;
	setp.ge.u32 	%p277, %r1197, %r2;
	@%p277 bra 	$L__BB29_498;
	and.b64  	%rd403, %rd579, %rd87;
	popc.b64 	%r1198, %rd403;
	cvt.rn.f32.u32 	%f1320, %r1198;
	mul.f32 	%f1321, %f435, %f1320;
	fma.rn.f32 	%f472, %f1659, %f1321, %f1746;
	mov.f32 	%f1746, %f472;
$L__BB29_498:
	ld.param.u32 	%r2092, [_Z67popcount_weighted_keys_literal_fused_multiq_kernel_warp_out_w32_sb2ILi11EEvPKyPKfiiS1_S3_iiiiiPKxS5_fiPf_param_10];
	mov.u32 	%r1199, %tid.x;
	shr.u32 	%r1200, %r1199, 4;
	or.b32  	%r1201, %r1200, 1;
	setp.le.s32 	%p278, %r2092, %r1201;
	@%p278 bra 	$L__BB29_500;
	and.b64  	%rd404, %rd590, %rd87;
	popc.b64 	%r1202, %rd404;
	cvt.rn.f32.u32 	%f1322, %r1202;
	mul.f32 	%f1323, %f435, %f1322;
	fma.rn.f32 	%f474, %f1670, %f1323, %f1747;
	mov.f32 	%f1747, %f474;
$L__BB29_500:
	mov.u32 	%r1203, %tid.x;
	shr.u32 	%r1204, %r1203, 4;
	and.b32  	%r1205, %r1204, 62;
	setp.ge.u32 	%p279, %r1205, %r2;
	@%p279 bra 	$L__BB29_502;
	and.b64  	%rd405, %rd578, %rd87;
	popc.b64 	%r1206, %rd405;
	cvt.rn.f32.u32 	%f1324, %r1206;
	mul.f32 	%f1325, %f435, %f1324;
	fma.rn.f32 	%f476, %f1658, %f1325, %f1746;
	mov.f32 	%f1746, %f476;
$L__BB29_502:
	ld.param.u32 	%r2093, [_Z67popcount_weighted_keys_literal_fused_multiq_kernel_warp_out_w32_sb2ILi11EEvPKyPKfiiS1_S3_iiiiiPKxS5_fiPf_param_10];
	mov.u32 	%r1207, %tid.x;
	shr.u32 	%r1208, %r1207, 4;
	or.b32  	%r1209, %r1208, 1;
	setp.le.s32 	%p280, %r2093, %r1209;
	@%p280 bra 	$L__BB29_504;
	and.b64  	%rd406, %rd589, %rd87;
	popc.b64 	%r1210, %rd406;
	cvt.rn.f32.u32 	%f1326, %r1210;
	mul.f32 	%f1327, %f435, %f1326;
	fma.rn.f32 	%f478, %f1669, %f1327, %f1747;
	mov.f32 	%f1747, %f478;
$L__BB29_504:
	ld.param.u32 	%r1966, [_Z67popcount_weighted_keys_literal_fused_multiq_kernel_warp_out_w32_sb2ILi11EEvPKyPKfiiS1_S3_iiiiiPKxS5_fiPf_param_2];
	setp.lt.s32 	%p281, %r1966, 10;
	@%p281 bra 	$L__BB29_551;
	mov.u32 	%r1212, %tid.x;
	and.b32  	%r1213, %r1212, 31;
	setp.ne.s32 	%p282, %r1213, 0;
	mov.b32 	%r2191, 0;
	@%p282 bra 	$L__BB29_507;
	ld.param.u32 	%r1967, [_Z67popcount_weighted_keys_literal_fused_multiq_kernel_warp_out_w32_sb2ILi11EEvPKyPKfiiS1_S3_iiiiiPKxS5_fiPf_param_2];
	shl.b32 	%r1214, %r1967, 8;
	mov.u32 	%r1215, shmem$1;
	add.s32 	%r1216, %r1215, %r1214;
	mad.lo.s32 	%r1217, %r2, 2816, %r1216;
	ld.shared.u32 	%r2191, [%r1217+36];
$L__BB29_507:
	mov.u32 	%r1218, %tid.x;
	shr.u32 	%r1219, %r1218, 4;
	and.b32  	%r1220, %r1219, 62;
	setp.ge.u32 	%p283, %r1220, %r2;
	shfl.sync.idx.b32	%r1221|%p284, %r2191, 0, 31, -1;
	mov.b32 	%f481, %r1221;
	shl.b32 	%r1222, %r1218, 3;
	and.b32  	%r1223, %r1222, 248;
	mov.u32 	%r1224, shmem$1;
	add.s32 	%r1225, %r1224, %r1223;
	ld.shared.u64 	%rd88, [%r1225+2304];
	@%p283 bra 	$L__BB29_509;
	and.b64  	%rd407, %rd588, %rd88;
	popc.b64 	%r1226, %rd407;
	cvt.rn.f32.u32 	%f1328, %r1226;
	mul.f32 	%f1329, %f481, %f1328;
	fma.rn.f32 	%f482, %f1668, %f1329, %f1746;
	mov.f32 	%f1746, %f482;
$L__BB29_509:
	ld.param.u32 	%r2094, [_Z67popcount_weighted_keys_literal_fused_multiq_kernel_warp_out_w32_sb2ILi11EEvPKyPKfiiS1_S3_iiiiiPKxS5_fiPf_param_10];
	mov.u32 	%r1227, %tid.x;
	shr.u32 	%r1228, %r1227, 4;
	or.b32  	%r1229, %r1228, 1;
	setp.le.s32 	%p285, %r2094, %r1229;
	@%p285 bra 	$L__BB29_511;
	and.b64  	%rd408, %rd599, %rd88;
	popc.b64 	%r1230, %rd408;
	cvt.rn.f32.u32 	%f1330, %r1230;
	mul.f32 	%f1331, %f481, %f1330;
	fma.rn.f32 	%f484, %f1679, %f1331, %f1747;
	mov.f32 	%f1747, %f484;
$L__BB29_511:
	mov.u32 	%r1231, %tid.x;
	shr.u32 	%r1232, %r1231, 4;
	and.b32  	%r1233, %r1232, 62;
	setp.ge.u32 	%p286, %r1233, %r2;
	@%p286 bra 	$L__BB29_513;
	and.b64  	%rd409, %rd587, %rd88;
	popc.b64 	%r1234, %rd409;
	cvt.rn.f32.u32 	%f1332, %r1234;
	mul.f32 	%f1333, %f481, %f1332;
	fma.rn.f32 	%f486, %f1667, %f1333, %f1746;
	mov.f32 	%f1746, %f486;
$L__BB29_513:
	ld.param.u32 	%r2095, [_Z67popcount_weighted_keys_literal_fused_multiq_kernel_warp_out_w32_sb2ILi11EEvPKyPKfiiS1_S3_iiiiiPKxS5_fiPf_param_10];
	mov.u32 	%r1235, %tid.x;
	shr.u32 	%r1236, %r1235, 4;
	or.b32  	%r1237, %r1236, 1;
	setp.le.s32 	%p287, %r2095, %r1237;
	@%p287 bra 	$L__BB29_515;
	and.b64  	%rd410, %rd598, %rd88;
	popc.b64 	%r1238, %rd410;
	cvt.rn.f32.u32 	%f1334, %r1238;
	mul.f32 	%f1335, %f481, %f1334;
	fma.rn.f32 	%f488, %f1678, %f1335, %f1747;
	mov.f32 	%f1747, %f488;
$L__BB29_515:
	mov.u32 	%r1239, %tid.x;
	shr.u32 	%r1240, %r1239, 4;
	and.b32  	%r1241, %r1240, 62;
	setp.ge.u32 	%p288, %r1241, %r2;
	@%p288 bra 	$L__BB29_517;
	and.b64  	%rd411, %rd586, %rd88;
	popc.b64 	%r1242, %rd411;
	cvt.rn.f32.u32 	%f1336, %r1242;
	mul.f32 	%f1337, %f481, %f1336;
	fma.rn.f32 	%f490, %f1666, %f1337, %f1746;
	mov.f32 	%f1746, %f490;
$L__BB29_517:
	ld.param.u32 	%r2096, [_Z67popcount_weighted_keys_literal_fused_multiq_kernel_warp_out_w32_sb2ILi11EEvPKyPKfiiS1_S3_iiiiiPKxS5_fiPf_param_10];
	mov.u32 	%r1243, %tid.x;
	shr.u32 	%r1244, %r1243, 4;
	or.b32  	%r1245, %r1244, 1;
	setp.le.s32 	%p289, %r2096, %r1245;
	@%p289 bra 	$L__BB29_519;
	and.b64  	%rd412, %rd597, %rd88;
	popc.b64 	%r1246, %rd412;
	cvt.rn.f32.u32 	%f1338, %r1246;
	mul.f32 	%f1339, %f481, %f1338;
	fma.rn.f32 	%f492, %f1677, %f1339, %f1747;
	mov.f32 	%f1747, %f492;
$L__BB29_519:
	mov.u32 	%r1247, %tid.x;
	shr.u32 	%r1248, %r1247, 4;
	and.b32  	%r1249, %r1248, 62;
	setp.ge.u32 	%p290, %r1249, %r2;
	@%p290 bra 	$L__BB29_521;
	and.b64  	%rd413, %rd585, %rd88;
	popc.b64 	%r1250, %rd413;
	cvt.rn.f32.u32 	%f1340, %r1250;
	mul.f32 	%f1341, %f481, %f1340;
	fma.rn.f32 	%f494, %f1665, %f1341, %f1746;
	mov.f32 	%f1746, %f494;
$L__BB29_521:
	ld.param.u32 	%r2097, [_Z67popcount_weighted_keys_literal_fused_multiq_kernel_warp_out_w32_sb2ILi11EEvPKyPKfiiS1_S3_iiiiiPKxS5_fiPf_param_10];
	mov.u32 	%r1251, %tid.x;
	shr.u32 	%r1252, %r1251, 4;
	or.b32  	%r1253, %r1252, 1;
	setp.le.s32 	%p291, %r2097, %r1253;
	@%p291 bra 	$L__BB29_523;
	and.b64  	%rd414, %rd596, %rd88;
	popc.b64 	%r1254, %rd414;
	cvt.rn.f32.u32 	%f1342, %r1254;
	mul.f32 	%f1343, %f481, %f1342;
	fma.rn.f32 	%f496, %f1676, %f1343, %f1747;
	mov.f32 	%f1747, %f496;
$L__BB29_523:
	mov.u32 	%r1255, %tid.x;
	shr.u32 	%r1256, %r1255, 4;
	and.b32  	%r1257, %r1256, 62;
	setp.ge.u32 	%p292, %r1257, %r2;
	@%p292 bra 	$L__BB29_525;
	and.b64  	%rd415, %rd584, %rd88;
	popc.b64 	%r1258, %rd415;
	cvt.rn.f32.u32 	%f1344, %r1258;
	mul.f32 	%f1345, %f481, %f1344;
	fma.rn.f32 	%f498, %f1664, %f1345, %f1746;
	mov.f32 	%f1746, %f498;
$L__BB29_525:
	ld.param.u32 	%r2098, [_Z67popcount_weighted_keys_literal_fused_multiq_kernel_warp_out_w32_sb2ILi11EEvPKyPKfiiS1_S3_iiiiiPKxS5_fiPf_param_10];
	mov.u32 	%r1259, %tid.x;
	shr.u32 	%r1260, %r1259, 4;
	or.b32  	%r1261, %r1260, 1;
	setp.le.s32 	%p293, %r2098, %r1261;
	@%p293 bra 	$L__BB29_527;
	and.b64  	%rd416, %rd595, %rd88;
	popc.b64 	%r1262, %rd416;
	cvt.rn.f32.u32 	%f1346, %r1262;
	mul.f32 	%f1347, %f481, %f1346;
	fma.rn.f32 	%f500, %f1675, %f1347, %f1747;
	mov.f32 	%f1747, %f500;
$L__BB29_527:
	mov.u32 	%r1263, %tid.x;
	shr.u32 	%r1264, %r1263, 4;
	and.b32  	%r1265, %r1264, 62;
	setp.ge.u32 	%p294, %r1265, %r2;
	@%p294 bra 	$L__BB29_529;
	and.b64  	%rd417, %rd583, %rd88;
	popc.b64 	%r1266, %rd417;
	cvt.rn.f32.u32 	%f1348, %r1266;
	mul.f32 	%f1349, %f481, %f1348;
	fma.rn.f32 	%f502, %f1663, %f1349, %f1746;
	mov.f32 	%f1746, %f502;
$L__BB29_529:
	ld.param.u32 	%r2099, [_Z67popcount_weighted_keys_literal_fused_multiq_kernel_warp_out_w32_sb2ILi11EEvPKyPKfiiS1_S3_iiiiiPKxS5_fiPf_param_10];
	mov.u32 	%r1267, %tid.x;
	shr.u32 	%r1268, %r1267, 4;
	or.b32  	%r1269, %r1268, 1;
	setp.le.s32 	%p295, %r2099, %r1269;
	@%p295 bra 	$L__BB29_531;
	and.b64  	%rd418, %rd594, %rd88;
	popc.b64 	%r1270, %rd418;
	cvt.rn.f32.u32 	%f1350, %r1270;
	mul.f32 	%f1351, %f481, %f1350;
	fma.rn.f32 	%f504, %f1674, %f1351, %f1747;
	mov.f32 	%f1747, %f504;
$L__BB29_531:
	mov.u32 	%r1271, %tid.x;
	shr.u32 	%r1272, %r1271, 4;
	and.b32  	%r1273, %r1272, 62;
	setp.ge.u32 	%p296, %r1273, %r2;
	@%p296 bra 	$L__BB29_533;
	and.b64  	%rd419, %rd582, %rd88;
	popc.b64 	%r1274, %rd419;
	cvt.rn.f32.u32 	%f1352, %r1274;
	mul.f32 	%f1353, %f481, %f1352;
	fma.rn.f32 	%f506, %f1662, %f1353, %f1746;
	mov.f32 	%f1746, %f506;
$L__BB29_533:
	ld.param.u32 	%r2100, [_Z67popcount_weighted_keys_literal_fused_multiq_kernel_warp_out_w32_sb2ILi11EEvPKyPKfiiS1_S3_iiiiiPKxS5_fiPf_param_10];
	mov.u32 	%r1275, %tid.x;
	shr.u32 	%r1276, %r1275, 4;
	or.b32  	%r1277, %r1276, 1;
	setp.le.s32 	%p297, %r2100, %r1277;
	@%p297 bra 	$L__BB29_535;
	and.b64  	%rd420, %rd593, %rd88;
	popc.b64 	%r1278, %rd420;
	cvt.rn.f32.u32 	%f1354, %r1278;
	mul.f32 	%f1355, %f481, %f1354;
	fma.rn.f32 	%f508, %f1673, %f1355, %f1747;
	mov.f32 	%f1747, %f508;
$L__BB29_535:
	mov.u32 	%r1279, %tid.x;
	shr.u32 	%r1280, %r1279, 4;
	and.b32  	%r1281, %r1280, 62;
	setp.ge.u32 	%p298, %r1281, %r2;
	@%p298 bra 	$L__BB29_537;
	and.b64  	%rd421, %rd581, %rd88;
	popc.b64 	%r1282, %rd421;
	cvt.rn.f32.u32 	%f1356, %r1282;
	mul.f32 	%f1357, %f481, %f1356;
	fma.rn.f32 	%f510, %f1661, %f1357, %f1746;
	mov.f32 	%f1746, %f510;
$L__BB29_537:
	ld.param.u32 	%r2101, [_Z67popcount_weighted_keys_literal_fused_multiq_kernel_warp_out_w32_sb2ILi11EEvPKyPKfiiS1_S3_iiiiiPKxS5_fiPf_param_10];
	mov.u32 	%r1283, %tid.x;
	shr.u32 	%r1284, %r1283, 4;
	or.b32  	%r1285, %r1284, 1;
	setp.le.s32 	%p299, %r2101, %r1285;
	@%p299 bra 	$L__BB29_539;
	and.b64  	%rd422, %rd592, %rd88;
	popc.b64 	%r1286, %rd422;
	cvt.rn.f32.u32 	%f1358, %r1286;
	mul.f32 	%f1359, %f481, %f1358;
	fma.rn.f32 	%f512, %f1672, %f1359, %f1747;
	mov.f32 	%f1747, %f512;
$L__BB29_539:
	mov.u32 	%r1287, %tid.x;
	shr.u32 	%r1288, %r1287, 4;
	and.b32  	%r1289, %r1288, 62;
	setp.ge.u32 	%p300, %r1289, %r2;
	@%p300 bra 	$L__BB29_541;
	and.b64  	%rd423, %rd580, %rd88;
	popc.b64 	%r1290, %rd423;
	cvt.rn.f32.u32 	%f1360, %r1290;
	mul.f32 	%f1361, %f481, %f1360;
	fma.rn.f32 	%f514, %f1660, %f1361, %f1746;
	mov.f32 	%f1746, %f514;
$L__BB29_541:
	ld.param.u32 	%r2102, [_Z67popcount_weighted_keys_literal_fused_multiq_kernel_warp_out_w32_sb2ILi11EEvPKyPKfiiS1_S3_iiiiiPKxS5_fiPf_param_10];
	mov.u32 	%r1291, %tid.x;
	shr.u32 	%r1292, %r1291, 4;
	or.b32  	%r1293, %r1292, 1;
	setp.le.s32 	%p301, %r2102, %r1293;
	@%p301 bra 	$L__BB29_543;
	and.b64  	%rd424, %rd591, %rd88;
	popc.b64 	%r1294, %rd424;
	cvt.rn.f32.u32 	%f1362, %r1294;
	mul.f32 	%f1363, %f481, %f1362;
	fma.rn.f32 	%f516, %f1671, %f1363, %f1747;
	mov.f32 	%f1747, %f516;
$L__BB29_543:
	mov.u32 	%r1295, %tid.x;
	shr.u32 	%r1296, %r1295, 4;
	and.b32  	%r1297, %r1296, 62;
	setp.ge.u32 	%p302, %r1297, %r2;
	@%p302 bra 	$L__BB29_545;
	and.b64  	%rd425, %rd579, %rd88;
	popc.b64 	%r1298, %rd425;
	cvt.rn.f32.u32 	%f1364, %r1298;
	mul.f32 	%f1365, %f481, %f1364;
	fma.rn.f32 	%f518, %f1659, %f1365, %f1746;
	mov.f32 	%f1746, %f518;
$L__BB29_545:
	ld.param.u32 	%r2103, [_Z67popcount_weighted_keys_literal_fused_multiq_kernel_warp_out_w32_sb2ILi11EEvPKyPKfiiS1_S3_iiiiiPKxS5_fiPf_param_10];
	mov.u32 	%r1299, %tid.x;
	shr.u32 	%r1300, %r1299, 4;
	or.b32  	%r1301, %r1300, 1;
	setp.le.s32 	%p303, %r2103, %r1301;
	@%p303 bra 	$L__BB29_547;
	and.b64  	%rd426, %rd590, %rd88;
	popc.b64 	%r1302, %rd426;
	cvt.rn.f32.u32 	%f1366, %r1302;
	mul.f32 	%f1367, %f481, %f1366;
	fma.rn.f32 	%f520, %f1670, %f1367, %f1747;
	mov.f32 	%f1747, %f520;
$L__BB29_547:
	mov.u32 	%r1303, %tid.x;
	shr.u32 	%r1304, %r1303, 4;
	and.b32  	%r1305, %r1304, 62;
	setp.ge.u32 	%p304, %r1305, %r2;
	@%p304 bra 	$L__BB29_549;
	and.b64  	%rd427, %rd578, %rd88;
	popc.b64 	%r1306, %rd427;
	cvt.rn.f32.u32 	%f1368, %r1306;
	mul.f32 	%f1369, %f481, %f1368;
	fma.rn.f32 	%f522, %f1658, %f1369, %f1746;
	mov.f32 	%f1746, %f522;
$L__BB29_549:
	ld.param.u32 	%r2104, [_Z67popcount_weighted_keys_literal_fused_multiq_kernel_warp_out_w32_sb2ILi11EEvPKyPKfiiS1_S3_iiiiiPKxS5_fiPf_param_10];
	mov.u32 	%r1307, %tid.x;
	shr.u32 	%r1308, %r1307, 4;
	or.b32  	%r1309, %r1308, 1;
	setp.le.s32 	%p305, %r2104, %r1309;
	@%p305 bra 	$L__BB29_551;
	and.b64  	%rd428, %rd589, %rd88;
	popc.b64 	%r1310, %rd428;
	cvt.rn.f32.u32 	%f1370, %r1310;
	mul.f32 	%f1371, %f481, %f1370;
	fma.rn.f32 	%f524, %f1669, %f1371, %f1747;
	mov.f32 	%f1747, %f524;
$L__BB29_551:
	ld.param.u32 	%r1968, [_Z67popcount_weighted_keys_literal_fused_multiq_kernel_warp_out_w32_sb2ILi11EEvPKyPKfiiS1_S3_iiiiiPKxS5_fiPf_param_2];
	setp.lt.s32 	%p306, %r1968, 11;
	@%p306 bra 	$L__BB29_598;
	mov.u32 	%r1312, %tid.x;
	and.b32  	%r1313, %r1312, 31;
	setp.ne.s32 	%p307, %r1313, 0;
	mov.b32 	%r2192, 0;
	@%p307 bra 	$L__BB29_554;
	ld.param.u32 	%r1969, [_Z67popcount_weighted_keys_literal_fused_multiq_kernel_warp_out_w32_sb2ILi11EEvPKyPKfiiS1_S3_iiiiiPKxS5_fiPf_param_2];
	shl.b32 	%r1314, %r1969, 8;
	mov.u32 	%r1315, shmem$1;
	add.s32 	%r1316, %r1315, %r1314;
	mad.lo.s32 	%r1317, %r2, 2816, %r1316;
	ld.shared.u32 	%r2192, [%r1317+40];
$L__BB29_554:
	mov.u32 	%r1318, %tid.x;
	shr.u32 	%r1319, %r1318, 4;
	and.b32  	%r1320, %r1319, 62;
	setp.ge.u32 	%p308, %r1320, %r2;
	shfl.sync.idx.b32	%r1321|%p309, %r2192, 0, 31, -1;
	mov.b32 	%f527, %r1321;
	shl.b32 	%r1322, %r1318, 3;
	and.b32  	%r1323, %r1322, 248;
	mov.u32 	%r1324, shmem$1;
	add.s32 	%r1325, %r1324, %r1323;
	ld.shared.u64 	%rd89, [%r1325+2560];
	@%p308 bra 	$L__BB29_556;
	and.b64  	%rd429, %rd588, %rd89;
	popc.b64 	%r1326, %rd429;
	cvt.rn.f32.u32 	%f1372, %r1326;
	mul.f32 	%f1373, %f527, %f1372;
	fma.rn.f32 	%f528, %f1668, %f1373, %f1746;
	mov.f32 	%f1746, %f528;
$L__BB29_556:
	ld.param.u32 	%r2105, [_Z67popcount_weighted_keys_literal_fused_multiq_kernel_warp_out_w32_sb2ILi11EEvPKyPKfiiS1_S3_iiiiiPKxS5_fiPf_param_10];
	mov.u32 	%r1327, %tid.x;
	shr.u32 	%r1328, %r1327, 4;
	or.b32  	%r1329, %r1328, 1;
	setp.le.s32 	%p310, %r2105, %r1329;
	@%p310 bra 	$L__BB29_558;
	and.b64  	%rd430, %rd599, %rd89;
	popc.b64 	%r1330, %rd430;
	cvt.rn.f32.u32 	%f1374, %r1330;
	mul.f32 	%f1375, %f527, %f1374;
	fma.rn.f32 	%f530, %f1679, %f1375, %f1747;
	mov.f32 	%f1747, %f530;
$L__BB29_558:
	mov.u32 	%r1331, %tid.x;
	shr.u32 	%r1332, %r1331, 4;
	and.b32  	%r1333, %r1332, 62;
	setp.ge.u32 	%p311, %r1333, %r2;
	@%p311 bra 	$L__BB29_560;
	and.b64  	%rd431, %rd587, %rd89;
	popc.b64 	%r1334, %rd431;
	cvt.rn.f32.u32 	%f1376, %r1334;
	mul.f32 	%f1377, %f527, %f1376;
	fma.rn.f32 	%f532, %f1667, %f1377, %f1746;
	mov.f32 	%f1746, %f532;
$L__BB29_560:
	ld.param.u32 	%r2106, [_Z67popcount_weighted_keys_literal_fused_multiq_kernel_warp_out_w32_sb2ILi11EEvPKyPKfiiS1_S3_iiiiiPKxS5_fiPf_param_10];
	mov.u32 	%r1335, %tid.x;
	shr.u32 	%r1336, %r1335, 4;
	or.b32  	%r1337, %r1336, 1;
	setp.le.s32 	%p312, %r2106, %r1337;
	@%p312 bra 	$L__BB29_562;
	and.b64  	%rd432, %rd598, %rd89;
	popc.b64 	%r1338, %rd432;
	cvt.rn.f32.u32 	%f1378, %r1338;
	mul.f32 	%f1379, %f527, %f1378;
	fma.rn.f32 	%f534, %f1678, %f1379, %f1747;
	mov.f32 	%f1747, %f534;
$L__BB29_562:
	mov.u32 	%r1339, %tid.x;
	shr.u32 	%r1340, %r1339, 4;
	and.b32  	%r1341, %r1340, 62;
	setp.ge.u32 	%p313, %r1341, %r2;
	@%p313 bra 	$L__BB29_564;
	and.b64  	%rd433, %rd586, %rd89;
	popc.b64 	%r1342, %rd433;
	cvt.rn.f32.u32 	%f1380, %r1342;
	mul.f32 	%f1381, %f527, %f1380;
	fma.rn.f32 	%f536, %f1666, %f1381, %f1746;
	mov.f32 	%f1746, %f536;
$L__BB29_564:
	ld.param.u32 	%r2107, [_Z67popcount_weighted_keys_literal_fused_multiq_kernel_warp_out_w32_sb2ILi11EEvPKyPKfiiS1_S3_iiiiiPKxS5_fiPf_param_10];
	mov.u32 	%r1343, %tid.x;
	shr.u32 	%r1344, %r1343, 4;
	or.b32  	%r1345, %r1344, 1;
	setp.le.s32 	%p314, %r2107, %r1345;
	@%p314 bra 	$L__BB29_566;
	and.b64  	%rd434, %rd597, %rd89;
	popc.b64 	%r1346, %rd434;
	cvt.rn.f32.u32 	%f1382, %r1346;
	mul.f32 	%f1383, %f527, %f1382;
	fma.rn.f32 	%f538, %f1677, %f1383, %f1747;
	mov.f32 	%f1747, %f538;
$L__BB29_566:
	mov.u32 	%r1347, %tid.x;
	shr.u32 	%r1348, %r1347, 4;
	and.b32  	%r1349, %r1348, 62;
	setp.ge.u32 	%p315, %r1349, %r2;
	@%p315 bra 	$L__BB29_568;
	and.b64  	%rd435, %rd585, %rd89;
	popc.b64 	%r1350, %rd435;
	cvt.rn.f32.u32 	%f1384, %r1350;
	mul.f32 	%f1385, %f527, %f1384;
	fma.rn.f32 	%f540, %f1665, %f1385, %f1746;
	mov.f32 	%f1746, %f540;
$L__BB29_568:
	ld.param.u32 	%r2108, [_Z67popcount_weighted_keys_literal_fused_multiq_kernel_warp_out_w32_sb2ILi11EEvPKyPKfiiS1_S3_iiiiiPKxS5_fiPf_param_10];
	mov.u32 	%r1351, %tid.x;
	shr.u32 	%r1352, %r1351, 4;
	or.b32  	%r1353, %r1352, 1;
	setp.le.s32 	%p316, %r2108, %r1353;
	@%p316 bra 	$L__BB29_570;
	and.b64  	%rd436, %rd596, %rd89;
	popc.b64 	%r1354, %rd436;
	cvt.rn.f32.u32 	%f1386, %r1354;
	mul.f32 	%f1387, %f527, %f1386;
	fma.rn.f32 	%f542, %f1676, %f1387, %f1747;
	mov.f32 	%f1747, %f542;
$L__BB29_570:
	mov.u32 	%r1355, %tid.x;
	shr.u32 	%r1356, %r1355, 4;
	and.b32  	%r1357, %r1356, 62;
	setp.ge.u32 	%p317, %r1357, %r2;
	@%p317 bra 	$L__BB29_572;
	and.b64  	%rd437, %rd584, %rd89;
	popc.b64 	%r1358, %rd437;
	cvt.rn.f32.u32 	%f1388, %r1358;
	mul.f32 	%f1389, %f527, %f1388;
	fma.rn.f32 	%f544, %f1664, %f1389, %f1746;
	mov.f32 	%f1746, %f544;
$L__BB29_572:
	ld.param.u32 	%r2109, [_Z67popcount_weighted_keys_literal_fused_multiq_kernel_warp_out_w32_sb2ILi11EEvPKyPKfiiS1_S3_iiiiiPKxS5_fiPf_param_10];
	mov.u32 	%r1359, %tid.x;
	shr.u32 	%r1360, %r1359, 4;
	or.b32  	%r1361, %r1360, 1;
	setp.le.s32 	%p318, %r2109, %r1361;
	@%p318 bra 	$L__BB29_574;
	and.b64  	%rd438, %rd595, %rd89;
	popc.b64 	%r1362, %rd438;
	cvt.rn.f32.u32 	%f1390, %r1362;
	mul.f32 	%f1391, %f527, %f1390;
	fma.rn.f32 	%f546, %f1675, %f1391, %f1747;
	mov.f32 	%f1747, %f546;
$L__BB29_574:
	mov.u32 	%r1363, %tid.x;
	shr.u32 	%r1364, %r1363, 4;
	and.b32  	%r1365, %r1364, 62;
	setp.ge.u32 	%p319, %r1365, %r2;
	@%p319 bra 	$L__BB29_576;
	and.b64  	%rd439, %rd583, %rd89;
	popc.b64 	%r1366, %rd439;
	cvt.rn.f32.u32 	%f1392, %r1366;
	mul.f32 	%f1393, %f527, %f1392;
	fma.rn.f32 	%f548, %f1663, %f1393, %f1746;
	mov.f32 	%f1746, %f548;
$L__BB29_576:
	ld.param.u32 	%r2110, [_Z67popcount_weighted_keys_literal_fused_multiq_kernel_warp_out_w32_sb2ILi11EEvPKyPKfiiS1_S3_iiiiiPKxS5_fiPf_param_10];
	mov.u32 	%r1367, %tid.x;
	shr.u32 	%r1368, %r1367, 4;
	or.b32  	%r1369, %r1368, 1;
	setp.le.s32 	%p320, %r2110, %r1369;
	@%p320 bra 	$L__BB29_578;
	and.b64  	%rd440, %rd594, %rd89;
	popc.b64 	%r1370, %rd440;
	cvt.rn.f32.u32 	%f1394, %r1370;
	mul.f32 	%f1395, %f527, %f1394;
	fma.rn.f32 	%f550, %f1674, %f1395, %f1747;
	mov.f32 	%f1747, %f550;
$L__BB29_578:
	mov.u32 	%r1371, %tid.x;
	shr.u32 	%r1372, %r1371, 4;
	and.b32  	%r1373, %r1372, 62;
	setp.ge.u32 	%p321, %r1373, %r2;
	@%p321 bra 	$L__BB29_580;
	and.b64  	%rd441, %rd582, %rd89;
	popc.b64 	%r1374, %rd441;
	cvt.rn.f32.u32 	%f1396, %r1374;
	mul.f32 	%f1397, %f527, %f1396;
	fma.rn.f32 	%f552, %f1662, %f1397, %f1746;
	mov.f32 	%f1746, %f552;
$L__BB29_580:
	ld.param.u32 	%r2111, [_Z67popcount_weighted_keys_literal_fused_multiq_kernel_warp_out_w32_sb2ILi11EEvPKyPKfiiS1_S3_iiiiiPKxS5_fiPf_param_10];
	mov.u32 	%r1375, %tid.x;
	shr.u32 	%r1376, %r1375, 4;
	or.b32  	%r1377, %r1376, 1;
	setp.le.s32 	%p322, %r2111, %r1377;
	@%p322 bra 	$L__BB29_582;
	and.b64  	%rd442, %rd593, %rd89;
	popc.b64 	%r1378, %rd442;
	cvt.rn.f32.u32 	%f1398, %r1378;
	mul.f32 	%f1399, %f527, %f1398;
	fma.rn.f32 	%f554, %f1673, %f1399, %f1747;
	mov.f32 	%f1747, %f554;
$L__BB29_582:
	mov.u32 	%r1379, %tid.x;
	shr.u32 	%r1380, %r1379, 4;
	and.b32  	%r1381, %r1380, 62;
	setp.ge.u32 	%p323, %r1381, %r2;
	@%p323 bra 	$L__BB29_584;
	and.b64  	%rd443, %rd581, %rd89;
	popc.b64 	%r1382, %rd443;
	cvt.rn.f32.u32 	%f1400, %r1382;
	mul.f32 	%f1401, %f527, %f1400;
	fma.rn.f32 	%f556, %f1661, %f1401, %f1746;
	mov.f32 	%f1746, %f556;
$L__BB29_584:
	ld.param.u32 	%r2112, [_Z67popcount_weighted_keys_literal_fused_multiq_kernel_warp_out_w32_sb2ILi11EEvPKyPKfiiS1_S3_iiiiiPKxS5_fiPf_param_10];
	mov.u32 	%r1383, %tid.x;
	shr.u32 	%r1384, %r1383, 4;
	or.b32  	%r1385, %r1384, 1;
	setp.le.s32 	%p324, %r2112, %r1385;
	@%p324 bra 	$L__BB29_586;
	and.b64  	%rd444, %rd592, %rd89;
	popc.b64 	%r1386, %rd444;
	cvt.rn.f32.u32 	%f1402, %r1386;
	mul.f32 	%f1403, %f527, %f1402;
	fma.rn.f32 	%f558, %f1672, %f1403, %f1747;
	mov.f32 	%f1747, %f558;
$L__BB29_586:
	mov.u32 	%r1387, %tid.x;
	shr.u32 	%r1388, %r1387, 4;
	and.b32  	%r1389, %r1388, 62;
	setp.ge.u32 	%p325, %r1389, %r2;
	@%p325 bra 	$L__BB29_588;
	and.b64  	%rd445, %rd580, %rd89;
	popc.b64 	%r1390, %rd445;
	cvt.rn.f32.u32 	%f1404, %r1390;
	mul.f32 	%f1405, %f527, %f1404;
	fma.rn.f32 	%f560, %f1660, %f1405, %f1746;
	mov.f32 	%f1746, %f560;
$L__BB29_588:
	ld.param.u32 	%r2113, [_Z67popcount_weighted_keys_literal_fused_multiq_kernel_warp_out_w32_sb2ILi11EEvPKyPKfiiS1_S3_iiiiiPKxS5_fiPf_param_10];
	mov.u32 	%r1391, %tid.x;
	shr.u32 	%r1392, %r1391, 4;
	or.b32  	%r1393, %r1392, 1;
	setp.le.s32 	%p326, %r2113, %r1393;
	@%p326 bra 	$L__BB29_590;
	and.b64  	%rd446, %rd591, %rd89;
	popc.b64 	%r1394, %rd446;
	cvt.rn.f32.u32 	%f1406, %r1394;
	mul.f32 	%f1407, %f527, %f1406;
	fma.rn.f32 	%f562, %f1671, %f1407, %f1747;
	mov.f32 	%f1747, %f562;
$L__BB29_590:
	mov.u32 	%r1395, %tid.x;
	shr.u32 	%r1396, %r1395, 4;
	and.b32  	%r1397, %r1396, 62;
	setp.ge.u32 	%p327, %r1397, %r2;
	@%p327 bra 	$L__BB29_592;
	and.b64  	%rd447, %rd579, %rd89;
	popc.b64 	%r1398, %rd447;
	cvt.rn.f32.u32 	%f1408, %r1398;
	mul.f32 	%f1409, %f527, %f1408;
	fma.rn.f32 	%f564, %f1659, %f1409, %f1746;
	mov.f32 	%f1746, %f564;
$L__BB29_592:
	ld.param.u32 	%r2114, [_Z67popcount_weighted_keys_literal_fused_multiq_kernel_warp_out_w32_sb2ILi11EEvPKyPKfiiS1_S3_iiiiiPKxS5_fiPf_param_10];
	mov.u32 	%r1399, %tid.x;
	shr.u32 	%r1400, %r1399, 4;
	or.b32  	%r1401, %r1400, 1;
	setp.le.s32 	%p328, %r2114, %r1401;
	@%p328 bra 	$L__BB29_594;
	and.b64  	%rd448, %rd590, %rd89;
	popc.b64 	%r1402, %rd448;
	cvt.rn.f32.u32 	%f1410, %r1402;
	mul.f32 	%f1411, %f527, %f1410;
	fma.rn.f32 	%f566, %f1670, %f1411, %f1747;
	mov.f32 	%f1747, %f566;
$L__BB29_594:
	mov.u32 	%r1403, %tid.x;
	shr.u32 	%r1404, %r1403, 4;
	and.b32  	%r1405, %r1404, 62;
	setp.ge.u32 	%p329, %r1405, %r2;
	@%p329 bra 	$L__BB29_596;
	and.b64  	%rd449, %rd578, %rd89;
	popc.b64 	%r1406, %rd449;
	cvt.rn.f32.u32 	%f1412, %r1406;
	mul.f32 	%f1413, %f527, %f1412;
	fma.rn.f32 	%f568, %f1658, %f1413, %f1746;
	mov.f32 	%f1746, %f568;
$L__BB29_596:
	ld.param.u32 	%r2115, [_Z67popcount_weighted_keys_literal_fused_multiq_kernel_warp_out_w32_sb2ILi11EEvPKyPKfiiS1_S3_iiiiiPKxS5_fiPf_param_10];
	mov.u32 	%r1407, %tid.x;
	shr.u32 	%r1408, %r1407, 4;
	or.b32  	%r1409, %r1408, 1;
	setp.le.s32 	%p330, %r2115, %r1409;
	@%p330 bra 	$L__BB29_598;
	and.b64  	%rd450, %rd589, %rd89;
	popc.b64 	%r1410, %rd450;
	cvt.rn.f32.u32 	%f1414, %r1410;
	mul.f32 	%f1415, %f527, %f1414;
	fma.rn.f32 	%f570, %f1669, %f1415, %f1747;
	mov.f32 	%f1747, %f570;
$L__BB29_598:
	ld.param.u32 	%r1970, [_Z67popcount_weighted_keys_literal_fused_multiq_kernel_warp_out_w32_sb2ILi11EEvPKyPKfiiS1_S3_iiiiiPKxS5_fiPf_param_2];
	setp.lt.s32 	%p331, %r1970, 12;
	@%p331 bra 	$L__BB29_645;
	mov.u32 	%r1412, %tid.x;
	and.b32  	%r1413, %r1412, 31;
	setp.ne.s32 	%p332, %r1413, 0;
	mov.b32 	%r2193, 0;
	@%p332 bra 	$L__BB29_601;
	ld.param.u32 	%r1971, [_Z67popcount_weighted_keys_literal_fused_multiq_kernel_warp_out_w32_sb2ILi11EEvPKyPKfiiS1_S3_iiiiiPKxS5_fiPf_param_2];
	shl.b32 	%r1414, %r1971, 8;
	mov.u32 	%r1415, shmem$1;
	add.s32 	%r1416, %r1415, %r1414;
	mad.lo.s32 	%r1417, %r2, 2816, %r1416;
	ld.shared.u32 	%r2193, [%r1417+44];
$L__BB29_601:
	mov.u32 	%r1418, %tid.x;
	shr.u32 	%r1419, %r1418, 4;
	and.b32  	%r1420, %r1419, 62;
	setp.ge.u32 	%p333, %r1420, %r2;
	shfl.sync.idx.b32	%r1421|%p334, %r2193, 0, 31, -1;
	mov.b32 	%f573, %r1421;
	shl.b32 	%r1422, %r1418, 3;
	and.b32  	%r1423, %r1422, 248;
	mov.u32 	%r1424, shmem$1;
	add.s32 	%r1425, %r1424, %r1423;
	ld.shared.u64 	%rd90, [%r1425+2816];
	@%p333 bra 	$L__BB29_603;
	and.b64  	%rd451, %rd588, %rd90;
	popc.b64 	%r1426, %rd451;
	cvt.rn.f32.u32 	%f1416, %r1426;
	mul.f32 	%f1417, %f573, %f1416;
	fma.rn.f32 	%f574, %f1668, %f1417, %f1746;
	mov.f32 	%f1746, %f574;
$L__BB29_603:
	ld.param.u32 	%r2116, [_Z67popcount_weighted_keys_literal_fused_multiq_kernel_warp_out_w32_sb2ILi11EEvPKyPKfiiS1_S3_iiiiiPKxS5_fiPf_param_10];
	mov.u32 	%r1427, %tid.x;
	shr.u32 	%r1428, %r1427, 4;
	or.b32  	%r1429, %r1428, 1;
	setp.le.s32 	%p335, %r2116, %r1429;
	@%p335 bra 	$L__BB29_605;
	and.b64  	%rd452, %rd599, %rd90;
	popc.b64 	%r1430, %rd452;
	cvt.rn.f32.u32 	%f1418, %r1430;
	mul.f32 	%f1419, %f573, %f1418;
	fma.rn.f32 	%f576, %f1679, %f1419, %f1747;
	mov.f32 	%f1747, %f576;
$L__BB29_605:
	mov.u32 	%r1431, %tid.x;
	shr.u32 	%r1432, %r1431, 4;
	and.b32  	%r1433, %r1432, 62;
	setp.ge.u32 	%p336, %r1433, %r2;
	@%p336 bra 	$L__BB29_607;
	and.b64  	%rd453, %rd587, %rd90;
	popc.b64 	%r1434, %rd453;
	cvt.rn.f32.u32 	%f1420, %r1434;
	mul.f32 	%f1421, %f573, %f1420;
	fma.rn.f32 	%f578, %f1667, %f1421, %f1746;
	mov.f32 	%f1746, %f578;
$L__BB29_607:
	ld.param.u32 	%r2117, [_Z67popcount_weighted_keys_literal_fused_multiq_kernel_warp_out_w32_sb2ILi11EEvPKyPKfiiS1_S3_iiiiiPKxS5_fiPf_param_10];
	mov.u32 	%r1435, %tid.x;
	shr.u32 	%r1436, %r1435, 4;
	or.b32  	%r1437, %r1436, 1;
	setp.le.s32 	%p337, %r2117, %r1437;
	@%p337 bra 	$L__BB29_609;
	and.b64  	%rd454, %rd598, %rd90;
	popc.b64 	%r1438, %rd454;
	cvt.rn.f32.u32 	%f1422, %r1438;
	mul.f32 	%f1423, %f573, %f1422;
	fma.rn.f32 	%f580, %f1678, %f1423, %f1747;
	mov.f32 	%f1747, %f580;
$L__BB29_609:
	mov.u32 	%r1439, %tid.x;
	shr.u32 	%r1440, %r1439, 4;
	and.b32  	%r1441, %r1440, 62;
	setp.ge.u32 	%p338, %r1441, %r2;
	@%p338 bra 	$L__BB29_611;
	and.b64  	%rd455, %rd586, %rd90;
	popc.b64 	%r1442, %rd455;
	cvt.rn.f32.u32 	%f1424, %r1442;
	mul.f32 	%f1425, %f573, %f1424;
	fma.rn.f32 	%f582, %f1666, %f1425, %f1746;
	mov.f32 	%f1746, %f582;
$L__BB29_611:
	ld.param.u32 	%r2118, [_Z67popcount_weighted_keys_literal_fused_multiq_kernel_warp_out_w32_sb2ILi11EEvPKyPKfiiS1_S3_iiiiiPKxS5_fiPf_param_10];
	mov.u32 	%r1443, %tid.x;
	shr.u32 	%r1444, %r1443, 4;
	or.b32  	%r1445, %r1444, 1;
	setp.le.s32 	%p339, %r2118, %r1445;
	@%p339 bra 	$L__BB29_613;
	and.b64  	%rd456, %rd597, %rd90;
	popc.b64 	%r1446, %rd456;
	cvt.rn.f32.u32 	%f1426, %r1446;
	mul.f32 	%f1427, %f573, %f1426;
	fma.rn.f32 	%f584, %f1677, %f1427, %f1747;
	mov.f32 	%f1747, %f584;
$L__BB29_613:
	mov.u32 	%r1447, %tid.x;
	shr.u32 	%r1448, %r1447, 4;
	and.b32  	%r1449, %r1448, 62;
	setp.ge.u32 	%p340, %r1449, %r2;
	@%p340 bra 	$L__BB29_615;
	and.b64  	%rd457, %rd585, %rd90;
	popc.b64 	%r1450, %rd457;
	cvt.rn.f32.u32 	%f1428, %r1450;
	mul.f32 	%f1429, %f573, %f1428;
	fma.rn.f32 	%f586, %f1665, %f1429, %f1746;
	mov.f32 	%f1746, %f586;
$L__BB29_615:
	ld.param.u32 	%r2119, [_Z67popcount_weighted_keys_literal_fused_multiq_kernel_warp_out_w32_sb2ILi11EEvPKyPKfiiS1_S3_iiiiiPKxS5_fiPf_param_10];
	mov.u32 	%r1451, %tid.x;
	shr.u32 	%r1452, %r1451, 4;
	or.b32  	%r1453, %r1452, 1;
	setp.le.s32 	%p341, %r2119, %r1453;
	@%p341 bra 	$L__BB29_617;
	and.b64  	%rd458, %rd596, %rd90;
	popc.b64 	%r1454, %rd458;
	cvt.rn.f32.u32 	%f1430, %r1454;
	mul.f32 	%f1431, %f573, %f1430;
	fma.rn.f32 	%f588, %f1676, %f1431, %f1747;
	mov.f32 	%f1747, %f588;
$L__BB29_617:
	mov.u32 	%r1455, %tid.x;
	shr.u32 	%r1456, %r1455, 4;
	and.b32  	%r1457, %r1456, 62;
	setp.ge.u32 	%p342, %r1457, %r2;
	@%p342 bra 	$L__BB29_619;
	and.b64  	%rd459, %rd584, %rd90;
	popc.b64 	%r1458, %rd459;
	cvt.rn.f32.u32 	%f1432, %r1458;
	mul.f32 	%f1433, %f573, %f1432;
	fma.rn.f32 	%f590, %f1664, %f1433, %f1746;
	mov.f32 	%f1746, %f590;
$L__BB29_619:
	ld.param.u32 	%r2120, [_Z67popcount_weighted_keys_literal_fused_multiq_kernel_warp_out_w32_sb2ILi11EEvPKyPKfiiS1_S3_iiiiiPKxS5_fiPf_param_10];
	mov.u32 	%r1459, %tid.x;
	shr.u32 	%r1460, %r1459, 4;
	or.b32  	%r1461, %r1460, 1;
	setp.le.s32 	%p343, %r2120, %r1461;
	@%p343 bra 	$L__BB29_621;
	and.b64  	%rd460, %rd595, %rd90;
	popc.b64 	%r1462, %rd460;
	cvt.rn.f32.u32 	%f1434, %r1462;
	mul.f32 	%f1435, %f573, %f1434;
	fma.rn.f32 	%f592, %f1675, %f1435, %f1747;
	mov.f32 	%f1747, %f592;
$L__BB29_621:
	mov.u32 	%r1463, %tid.x;
	shr.u32 	%r1464, %r1463, 4;
	and.b32  	%r1465, %r1464, 62;
	setp.ge.u32 	%p344, %r1465, %r2;
	@%p344 bra 	$L__BB29_623;
	and.b64  	%rd461, %rd583, %rd90;
	popc.b64 	%r1466, %rd461;
	cvt.rn.f32.u32 	%f1436, %r1466;
	mul.f32 	%f1437, %f573, %f1436;
	fma.rn.f32 	%f594, %f1663, %f1437, %f1746;
	mov.f32 	%f1746, %f594;
$L__BB29_623:
	ld.param.u32 	%r2121, [_Z67popcount_weighted_keys_literal_fused_multiq_kernel_warp_out_w32_sb2ILi11EEvPKyPKfiiS1_S3_iiiiiPKxS5_fiPf_param_10];
	mov.u32 	%r1467, %tid.x;
	shr.u32 	%r1468, %r1467, 4;
	or.b32  	%r1469, %r1468, 1;
	setp.le.s32 	%p345, %r2121, %r1469;
	@%p345 bra 	$L__BB29_625;
	and.b64  	%rd462, %rd594, %rd90;
	popc.b64 	%r1470, %rd462;
	cvt.rn.f32.u32 	%f1438, %r1470;
	mul.f32 	%f1439, %f573, %f1438;
	fma.rn.f32 	%f596, %f1674, %f1439, %f1747;
	mov.f32 	%f1747, %f596;
$L__BB29_625:
	mov.u32 	%r1471, %tid.x;
	shr.u32 	%r1472, %r1471, 4;
	and.b32  	%r1473, %r1472, 62;
	setp.ge.u32 	%p346, %r1473, %r2;
	@%p346 bra 	$L__BB29_627;
	and.b64  	%rd463, %rd582, %rd90;
	popc.b64 	%r1474, %rd463;
	cvt.rn.f32.u32 	%f1440, %r1474;
	mul.f32 	%f1441, %f573, %f1440;
	fma.rn.f32 	%f598, %f1662, %f1441, %f1746;
	mov.f32 	%f1746, %f598;
$L__BB29_627:
	ld.param.u32 	%r2122, [_Z67popcount_weighted_keys_literal_fused_multiq_kernel_warp_out_w32_sb2ILi11EEvPKyPKfiiS1_S3_iiiiiPKxS5_fiPf_param_10];
	mov.u32 	%r1475, %tid.x;
	shr.u32 	%r1476, %r1475, 4;
	or.b32  	%r1477, %r1476, 1;
	setp.le.s32 	%p347, %r2122, %r1477;
	@%p347 bra 	$L__BB29_629;
	and.b64  	%rd464, %rd593, %rd90;
	popc.b64 	%r1478, %rd464;
	cvt.rn.f32.u32 	%f1442, %r1478;
	mul.f32 	%f1443, %f573, %f1442;
	fma.rn.f32 	%f600, %f1673, %f1443, %f1747;
	mov.f32 	%f1747, %f600;
$L__BB29_629:
	mov.u32 	%r1479, %tid.x;
	shr.u32 	%r1480, %r1479, 4;
	and.b32  	%r1481, %r1480, 62;
	setp.ge.u32 	%p348, %r1481, %r2;
	@%p348 bra 	$L__BB29_631;
	and.b64  	%rd465, %rd581, %rd90;
	popc.b64 	%r1482, %rd465;
	cvt.rn.f32.u32 	%f1444, %r1482;
	mul.f32 	%f1445, %f573, %f1444;
	fma.rn.f32 	%f602, %f1661, %f1445, %f1746;
	mov.f32 	%f1746, %f602;
$L__BB29_631:
	ld.param.u32 	%r2123, [_Z67popcount_weighted_keys_literal_fused_multiq_kernel_warp_out_w32_sb2ILi11EEvPKyPKfiiS1_S3_iiiiiPKxS5_fiPf_param_10];
	mov.u32 	%r1483, %tid.x;
	shr.u32 	%r1484, %r1483, 4;
	or.b32  	%r1485, %r1484, 1;
	setp.le.s32 	%p349, %r2123, %r1485;
	@%p349 bra 	$L__BB29_633;
	and.b64  	%rd466, %rd592, %rd90;
	popc.b64 	%r1486, %rd466;
	cvt.rn.f32.u32 	%f1446, %r1486;
	mul.f32 	%f1447, %f573, %f1446;
	fma.rn.f32 	%f604, %f1672, %f1447, %f1747;
	mov.f32 	%f1747, %f604;
$L__BB29_633:
	mov.u32 	%r1487, %tid.x;
	shr.u32 	%r1488, %r1487, 4;
	and.b32  	%r1489, %r1488, 62;
	setp.ge.u32 	%p350, %r1489, %r2;
	@%p350 bra 	$L__BB29_635;
	and.b64  	%rd467, %rd580, %rd90;
	popc.b64 	%r1490, %rd467;
	cvt.rn.f32.u32 	%f1448, %r1490;
	mul.f32 	%f1449, %f573, %f1448;
	fma.rn.f32 	%f606, %f1660, %f1449, %f1746;
	mov.f32 	%f1746, %f606;
$L__BB29_635:
	ld.param.u32 	%r2124, [_Z67popcount_weighted_keys_literal_fused_multiq_kernel_warp_out_w32_sb2ILi11EEvPKyPKfiiS1_S3_iiiiiPKxS5_fiPf_param_10];
	mov.u32 	%r1491, %tid.x;
	shr.u32 	%r1492, %r1491, 4;
	or.b32  	%r1493, %r1492, 1;
	setp.le.s32 	%p351, %r2124, %r1493;
	@%p351 bra 	$L__BB29_637;
	and.b64  	%rd468, %rd591, %rd90;
	popc.b64 	%r1494, %rd468;
	cvt.rn.f32.u32 	%f1450, %r1494;
	mul.f32 	%f1451, %f573, %f1450;
	fma.rn.f32 	%f608, %f1671, %f1451, %f1747;
	mov.f32 	%f1747, %f608;
$L__BB29_637:
	mov.u32 	%r1495, %tid.x;
	shr.u32 	%r1496, %r1495, 4;
	and.b32  	%r1497, %r1496, 62;
	setp.ge.u32 	%p352, %r1497, %r2;
	@%p352 bra 	$L__BB29_639;
	and.b64  	%rd469, %rd579, %rd90;
	popc.b64 	%r1498, %rd469;
	cvt.rn.f32.u32 	%f1452, %r1498;
	mul.f32 	%f1453, %f573, %f1452;
	fma.rn.f32 	%f610, %f1659, %f1453, %f1746;
	mov.f32 	%f1746, %f610;
$L__BB29_639:
	ld.param.u32 	%r2125, [_Z67popcount_weighted_keys_literal_fused_multiq_kernel_warp_out_w32_sb2ILi11EEvPKyPKfiiS1_S3_iiiiiPKxS5_fiPf_param_10];
	mov.u32 	%r1499, %tid.x;
	shr.u32 	%r1500, %r1499, 4;
	or.b32  	%r1501, %r1500, 1;
	setp.le.s32 	%p353, %r2125, %r1501;
	@%p353 bra 	$L__BB29_641;
	and.b64  	%rd470, %rd590, %rd90;
	popc.b64 	%r1502, %rd470;
	cvt.rn.f32.u32 	%f1454, %r1502;
	mul.f32 	%f1455, %f573, %f1454;
	fma.rn.f32 	%f612, %f1670, %f1455, %f1747;
	mov.f32 	%f1747, %f612;
$L__BB29_641:
	mov.u32 	%r1503, %tid.x;
	shr.u32 	%r1504, %r1503, 4;
	and.b32  	%r1505, %r1504, 62;
	setp.ge.u32 	%p354, %r1505, %r2;
	@%p354 bra 	$L__BB29_643;
	and.b64  	%rd471, %rd578, %rd90;
	popc.b64 	%r1506, %rd471;
	cvt.rn.f32.u32 	%f1456, %r1506;
	mul.f32 	%f1457, %f573, %f1456;
	fma.rn.f32 	%f614, %f1658, %f1457, %f1746;
	mov.f32 	%f1746, %f614;
$L__BB29_643:
	ld.param.u32 	%r2126, [_Z67popcount_weighted_keys_literal_fused_multiq_kernel_warp_out_w32_sb2ILi11EEvPKyPKfiiS1_S3_iiiiiPKxS5_fiPf_param_10];
	mov.u32 	%r1507, %tid.x;
	shr.u32 	%r1508, %r1507, 4;
	or.b32  	%r1509, %r1508, 1;
	setp.le.s32 	%p355, %r2126, %r1509;
	@%p355 bra 	$L__BB29_645;
	and.b64  	%rd472, %rd589, %rd90;
	popc.b64 	%r1510, %rd472;
	cvt.rn.f32.u32 	%f1458, %r1510;
	mul.f32 	%f1459, %f573, %f1458;
	fma.rn.f32 	%f616, %f1669, %f1459, %f1747;
	mov.f32 	%f1747, %f616;
$L__BB29_645:
	ld.param.u32 	%r1972, [_Z67popcount_weighted_keys_literal_fused_multiq_kernel_warp_out_w32_sb2ILi11EEvPKyPKfiiS1_S3_iiiiiPKxS5_fiPf_param_2];
	setp.lt.s32 	%p356, %r1972, 13;
	@%p356 bra 	$L__BB29_692;
	mov.u32 	%r1512, %tid.x;
	and.b32  	%r1513, %r1512, 31;
	setp.ne.s32 	%p357, %r1513, 0;
	mov.b32 	%r2194, 0;
	@%p357 bra 	$L__BB29_648;
	ld.param.u32 	%r1973, [_Z67popcount_weighted_keys_literal_fused_multiq_kernel_warp_out_w32_sb2ILi11EEvPKyPKfiiS1_S3_iiiiiPKxS5_fiPf_param_2];
	shl.b32 	%r1514, %r1973, 8;
	mov.u32 	%r1515, shmem$1;
	add.s32 	%r1516, %r1515, %r1514;
	mad.lo.s32 	%r1517, %r2, 2816, %r1516;
	ld.shared.u32 	%r2194, [%r1517+48];
$L__BB29_648:
	mov.u32 	%r1518, %tid.x;
	shr.u32 	%r1519, %r1518, 4;
	and.b32  	%r1520, %r1519, 62;
	setp.ge.u32 	%p358, %r1520, %r2;
	shfl.sync.idx.b32	%r1521|%p359, %r2194, 0, 31, -1;
	mov.b32 	%f619, %r1521;
	shl.b32 	%r1522, %r1518, 3;
	and.b32  	%r1523, %r1522, 248;
	mov.u32 	%r1524, shmem$1;
	add.s32 	%r1525, %r1524, %r1523;
	ld.shared.u64 	%rd91, [%r1525+3072];
	@%p358 bra 	$L__BB29_650;
	and.b64  	%rd473, %rd588, %rd91;
	popc.b64 	%r1526, %rd473;
	cvt.rn.f32.u32 	%f1460, %r1526;
	mul.f32 	%f1461, %f619, %f1460;
	fma.rn.f32 	%f620, %f1668, %f1461, %f1746;
	mov.f32 	%f1746, %f620;
$L__BB29_650:
	ld.param.u32 	%r2127, [_Z67popcount_weighted_keys_literal_fused_multiq_kernel_warp_out_w32_sb2ILi11EEvPKyPKfiiS1_S3_iiiiiPKxS5_fiPf_param_10];
	mov.u32 	%r1527, %tid.x;
	shr.u32 	%r1528, %r1527, 4;
	or.b32  	%r1529, %r1528, 1;
	setp.le.s32 	%p360, %r2127, %r1529;
	@%p360 bra 	$L__BB29_652;
	and.b64  	%rd474, %rd599, %rd91;
	popc.b64 	%r1530, %rd474;
	cvt.rn.f32.u32 	%f1462, %r1530;
	mul.f32 	%f1463, %f619, %f1462;
	fma.rn.f32 	%f622, %f1679, %f1463, %f1747;
	mov.f32 	%f1747, %f622;
$L__BB29_652:
	mov.u32 	%r1531, %tid.x;
	shr.u32 	%r1532, %r1531, 4;
	and.b32  	%r1533, %r1532, 62;
	setp.ge.u32 	%p361, %r1533, %r2;
	@%p361 bra 	$L__BB29_654;
	and.b64  	%rd475, %rd587, %rd91;
	popc.b64 	%r1534, %rd475;
	cvt.rn.f32.u32 	%f1464, %r1534;
	mul.f32 	%f1465, %f619, %f1464;
	fma.rn.f32 	%f624, %f1667, %f1465, %f1746;
	mov.f32 	%f1746, %f624;
$L__BB29_654:
	ld.param.u32 	%r2128, [_Z67popcount_weighted_keys_literal_fused_multiq_kernel_warp_out_w32_sb2ILi11EEvPKyPKfiiS1_S3_iiiiiPKxS5_fiPf_param_10];
	mov.u32 	%r1535, %tid.x;
	shr.u32 	%r1536, %r1535, 4;
	or.b32  	%r1537, %r1536, 1;
	setp.le.s32 	%p362, %r2128, %r1537;
	@%p362 bra 	$L__BB29_656;
	and.b64  	%rd476, %rd598, %rd91;
	popc.b64 	%r1538, %rd476;
	cvt.rn.f32.u32 	%f1466, %r1538;
	mul.f32 	%f1467, %f619, %f1466;
	fma.rn.f32 	%f626, %f1678, %f1467, %f1747;
	mov.f32 	%f1747, %f626;
$L__BB29_656:
	mov.u32 	%r1539, %tid.x;
	shr.u32 	%r1540, %r1539, 4;
	and.b32  	%r1541, %r1540, 62;
	setp.ge.u32 	%p363, %r1541, %r2;
	@%p363 bra 	$L__BB29_658;
	and.b64  	%rd477, %rd586, %rd91;
	popc.b64 	%r1542, %rd477;
	cvt.rn.f32.u32 	%f1468, %r1542;
	mul.f32 	%f1469, %f619, %f1468;
	fma.rn.f32 	%f628, %f1666, %f1469, %f1746;
	mov.f32 	%f1746, %f628;
$L__BB29_658:
	ld.param.u32 	%r2129, [_Z67popcount_weighted_keys_literal_fused_multiq_kernel_warp_out_w32_sb2ILi11EEvPKyPKfiiS1_S3_iiiiiPKxS5_fiPf_param_10];
	mov.u32 	%r1543, %tid.x;
	shr.u32 	%r1544, %r1543, 4;
	or.b32  	%r1545, %r1544, 1;
	setp.le.s32 	%p364, %r2129, %r1545;
	@%p364 bra 	$L__BB29_660;
	and.b64  	%rd478, %rd597, %rd91;
	popc.b64 	%r1546, %rd478;
	cvt.rn.f32.u32 	%f1470, %r1546;
	mul.f32 	%f1471, %f619, %f1470;
	fma.rn.f32 	%f630, %f1677, %f1471, %f1747;
	mov.f32 	%f1747, %f630;
$L__BB29_660:
	mov.u32 	%r1547, %tid.x;
	shr.u32 	%r1548, %r1547, 4;
	and.b32  	%r1549, %r1548, 62;
	setp.ge.u32 	%p365, %r1549, %r2;
	@%p365 bra 	$L__BB29_662;
	and.b64  	%rd479, %rd585, %rd91;
	popc.b64 	%r1550, %rd479;
	cvt.rn.f32.u32 	%f1472, %r1550;
	mul.f32 	%f1473, %f619, %f1472;
	fma.rn.f32 	%f632, %f1665, %f1473, %f1746;
	mov.f32 	%f1746, %f632;
$L__BB29_662:
	ld.param.u32 	%r2130, [_Z67popcount_weighted_keys_literal_fused_multiq_kernel_warp_out_w32_sb2ILi11EEvPKyPKfiiS1_S3_iiiiiPKxS5_fiPf_param_10];
	mov.u32 	%r1551, %tid.x;
	shr.u32 	%r1552, %r1551, 4;
	or.b32  	%r1553, %r1552, 1;
	setp.le.s32 	%p366, %r2130, %r1553;
	@%p366 bra 	$L__BB29_664;
	and.b64  	%rd480, %rd596, %rd91;
	popc.b64 	%r1554, %rd480;
	cvt.rn.f32.u32 	%f1474, %r1554;
	mul.f32 	%f1475, %f619, %f1474;
	fma.rn.f32 	%f634, %f1676, %f1475, %f1747;
	mov.f32 	%f1747, %f634;
$L__BB29_664:
	mov.u32 	%r1555, %tid.x;
	shr.u32 	%r1556, %r1555, 4;
	and.b32  	%r1557, %r1556, 62;
	setp.ge.u32 	%p367, %r1557, %r2;
	@%p367 bra 	$L__BB29_666;
	and.b64  	%rd481, %rd584, %rd91;
	popc.b64 	%r1558, %rd481;
	cvt.rn.f32.u32 	%f1476, %r1558;
	mul.f32 	%f1477, %f619, %f1476;
	fma.rn.f32 	%f636, %f1664, %f1477, %f1746;
	mov.f32 	%f1746, %f636;
$L__BB29_666:
	ld.param.u32 	%r2131, [_Z67popcount_weighted_keys_literal_fused_multiq_kernel_warp_out_w32_sb2ILi11EEvPKyPKfiiS1_S3_iiiiiPKxS5_fiPf_param_10];
	mov.u32 	%r1559, %tid.x;
	shr.u32 	%r1560, %r1559, 4;
	or.b32  	%r1561, %r1560, 1;
	setp.le.s32 	%p368, %r2131, %r1561;
	@%p368 bra 	$L__BB29_668;
	and.b64  	%rd482, %rd595, %rd91;
	popc.b64 	%r1562, %rd482;
	cvt.rn.f32.u32 	%f1478, %r1562;
	mul.f32 	%f1479, %f619, %f1478;
	fma.rn.f32 	%f638, %f1675, %f1479, %f1747;
	mov.f32 	%f1747, %f638;
$L__BB29_668:
	mov.u32 	%r1563, %tid.x;
	shr.u32 	%r1564, %r1563, 4;
	and.b32  	%r1565, %r1564, 62;
	setp.ge.u32 	%p369, %r1565, %r2;
	@%p369 bra 	$L__BB29_670;
	and.b64  	%rd483, %rd583, %rd91;
	popc.b64 	%r1566, %rd483;
	cvt.rn.f32.u32 	%f1480, %r1566;
	mul.f32 	%f1481, %f619, %f1480;
	fma.rn.f32 	%f640, %f1663, %f1481, %f1746;
	mov.f32 	%f1746, %f640;
$L__BB29_670:
	ld.param.u32 	%r2132, [_Z67popcount_weighted_keys_literal_fused_multiq_kernel_warp_out_w32_sb2ILi11EEvPKyPKfiiS1_S3_iiiiiPKxS5_fiPf_param_10];
	mov.u32 	%r1567, %tid.x;
	shr.u32 	%r1568, %r1567, 4;
	or.b32  	%r1569, %r1568, 1;
	setp.le.s32 	%p370, %r2132, %r1569;
	@%p370 bra 	$L__BB29_672;
	and.b64  	%rd484, %rd594, %rd91;
	popc.b64 	%r1570, %rd484;
	cvt.rn.f32.u32 	%f1482, %r1570;
	mul.f32 	%f1483, %f619, %f1482;
	fma.rn.f32 	%f642, %f1674, %f1483, %f1747;
	mov.f32 	%f1747, %f642;
$L__BB29_672:
	mov.u32 	%r1571, %tid.x;
	shr.u32 	%r1572, %r1571, 4;
	and.b32  	%r1573, %r1572, 62;
	setp.ge.u32 	%p371, %r1573, %r2;
	@%p371 bra 	$L__BB29_674;
	and.b64  	%rd485, %rd582, %rd91;
	popc.b64 	%r1574, %rd485;
	cvt.rn.f32.u32 	%f1484, %r1574;
	mul.f32 	%f1485, %f619, %f1484;
	fma.rn.f32 	%f644, %f1662, %f1485, %f1746;
	mov.f32 	%f1746, %f644;
$L__BB29_674:
	ld.param.u32 	%r2133, [_Z67popcount_weighted_keys_literal_fused_multiq_kernel_warp_out_w32_sb2ILi11EEvPKyPKfiiS1_S3_iiiiiPKxS5_fiPf_param_10];
	mov.u32 	%r1575, %tid.x;
	shr.u32 	%r1576, %r1575, 4;
	or.b32  	%r1577, %r1576, 1;
	setp.le.s32 	%p372, %r2133, %r1577;
	@%p372 bra 	$L__BB29_676;
	and.b64  	%rd486, %rd593, %rd91;
	popc.b64 	%r1578, %rd486;
	cvt.rn.f32.u32 	%f1486, %r1578;
	mul.f32 	%f1487, %f619, %f1486;
	fma.rn.f32 	%f646, %f1673, %f1487, %f1747;
	mov.f32 	%f1747, %f646;
$L__BB29_676:
	mov.u32 	%r1579, %tid.x;
	shr.u32 	%r1580, %r1579, 4;
	and.b32  	%r1581, %r1580, 62;
	setp.ge.u32 	%p373, %r1581, %r2;
	@%p373 bra 	$L__BB29_678;
	and.b64  	%rd487, %rd581, %rd91;
	popc.b64 	%r1582, %rd487;
	cvt.rn.f32.u32 	%f1488, %r1582;
	mul.f32 	%f1489, %f619, %f1488;
	fma.rn.f32 	%f648, %f1661, %f1489, %f1746;
	mov.f32 	%f1746, %f648;
$L__BB29_678:
	ld.param.u32 	%r2134, [_Z67popcount_weighted_keys_literal_fused_multiq_kernel_warp_out_w32_sb2ILi11EEvPKyPKfiiS1_S3_iiiiiPKxS5_fiPf_param_10];
	mov.u32 	%r1583, %tid.x;
	shr.u32 	%r1584, %r1583, 4;
	or.b32  	%r1585, %r1584, 1;
	setp.le.s32 	%p374, %r2134, %r1585;
	@%p374 bra 	$L__BB29_680;
	and.b64  	%rd488, %rd592, %rd91;
	popc.b64 	%r1586, %rd488;
	cvt.rn.f32.u32 	%f1490, %r1586;
	mul.f32 	%f1491, %f619, %f1490;
	fma.rn.f32 	%f650, %f1672, %f1491, %f1747;
	mov.f32 	%f1747, %f650;
$L__BB29_680:
	mov.u32 	%r1587, %tid.x;
	shr.u32 	%r1588, %r1587, 4;
	and.b32  	%r1589, %r1588, 62;
	setp.ge.u32 	%p375, %r1589, %r2;
	@%p375 bra 	$L__BB29_682;
	and.b64  	%rd489, %rd580, %rd91;
	popc.b64 	%r1590, %rd489;
	cvt.rn.f32.u32 	%f1492, %r1590;
	mul.f32 	%f1493, %f619, %f1492;
	fma.rn.f32 	%f652, %f1660, %f1493, %f1746;
	mov.f32 	%f1746, %f652;
$L__BB29_682:
	ld.param.u32 	%r2135, [_Z67popcount_weighted_keys_literal_fused_multiq_kernel_warp_out_w32_sb2ILi11EEvPKyPKfiiS1_S3_iiiiiPKxS5_fiPf_param_10];
	mov.u32 	%r1591, %tid.x;
	shr.u32 	%r1592, %r1591, 4;
	or.b32  	%r1593, %r1592, 1;
	setp.le.s32 	%p376, %r2135, %r1593;
	@%p376 bra 	$L__BB29_684;
	and.b64  	%rd490, %rd591, %rd91;
	popc.b64 	%r1594, %rd490;
	cvt.rn.f32.u32 	%f1494, %r1594;
	mul.f32 	%f1495, %f619, %f1494;
	fma.rn.f32 	%f654, %f1671, %f1495, %f1747;
	mov.f32 	%f1747, %f654;
$L__BB29_684:
	mov.u32 	%r1595, %tid.x;
	shr.u32 	%r1596, %r1595, 4;
	and.b32  	%r1597, %r1596, 62;
	setp.ge.u32 	%p377, %r1597, %r2;
	@%p377 bra 	$L__BB29_686;
	and.b64  	%rd491, %rd579, %rd91;
	popc.b64 	%r1598, %rd491;
	cvt.rn.f32.u32 	%f1496, %r1598;
	mul.f32 	%f1497, %f619, %f1496;
	fma.rn.f32 	%f656, %f1659, %f1497, %f1746;
	mov.f32 	%f1746, %f656;
$L__BB29_686:
	ld.param.u32 	%r2136, [_Z67popcount_weighted_keys_literal_fused_multiq_kernel_warp_out_w32_sb2ILi11EEvPKyPKfiiS1_S3_iiiiiPKxS5_fiPf_param_10];
	mov.u32 	%r1599, %tid.x;
	shr.u32 	%r1600, %r1599, 4;
	or.b32  	%r1601, %r1600, 1;
	setp.le.s32 	%p378, %r2136, %r1601;
	@%p378 bra 	$L__BB29_688;
	and.b64  	%rd492, %rd590, %rd91;
	popc.b64 	%r1602, %rd492;
	cvt.rn.f32.u32 	%f1498, %r1602;
	mul.f32 	%f1499, %f619, %f1498;
	fma.rn.f32 	%f658, %f1670, %f1499, %f1747;
	mov.f32 	%f1747, %f658;
$L__BB29_688:
	mov.u32 	%r1603, %tid.x;
	shr.u32 	%r1604, %r1603, 4;
	and.b32  	%r1605, %r1604, 62;
	setp.ge.u32 	%p379, %r1605, %r2;
	@%p379 bra 	$L__BB29_690;
	and.b64  	%rd493, %rd578, %rd91;
	popc.b64 	%r1606, %rd493;
	cvt.rn.f32.u32 	%f1500, %r1606;
	mul.f32 	%f1501, %f619, %f1500;
	fma.rn.f32 	%f660, %f1658, %f1501, %f1746;
	mov.f32 	%f1746, %f660;
$L__BB29_690:
	ld.param.u32 	%r2137, [_Z67popcount_weighted_keys_literal_fused_multiq_kernel_warp_out_w32_sb2ILi11EEvPKyPKfiiS1_S3_iiiiiPKxS5_fiPf_param_10];
	mov.u32 	%r1607, %tid.x;
	shr.u32 	%r1608, %r1607, 4;
	or.b32  	%r1609, %r1608, 1;
	setp.le.s32 	%p380, %r2137, %r1609;
	@%p380 bra 	$L__BB29_692;
	and.b64  	%rd494, %rd589, %rd91;
	popc.b64 	%r1610, %rd494;
	cvt.rn.f32.u32 	%f1502, %r1610;
	mul.f32 	%f1503, %f619, %f1502;
	fma.rn.f32 	%f662, %f1669, %f1503, %f1747;
	mov.f32 	%f1747, %f662;
$L__BB29_692:
	ld.param.u32 	%r1974, [_Z67popcount_weighted_keys_literal_fused_multiq_kernel_warp_out_w32_sb2ILi11EEvPKyPKfiiS1_S3_iiiiiPKxS5_fiPf_param_2];
	setp.lt.s32 	%p381, %r1974, 14;
	@%p381 bra 	$L__BB29_739;
	mov.u32 	%r1612, %tid.x;
	and.b32  	%r1613, %r1612, 31;
	setp.ne.s32 	%p382, %r1613, 0;
	mov.b32 	%r2195, 0;
	@%p382 bra 	$L__BB29_695;
	ld.param.u32 	%r1975, [_Z67popcount_weighted_keys_literal_fused_multiq_kernel_warp_out_w32_sb2ILi11EEvPKyPKfiiS1_S3_iiiiiPKxS5_fiPf_param_2];
	shl.b32 	%r1614, %r1975, 8;
	mov.u32 	%r1615, shmem$1;
	add.s32 	%r1616, %r1615, %r1614;
	mad.lo.s32 	%r1617, %r2, 2816, %r1616;
	ld.shared.u32 	%r2195, [%r1617+52];
$L__BB29_695:
	mov.u32 	%r1618, %tid.x;
	shr.u32 	%r1619, %r1618, 4;
	and.b32  	%r1620, %r1619, 62;
	setp.ge.u32 	%p383, %r1620, %r2;
	shfl.sync.idx.b32	%r1621|%p384, %r2195, 0, 31, -1;
	mov.b32 	%f665, %r1621;
	shl.b32 	%r1622, %r1618, 3;
	and.b32  	%r1623, %r1622, 248;
	mov.u32 	%r1624, shmem$1;
	add.s32 	%r1625, %r1624, %r1623;
	ld.shared.u64 	%rd92, [%r1625+3328];
	@%p383 bra 	$L__BB29_697;
	and.b64  	%rd495, %rd588, %rd92;
	popc.b64 	%r1626, %rd495;
	cvt.rn.f32.u32 	%f1504, %r1626;
	mul.f32 	%f1505, %f665, %f1504;
	fma.rn.f32 	%f666, %f1668, %f1505, %f1746;
	mov.f32 	%f1746, %f666;
$L__BB29_697:
	ld.param.u32 	%r2138, [_Z67popcount_weighted_keys_literal_fused_multiq_kernel_warp_out_w32_sb2ILi11EEvPKyPKfiiS1_S3_iiiiiPKxS5_fiPf_param_10];
	mov.u32 	%r1627, %tid.x;
	shr.u32 	%r1628, %r1627, 4;
	or.b32  	%r1629, %r1628, 1;
	setp.le.s32 	%p385, %r2138, %r1629;
	@%p385 bra 	$L__BB29_699;
	and.b64  	%rd496, %rd599, %rd92;
	popc.b64 	%r1630, %rd496;
	cvt.rn.f32.u32 	%f1506, %r1630;
	mul.f32 	%f1507, %f665, %f1506;
	fma.rn.f32 	%f668, %f1679, %f1507, %f1747;
	mov.f32 	%f1747, %f668;
$L__BB29_699:
	mov.u32 	%r1631, %tid.x;
	shr.u32 	%r1632, %r1631, 4;
	and.b32  	%r1633, %r1632, 62;
	setp.ge.u32 	%p386, %r1633, %r2;
	@%p386 bra 	$L__BB29_701;
	and.b64  	%rd497, %rd587, %rd92;
	popc.b64 	%r1634, %rd497;
	cvt.rn.f32.u32 	%f1508, %r1634;
	mul.f32 	%f1509, %f665, %f1508;
	fma.rn.f32 	%f670, %f1667, %f1509, %f1746;
	mov.f32 	%f1746, %f670;
$L__BB29_701:
	ld.param.u32 	%r2139, [_Z67popcount_weighted_keys_literal_fused_multiq_kernel_warp_out_w32_sb2ILi11EEvPKyPKfiiS1_S3_iiiiiPKxS5_fiPf_param_10];
	mov.u32 	%r1635, %tid.x;
	shr.u32 	%r1636, %r1635, 4;
	or.b32  	%r1637, %r1636, 1;
	setp.le.s32 	%p387, %r2139, %r1637;
	@%p387 bra 	$L__BB29_703;
	and.b64  	%rd498, %rd598, %rd92;
	popc.b64 	%r1638, %rd498;
	cvt.rn.f32.u32 	%f1510, %r1638;
	mul.f32 	%f1511, %f665, %f1510;
	fma.rn.f32 	%f672, %f1678, %f1511, %f1747;
	mov.f32 	%f1747, %f672;
$L__BB29_703:
	mov.u32 	%r1639, %tid.x;
	shr.u32 	%r1640, %r1639, 4;
	and.b32  	%r1641, %r1640, 62;
	setp.ge.u32 	%p388, %r1641, %r2;
	@%p388 bra 	$L__BB29_705;
	and.b64  	%rd499, %rd586, %rd92;
	popc.b64 	%r1642, %rd499;
	cvt.rn.f32.u32 	%f1512, %r1642;
	mul.f32 	%f1513, %f665, %f1512;
	fma.rn.f32 	%f674, %f1666, %f1513, %f1746;
	mov.f32 	%f1746, %f674;
$L__BB29_705:
	ld.param.u32 	%r2140, [_Z67popcount_weighted_keys_literal_fused_multiq_kernel_warp_out_w32_sb2ILi11EEvPKyPKfiiS1_S3_iiiiiPKxS5_fiPf_param_10];
	mov.u32 	%r1643, %tid.x;
	shr.u32 	%r1644, %r1643, 4;
	or.b32  	%r1645, %r1644, 1;
	setp.le.s32 	%p389, %r2140, %r1645;
	@%p389 bra 	$L__BB29_707;
	and.b64  	%rd500, %rd597, %rd92;
	popc.b64 	%r1646, %rd500;
	cvt.rn.f32.u32 	%f1514, %r1646;
	mul.f32 	%f1515, %f665, %f1514;
	fma.rn.f32 	%f676, %f1677, %f1515, %f1747;
	mov.f32 	%f1747, %f676;
$L__BB29_707:
	mov.u32 	%r1647, %tid.x;
	shr.u32 	%r1648, %r1647, 4;
	and.b32  	%r1649, %r1648, 62;
	setp.ge.u32 	%p390, %r1649, %r2;
	@%p390 bra 	$L__BB29_709;
	and.b64  	%rd501, %rd585, %rd92;
	popc.b64 	%r1650, %rd501;
	cvt.rn.f32.u32 	%f1516, %r1650;
	mul.f32 	%f1517, %f665, %f1516;
	fma.rn.f32 	%f678, %f1665, %f1517, %f1746;
	mov.f32 	%f1746, %f678;
$L__BB29_709:
	ld.param.u32 	%r2141, [_Z67popcount_weighted_keys_literal_fused_multiq_kernel_warp_out_w32_sb2ILi11EEvPKyPKfiiS1_S3_iiiiiPKxS5_fiPf_param_10];
	mov.u32 	%r1651, %tid.x;
	shr.u32 	%r1652, %r1651, 4;
	or.b32  	%r1653, %r1652, 1;
	setp.le.s32 	%p391, %r2141, %r1653;
	@%p391 bra 	$L__BB29_711;
	and.b64  	%rd502, %rd596, %rd92;
	popc.b64 	%r1654, %rd502;
	cvt.rn.f32.u32 	%f1518, %r1654;
	mul.f32 	%f1519, %f665, %f1518;
	fma.rn.f32 	%f680, %f1676, %f1519, %f1747;
	mov.f32 	%f1747, %f680;
$L__BB29_711:
	mov.u32 	%r1655, %tid.x;
	shr.u32 	%r1656, %r1655, 4;
	and.b32  	%r1657, %r1656, 62;
	setp.ge.u32 	%p392, %r1657, %r2;
	@%p392 bra 	$L__BB29_713;
	and.b64  	%rd503, %rd584, %rd92;
	popc.b64 	%r1658, %rd503;
	cvt.rn.f32.u32 	%f1520, %r1658;
	mul.f32 	%f1521, %f665, %f1520;
	fma.rn.f32 	%f682, %f1664, %f1521, %f1746;
	mov.f32 	%f1746, %f682;
$L__BB29_713:
	ld.param.u32 	%r2142, [_Z67popcount_weighted_keys_literal_fused_multiq_kernel_warp_out_w32_sb2ILi11EEvPKyPKfiiS1_S3_iiiiiPKxS5_fiPf_param_10];
	mov.u32 	%r1659, %tid.x;
	shr.u32 	%r1660, %r1659, 4;
	or.b32  	%r1661, %r1660, 1;
	setp.le.s32 	%p393, %r2142, %r1661;
	@%p393 bra 	$L__BB29_715;
	and.b64  	%rd504, %rd595, %rd92;
	popc.b64 	%r1662, %rd504;
	cvt.rn.f32.u32 	%f1522, %r1662;
	mul.f32 	%f1523, %f665, %f1522;
	fma.rn.f32 	%f684, %f1675, %f1523, %f1747;
	mov.f32 	%f1747, %f684;
$L__BB29_715:
	mov.u32 	%r1663, %tid.x;
	shr.u32 	%r1664, %r1663, 4;
	and.b32  	%r1665, %r1664, 62;
	setp.ge.u32 	%p394, %r1665, %r2;
	@%p394 bra 	$L__BB29_717;
	and.b64  	%rd505, %rd583, %rd92;
	popc.b64 	%r1666, %rd505;
	cvt.rn.f32.u32 	%f1524, %r1666;
	mul.f32 	%f1525, %f665, %f1524;
	fma.rn.f32 	%f686, %f1663, %f1525, %f1746;
	mov.f32 	%f1746, %f686;
$L__BB29_717:
	mov.f32 	%f2015, %f1746;
	ld.param.u32 	%r2143, [_Z67popcount_weighted_keys_literal_fused_multiq_kernel_warp_out_w32_sb2ILi11EEvPKyPKfiiS1_S3_iiiiiPKxS5_fiPf_param_10];
	mov.u32 	%r1667, %tid.x;
	shr.u32 	%r1668, %r1667, 4;
	or.b32  	%r1669, %r1668, 1;
	setp.le.s32 	%p395, %r2143, %r1669;
	@%p395 bra 	$L__BB29_719;
	and.b64  	%rd506, %rd594, %rd92;
	popc.b64 	%r1670, %rd506;
	cvt.rn.f32.u32 	%f1526, %r1670;
	mul.f32 	%f1527, %f665, %f1526;
	fma.rn.f32 	%f688, %f1674, %f1527, %f1747;
	mov.f32 	%f1747, %f688;
$L__BB29_719:
	mov.u32 	%r1671, %tid.x;
	shr.u32 	%r1672, %r1671, 4;
	and.b32  	%r1673, %r1672, 62;
	setp.ge.u32 	%p396, %r1673, %r2;
	@%p396 bra 	$L__BB29_721;
	and.b64  	%rd507, %rd582, %rd92;
	popc.b64 	%r1674, %rd507;
	cvt.rn.f32.u32 	%f1528, %r1674;
	mul.f32 	%f1529, %f665, %f1528;
	fma.rn.f32 	%f2015, %f1662, %f1529, %f2015;
$L__BB29_721:
	ld.param.u32 	%r2144, [_Z67popcount_weighted_keys_literal_fused_multiq_kernel_warp_out_w32_sb2ILi11EEvPKyPKfiiS1_S3_iiiiiPKxS5_fiPf_param_10];
	mov.u32 	%r1675, %tid.x;
	shr.u32 	%r1676, %r1675, 4;
	or.b32  	%r1677, %r1676, 1;
	setp.le.s32 	%p397, %r2144, %r1677;
	@%p397 bra 	$L__BB29_723;
	and.b64  	%rd508, %rd593, %rd92;
	popc.b64 	%r1678, %rd508;
	cvt.rn.f32.u32 	%f1530, %r1678;
	mul.f32 	%f1531, %f665, %f1530;
	fma.rn.f32 	%f692, %f1673, %f1531, %f1747;
	mov.f32 	%f1747, %f692;
$L__BB29_723:
	mov.u32 	%r1679, %tid.x;
	shr.u32 	%r1680, %r1679, 4;
	and.b32  	%r1681, %r1680, 62;
	setp.ge.u32 	%p398, %r1681, %r2;
	@%p398 bra 	$L__BB29_725;
	and.b64  	%rd509, %rd581, %rd92;
	popc.b64 	%r1682, %rd509;
	cvt.rn.f32.u32 	%f1532, %r1682;
	mul.f32 	%f1533, %f665, %f1532;
	fma.rn.f32 	%f2015, %f1661, %f1533, %f2015;
$L__BB29_725:
	ld.param.u32 	%r2145, [_Z67popcount_weighted_keys_literal_fused_multiq_kernel_warp_out_w32_sb2ILi11EEvPKyPKfiiS1_S3_iiiiiPKxS5_fiPf_param_10];
	mov.u32 	%r1683, %tid.x;
	shr.u32 	%r1684, %r1683, 4;
	or.b32  	%r1685, %r1684, 1;
	setp.le.s32 	%p399, %r2145, %r1685;
	@%p399 bra 	$L__BB29_727;
	and.b64  	%rd510, %rd592, %rd92;
	popc.b64 	%r1686, %rd510;
	cvt.rn.f32.u32 	%f1534, %r1686;
	mul.f32 	%f1535, %f665, %f1534;
	fma.rn.f32 	%f696, %f1672, %f1535, %f1747;
	mov.f32 	%f1747, %f696;
$L__BB29_727:
	mov.u32 	%r1687, %tid.x;
	shr.u32 	%r1688, %r1687, 4;
	and.b32  	%r1689, %r1688, 62;
	setp.ge.u32 	%p400, %r1689, %r2;
	@%p400 bra 	$L__BB29_729;
	and.b64  	%rd511, %rd580, %rd92;
	popc.b64 	%r1690, %rd511;
	cvt.rn.f32.u32 	%f1536, %r1690;
	mul.f32 	%f1537, %f665, %f1536;
	fma.rn.f32 	%f2015, %f1660, %f1537, %f2015;
$L__BB29_729:
	ld.param.u32 	%r2146, [_Z67popcount_weighted_keys_literal_fused_multiq_kernel_warp_out_w32_sb2ILi11EEvPKyPKfiiS1_S3_iiiiiPKxS5_fiPf_param_10];
	mov.u32 	%r1691, %tid.x;
	shr.u32 	%r1692, %r1691, 4;
	or.b32  	%r1693, %r1692, 1;
	setp.le.s32 	%p401, %r2146, %r1693;
	@%p401 bra 	$L__BB29_731;
	and.b64  	%rd512, %rd591, %rd92;
	popc.b64 	%r1694, %rd512;
	cvt.rn.f32.u32 	%f1538, %r1694;
	mul.f32 	%f1539, %f665, %f1538;
	fma.rn.f32 	%f700, %f1671, %f1539, %f1747;
	mov.f32 	%f1747, %f700;
$L__BB29_731:
	mov.u32 	%r1695, %tid.x;
	shr.u32 	%r1696, %r1695, 4;
	and.b32  	%r1697, %r1696, 62;
	setp.ge.u32 	%p402, %r1697, %r2;
	@%p402 bra 	$L__BB29_733;
	and.b64  	%rd513, %rd579, %rd92;
	popc.b64 	%r1698, %rd513;
	cvt.rn.f32.u32 	%f1540, %r1698;
	mul.f32 	%f1541, %f665, %f1540;
	fma.rn.f32 	%f2015, %f1659, %f1541, %f2015;
$L__BB29_733:
	ld.param.u32 	%r2147, [_Z67popcount_weighted_keys_literal_fused_multiq_kernel_warp_out_w32_sb2ILi11EEvPKyPKfiiS1_S3_iiiiiPKxS5_fiPf_param_10];
	mov.u32 	%r1699, %tid.x;
	shr.u32 	%r1700, %r1699, 4;
	or.b32  	%r1701, %r1700, 1;
	setp.le.s32 	%p403, %r2147, %r1701;
	@%p403 bra 	$L__BB29_735;
	and.b64  	%rd514, %rd590, %rd92;
	popc.b64 	%r1702, %rd514;
	cvt.rn.f32.u32 	%f1542, %r1702;
	mul.f32 	%f1543, %f665, %f1542;
	fma.rn.f32 	%f704, %f1670, %f1543, %f1747;
	mov.f32 	%f1747, %f704;
$L__BB29_735:
	mov.u32 	%r1703, %tid.x;
	shr.u32 	%r1704, %r1703, 4;
	and.b32  	%r1705, %r1704, 62;
	setp.ge.u32 	%p404, %r1705, %r2;
	@%p404 bra 	$L__BB29_737;
	and.b64  	%rd515, %rd578, %rd92;
	popc.b64 	%r1706, %rd515;
	cvt.rn.f32.u32 	%f1544, %r1706;
	mul.f32 	%f1545, %f665, %f1544;
	fma.rn.f32 	%f2015, %f1658, %f1545, %f2015;
$L__BB29_737:
	ld.param.u32 	%r2148, [_Z67popcount_weighted_keys_literal_fused_multiq_kernel_warp_out_w32_sb2ILi11EEvPKyPKfiiS1_S3_iiiiiPKxS5_fiPf_param_10];
	mov.u32 	%r1707, %tid.x;
	shr.u32 	%r1708, %r1707, 4;
	or.b32  	%r1709, %r1708, 1;
	setp.le.s32 	%p405, %r2148, %r1709;
	mov.f32 	%f1746, %f2015;
	@%p405 bra 	$L__BB29_739;
	and.b64  	%rd516, %rd589, %rd92;
	popc.b64 	%r1710, %rd516;
	cvt.rn.f32.u32 	%f1546, %r1710;
	mul.f32 	%f1547, %f665, %f1546;
	fma.rn.f32 	%f708, %f1669, %f1547, %f1747;
	mov.f32 	%f1747, %f708;
$L__BB29_739:
	ld.param.u32 	%r1976, [_Z67popcount_weighted_keys_literal_fused_multiq_kernel_warp_out_w32_sb2ILi11EEvPKyPKfiiS1_S3_iiiiiPKxS5_fiPf_param_2];
	setp.lt.s32 	%p406, %r1976, 15;
	@%p406 bra 	$L__BB29_786;
	mov.u32 	%r1712, %tid.x;
	and.b32  	%r1713, %r1712, 31;
	setp.ne.s32 	%p407, %r1713, 0;
	mov.b32 	%r2196, 0;
	@%p407 bra 	$L__BB29_742;
	ld.param.u32 	%r1977, [_Z67popcount_weighted_keys_literal_fused_multiq_kernel_warp_out_w32_sb2ILi11EEvPKyPKfiiS1_S3_iiiiiPKxS5_fiPf_param_2];
	shl.b32 	%r1714, %r1977, 8;
	mov.u32 	%r1715, shmem$1;
	add.s32 	%r1716, %r1715, %r1714;
	mad.lo.s32 	%r1717, %r2, 2816, %r1716;
	ld.shared.u32 	%r2196, [%r1717+56];
$L__BB29_742:
	mov.u32 	%r1718, %tid.x;
	shr.u32 	%r1719, %r1718, 4;
	and.b32  	%r1720, %r1719, 62;
	setp.ge.u32 	%p408, %r1720, %r2;
	shfl.sync.idx.b32	%r1721|%p409, %r2196, 0, 31, -1;
	mov.b32 	%f711, %r1721;
	shl.b32 	%r1722, %r1718, 3;
	and.b32  	%r1723, %r1722, 248;
	mov.u32 	%r1724, shmem$1;
	add.s32 	%r1725, %r1724, %r1723;
	ld.shared.u64 	%rd93, [%r1725+3584];
	mov.f32 	%f2026, %f1746;
	@%p408 bra 	$L__BB29_744;
	and.b64  	%rd517, %rd588, %rd93;
	popc.b64 	%r1726, %rd517;
	cvt.rn.f32.u32 	%f1548, %r1726;
	mul.f32 	%f1549, %f711, %f1548;
	fma.rn.f32 	%f2026, %f1668, %f1549, %f1746;
$L__BB29_744:
	ld.param.u32 	%r2149, [_Z67popcount_weighted_keys_literal_fused_multiq_kernel_warp_out_w32_sb2ILi11EEvPKyPKfiiS1_S3_iiiiiPKxS5_fiPf_param_10];
	mov.u32 	%r1727, %tid.x;
	shr.u32 	%r1728, %r1727, 4;
	or.b32  	%r1729, %r1728, 1;
	setp.le.s32 	%p410, %r2149, %r1729;
	@%p410 bra 	$L__BB29_746;
	and.b64  	%rd518, %rd599, %rd93;
	popc.b64 	%r1730, %rd518;
	cvt.rn.f32.u32 	%f1550, %r1730;
	mul.f32 	%f1551, %f711, %f1550;
	fma.rn.f32 	%f714, %f1679, %f1551, %f1747;
	mov.f32 	%f1747, %f714;
$L__BB29_746:
	mov.u32 	%r1731, %tid.x;
	shr.u32 	%r1732, %r1731, 4;
	and.b32  	%r1733, %r1732, 62;
	setp.ge.u32 	%p411, %r1733, %r2;
	@%p411 bra 	$L__BB29_748;
	and.b64  	%rd519, %rd587, %rd93;
	popc.b64 	%r1734, %rd519;
	cvt.rn.f32.u32 	%f1552, %r1734;
	mul.f32 	%f1553, %f711, %f1552;
	fma.rn.f32 	%f2026, %f1667, %f1553, %f2026;
$L__BB29_748:
	ld.param.u32 	%r2150, [_Z67popcount_weighted_keys_literal_fused_multiq_kernel_warp_out_w32_sb2ILi11EEvPKyPKfiiS1_S3_iiiiiPKxS5_fiPf_param_10];
	mov.u32 	%r1735, %tid.x;
	shr.u32 	%r1736, %r1735, 4;
	or.b32  	%r1737, %r1736, 1;
	setp.le.s32 	%p412, %r2150, %r1737;
	@%p412 bra 	$L__BB29_750;
	and.b64  	%rd520, %rd598, %rd93;
	popc.b64 	%r1738, %rd520;
	cvt.rn.f32.u32 	%f1554, %r1738;
	mul.f32 	%f1555, %f711, %f1554;
	fma.rn.f32 	%f718, %f1678, %f1555, %f1747;
	mov.f32 	%f1747, %f718;
$L__BB29_750:
	mov.f32 	%f2031, %f1747;
	mov.u32 	%r1739, %tid.x;
	shr.u32 	%r1740, %r1739, 4;
	and.b32  	%r1741, %r1740, 62;
	setp.ge.u32 	%p413, %r1741, %r2;
	@%p413 bra 	$L__BB29_752;
	and.b64  	%rd521, %rd586, %rd93;
	popc.b64 	%r1742, %rd521;
	cvt.rn.f32.u32 	%f1556, %r1742;
	mul.f32 	%f1557, %f711, %f1556;
	fma.rn.f32 	%f2026, %f1666, %f1557, %f2026;
$L__BB29_752:
	ld.param.u32 	%r2151, [_Z67popcount_weighted_keys_literal_fused_multiq_kernel_warp_out_w32_sb2ILi11EEvPKyPKfiiS1_S3_iiiiiPKxS5_fiPf_param_10];
	mov.u32 	%r1743, %tid.x;
	shr.u32 	%r1744, %r1743, 4;
	or.b32  	%r1745, %r1744, 1;
	setp.le.s32 	%p414, %r2151, %r1745;
	@%p414 bra 	$L__BB29_754;
	and.b64  	%rd522, %rd597, %rd93;
	popc.b64 	%r1746, %rd522;
	cvt.rn.f32.u32 	%f1558, %r1746;
	mul.f32 	%f1559, %f711, %f1558;
	fma.rn.f32 	%f2031, %f1677, %f1559, %f2031;
$L__BB29_754:
	mov.u32 	%r1747, %tid.x;
	shr.u32 	%r1748, %r1747, 4;
	and.b32  	%r1749, %r1748, 62;
	setp.ge.u32 	%p415, %r1749, %r2;
	@%p415 bra 	$L__BB29_756;
	and.b64  	%rd523, %rd585, %rd93;
	popc.b64 	%r1750, %rd523;
	cvt.rn.f32.u32 	%f1560, %r1750;
	mul.f32 	%f1561, %f711, %f1560;
	fma.rn.f32 	%f2026, %f1665, %f1561, %f2026;
$L__BB29_756:
	ld.param.u32 	%r2152, [_Z67popcount_weighted_keys_literal_fused_multiq_kernel_warp_out_w32_sb2ILi11EEvPKyPKfiiS1_S3_iiiiiPKxS5_fiPf_param_10];
	mov.u32 	%r1751, %tid.x;
	shr.u32 	%r1752, %r1751, 4;
	or.b32  	%r1753, %r1752, 1;
	setp.le.s32 	%p416, %r2152, %r1753;
	@%p416 bra 	$L__BB29_758;
	and.b64  	%rd524, %rd596, %rd93;
	popc.b64 	%r1754, %rd524;
	cvt.rn.f32.u32 	%f1562, %r1754;
	mul.f32 	%f1563, %f711, %f1562;
	fma.rn.f32 	%f2031, %f1676, %f1563, %f2031;
$L__BB29_758:
	mov.u32 	%r1755, %tid.x;
	shr.u32 	%r1756, %r1755, 4;
	and.b32  	%r1757, %r1756, 62;
	setp.ge.u32 	%p417, %r1757, %r2;
	@%p417 bra 	$L__BB29_760;
	and.b64  	%rd525, %rd584, %rd93;
	popc.b64 	%r1758, %rd525;
	cvt.rn.f32.u32 	%f1564, %r1758;
	mul.f32 	%f1565, %f711, %f1564;
	fma.rn.f32 	%f2026, %f1664, %f1565, %f2026;
$L__BB29_760:
	ld.param.u32 	%r2153, [_Z67popcount_weighted_keys_literal_fused_multiq_kernel_warp_out_w32_sb2ILi11EEvPKyPKfiiS1_S3_iiiiiPKxS5_fiPf_param_10];
	mov.u32 	%r1759, %tid.x;
	shr.u32 	%r1760, %r1759, 4;
	or.b32  	%r1761, %r1760, 1;
	setp.le.s32 	%p418, %r2153, %r1761;
	@%p418 bra 	$L__BB29_762;
	and.b64  	%rd526, %rd595, %rd93;
	popc.b64 	%r1762, %rd526;
	cvt.rn.f32.u32 	%f1566, %r1762;
	mul.f32 	%f1567, %f711, %f1566;
	fma.rn.f32 	%f2031, %f1675, %f1567, %f2031;
$L__BB29_762:
	mov.u32 	%r1763, %tid.x;
	shr.u32 	%r1764, %r1763, 4;
	and.b32  	%r1765, %r1764, 62;
	setp.ge.u32 	%p419, %r1765, %r2;
	@%p419 bra 	$L__BB29_764;
	and.b64  	%rd527, %rd583, %rd93;
	popc.b64 	%r1766, %rd527;
	cvt.rn.f32.u32 	%f1568, %r1766;
	mul.f32 	%f1569, %f711, %f1568;
	fma.rn.f32 	%f2026, %f1663, %f1569, %f2026;
$L__BB29_764:
	ld.param.u32 	%r2154, [_Z67popcount_weighted_keys_literal_fused_multiq_kernel_warp_out_w32_sb2ILi11EEvPKyPKfiiS1_S3_iiiiiPKxS5_fiPf_param_10];
	mov.u32 	%r1767, %tid.x;
	shr.u32 	%r1768, %r1767, 4;
	or.b32  	%r1769, %r1768, 1;
	setp.le.s32 	%p420, %r2154, %r1769;
	@%p420 bra 	$L__BB29_766;
	and.b64  	%rd528, %rd594, %rd93;
	popc.b64 	%r1770, %rd528;
	cvt.rn.f32.u32 	%f1570, %r1770;
	mul.f32 	%f1571, %f711, %f1570;
	fma.rn.f32 	%f2031, %f1674, %f1571, %f2031;
$L__BB29_766:
	mov.u32 	%r1771, %tid.x;
	shr.u32 	%r1772, %r1771, 4;
	and.b32  	%r1773, %r1772, 62;
	setp.ge.u32 	%p421, %r1773, %r2;
	@%p421 bra 	$L__BB29_768;
	and.b64  	%rd529, %rd582, %rd93;
	popc.b64 	%r1774, %rd529;
	cvt.rn.f32.u32 	%f1572, %r1774;
	mul.f32 	%f1573, %f711, %f1572;
	fma.rn.f32 	%f2026, %f1662, %f1573, %f2026;
$L__BB29_768:
	ld.param.u32 	%r2155, [_Z67popcount_weighted_keys_literal_fused_multiq_kernel_warp_out_w32_sb2ILi11EEvPKyPKfiiS1_S3_iiiiiPKxS5_fiPf_param_10];
	mov.u32 	%r1775, %tid.x;
	shr.u32 	%r1776, %r1775, 4;
	or.b32  	%r1777, %r1776, 1;
	setp.le.s32 	%p422, %r2155, %r1777;
	@%p422 bra 	$L__BB29_770;
	and.b64  	%rd530, %rd593, %rd93;
	popc.b64 	%r1778, %rd530;
	cvt.rn.f32.u32 	%f1574, %r1778;
	mul.f32 	%f1575, %f711, %f1574;
	fma.rn.f32 	%f2031, %f1673, %f1575, %f2031;
$L__BB29_770:
	mov.u32 	%r1779, %tid.x;
	shr.u32 	%r1780, %r1779, 4;
	and.b32  	%r1781, %r1780, 62;
	setp.ge.u32 	%p423, %r1781, %r2;
	@%p423 bra 	$L__BB29_772;
	and.b64  	%rd531, %rd581, %rd93;
	popc.b64 	%r1782, %rd531;
	cvt.rn.f32.u32 	%f1576, %r1782;
	mul.f32 	%f1577, %f711, %f1576;
	fma.rn.f32 	%f2026, %f1661, %f1577, %f2026;
$L__BB29_772:
	ld.param.u32 	%r2156, [_Z67popcount_weighted_keys_literal_fused_multiq_kernel_warp_out_w32_sb2ILi11EEvPKyPKfiiS1_S3_iiiiiPKxS5_fiPf_param_10];
	mov.u32 	%r1783, %tid.x;
	shr.u32 	%r1784, %r1783, 4;
	or.b32  	%r1785, %r1784, 1;
	setp.le.s32 	%p424, %r2156, %r1785;
	@%p424 bra 	$L__BB29_774;
	and.b64  	%rd532, %rd592, %rd93;
	popc.b64 	%r1786, %rd532;
	cvt.rn.f32.u32 	%f1578, %r1786;
	mul.f32 	%f1579, %f711, %f1578;
	fma.rn.f32 	%f2031, %f1672, %f1579, %f2031;
$L__BB29_774:
	mov.u32 	%r1787, %tid.x;
	shr.u32 	%r1788, %r1787, 4;
	and.b32  	%r1789, %r1788, 62;
	setp.ge.u32 	%p425, %r1789, %r2;
	@%p425 bra 	$L__BB29_776;
	and.b64  	%rd533, %rd580, %rd93;
	popc.b64 	%r1790, %rd533;
	cvt.rn.f32.u32 	%f1580, %r1790;
	mul.f32 	%f1581, %f711, %f1580;
	fma.rn.f32 	%f2026, %f1660, %f1581, %f2026;
$L__BB29_776:
	ld.param.u32 	%r2157, [_Z67popcount_weighted_keys_literal_fused_multiq_kernel_warp_out_w32_sb2ILi11EEvPKyPKfiiS1_S3_iiiiiPKxS5_fiPf_param_10];
	mov.u32 	%r1791, %tid.x;
	shr.u32 	%r1792, %r1791, 4;
	or.b32  	%r1793, %r1792, 1;
	setp.le.s32 	%p426, %r2157, %r1793;
	@%p426 bra 	$L__BB29_778;
	and.b64  	%rd534, %rd591, %rd93;
	popc.b64 	%r1794, %rd534;
	cvt.rn.f32.u32 	%f1582, %r1794;
	mul.f32 	%f1583, %f711, %f1582;
	fma.rn.f32 	%f2031, %f1671, %f1583, %f2031;
$L__BB29_778:
	mov.u32 	%r1795, %tid.x;
	shr.u32 	%r1796, %r1795, 4;
	and.b32  	%r1797, %r1796, 62;
	setp.ge.u32 	%p427, %r1797, %r2;
	@%p427 bra 	$L__BB29_780;
	and.b64  	%rd535, %rd579, %rd93;
	popc.b64 	%r1798, %rd535;
	cvt.rn.f32.u32 	%f1584, %r1798;
	mul.f32 	%f1585, %f711, %f1584;
	fma.rn.f32 	%f2026, %f1659, %f1585, %f2026;
$L__BB29_780:
	ld.param.u32 	%r2158, [_Z67popcount_weighted_keys_literal_fused_multiq_kernel_warp_out_w32_sb2ILi11EEvPKyPKfiiS1_S3_iiiiiPKxS5_fiPf_param_10];
	mov.u32 	%r1799, %tid.x;
	shr.u32 	%r1800, %r1799, 4;
	or.b32  	%r1801, %r1800, 1;
	setp.le.s32 	%p428, %r2158, %r1801;
	@%p428 bra 	$L__BB29_782;
	and.b64  	%rd536, %rd590, %rd93;
	popc.b64 	%r1802, %rd536;
	cvt.rn.f32.u32 	%f1586, %r1802;
	mul.f32 	%f1587, %f711, %f1586;
	fma.rn.f32 	%f2031, %f1670, %f1587, %f2031;
$L__BB29_782:
	mov.u32 	%r1803, %tid.x;
	shr.u32 	%r1804, %r1803, 4;
	and.b32  	%r1805, %r1804, 62;
	setp.ge.u32 	%p429, %r1805, %r2;
	@%p429 bra 	$L__BB29_784;
	and.b64  	%rd537, %rd578, %rd93;
	popc.b64 	%r1806, %rd537;
	cvt.rn.f32.u32 	%f1588, %r1806;
	mul.f32 	%f1589, %f711, %f1588;
	fma.rn.f32 	%f2026, %f1658, %f1589, %f2026;
$L__BB29_784:
	ld.param.u32 	%r2159, [_Z67popcount_weighted_keys_literal_fused_multiq_kernel_warp_out_w32_sb2ILi11EEvPKyPKfiiS1_S3_iiiiiPKxS5_fiPf_param_10];
	mov.u32 	%r1807, %tid.x;
	shr.u32 	%r1808, %r1807, 4;
	or.b32  	%r1809, %r1808, 1;
	setp.le.s32 	%p430, %r2159, %r1809;
	mov.f32 	%f1746, %f2026;
	mov.f32 	%f1747, %f2031;
	@%p430 bra 	$L__BB29_786;
	and.b64  	%rd538, %rd589, %rd93;
	popc.b64 	%r1810, %rd538;
	cvt.rn.f32.u32 	%f1590, %r1810;
	mul.f32 	%f1591, %f711, %f1590;
	fma.rn.f32 	%f754, %f1669, %f1591, %f2031;
	mov.f32 	%f1747, %f754;
$L__BB29_786:
	ld.param.u32 	%r1978, [_Z67popcount_weighted_keys_literal_fused_multiq_kernel_warp_out_w32_sb2ILi11EEvPKyPKfiiS1_S3_iiiiiPKxS5_fiPf_param_2];
	setp.ne.s32 	%p431, %r1978, 16;
	@%p431 bra 	$L__BB29_833;
	mov.u32 	%r1812, %tid.x;
	and.b32  	%r1813, %r1812, 31;
	setp.ne.s32 	%p432, %r1813, 0;
	mov.b32 	%r2197, 0;
	@%p432 bra 	$L__BB29_789;
	ld.param.u32 	%r1979, [_Z67popcount_weighted_keys_literal_fused_multiq_kernel_warp_out_w32_sb2ILi11EEvPKyPKfiiS1_S3_iiiiiPKxS5_fiPf_param_2];
	shl.b32 	%r1814, %r1979, 8;
	mov.u32 	%r1815, shmem$1;
	add.s32 	%r1816, %r1815, %r1814;
	mad.lo.s32 	%r1817, %r2, 2816, %r1816;
	ld.shared.u32 	%r2197, [%r1817+60];
$L__BB29_789:
	mov.u32 	%r1818, %tid.x;
	shr.u32 	%r1819, %r1818, 4;
	and.b32  	%r1820, %r1819, 62;
	setp.ge.u32 	%p433, %r1820, %r2;
	shfl.sync.idx.b32	%r1821|%p434, %r2197, 0, 31, -1;
	mov.b32 	%f757, %r1821;
	shl.b32 	%r1822, %r1818, 3;
	and.b32  	%r1823, %r1822, 248;
	mov.u32 	%r1824, shmem$1;
	add.s32 	%r1825, %r1824, %r1823;
	ld.shared.u64 	%rd94, [%r1825+3840];
	mov.f32 	%f2049, %f1746;
	@%p433 bra 	$L__BB29_791;
	and.b64  	%rd539, %rd588, %rd94;
	popc.b64 	%r1826, %rd539;
	cvt.rn.f32.u32 	%f1592, %r1826;
	mul.f32 	%f1593, %f757, %f1592;
	fma.rn.f32 	%f2049, %f1668, %f1593, %f1746;
$L__BB29_791:
	ld.param.u32 	%r2160, [_Z67popcount_weighted_keys_literal_fused_multiq_kernel_warp_out_w32_sb2ILi11EEvPKyPKfiiS1_S3_iiiiiPKxS5_fiPf_param_10];
	mov.u32 	%r1827, %tid.x;
	shr.u32 	%r1828, %r1827, 4;
	or.b32  	%r1829, %r1828, 1;
	setp.le.s32 	%p435, %r2160, %r1829;
	mov.f32 	%f2050, %f1747;
	@%p435 bra 	$L__BB29_793;
	and.b64  	%rd540, %rd599, %rd94;
	popc.b64 	%r1830, %rd540;
	cvt.rn.f32.u32 	%f1594, %r1830;
	mul.f32 	%f1595, %f757, %f1594;
	fma.rn.f32 	%f2050, %f1679, %f1595, %f1747;
$L__BB29_793:
	mov.u32 	%r1831, %tid.x;
	shr.u32 	%r1832, %r1831, 4;
	and.b32  	%r1833, %r1832, 62;
	setp.ge.u32 	%p436, %r1833, %r2;
	@%p436 bra 	$L__BB29_795;
	and.b64  	%rd541, %rd587, %rd94;
	popc.b64 	%r1834, %rd541;
	cvt.rn.f32.u32 	%f1596, %r1834;
	mul.f32 	%f1597, %f757, %f1596;
	fma.rn.f32 	%f2049, %f1667, %f1597, %f2049;
$L__BB29_795:
	ld.param.u32 	%r2161, [_Z67popcount_weighted_keys_literal_fused_multiq_kernel_warp_out_w32_sb2ILi11EEvPKyPKfiiS1_S3_iiiiiPKxS5_fiPf_param_10];
	mov.u32 	%r1835, %tid.x;
	shr.u32 	%r1836, %r1835, 4;
	or.b32  	%r1837, %r1836, 1;
	setp.le.s32 	%p437, %r2161, %r1837;
	@%p437 bra 	$L__BB29_797;
	and.b64  	%rd542, %rd598, %rd94;
	popc.b64 	%r1838, %rd542;
	cvt.rn.f32.u32 	%f1598, %r1838;
	mul.f32 	%f1599, %f757, %f1598;
	fma.rn.f32 	%f2050, %f1678, %f1599, %f2050;
$L__BB29_797:
	mov.u32 	%r1839, %tid.x;
	shr.u32 	%r1840, %r1839, 4;
	and.b32  	%r1841, %r1840, 62;
	setp.ge.u32 	%p438, %r1841, %r2;
	@%p438 bra 	$L__BB29_799;
	and.b64  	%rd543, %rd586, %rd94;
	popc.b64 	%r1842, %rd543;
	cvt.rn.f32.u32 	%f1600, %r1842;
	mul.f32 	%f1601, %f757, %f1600;
	fma.rn.f32 	%f2049, %f1666, %f1601, %f2049;
$L__BB29_799:
	ld.param.u32 	%r2162, [_Z67popcount_weighted_keys_literal_fused_multiq_kernel_warp_out_w32_sb2ILi11EEvPKyPKfiiS1_S3_iiiiiPKxS5_fiPf_param_10];
	mov.u32 	%r1843, %tid.x;
	shr.u32 	%r1844, %r1843, 4;
	or.b32  	%r1845, %r1844, 1;
	setp.le.s32 	%p439, %r2162, %r1845;
	@%p439 bra 	$L__BB29_801;
	and.b64  	%rd544, %rd597, %rd94;
	popc.b64 	%r1846, %rd544;
	cvt.rn.f32.u32 	%f1602, %r1846;
	mul.f32 	%f1603, %f757, %f1602;
	fma.rn.f32 	%f2050, %f1677, %f1603, %f2050;
$L__BB29_801:
	mov.u32 	%r1847, %tid.x;
	shr.u32 	%r1848, %r1847, 4;
	and.b32  	%r1849, %r1848, 62;
	setp.ge.u32 	%p440, %r1849, %r2;
	@%p440 bra 	$L__BB29_803;
	and.b64  	%rd545, %rd585, %rd94;
	popc.b64 	%r1850, %rd545;
	cvt.rn.f32.u32 	%f1604, %r1850;
	mul.f32 	%f1605, %f757, %f1604;
	fma.rn.f32 	%f2049, %f1665, %f1605, %f2049;
$L__BB29_803:
	ld.param.u32 	%r2163, [_Z67popcount_weighted_keys_literal_fused_multiq_kernel_warp_out_w32_sb2ILi11EEvPKyPKfiiS1_S3_iiiiiPKxS5_fiPf_param_10];
	mov.u32 	%r1851, %tid.x;
	shr.u32 	%r1852, %r1851, 4;
	or.b32  	%r1853, %r1852, 1;
	setp.le.s32 	%p441, %r2163, %r1853;
	@%p441 bra 	$L__BB29_805;
	and.b64  	%rd546, %rd596, %rd94;
	popc.b64 	%r1854, %rd546;
	cvt.rn.f32.u32 	%f1606, %r1854;
	mul.f32 	%f1607, %f757, %f1606;
	fma.rn.f32 	%f2050, %f1676, %f1607, %f2050;
$L__BB29_805:
	mov.u32 	%r1855, %tid.x;
	shr.u32 	%r1856, %r1855, 4;
	and.b32  	%r1857, %r1856, 62;
	setp.ge.u32 	%p442, %r1857, %r2;
	@%p442 bra 	$L__BB29_807;
	and.b64  	%rd547, %rd584, %rd94;
	popc.b64 	%r1858, %rd547;
	cvt.rn.f32.u32 	%f1608, %r1858;
	mul.f32 	%f1609, %f757, %f1608;
	fma.rn.f32 	%f2049, %f1664, %f1609, %f2049;
$L__BB29_807:
	ld.param.u32 	%r2164, [_Z67popcount_weighted_keys_literal_fused_multiq_kernel_warp_out_w32_sb2ILi11EEvPKyPKfiiS1_S3_iiiiiPKxS5_fiPf_param_10];
	mov.u32 	%r1859, %tid.x;
	shr.u32 	%r1860, %r1859, 4;
	or.b32  	%r1861, %r1860, 1;
	setp.le.s32 	%p443, %r2164, %r1861;
	@%p443 bra 	$L__BB29_809;
	and.b64  	%rd548, %rd595, %rd94;
	popc.b64 	%r1862, %rd548;
	cvt.rn.f32.u32 	%f1610, %r1862;
	mul.f32 	%f1611, %f757, %f1610;
	fma.rn.f32 	%f2050, %f1675, %f1611, %f2050;
$L__BB29_809:
	mov.u32 	%r1863, %tid.x;
	shr.u32 	%r1864, %r1863, 4;
	and.b32  	%r1865, %r1864, 62;
	setp.ge.u32 	%p444, %r1865, %r2;
	@%p444 bra 	$L__BB29_811;
	and.b64  	%rd549, %rd583, %rd94;
	popc.b64 	%r1866, %rd549;
	cvt.rn.f32.u32 	%f1612, %r1866;
	mul.f32 	%f1613, %f757, %f1612;
	fma.rn.f32 	%f2049, %f1663, %f1613, %f2049;
$L__BB29_811:
	ld.param.u32 	%r2165, [_Z67popcount_weighted_keys_literal_fused_multiq_kernel_warp_out_w32_sb2ILi11EEvPKyPKfiiS1_S3_iiiiiPKxS5_fiPf_param_10];
	mov.u32 	%r1867, %tid.x;
	shr.u32 	%r1868, %r1867, 4;
	or.b32  	%r1869, %r1868, 1;
	setp.le.s32 	%p445, %r2165, %r1869;
	@%p445 bra 	$L__BB29_813;
	and.b64  	%rd550, %rd594, %rd94;
	popc.b64 	%r1870, %rd550;
	cvt.rn.f32.u32 	%f1614, %r1870;
	mul.f32 	%f1615, %f757, %f1614;
	fma.rn.f32 	%f2050, %f1674, %f1615, %f2050;
$L__BB29_813:
	mov.u32 	%r1871, %tid.x;
	shr.u32 	%r1872, %r1871, 4;
	and.b32  	%r1873, %r1872, 62;
	setp.ge.u32 	%p446, %r1873, %r2;
	@%p446 bra 	$L__BB29_815;
	and.b64  	%rd551, %rd582, %rd94;
	popc.b64 	%r1874, %rd551;
	cvt.rn.f32.u32 	%f1616, %r1874;
	mul.f32 	%f1617, %f757, %f1616;
	fma.rn.f32 	%f2049, %f1662, %f1617, %f2049;
$L__BB29_815:
	ld.param.u32 	%r2166, [_Z67popcount_weighted_keys_literal_fused_multiq_kernel_warp_out_w32_sb2ILi11EEvPKyPKfiiS1_S3_iiiiiPKxS5_fiPf_param_10];
	mov.u32 	%r1875, %tid.x;
	shr.u32 	%r1876, %r1875, 4;
	or.b32  	%r1877, %r1876, 1;
	setp.le.s32 	%p447, %r2166, %r1877;
	@%p447 bra 	$L__BB29_817;
	and.b64  	%rd552, %rd593, %rd94;
	popc.b64 	%r1878, %rd552;
	cvt.rn.f32.u32 	%f1618, %r1878;
	mul.f32 	%f1619, %f757, %f1618;
	fma.rn.f32 	%f2050, %f1673, %f1619, %f2050;
$L__BB29_817:
	mov.u32 	%r1879, %tid.x;
	shr.u32 	%r1880, %r1879, 4;
	and.b32  	%r1881, %r1880, 62;
	setp.ge.u32 	%p448, %r1881, %r2;
	@%p448 bra 	$L__BB29_819;
	and.b64  	%rd553, %rd581, %rd94;
	popc.b64 	%r1882, %rd553;
	cvt.rn.f32.u32 	%f1620, %r1882;
	mul.f32 	%f1621, %f757, %f1620;
	fma.rn.f32 	%f2049, %f1661, %f1621, %f2049;
$L__BB29_819:
	ld.param.u32 	%r2167, [_Z67popcount_weighted_keys_literal_fused_multiq_kernel_warp_out_w32_sb2ILi11EEvPKyPKfiiS1_S3_iiiiiPKxS5_fiPf_param_10];
	mov.u32 	%r1883, %tid.x;
	shr.u32 	%r1884, %r1883, 4;
	or.b32  	%r1885, %r1884, 1;
	setp.le.s32 	%p449, %r2167, %r1885;
	@%p449 bra 	$L__BB29_821;
	and.b64  	%rd554, %rd592, %rd94;
	popc.b64 	%r1886, %rd554;
	cvt.rn.f32.u32 	%f1622, %r1886;
	mul.f32 	%f1623, %f757, %f1622;
	fma.rn.f32 	%f2050, %f1672, %f1623, %f2050;
$L__BB29_821:
	mov.u32 	%r1887, %tid.x;
	shr.u32 	%r1888, %r1887, 4;
	and.b32  	%r1889, %r1888, 62;
	setp.ge.u32 	%p450, %r1889, %r2;
	@%p450 bra 	$L__BB29_823;
	and.b64  	%rd555, %rd580, %rd94;
	popc.b64 	%r1890, %rd555;
	cvt.rn.f32.u32 	%f1624, %r1890;
	mul.f32 	%f1625, %f757, %f1624;
	fma.rn.f32 	%f2049, %f1660, %f1625, %f2049;
$L__BB29_823:
	ld.param.u32 	%r2168, [_Z67popcount_weighted_keys_literal_fused_multiq_kernel_warp_out_w32_sb2ILi11EEvPKyPKfiiS1_S3_iiiiiPKxS5_fiPf_param_10];
	mov.u32 	%r1891, %tid.x;
	shr.u32 	%r1892, %r1891, 4;
	or.b32  	%r1893, %r1892, 1;
	setp.le.s32 	%p451, %r2168, %r1893;
	@%p451 bra 	$L__BB29_825;
	and.b64  	%rd556, %rd591, %rd94;
	popc.b64 	%r1894, %rd556;
	cvt.rn.f32.u32 	%f1626, %r1894;
	mul.f32 	%f1627, %f757, %f1626;
	fma.rn.f32 	%f2050, %f1671, %f1627, %f2050;
$L__BB29_825:
	mov.u32 	%r1895, %tid.x;
	shr.u32 	%r1896, %r1895, 4;
	and.b32  	%r1897, %r1896, 62;
	setp.ge.u32 	%p452, %r1897, %r2;
	@%p452 bra 	$L__BB29_827;
	and.b64  	%rd557, %rd579, %rd94;
	popc.b64 	%r1898, %rd557;
	cvt.rn.f32.u32 	%f1628, %r1898;
	mul.f32 	%f1629, %f757, %f1628;
	fma.rn.f32 	%f2049, %f1659, %f1629, %f2049;
$L__BB29_827:
	ld.param.u32 	%r2169, [_Z67popcount_weighted_keys_literal_fused_multiq_kernel_warp_out_w32_sb2ILi11EEvPKyPKfiiS1_S3_iiiiiPKxS5_fiPf_param_10];
	mov.u32 	%r1899, %tid.x;
	shr.u32 	%r1900, %r1899, 4;
	or.b32  	%r1901, %r1900, 1;
	setp.le.s32 	%p453, %r2169, %r1901;
	@%p453 bra 	$L__BB29_829;
	and.b64  	%rd558, %rd590, %rd94;
	popc.b64 	%r1902, %rd558;
	cvt.rn.f32.u32 	%f1630, %r1902;
	mul.f32 	%f1631, %f757, %f1630;
	fma.rn.f32 	%f2050, %f1670, %f1631, %f2050;
$L__BB29_829:
	mov.u32 	%r1903, %tid.x;
	shr.u32 	%r1904, %r1903, 4;
	and.b32  	%r1905, %r1904, 62;
	setp.ge.u32 	%p454, %r1905, %r2;
	@%p454 bra 	$L__BB29_831;
	and.b64  	%rd559, %rd578, %rd94;
	popc.b64 	%r1906, %rd559;
	cvt.rn.f32.u32 	%f1632, %r1906;
	mul.f32 	%f1633, %f757, %f1632;
	fma.rn.f32 	%f2049, %f1658, %f1633, %f2049;
$L__BB29_831:
	ld.param.u32 	%r2170, [_Z67popcount_weighted_keys_literal_fused_multiq_kernel_warp_out_w32_sb2ILi11EEvPKyPKfiiS1_S3_iiiiiPKxS5_fiPf_param_10];
	mov.u32 	%r1907, %tid.x;
	shr.u32 	%r1908, %r1907, 4;
	or.b32  	%r1909, %r1908, 1;
	setp.le.s32 	%p455, %r2170, %r1909;
	mov.f32 	%f1746, %f2049;
	mov.f32 	%f1747, %f2050;
	@%p455 bra 	$L__BB29_833;
	and.b64  	%rd560, %rd589, %rd94;
	popc.b64 	%r1910, %rd560;
	cvt.rn.f32.u32 	%f1634, %r1910;
	mul.f32 	%f1635, %f757, %f1634;
	fma.rn.f32 	%f800, %f1669, %f1635, %f2050;
	mov.f32 	%f1746, %f2049;
	mov.f32 	%f1747, %f800;
$L__BB29_833:
	mov.u32 	%r1911, %tid.x;
	and.b32  	%r1912, %r1911, 31;
	setp.ne.s32 	%p456, %r1912, 0;
	mov.b32 	%r1913, %f1746;
	shfl.sync.down.b32	%r1914|%p457, %r1913, 16, 31, -1;
	mov.b32 	%f1636, %r1914;
	add.f32 	%f1637, %f1746, %f1636;
	mov.b32 	%r1915, %f1637;
	shfl.sync.down.b32	%r1916|%p458, %r1915, 8, 31, -1;
	mov.b32 	%f1638, %r1916;
	add.f32 	%f1639, %f1637, %f1638;
	mov.b32 	%r1917, %f1639;
	shfl.sync.down.b32	%r1918|%p459, %r1917, 4, 31, -1;
	mov.b32 	%f1640, %r1918;
	add.f32 	%f1641, %f1639, %f1640;
	mov.b32 	%r1919, %f1641;
	shfl.sync.down.b32	%r1920|%p460, %r1919, 2, 31, -1;
	mov.b32 	%f1642, %r1920;
	add.f32 	%f1643, %f1641, %f1642;
	mov.b32 	%r1921, %f1643;
	shfl.sync.down.b32	%r1922|%p461, %r1921, 1, 31, -1;
	mov.b32 	%f1644, %r1922;
	add.f32 	%f850, %f1643, %f1644;
	mov.b32 	%r1923, %f1747;
	shfl.sync.down.b32	%r1924|%p462, %r1923, 16, 31, -1;
	mov.b32 	%f1645, %r1924;
	add.f32 	%f1646, %f1747, %f1645;
	mov.b32 	%r1925, %f1646;
	shfl.sync.down.b32	%r1926|%p463, %r1925, 8, 31, -1;
	mov.b32 	%f1647, %r1926;
	add.f32 	%f1648, %f1646, %f1647;
	mov.b32 	%r1927, %f1648;
	shfl.sync.down.b32	%r1928|%p464, %r1927, 4, 31, -1;
	mov.b32 	%f1649, %r1928;
	add.f32 	%f1650, %f1648, %f1649;
	mov.b32 	%r1929, %f1650;
	shfl.sync.down.b32	%r1930|%p465, %r1929, 2, 31, -1;
	mov.b32 	%f1651, %r1930;
	add.f32 	%f1652, %f1650, %f1651;
	mov.b32 	%r1931, %f1652;
	shfl.sync.down.b32	%r1932|%p466, %r1931, 1, 31, -1;
	mov.b32 	%f1653, %r1932;
	add.f32 	%f851, %f1652, %f1653;
	@%p456 bra 	$L__BB29_838;
	shr.u32 	%r1934, %r1911, 4;
	and.b32  	%r1935, %r1934, 62;
	setp.ge.u32 	%p467, %r1935, %r2;
	@%p467 bra 	$L__BB29_836;
	ld.param.u64 	%rd576, [_Z67popcount_weighted_keys_literal_fused_multiq_kernel_warp_out_w32_sb2ILi11EEvPKyPKfiiS1_S3_iiiiiPKxS5_fiPf_param_15];
	ld.param.u32 	%r2172, [_Z67popcount_weighted_keys_literal_fused_multiq_kernel_warp_out_w32_sb2ILi11EEvPKyPKfiiS1_S3_iiiiiPKxS5_fiPf_param_14];
	ld.param.f32 	%f1656, [_Z67popcount_weighted_keys_literal_fused_multiq_kernel_warp_out_w32_sb2ILi11EEvPKyPKfiiS1_S3_iiiiiPKxS5_fiPf_param_13];
	mul.f32 	%f1654, %f1656, %f850;
	cvt.s64.s32 	%rd561, %r2172;
	mad.lo.s64 	%rd562, %rd161, %rd561, %rd600;
	cvta.to.global.u64 	%rd563, %rd576;
	shl.b64 	%rd564, %rd562, 2;
	add.s64 	%rd565, %rd563, %rd564;
	st.global.f32 	[%rd565], %f1654;
$L__BB29_836:
	ld.param.u32 	%r2171, [_Z67popcount_weighted_keys_literal_fused_multiq_kernel_warp_out_w32_sb2ILi11EEvPKyPKfiiS1_S3_iiiiiPKxS5_fiPf_param_10];
	mov.u32 	%r1936, %tid.x;
	shr.u32 	%r1937, %r1936, 4;
	or.b32  	%r1938, %r1937, 1;
	setp.le.s32 	%p468, %r2171, %r1938;
	@%p468 bra 	$L__BB29_838;
	ld.param.u64 	%rd577, [_Z67popcount_weighted_keys_literal_fused_multiq_kernel_warp_out_w32_sb2ILi11EEvPKyPKfiiS1_S3_iiiiiPKxS5_fiPf_param_15];
	ld.param.u32 	%r2173, [_Z67popcount_weighted_keys_literal_fused_multiq_kernel_warp_out_w32_sb2ILi11EEvPKyPKfiiS1_S3_iiiiiPKxS5_fiPf_param_14];
	ld.param.f32 	%f1657, [_Z67popcount_weighted_keys_literal_fused_multiq_kernel_warp_out_w32_sb2ILi11EEvPKyPKfiiS1_S3_iiiiiPKxS5_fiPf_param_13];
	mul.f32 	%f1655, %f1657, %f851;
	cvt.s64.s32 	%rd566, %r2173;
	mad.lo.s64 	%rd567, %rd161, %rd566, %rd601;
	cvta.to.global.u64 	%rd568, %rd577;
	shl.b64 	%rd569, %rd567, 2;
	add.s64 	%rd570, %rd568, %rd569;
	st.global.f32 	[%rd570], %f1655;
$L__BB29_838:
	bar.sync 	0;
$L__BB29_839:
	add.s32 	%r2179, %r2179, 1;
	setp.ne.s32 	%p469, %r2179, %r1;
	@%p469 bra 	$L__BB29_18;
$L__BB29_840:
	ret;
$L__BB29_841:
	mul.wide.u32 	%rd142, %r2175, 8;
	add.s64 	%rd135, %rd2, %rd142;
	// begin inline asm
	ld.global.nc.u64 %rd134, [%rd135];
	// end inline asm
	add.s32 	%r110, %r2175, %r17;
	shl.b32 	%r111, %r110, 3;
	add.s32 	%r112, %r5, %r111;
	st.shared.u64 	[%r112], %rd134;
	add.s32 	%r113, %r2175, %r7;
	mul.wide.u32 	%rd143, %r113, 8;
	add.s64 	%rd137, %rd2, %rd143;
	// begin inline asm
	ld.global.nc.u64 %rd136, [%rd137];
	// end inline asm
	shl.b32 	%r114, %r7, 3;
	add.s32 	%r115, %r112, %r114;
	st.shared.u64 	[%r115], %rd136;
	add.s32 	%r116, %r113, %r7;
	mul.wide.u32 	%rd144, %r116, 8;
	add.s64 	%rd139, %rd2, %rd144;
	// begin inline asm
	ld.global.nc.u64 %rd138, [%rd139];
	// end inline asm
	add.s32 	%r117, %r115, %r114;
	st.shared.u64 	[%r117], %rd138;
	add.s32 	%r118, %r116, %r7;
	mul.wide.u32 	%rd145, %r118, 8;
	add.s64 	%rd141, %rd2, %rd145;
	// begin inline asm
	ld.global.nc.u64 %rd140, [%rd141];
	// end inline asm
	add.s32 	%r119, %r117, %r114;
	st.shared.u64 	[%r119], %rd140;
	add.s32 	%r2175, %r118, %r7;
	setp.lt.u32 	%p11, %r2175, 352;
	@%p11 bra 	$L__BB29_841;
	bra.uni 	$L__BB29_9;
$L__BB29_842:
	ld.param.u32 	%r1941, [_Z67popcount_weighted_keys_literal_fused_multiq_kernel_warp_out_w32_sb2ILi11EEvPKyPKfiiS1_S3_iiiiiPKxS5_fiPf_param_2];
	ld.param.u64 	%rd571, [_Z67popcount_weighted_keys_literal_fused_multiq_kernel_warp_out_w32_sb2ILi11EEvPKyPKfiiS1_S3_iiiiiPKxS5_fiPf_param_0];
	mov.u32 	%r144, %ctaid.y;
	mad.lo.s32 	%r145, %r1, %r144, %r2179;
	cvt.u64.u32 	%rd166, %r145;
	cvt.s64.s32 	%rd167, %r1941;
	mul.lo.s64 	%rd168, %rd166, %rd167;
	shl.b64 	%rd169, %rd168, 8;
	add.s64 	%rd170, %rd571, %rd169;
	mul.wide.s32 	%rd171, %r2180, 8;
	add.s64 	%rd165, %rd170, %rd171;
	// begin inline asm
	ld.global.nc.u64 %rd164, [%rd165];
	// end inline asm
	shl.b32 	%r146, %r2180, 3;
	mov.u32 	%r147, shmem$1;
	add.s32 	%r148, %r147, %r146;
	st.shared.u64 	[%r148], %rd164;
	mov.u32 	%r149, %ntid.x;
	add.s32 	%r2180, %r2180, %r149;
	shl.b32 	%r150, %r1941, 5;
	setp.lt.s32 	%p23, %r2180, %r150;
	@%p23 bra 	$L__BB29_842;
	bra.uni 	$L__BB29_20;

}
	// .globl	_Z66popcount_weighted_keys_literal_fused_multiq_kernel_warp_out_w32_sbILi11EEvPKyPKfiiS1_S3_iiiiiPKxS5_fiPf
.visible .entry _Z66popcount_weighted_keys_literal_fused_multiq_kernel_warp_out_w32_sbILi11EEvPKyPKfiiS1_S3_iiiiiPKxS5_fiPf(
	.param .u64 .ptr .align 1 _Z66popcount_weighted_keys_literal_fused_multiq_kernel_warp_out_w32_sbILi11EEvPKyPKfiiS1_S3_iiiiiPKxS5_fiPf_param_0,
	.param .u64 .ptr .align 1 _Z66popcount_weighted_keys_literal_fused_multiq_kernel_warp_out_w32_sbILi11EEvPKyPKfiiS1_S3_iiiiiPKxS5_fiPf_param_1,
	.param .u32 _Z66popcount_weighted_keys_literal_fused_multiq_kernel_warp_out_w32_sbILi11EEvPKyPKfiiS1_S3_iiiiiPKxS5_fiPf_param_2,
	.param .u32 _Z66popcount_weighted_keys_literal_fused_multiq_kernel_warp_out_w32_sbILi11EEvPKyPKfiiS1_S3_iiiiiPKxS5_fiPf_param_3,
	.param .u64 .ptr .align 1 _Z66popcount_weighted_keys_literal_fused_multiq_kernel_warp_out_w32_sbILi11EEvPKyPKfiiS1_S3_iiiiiPKxS5_fiPf_param_4,
	.param .u64 .ptr .align 1 _Z66popcount_weighted_keys_literal_fused_multiq_kernel_warp_out_w32_sbILi11EEvPKyPKfiiS1_S3_iiiiiPKxS5_fiPf_param_5,
	.param .u32 _Z66popcount_weighted_keys_literal_fused_multiq_kernel_warp_out_w32_sbILi11EEvPKyPKfiiS1_S3_iiiiiPKxS5_fiPf_param_6,
	.param .u32 _Z66popcount_weighted_keys_literal_fused_multiq_kernel_warp_out_w32_sbILi11EEvPKyPKfiiS1_S3_iiiiiPKxS5_fiPf_param_7,
	.param .u32 _Z66popcount_weighted_keys_literal_fused_multiq_kernel_warp_out_w32_sbILi11EEvPKyPKfiiS1_S3_iiiiiPKxS5_fiPf_param_8,
	.param .u32 _Z66popcount_weighted_keys_literal_fused_multiq_kernel_warp_out_w32_sbILi11EEvPKyPKfiiS1_S3_iiiiiPKxS5_fiPf_param_9,
	.param .u32 _Z66popcount_weighted_keys_literal_fused_multiq_kernel_warp_out_w32_sbILi11EEvPKyPKfiiS1_S3_iiiiiPKxS5_fiPf_param_10,
	.param .u64 .ptr .align 1 _Z66popcount_weighted_keys_literal_fused_multiq_kernel_warp_out_w32_sbILi11EEvPKyPKfiiS1_S3_iiiiiPKxS5_fiPf_param_11,
	.param .u64 .ptr .align 1 _Z66popcount_weighted_keys_literal_fused_multiq_kernel_warp_out_w32_sbILi11EEvPKyPKfiiS1_S3_iiiiiPKxS5_fiPf_param_12,
	.param .f32 _Z66popcount_weighted_keys_literal_fused_multiq_kernel_warp_out_w32_sbILi11EEvPKyPKfiiS1_S3_iiiiiPKxS5_fiPf_param_13,
	.param .u32 _Z66popcount_weighted_keys_literal_fused_multiq_kernel_warp_out_w32_sbILi11EEvPKyPKfiiS1_S3_iiiiiPKxS5_fiPf_param_14,
	.param .u64 .ptr .align 1 _Z66popcount_weighted_keys_literal_fused_multiq_kernel_warp_out_w32_sbILi11EEvPKyPKfiiS1_S3_iiiiiPKxS5_fiPf_param_15
)
{
	.reg .pred 	%p<85>;
	.reg .b32 	%r<410>;
	.reg .b32 	%f<646>;
	.reg .b64 	%rd<292>;

	ld.param.u64 	%rd27, [_Z66popcount_weighted_keys_literal_fused_multiq_kernel_warp_out_w32_sbILi11EEvPKyPKfiiS1_S3_iiiiiPKxS5_fiPf_param_0];
	ld.param.u64 	%rd28, [_Z66popcount_weighted_keys_literal_fused_multiq_kernel_warp_out_w32_sbILi11EEvPKyPKfiiS1_S3_iiiiiPKxS5_fiPf_param_1];
	ld.param.u32 	%r90, [_Z66popcount_weighted_keys_literal_fused_multiq_kernel_warp_out_w32_sbILi11EEvPKyPKfiiS1_S3_iiiiiPKxS5_fiPf_param_2];
	ld.param.u64 	%rd29, [_Z66popcount_weighted_keys_literal_fused_multiq_kernel_warp_out_w32_sbILi11EEvPKyPKfiiS1_S3_iiiiiPKxS5_fiPf_param_4];
	ld.param.u64 	%rd30, [_Z66popcount_weighted_keys_literal_fused_multiq_kernel_warp_out_w32_sbILi11EEvPKyPKfiiS1_S3_iiiiiPKxS5_fiPf_param_5];
	ld.param.u32 	%r91, [_Z66popcount_weighted_keys_literal_fused_multiq_kernel_warp_out_w32_sbILi11EEvPKyPKfiiS1_S3_iiiiiPKxS5_fiPf_param_7];
	ld.param.u32 	%r92, [_Z66popcount_weighted_keys_literal_fused_multiq_kernel_warp_out_w32_sbILi11EEvPKyPKfiiS1_S3_iiiiiPKxS5_fiPf_param_8];
	ld.param.u32 	%r94, [_Z66popcount_weighted_keys_literal_fused_multiq_kernel_warp_out_w32_sbILi11EEvPKyPKfiiS1_S3_iiiiiPKxS5_fiPf_param_9];
	ld.param.u32 	%r95, [_Z66popcount_weighted_keys_literal_fused_multiq_kernel_warp_out_w32_sbILi11EEvPKyPKfiiS1_S3_iiiiiPKxS5_fiPf_param_10];
	ld.param.u64 	%rd31, [_Z66popcount_weighted_keys_literal_fused_multiq_kernel_warp_out_w32_sbILi11EEvPKyPKfiiS1_S3_iiiiiPKxS5_fiPf_param_11];
	ld.param.f32 	%f47, [_Z66popcount_weighted_keys_literal_fused_multiq_kernel_warp_out_w32_sbILi11EEvPKyPKfiiS1_S3_iiiiiPKxS5_fiPf_param_13];
	ld.param.u32 	%r93, [_Z66popcount_weighted_keys_literal_fused_multiq_kernel_warp_out_w32_sbILi11EEvPKyPKfiiS1_S3_iiiiiPKxS5_fiPf_param_14];
	ld.param.u64 	%rd33, [_Z66popcount_weighted_keys_literal_fused_multiq_kernel_warp_out_w32_sbILi11EEvPKyPKfiiS1_S3_iiiiiPKxS5_fiPf_param_15];
	mov.u32 	%r96, %ctaid.x;
	mov.u32 	%r97, %ctaid.y;
	max.s32 	%r1, %r94, 1;
	max.s32 	%r2, %r95, 1;
	mul.lo.s32 	%r3, %r1, %r97;
	mul.lo.s32 	%r4, %r2, %r96;
	setp.ge.s32 	%p1, %r3, %r92;
	@%p1 bra 	$L__BB30_100;
	mov.u32 	%r5, %tid.x;
	and.b32  	%r6, %r5, 31;
	mov.u32 	%r7, %ntid.x;
	shl.b32 	%r99, %r90, 8;
	mov.u32 	%r100, shmem$1;
	add.s32 	%r8, %r100, %r99;
	mad.lo.s32 	%r9, %r2, 2816, %r8;
	shl.b32 	%r101, %r90, 2;
	add.s32 	%r10, %r9, %r101;
	add.s32 	%r11, %r5, %r7;
	max.u32 	%r102, %r11, 352;
	setp.lt.u32 	%p2, %r11, 352;
	selp.u32 	%r103, 1, 0, %p2;
	add.s32 	%r104, %r11, %r103;
	sub.s32 	%r105, %r102, %r104;
	div.u32 	%r106, %r105, %r7;
	add.s32 	%r12, %r106, %r103;
	max.u32 	%r107, %r11, 11;
	setp.lt.u32 	%p3, %r11, 11;
	selp.u32 	%r108, 1, 0, %p3;
	add.s32 	%r109, %r11, %r108;
	sub.s32 	%r110, %r107, %r109;
	div.u32 	%r111, %r110, %r7;
	add.s32 	%r13, %r111, %r108;
	and.b32  	%r14, %r12, 3;
	add.s32 	%r15, %r11, %r7;
	add.s32 	%r16, %r15, %r7;
	and.b32  	%r17, %r13, 3;
	mov.b32 	%r381, 0;
$L__BB30_2:
	add.s32 	%r19, %r381, %r4;
	setp.ge.s32 	%p4, %r19, %r91;
	@%p4 bra 	$L__BB30_16;
	setp.gt.u32 	%p5, %r5, 351;
	cvt.u64.u32 	%rd1, %r19;
	@%p5 bra 	$L__BB30_9;
	mad.lo.s64 	%rd2, %rd1, 2816, %rd29;
	setp.eq.s32 	%p6, %r14, 3;
	mul.lo.s32 	%r20, %r381, 352;
	mov.u32 	%r382, %r5;
	@%p6 bra 	$L__BB30_8;
	setp.eq.s32 	%p7, %r14, 0;
	mul.wide.u32 	%rd36, %r5, 8;
	add.s64 	%rd35, %rd2, %rd36;
	// begin inline asm
	ld.global.nc.u64 %rd34, [%rd35];
	// end inline asm
	add.s32 	%r112, %r5, %r20;
	shl.b32 	%r113, %r112, 3;
	add.s32 	%r21, %r8, %r113;
	st.shared.u64 	[%r21], %rd34;
	mov.u32 	%r382, %r11;
	@%p7 bra 	$L__BB30_8;
	setp.eq.s32 	%p8, %r14, 1;
	mul.wide.s32 	%rd39, %r7, 8;
	add.s64 	%rd38, %rd35, %rd39;
	// begin inline asm
	ld.global.nc.u64 %rd37, [%rd38];
	// end inline asm
	shl.b32 	%r22, %r7, 3;
	add.s32 	%r23, %r21, %r22;
	st.shared.u64 	[%r23], %rd37;
	mov.u32 	%r382, %r15;
	@%p8 bra 	$L__BB30_8;
	add.s64 	%rd41, %rd38, %rd39;
	// begin inline asm
	ld.global.nc.u64 %rd40, [%rd41];
	// end inline asm
	add.s32 	%r114, %r23, %r22;
	st.shared.u64 	[%r114], %rd40;
	mov.u32 	%r382, %r16;
$L__BB30_8:
	setp.lt.u32 	%p9, %r12, 3;
	@%p9 bra 	$L__BB30_9;
	bra.uni 	$L__BB30_101;
$L__BB30_9:
	setp.gt.u32 	%p11, %r5, 10;
	@%p11 bra 	$L__BB30_16;
	mad.lo.s64 	%rd5, %rd1, 44, %rd30;
	setp.eq.s32 	%p12, %r17, 3;
	mul.lo.s32 	%r25, %r381, 11;
	mov.u32 	%r383, %r5;
	@%p12 bra 	$L__BB30_14;
	setp.eq.s32 	%p13, %r17, 0;
	mul.wide.u32 	%rd56, %r5, 4;
	add.s64 	%rd55, %rd5, %rd56;
	// begin inline asm
	ld.global.nc.f32 %f48, [%rd55];
	// end inline asm
	add.s32 	%r125, %r5, %r25;
	shl.b32 	%r126, %r125, 2;
	add.s32 	%r26, %r10, %r126;
	st.shared.f32 	[%r26], %f48;
	mov.u32 	%r383, %r11;
	@%p13 bra 	$L__BB30_14;
	setp.eq.s32 	%p14, %r17, 1;
	mul.wide.s32 	%rd58, %r7, 4;
	add.s64 	%rd57, %rd55, %rd58;
	// begin inline asm
	ld.global.nc.f32 %f49, [%rd57];
	// end inline asm
	shl.b32 	%r27, %r7, 2;
	add.s32 	%r28, %r26, %r27;
	st.shared.f32 	[%r28], %f49;
	mov.u32 	%r383, %r15;
	@%p14 bra 	$L__BB30_14;
	add.s64 	%rd59, %rd57, %rd58;
	// begin inline asm
	ld.global.nc.f32 %f50, [%rd59];
	// end inline asm
	add.s32 	%r127, %r28, %r27;
	st.shared.f32 	[%r127], %f50;
	mov.u32 	%r383, %r16;
$L__BB30_14:
	setp.lt.u32 	%p15, %r13, 3;
	@%p15 bra 	$L__BB30_16;
$L__BB30_15:
	mul.wide.u32 	%rd65, %r383, 4;
	add.s64 	%rd61, %rd5, %rd65;
	// begin inline asm
	ld.global.nc.f32 %f51, [%rd61];
	// end inline asm
	add.s32 	%r128, %r383, %r25;
	shl.b32 	%r129, %r128, 2;
	add.s32 	%r130, %r10, %r129;
	st.shared.f32 	[%r130], %f51;
	add.s32 	%r131, %r383, %r7;
	mul.wide.u32 	%rd66, %r131, 4;
	add.s64 	%rd62, %rd5, %rd66;
	// begin inline asm
	ld.global.nc.f32 %f52, [%rd62];
	// end inline asm
	shl.b32 	%r132, %r7, 2;
	add.s32 	%r133, %r130, %r132;
	st.shared.f32 	[%r133], %f52;
	add.s32 	%r134, %r131, %r7;
	mul.wide.u32 	%rd67, %r134, 4;
	add.s64 	%rd63, %rd5, %rd67;
	// begin inline asm
	ld.global.nc.f32 %f53, [%rd63];
	// end inline asm
	add.s32 	%r135, %r133, %r132;
	st.shared.f32 	[%r135], %f53;
	add.s32 	%r136, %r134, %r7;
	mul.wide.u32 	%rd68, %r136, 4;
	add.s64 	%rd64, %rd5, %rd68;
	// begin inline asm
	ld.global.nc.f32 %f54, [%rd64];
	// end inline asm
	add.s32 	%r137, %r135, %r132;
	st.shared.f32 	[%r137], %f54;
	add.s32 	%r383, %r136, %r7;
	setp.lt.u32 	%p16, %r383, 11;
	@%p16 bra 	$L__BB30_15;
$L__BB30_16:
	add.s32 	%r381, %r381, 1;
	setp.ne.s32 	%p17, %r381, %r2;
	@%p17 bra 	$L__BB30_2;
	bar.sync 	0;
	cvt.s64.s32 	%rd8, %r90;
	shl.b32 	%r35, %r90, 5;
	shl.b32 	%r139, %r6, 3;
	add.s32 	%r36, %r8, %r139;
	add.s32 	%r37, %r100, %r139;
	cvt.s64.s32 	%rd9, %r93;
	neg.s32 	%r38, %r90;
	cvta.to.global.u64 	%rd10, %rd33;
	mov.b32 	%r386, 0;
$L__BB30_18:
	add.s32 	%r40, %r386, %r3;
	setp.ge.s32 	%p18, %r40, %r92;
	@%p18 bra 	$L__BB30_100;
	ld.param.u64 	%rd291, [_Z66popcount_weighted_keys_literal_fused_multiq_kernel_warp_out_w32_sbILi11EEvPKyPKfiiS1_S3_iiiiiPKxS5_fiPf_param_12];
	setp.ge.s32 	%p19, %r5, %r35;
	cvt.u64.u32 	%rd71, %r40;
	mul.wide.u32 	%rd72, %r40, 8;
	add.s64 	%rd70, %rd291, %rd72;
	// begin inline asm
	ld.global.nc.s64 %rd69, [%rd70];
	// end inline asm
	mul.lo.s64 	%rd12, %rd71, %rd8;
	@%p19 bra 	$L__BB30_22;
	shl.b64 	%rd73, %rd12, 8;
	add.s64 	%rd13, %rd27, %rd73;
	mov.u32 	%r387, %r5;
$L__BB30_21:
	mul.wide.s32 	%rd76, %r387, 8;
	add.s64 	%rd75, %rd13, %rd76;
	// begin inline asm
	ld.global.nc.u64 %rd74, [%rd75];
	// end inline asm
	shl.b32 	%r141, %r387, 3;
	mov.u32 	%r142, shmem$1;
	add.s32 	%r143, %r142, %r141;
	st.shared.u64 	[%r143], %rd74;
	add.s32 	%r387, %r387, %r7;
	setp.lt.s32 	%p20, %r387, %r35;
	@%p20 bra 	$L__BB30_21;
$L__BB30_22:
	setp.ge.s32 	%p21, %r5, %r90;
	mov.u32 	%r388, %r5;
	@%p21 bra 	$L__BB30_24;
$L__BB30_23:
	cvt.s64.s32 	%rd78, %r388;
	add.s64 	%rd79, %rd12, %rd78;
	shl.b64 	%rd80, %rd79, 2;
	add.s64 	%rd77, %rd28, %rd80;
	// begin inline asm
	ld.global.nc.f32 %f55, [%rd77];
	// end inline asm
	shl.b32 	%r144, %r388, 2;
	add.s32 	%r145, %r9, %r144;
	st.shared.f32 	[%r145], %f55;
	add.s32 	%r388, %r388, %r7;
	setp.lt.s32 	%p22, %r388, %r90;
	@%p22 bra 	$L__BB30_23;
$L__BB30_24:
	shr.u32 	%r389, %r5, 5;
	setp.ge.u32 	%p23, %r389, %r2;
	bar.sync 	0;
	@%p23 bra 	$L__BB30_99;
	mul.lo.s64 	%rd14, %rd69, %rd9;
$L__BB30_26:
	add.s32 	%r47, %r389, %r4;
	setp.ge.s32 	%p24, %r47, %r91;
	@%p24 bra 	$L__BB30_98;
	setp.lt.s32 	%p25, %r90, 17;
	mul.wide.u32 	%rd83, %r47, 8;
	add.s64 	%rd82, %rd31, %rd83;
	// begin inline asm
	ld.global.nc.s64 %rd81, [%rd82];
	// end inline asm
	mad.lo.s32 	%r146, %r389, 2816, %r36;
	mad.lo.s32 	%r147, %r389, 44, %r10;
	ld.shared.f32 	%f1, [%r147];
	ld.shared.f32 	%f2, [%r147+4];
	ld.shared.f32 	%f3, [%r147+8];
	ld.shared.f32 	%f4, [%r147+12];
	ld.shared.f32 	%f5, [%r147+16];
	ld.shared.f32 	%f6, [%r147+20];
	ld.shared.f32 	%f7, [%r147+24];
	ld.shared.f32 	%f8, [%r147+28];
	ld.shared.f32 	%f9, [%r147+32];
	ld.shared.f32 	%f10, [%r147+36];
	ld.shared.f32 	%f11, [%r147+40];
	ld.shared.u64 	%rd16, [%r146];
	ld.shared.u64 	%rd17, [%r146+256];
	ld.shared.u64 	%rd18, [%r146+512];
	ld.shared.u64 	%rd19, [%r146+768];
	ld.shared.u64 	%rd20, [%r146+1024];
	ld.shared.u64 	%rd21, [%r146+1280];
	ld.shared.u64 	%rd22, [%r146+1536];
	ld.shared.u64 	%rd23, [%r146+1792];
	ld.shared.u64 	%rd24, [%r146+2048];
	ld.shared.u64 	%rd25, [%r146+2304];
	ld.shared.u64 	%rd26, [%r146+2560];
	@%p25 bra 	$L__BB30_32;
	mov.f32 	%f630, 0f00000000;
	mov.u32 	%r406, %r9;
	mov.u32 	%r407, %r38;
	mov.u32 	%r408, %r37;
$L__BB30_29:
	setp.ne.s32 	%p26, %r6, 0;
	mov.b32 	%r409, 0;
	@%p26 bra 	$L__BB30_31;
	ld.shared.u32 	%r409, [%r406];
$L__BB30_31:
	shfl.sync.idx.b32	%r149|%p27, %r409, 0, 31, -1;
	add.s32 	%r85, %r408, 256;
	ld.shared.u64 	%rd84, [%r408];
	mov.b32 	%f57, %r149;
	and.b64  	%rd85, %rd16, %rd84;
	popc.b64 	%r150, %rd85;
	cvt.rn.f32.u32 	%f58, %r150;
	mul.f32 	%f59, %f57, %f58;
	fma.rn.f32 	%f60, %f1, %f59, %f630;
	and.b64  	%rd86, %rd17, %rd84;
	popc.b64 	%r151, %rd86;
	cvt.rn.f32.u32 	%f61, %r151;
	mul.f32 	%f62, %f57, %f61;
	fma.rn.f32 	%f63, %f2, %f62, %f60;
	and.b64  	%rd87, %rd18, %rd84;
	popc.b64 	%r152, %rd87;
	cvt.rn.f32.u32 	%f64, %r152;
	mul.f32 	%f65, %f57, %f64;
	fma.rn.f32 	%f66, %f3, %f65, %f63;
	and.b64  	%rd88, %rd19, %rd84;
	popc.b64 	%r153, %rd88;
	cvt.rn.f32.u32 	%f67, %r153;
	mul.f32 	%f68, %f57, %f67;
	fma.rn.f32 	%f69, %f4, %f68, %f66;
	and.b64  	%rd89, %rd20, %rd84;
	popc.b64 	%r154, %rd89;
	cvt.rn.f32.u32 	%f70, %r154;
	mul.f32 	%f71, %f57, %f70;
	fma.rn.f32 	%f72, %f5, %f71, %f69;
	and.b64  	%rd90, %rd21, %rd84;
	popc.b64 	%r155, %rd90;
	cvt.rn.f32.u32 	%f73, %r155;
	mul.f32 	%f74, %f57, %f73;
	fma.rn.f32 	%f75, %f6, %f74, %f72;
	and.b64  	%rd91, %rd22, %rd84;
	popc.b64 	%r156, %rd91;
	cvt.rn.f32.u32 	%f76, %r156;
	mul.f32 	%f77, %f57, %f76;
	fma.rn.f32 	%f78, %f7, %f77, %f75;
	and.b64  	%rd92, %rd23, %rd84;
	popc.b64 	%r157, %rd92;
	cvt.rn.f32.u32 	%f79, %r157;
	mul.f32 	%f80, %f57, %f79;
	fma.rn.f32 	%f81, %f8, %f80, %f78;
	and.b64  	%rd93, %rd24, %rd84;
	popc.b64 	%r158, %rd93;
	cvt.rn.f32.u32 	%f82, %r158;
	mul.f32 	%f83, %f57, %f82;
	fma.rn.f32 	%f84, %f9, %f83, %f81;
	and.b64  	%rd94, %rd25, %rd84;
	popc.b64 	%r159, %rd94;
	cvt.rn.f32.u32 	%f85, %r159;
	mul.f32 	%f86, %f57, %f85;
	fma.rn.f32 	%f87, %f10, %f86, %f84;
	and.b64  	%rd95, %rd26, %rd84;
	popc.b64 	%r160, %rd95;
	cvt.rn.f32.u32 	%f88, %r160;
	mul.f32 	%f89, %f57, %f88;
	fma.rn.f32 	%f630, %f11, %f89, %f87;
	add.s32 	%r407, %r407, 1;
	setp.ne.s32 	%p28, %r407, 0;
	add.s32 	%r406, %r406, 4;
	mov.u32 	%r408, %r85;
	@%p28 bra 	$L__BB30_29;
	bra.uni 	$L__BB30_96;
$L__BB30_32:
	setp.lt.s32 	%p29, %r90, 1;
	mov.f32 	%f630, 0f00000000;
	@%p29 bra 	$L__BB30_36;
	setp.ne.s32 	%p30, %r6, 0;
	mov.b32 	%r390, 0;
	@%p30 bra 	$L__BB30_35;
	ld.shared.u32 	%r390, [%r9];
$L__BB30_35:
	shfl.sync.idx.b32	%r162|%p31, %r390, 0, 31, -1;
	ld.shared.u64 	%rd96, [%r37];
	mov.b32 	%f91, %r162;
	and.b64  	%rd97, %rd16, %rd96;
	popc.b64 	%r163, %rd97;
	cvt.rn.f32.u32 	%f92, %r163;
	mul.f32 	%f93, %f91, %f92;
	fma.rn.f32 	%f94, %f1, %f93, 0f00000000;
	and.b64  	%rd98, %rd17, %rd96;
	popc.b64 	%r164, %rd98;
	cvt.rn.f32.u32 	%f95, %r164;
	mul.f32 	%f96, %f91, %f95;
	fma.rn.f32 	%f97, %f2, %f96, %f94;
	and.b64  	%rd99, %rd18, %rd96;
	popc.b64 	%r165, %rd99;
	cvt.rn.f32.u32 	%f98, %r165;
	mul.f32 	%f99, %f91, %f98;
	fma.rn.f32 	%f100, %f3, %f99, %f97;
	and.b64  	%rd100, %rd19, %rd96;
	popc.b64 	%r166, %rd100;
	cvt.rn.f32.u32 	%f101, %r166;
	mul.f32 	%f102, %f91, %f101;
	fma.rn.f32 	%f103, %f4, %f102, %f100;
	and.b64  	%rd101, %rd20, %rd96;
	popc.b64 	%r167, %rd101;
	cvt.rn.f32.u32 	%f104, %r167;
	mul.f32 	%f105, %f91, %f104;
	fma.rn.f32 	%f106, %f5, %f105, %f103;
	and.b64  	%rd102, %rd21, %rd96;
	popc.b64 	%r168, %rd102;
	cvt.rn.f32.u32 	%f107, %r168;
	mul.f32 	%f108, %f91, %f107;
	fma.rn.f32 	%f109, %f6, %f108, %f106;
	and.b64  	%rd103, %rd22, %rd96;
	popc.b64 	%r169, %rd103;
	cvt.rn.f32.u32 	%f110, %r169;
	mul.f32 	%f111, %f91, %f110;
	fma.rn.f32 	%f112, %f7, %f111, %f109;
	and.b64  	%rd104, %rd23, %rd96;
	popc.b64 	%r170, %rd104;
	cvt.rn.f32.u32 	%f113, %r170;
	mul.f32 	%f114, %f91, %f113;
	fma.rn.f32 	%f115, %f8, %f114, %f112;
	and.b64  	%rd105, %rd24, %rd96;
	popc.b64 	%r171, %rd105;
	cvt.rn.f32.u32 	%f116, %r171;
	mul.f32 	%f117, %f91, %f116;
	fma.rn.f32 	%f118, %f9, %f117, %f115;
	and.b64  	%rd106, %rd25, %rd96;
	popc.b64 	%r172, %rd106;
	cvt.rn.f32.u32 	%f119, %r172;
	mul.f32 	%f120, %f91, %f119;
	fma.rn.f32 	%f121, %f10, %f120, %f118;
	and.b64  	%rd107, %rd26, %rd96;
	popc.b64 	%r173, %rd107;
	cvt.rn.f32.u32 	%f122, %r173;
	mul.f32 	%f123, %f91, %f122;
	fma.rn.f32 	%f630, %f11, %f123, %f121;
$L__BB30_36:
	setp.lt.s32 	%p32, %r90, 2;
	@%p32 bra 	$L__BB30_40;
	setp.ne.s32 	%p33, %r6, 0;
	mov.b32 	%r391, 0;
	@%p33 bra 	$L__BB30_39;
	ld.shared.u32 	%r391, [%r9+4];
$L__BB30_39:
	shfl.sync.idx.b32	%r175|%p34, %r391, 0, 31, -1;
	ld.shared.u64 	%rd108, [%r37+256];
	mov.b32 	%f124, %r175;
	and.b64  	%rd109, %rd16, %rd108;
	popc.b64 	%r176, %rd109;
	cvt.rn.f32.u32 	%f125, %r176;
	mul.f32 	%f126, %f124, %f125;
	fma.rn.f32 	%f127, %f1, %f126, %f630;
	and.b64  	%rd110, %rd17, %rd108;
	popc.b64 	%r177, %rd110;
	cvt.rn.f32.u32 	%f128, %r177;
	mul.f32 	%f129, %f124, %f128;
	fma.rn.f32 	%f130, %f2, %f129, %f127;
	and.b64  	%rd111, %rd18, %rd108;
	popc.b64 	%r178, %rd111;
	cvt.rn.f32.u32 	%f131, %r178;
	mul.f32 	%f132, %f124, %f131;
	fma.rn.f32 	%f133, %f3, %f132, %f130;
	and.b64  	%rd112, %rd19, %rd108;
	popc.b64 	%r179, %rd112;
	cvt.rn.f32.u32 	%f134, %r179;
	mul.f32 	%f135, %f124, %f134;
	fma.rn.f32 	%f136, %f4, %f135, %f133;
	and.b64  	%rd113, %rd20, %rd108;
	popc.b64 	%r180, %rd113;
	cvt.rn.f32.u32 	%f137, %r180;
	mul.f32 	%f138, %f124, %f137;
	fma.rn.f32 	%f139, %f5, %f138, %f136;
	and.b64  	%rd114, %rd21, %rd108;
	popc.b64 	%r181, %rd114;
	cvt.rn.f32.u32 	%f140, %r181;
	mul.f32 	%f141, %f124, %f140;
	fma.rn.f32 	%f142, %f6, %f141, %f139;
	and.b64  	%rd115, %rd22, %rd108;
	popc.b64 	%r182, %rd115;
	cvt.rn.f32.u32 	%f143, %r182;
	mul.f32 	%f144, %f124, %f143;
	fma.rn.f32 	%f145, %f7, %f144, %f142;
	and.b64  	%rd116, %rd23, %rd108;
	popc.b64 	%r183, %rd116;
	cvt.rn.f32.u32 	%f146, %r183;
	mul.f32 	%f147, %f124, %f146;
	fma.rn.f32 	%f148, %f8, %f147, %f145;
	and.b64  	%rd117, %rd24, %rd108;
	popc.b64 	%r184, %rd117;
	cvt.rn.f32.u32 	%f149, %r184;
	mul.f32 	%f150, %f124, %f149;
	fma.rn.f32 	%f151, %f9, %f150, %f148;
	and.b64  	%rd118, %rd25, %rd108;
	popc.b64 	%r185, %rd118;
	cvt.rn.f32.u32 	%f152, %r185;
	mul.f32 	%f153, %f124, %f152;
	fma.rn.f32 	%f154, %f10, %f153, %f151;
	and.b64  	%rd119, %rd26, %rd108;
	popc.b64 	%r186, %rd119;
	cvt.rn.f32.u32 	%f155, %r186;
	mul.f32 	%f156, %f124, %f155;
	fma.rn.f32 	%f630, %f11, %f156, %f154;
$L__BB30_40:
	setp.lt.s32 	%p35, %r90, 3;
	@%p35 bra 	$L__BB30_44;
	setp.ne.s32 	%p36, %r6, 0;
	mov.b32 	%r392, 0;
	@%p36 bra 	$L__BB30_43;
	ld.shared.u32 	%r392, [%r9+8];
$L__BB30_43:
	shfl.sync.idx.b32	%r188|%p37, %r392, 0, 31, -1;
	ld.shared.u64 	%rd120, [%r37+512];
	mov.b32 	%f157, %r188;
	and.b64  	%rd121, %rd16, %rd120;
	popc.b64 	%r189, %rd121;
	cvt.rn.f32.u32 	%f158, %r189;
	mul.f32 	%f159, %f157, %f158;
	fma.rn.f32 	%f160, %f1, %f159, %f630;
	and.b64  	%rd122, %rd17, %rd120;
	popc.b64 	%r190, %rd122;
	cvt.rn.f32.u32 	%f161, %r190;
	mul.f32 	%f162, %f157, %f161;
	fma.rn.f32 	%f163, %f2, %f162, %f160;
	and.b64  	%rd123, %rd18, %rd120;
	popc.b64 	%r191, %rd123;
	cvt.rn.f32.u32 	%f164, %r191;
	mul.f32 	%f165, %f157, %f164;
	fma.rn.f32 	%f166, %f3, %f165, %f163;
	and.b64  	%rd124, %rd19, %rd120;
	popc.b64 	%r192, %rd124;
	cvt.rn.f32.u32 	%f167, %r192;
	mul.f32 	%f168, %f157, %f167;
	fma.rn.f32 	%f169, %f4, %f168, %f166;
	and.b64  	%rd125, %rd20, %rd120;
	popc.b64 	%r193, %rd125;
	cvt.rn.f32.u32 	%f170, %r193;
	mul.f32 	%f171, %f157, %f170;
	fma.rn.f32 	%f172, %f5, %f171, %f169;
	and.b64  	%rd126, %rd21, %rd120;
	popc.b64 	%r194, %rd126;
	cvt.rn.f32.u32 	%f173, %r194;
	mul.f32 	%f174, %f157, %f173;
	fma.rn.f32 	%f175, %f6, %f174, %f172;
	and.b64  	%rd127, %rd22, %rd120;
	popc.b64 	%r195, %rd127;
	cvt.rn.f32.u32 	%f176, %r195;
	mul.f32 	%f177, %f157, %f176;
	fma.rn.f32 	%f178, %f7, %f177, %f175;
	and.b64  	%rd128, %rd23, %rd120;
	popc.b64 	%r196, %rd128;
	cvt.rn.f32.u32 	%f179, %r196;
	mul.f32 	%f180, %f157, %f179;
	fma.rn.f32 	%f181, %f8, %f180, %f178;
	and.b64  	%rd129, %rd24, %rd120;
	popc.b64 	%r197, %rd129;
	cvt.rn.f32.u32 	%f182, %r197;
	mul.f32 	%f183, %f157, %f182;
	fma.rn.f32 	%f184, %f9, %f183, %f181;
	and.b64  	%rd130, %rd25, %rd120;
	popc.b64 	%r198, %rd130;
	cvt.rn.f32.u32 	%f185, %r198;
	mul.f32 	%f186, %f157, %f185;
	fma.rn.f32 	%f187, %f10, %f186, %f184;
	and.b64  	%rd131, %rd26, %rd120;
	popc.b64 	%r199, %rd131;
	cvt.rn.f32.u32 	%f188, %r199;
	mul.f32 	%f189, %f157, %f188;
	fma.rn.f32 	%f630, %f11, %f189, %f187;
$L__BB30_44:
	setp.lt.s32 	%p38, %r90, 4;
	@%p38 bra 	$L__BB30_48;
	setp.ne.s32 	%p39, %r6, 0;
	mov.b32 	%r393, 0;
	@%p39 bra 	$L__BB30_47;
	ld.shared.u32 	%r393, [%r9+12];
$L__BB30_47:
	shfl.sync.idx.b32	%r201|%p40, %r393, 0, 31, -1;
	ld.shared.u64 	%rd132, [%r37+768];
	mov.b32 	%f190, %r201;
	and.b64  	%rd133, %rd16, %rd132;
	popc.b64 	%r202, %rd133;
	cvt.rn.f32.u32 	%f191, %r202;
	mul.f32 	%f192, %f190, %f191;
	fma.rn.f32 	%f193, %f1, %f192, %f630;
	and.b64  	%rd134, %rd17, %rd132;
	popc.b64 	%r203, %rd134;
	cvt.rn.f32.u32 	%f194, %r203;
	mul.f32 	%f195, %f190, %f194;
	fma.rn.f32 	%f196, %f2, %f195, %f193;
	and.b64  	%rd135, %rd18, %rd132;
	popc.b64 	%r204, %rd135;
	cvt.rn.f32.u32 	%f197, %r204;
	mul.f32 	%f198, %f190, %f197;
	fma.rn.f32 	%f199, %f3, %f198, %f196;
	and.b64  	%rd136, %rd19, %rd132;
	popc.b64 	%r205, %rd136;
	cvt.rn.f32.u32 	%f200, %r205;
	mul.f32 	%f201, %f190, %f200;
	fma.rn.f32 	%f202, %f4, %f201, %f199;
	and.b64  	%rd137, %rd20, %rd132;
	popc.b64 	%r206, %rd137;
	cvt.rn.f32.u32 	%f203, %r206;
	mul.f32 	%f204, %f190, %f203;
	fma.rn.f32 	%f205, %f5, %f204, %f202;
	and.b64  	%rd138, %rd21, %rd132;
	popc.b64 	%r207, %rd138;
	cvt.rn.f32.u32 	%f206, %r207;
	mul.f32 	%f207, %f190, %f206;
	fma.rn.f32 	%f208, %f6, %f207, %f205;
	and.b64  	%rd139, %rd22, %rd132;
	popc.b64 	%r208, %rd139;
	cvt.rn.f32.u32 	%f209, %r208;
	mul.f32 	%f210, %f190, %f209;
	fma.rn.f32 	%f211, %f7, %f210, %f208;
	and.b64  	%rd140, %rd23, %rd132;
	popc.b64 	%r209, %rd140;
	cvt.rn.f32.u32 	%f212, %r209;
	mul.f32 	%f213, %f190, %f212;
	fma.rn.f32 	%f214, %f8, %f213, %f211;
	and.b64  	%rd141, %rd24, %rd132;
	popc.b64 	%r210, %rd141;
	cvt.rn.f32.u32 	%f215, %r210;
	mul.f32 	%f216, %f190, %f215;
	fma.rn.f32 	%f217, %f9, %f216, %f214;
	and.b64  	%rd142, %rd25, %rd132;
	popc.b64 	%r211, %rd142;
	cvt.rn.f32.u32 	%f218, %r211;
	mul.f32 	%f219, %f190, %f218;
	fma.rn.f32 	%f220, %f10, %f219, %f217;
	and.b64  	%rd143, %rd26, %rd132;
	popc.b64 	%r212, %rd143;
	cvt.rn.f32.u32 	%f221, %r212;
	mul.f32 	%f222, %f190, %f221;
	fma.rn.f32 	%f630, %f11, %f222, %f220;
$L__BB30_48:
	setp.lt.s32 	%p41, %r90, 5;
	@%p41 bra 	$L__BB30_52;
	setp.ne.s32 	%p42, %r6, 0;
	mov.b32 	%r394, 0;
	@%p42 bra 	$L__BB30_51;
	ld.shared.u32 	%r394, [%r9+16];
$L__BB30_51:
	shfl.sync.idx.b32	%r214|%p43, %r394, 0, 31, -1;
	ld.shared.u64 	%rd144, [%r37+1024];
	mov.b32 	%f223, %r214;
	and.b64  	%rd145, %rd16, %rd144;
	popc.b64 	%r215, %rd145;
	cvt.rn.f32.u32 	%f224, %r215;
	mul.f32 	%f225, %f223, %f224;
	fma.rn.f32 	%f226, %f1, %f225, %f630;
	and.b64  	%rd146, %rd17, %rd144;
	popc.b64 	%r216, %rd146;
	cvt.rn.f32.u32 	%f227, %r216;
	mul.f32 	%f228, %f223, %f227;
	fma.rn.f32 	%f229, %f2, %f228, %f226;
	and.b64  	%rd147, %rd18, %rd144;
	popc.b64 	%r217, %rd147;
	cvt.rn.f32.u32 	%f230, %r217;
	mul.f32 	%f231, %f223, %f230;
	fma.rn.f32 	%f232, %f3, %f231, %f229;
	and.b64  	%rd148, %rd19, %rd144;
	popc.b64 	%r218, %rd148;
	cvt.rn.f32.u32 	%f233, %r218;
	mul.f32 	%f234, %f223, %f233;
	fma.rn.f32 	%f235, %f4, %f234, %f232;
	and.b64  	%rd149, %rd20, %rd144;
	popc.b64 	%r219, %rd149;
	cvt.rn.f32.u32 	%f236, %r219;
	mul.f32 	%f237, %f223, %f236;
	fma.rn.f32 	%f238, %f5, %f237, %f235;
	and.b64  	%rd150, %rd21, %rd144;
	popc.b64 	%r220, %rd150;
	cvt.rn.f32.u32 	%f239, %r220;
	mul.f32 	%f240, %f223, %f239;
	fma.rn.f32 	%f241, %f6, %f240, %f238;
	and.b64  	%rd151, %rd22, %rd144;
	popc.b64 	%r221, %rd151;
	cvt.rn.f32.u32 	%f242, %r221;
	mul.f32 	%f243, %f223, %f242;
	fma.rn.f32 	%f244, %f7, %f243, %f241;
	and.b64  	%rd152, %rd23, %rd144;
	popc.b64 	%r222, %rd152;
	cvt.rn.f32.u32 	%f245, %r222;
	mul.f32 	%f246, %f223, %f245;
	fma.rn.f32 	%f247, %f8, %f246, %f244;
	and.b64  	%rd153, %rd24, %rd144;
	popc.b64 	%r223, %rd153;
	cvt.rn.f32.u32 	%f248, %r223;
	mul.f32 	%f249, %f223, %f248;
	fma.rn.f32 	%f250, %f9, %f249, %f247;
	and.b64  	%rd154, %rd25, %rd144;
	popc.b64 	%r224, %rd154;
	cvt.rn.f32.u32 	%f251, %r224;
	mul.f32 	%f252, %f223, %f251;
	fma.rn.f32 	%f253, %f10, %f252, %f250;
	and.b64  	%rd155, %rd26, %rd144;
	popc.b64 	%r225, %rd155;
	cvt.rn.f32.u32 	%f254, %r225;
	mul.f32 	%f255, %f223, %f254;
	fma.rn.f32 	%f630, %f11, %f255, %f253;
$L__BB30_52:
	setp.lt.s32 	%p44, %r90, 6;
	@%p44 bra 	$L__BB30_56;
	setp.ne.s32 	%p45, %r6, 0;
	mov.b32 	%r395, 0;
	@%p45 bra 	$L__BB30_55;
	ld.shared.u32 	%r395, [%r9+20];
$L__BB30_55:
	shfl.sync.idx.b32	%r227|%p46, %r395, 0, 31, -1;
	ld.shared.u64 	%rd156, [%r37+1280];
	mov.b32 	%f256, %r227;
	and.b64  	%rd157, %rd16, %rd156;
	popc.b64 	%r228, %rd157;
	cvt.rn.f32.u32 	%f257, %r228;
	mul.f32 	%f258, %f256, %f257;
	fma.rn.f32 	%f259, %f1, %f258, %f630;
	and.b64  	%rd158, %rd17, %rd156;
	popc.b64 	%r229, %rd158;
	cvt.rn.f32.u32 	%f260, %r229;
	mul.f32 	%f261, %f256, %f260;
	fma.rn.f32 	%f262, %f2, %f261, %f259;
	and.b64  	%rd159, %rd18, %rd156;
	popc.b64 	%r230, %rd159;
	cvt.rn.f32.u32 	%f263, %r230;
	mul.f32 	%f264, %f256, %f263;
	fma.rn.f32 	%f265, %f3, %f264, %f262;
	and.b64  	%rd160, %rd19, %rd156;
	popc.b64 	%r231, %rd160;
	cvt.rn.f32.u32 	%f266, %r231;
	mul.f32 	%f267, %f256, %f266;
	fma.rn.f32 	%f268, %f4, %f267, %f265;
	and.b64  	%rd161, %rd20, %rd156;
	popc.b64 	%r232, %rd161;
	cvt.rn.f32.u32 	%f269, %r232;
	mul.f32 	%f270, %f256, %f269;
	fma.rn.f32 	%f271, %f5, %f270, %f268;
	and.b64  	%rd162, %rd21, %rd156;
	popc.b64 	%r233, %rd162;
	cvt.rn.f32.u32 	%f272, %r233;
	mul.f32 	%f273, %f256, %f272;
	fma.rn.f32 	%f274, %f6, %f273, %f271;
	and.b64  	%rd163, %rd22, %rd156;
	popc.b64 	%r234, %rd163;
	cvt.rn.f32.u32 	%f275, %r234;
	mul.f32 	%f276, %f256, %f275;
	fma.rn.f32 	%f277, %f7, %f276, %f274;
	and.b64  	%rd164, %rd23, %rd156;
	popc.b64 	%r235, %rd164;
	cvt.rn.f32.u32 	%f278, %r235;
	mul.f32 	%f279, %f256, %f278;
	fma.rn.f32 	%f280, %f8, %f279, %f277;
	and.b64  	%rd165, %rd24, %rd156;
	popc.b64 	%r236, %rd165;
	cvt.rn.f32.u32 	%f281, %r236;
	mul.f32 	%f282, %f256, %f281;
	fma.rn.f32 	%f283, %f9, %f282, %f280;
	and.b64  	%rd166, %rd25, %rd156;
	popc.b64 	%r237, %rd166;
	cvt.rn.f32.u32 	%f284, %r237;
	mul.f32 	%f285, %f256, %f284;
	fma.rn.f32 	%f286, %f10, %f285, %f283;
	and.b64  	%rd167, %rd26, %rd156;
	popc.b64 	%r238, %rd167;
	cvt.rn.f32.u32 	%f287, %r238;
	mul.f32 	%f288, %f256, %f287;
	fma.rn.f32 	%f630, %f11, %f288, %f286;
$L__BB30_56:
	setp.lt.s32 	%p47, %r90, 7;
	@%p47 bra 	$L__BB30_60;
	setp.ne.s32 	%p48, %r6, 0;
	mov.b32 	%r396, 0;
	@%p48 bra 	$L__BB30_59;
	ld.shared.u32 	%r396, [%r9+24];
$L__BB30_59:
	shfl.sync.idx.b32	%r240|%p49, %r396, 0, 31, -1;
	ld.shared.u64 	%rd168, [%r37+1536];
	mov.b32 	%f289, %r240;
	and.b64  	%rd169, %rd16, %rd168;
	popc.b64 	%r241, %rd169;
	cvt.rn.f32.u32 	%f290, %r241;
	mul.f32 	%f291, %f289, %f290;
	fma.rn.f32 	%f292, %f1, %f291, %f630;
	and.b64  	%rd170, %rd17, %rd168;
	popc.b64 	%r242, %rd170;
	cvt.rn.f32.u32 	%f293, %r242;
	mul.f32 	%f294, %f289, %f293;
	fma.rn.f32 	%f295, %f2, %f294, %f292;
	and.b64  	%rd171, %rd18, %rd168;
	popc.b64 	%r243, %rd171;
	cvt.rn.f32.u32 	%f296, %r243;
	mul.f32 	%f297, %f289, %f296;
	fma.rn.f32 	%f298, %f3, %f297, %f295;
	and.b64  	%rd172, %rd19, %rd168;
	popc.b64 	%r244, %rd172;
	cvt.rn.f32.u32 	%f299, %r244;
	mul.f32 	%f300, %f289, %f299;
	fma.rn.f32 	%f301, %f4, %f300, %f298;
	and.b64  	%rd173, %rd20, %rd168;
	popc.b64 	%r245, %rd173;
	cvt.rn.f32.u32 	%f302, %r245;
	mul.f32 	%f303, %f289, %f302;
	fma.rn.f32 	%f304, %f5, %f303, %f301;
	and.b64  	%rd174, %rd21, %rd168;
	popc.b64 	%r246, %rd174;
	cvt.rn.f32.u32 	%f305, %r246;
	mul.f32 	%f306, %f289, %f305;
	fma.rn.f32 	%f307, %f6, %f306, %f304;
	and.b64  	%rd175, %rd22, %rd168;
	popc.b64 	%r247, %rd175;
	cvt.rn.f32.u32 	%f308, %r247;
	mul.f32 	%f309, %f289, %f308;
	fma.rn.f32 	%f310, %f7, %f309, %f307;
	and.b64  	%rd176, %rd23, %rd168;
	popc.b64 	%r248, %rd176;
	cvt.rn.f32.u32 	%f311, %r248;
	mul.f32 	%f312, %f289, %f311;
	fma.rn.f32 	%f313, %f8, %f312, %f310;
	and.b64  	%rd177, %rd24, %rd168;
	popc.b64 	%r249, %rd177;
	cvt.rn.f32.u32 	%f314, %r249;
	mul.f32 	%f315, %f289, %f314;
	fma.rn.f32 	%f316, %f9, %f315, %f313;
	and.b64  	%rd178, %rd25, %rd168;
	popc.b64 	%r250, %rd178;
	cvt.rn.f32.u32 	%f317, %r250;
	mul.f32 	%f318, %f289, %f317;
	fma.rn.f32 	%f319, %f10, %f318, %f316;
	and.b64  	%rd179, %rd26, %rd168;
	popc.b64 	%r251, %rd179;
	cvt.rn.f32.u32 	%f320, %r251;
	mul.f32 	%f321, %f289, %f320;
	fma.rn.f32 	%f630, %f11, %f321, %f319;
$L__BB30_60:
	setp.lt.s32 	%p50, %r90, 8;
	@%p50 bra 	$L__BB30_64;
	setp.ne.s32 	%p51, %r6, 0;
	mov.b32 	%r397, 0;
	@%p51 bra 	$L__BB30_63;
	ld.shared.u32 	%r397, [%r9+28];
$L__BB30_63:
	shfl.sync.idx.b32	%r253|%p52, %r397, 0, 31, -1;
	ld.shared.u64 	%rd180, [%r37+1792];
	mov.b32 	%f322, %r253;
	and.b64  	%rd181, %rd16, %rd180;
	popc.b64 	%r254, %rd181;
	cvt.rn.f32.u32 	%f323, %r254;
	mul.f32 	%f324, %f322, %f323;
	fma.rn.f32 	%f325, %f1, %f324, %f630;
	and.b64  	%rd182, %rd17, %rd180;
	popc.b64 	%r255, %rd182;
	cvt.rn.f32.u32 	%f326, %r255;
	mul.f32 	%f327, %f322, %f326;
	fma.rn.f32 	%f328, %f2, %f327, %f325;
	and.b64  	%rd183, %rd18, %rd180;
	popc.b64 	%r256, %rd183;
	cvt.rn.f32.u32 	%f329, %r256;
	mul.f32 	%f330, %f322, %f329;
	fma.rn.f32 	%f331, %f3, %f330, %f328;
	and.b64  	%rd184, %rd19, %rd180;
	popc.b64 	%r257, %rd184;
	cvt.rn.f32.u32 	%f332, %r257;
	mul.f32 	%f333, %f322, %f332;
	fma.rn.f32 	%f334, %f4, %f333, %f331;
	and.b64  	%rd185, %rd20, %rd180;
	popc.b64 	%r258, %rd185;
	cvt.rn.f32.u32 	%f335, %r258;
	mul.f32 	%f336, %f322, %f335;
	fma.rn.f32 	%f337, %f5, %f336, %f334;
	and.b64  	%rd186, %rd21, %rd180;
	popc.b64 	%r259, %rd186;
	cvt.rn.f32.u32 	%f338, %r259;
	mul.f32 	%f339, %f322, %f338;
	fma.rn.f32 	%f340, %f6, %f339, %f337;
	and.b64  	%rd187, %rd22, %rd180;
	popc.b64 	%r260, %rd187;
	cvt.rn.f32.u32 	%f341, %r260;
	mul.f32 	%f342, %f322, %f341;
	fma.rn.f32 	%f343, %f7, %f342, %f340;
	and.b64  	%rd188, %rd23, %rd180;
	popc.b64 	%r261, %rd188;
	cvt.rn.f32.u32 	%f344, %r261;
	mul.f32 	%f345, %f322, %f344;
	fma.rn.f32 	%f346, %f8, %f345, %f343;
	and.b64  	%rd189, %rd24, %rd180;
	popc.b64 	%r262, %rd189;
	cvt.rn.f32.u32 	%f347, %r262;
	mul.f32 	%f348, %f322, %f347;
	fma.rn.f32 	%f349, %f9, %f348, %f346;
	and.b64  	%rd190, %rd25, %rd180;
	popc.b64 	%r263, %rd190;
	cvt.rn.f32.u32 	%f350, %r263;
	mul.f32 	%f351, %f322, %f350;
	fma.rn.f32 	%f352, %f10, %f351, %f349;
	and.b64  	%rd191, %rd26, %rd180;
	popc.b64 	%r264, %rd191;
	cvt.rn.f32.u32 	%f353, %r264;
	mul.f32 	%f354, %f322, %f353;
	fma.rn.f32 	%f630, %f11, %f354, %f352;
$L__BB30_64:
	setp.lt.s32 	%p53, %r90, 9;
	@%p53 bra 	$L__BB30_68;
	setp.ne.s32 	%p54, %r6, 0;
	mov.b32 	%r398, 0;
	@%p54 bra 	$L__BB30_67;
	ld.shared.u32 	%r398, [%r9+32];
$L__BB30_67:
	shfl.sync.idx.b32	%r266|%p55, %r398, 0, 31, -1;
	ld.shared.u64 	%rd192, [%r37+2048];
	mov.b32 	%f355, %r266;
	and.b64  	%rd193, %rd16, %rd192;
	popc.b64 	%r267, %rd193;
	cvt.rn.f32.u32 	%f356, %r267;
	mul.f32 	%f357, %f355, %f356;
	fma.rn.f32 	%f358, %f1, %f357, %f630;
	and.b64  	%rd194, %rd17, %rd192;
	popc.b64 	%r268, %rd194;
	cvt.rn.f32.u32 	%f359, %r268;
	mul.f32 	%f360, %f355, %f359;
	fma.rn.f32 	%f361, %f2, %f360, %f358;
	and.b64  	%rd195, %rd18, %rd192;
	popc.b64 	%r269, %rd195;
	cvt.rn.f32.u32 	%f362, %r269;
	mul.f32 	%f363, %f355, %f362;
	fma.rn.f32 	%f364, %f3, %f363, %f361;
	and.b64  	%rd196, %rd19, %rd192;
	popc.b64 	%r270, %rd196;
	cvt.rn.f32.u32 	%f365, %r270;
	mul.f32 	%f366, %f355, %f365;
	fma.rn.f32 	%f367, %f4, %f366, %f364;
	and.b64  	%rd197, %rd20, %rd192;
	popc.b64 	%r271, %rd197;
	cvt.rn.f32.u32 	%f368, %r271;
	mul.f32 	%f369, %f355, %f368;
	fma.rn.f32 	%f370, %f5, %f369, %f367;
	and.b64  	%rd198, %rd21, %rd192;
	popc.b64 	%r272, %rd198;
	cvt.rn.f32.u32 	%f371, %r272;
	mul.f32 	%f372, %f355, %f371;
	fma.rn.f32 	%f373, %f6, %f372, %f370;
	and.b64  	%rd199, %rd22, %rd192;
	popc.b64 	%r273, %rd199;
	cvt.rn.f32.u32 	%f374, %r273;
	mul.f32 	%f375, %f355, %f374;
	fma.rn.f32 	%f376, %f7, %f375, %f373;
	and.b64  	%rd200, %rd23, %rd192;
	popc.b64 	%r274, %rd200;
	cvt.rn.f32.u32 	%f377, %r274;
	mul.f32 	%f378, %f355, %f377;
	fma.rn.f32 	%f379, %f8, %f378, %f376;
	and.b64  	%rd201, %rd24, %rd192;
	popc.b64 	%r275, %rd201;
	cvt.rn.f32.u32 	%f380, %r275;
	mul.f32 	%f381, %f355, %f380;
	fma.rn.f32 	%f382, %f9, %f381, %f379;
	and.b64  	%rd202, %rd25, %rd192;
	popc.b64 	%r276, %rd202;
	cvt.rn.f32.u32 	%f383, %r276;
	mul.f32 	%f384, %f355, %f383;
	fma.rn.f32 	%f385, %f10, %f384, %f382;
	and.b64  	%rd203, %rd26, %rd192;
	popc.b64 	%r277, %rd203;
	cvt.rn.f32.u32 	%f386, %r277;
	mul.f32 	%f387, %f355, %f386;
	fma.rn.f32 	%f630, %f11, %f387, %f385;
$L__BB30_68:
	setp.lt.s32 	%p56, %r90, 10;
	@%p56 bra 	$L__BB30_72;
	setp.ne.s32 	%p57, %r6, 0;
	mov.b32 	%r399, 0;
	@%p57 bra 	$L__BB30_71;
	ld.shared.u32 	%r399, [%r9+36];
$L__BB30_71:
	shfl.sync.idx.b32	%r279|%p58, %r399, 0, 31, -1;
	ld.shared.u64 	%rd204, [%r37+2304];
	mov.b32 	%f388, %r279;
	and.b64  	%rd205, %rd16, %rd204;
	popc.b64 	%r280, %rd205;
	cvt.rn.f32.u32 	%f389, %r280;
	mul.f32 	%f390, %f388, %f389;
	fma.rn.f32 	%f391, %f1, %f390, %f630;
	and.b64  	%rd206, %rd17, %rd204;
	popc.b64 	%r281, %rd206;
	cvt.rn.f32.u32 	%f392, %r281;
	mul.f32 	%f393, %f388, %f392;
	fma.rn.f32 	%f394, %f2, %f393, %f391;
	and.b64  	%rd207, %rd18, %rd204;
	popc.b64 	%r282, %rd207;
	cvt.rn.f32.u32 	%f395, %r282;
	mul.f32 	%f396, %f388, %f395;
	fma.rn.f32 	%f397, %f3, %f396, %f394;
	and.b64  	%rd208, %rd19, %rd204;
	popc.b64 	%r283, %rd208;
	cvt.rn.f32.u32 	%f398, %r283;
	mul.f32 	%f399, %f388, %f398;
	fma.rn.f32 	%f400, %f4, %f399, %f397;
	and.b64  	%rd209, %rd20, %rd204;
	popc.b64 	%r284, %rd209;
	cvt.rn.f32.u32 	%f401, %r284;
	mul.f32 	%f402, %f388, %f401;
	fma.rn.f32 	%f403, %f5, %f402, %f400;
	and.b64  	%rd210, %rd21, %rd204;
	popc.b64 	%r285, %rd210;
	cvt.rn.f32.u32 	%f404, %r285;
	mul.f32 	%f405, %f388, %f404;
	fma.rn.f32 	%f406, %f6, %f405, %f403;
	and.b64  	%rd211, %rd22, %rd204;
	popc.b64 	%r286, %rd211;
	cvt.rn.f32.u32 	%f407, %r286;
	mul.f32 	%f408, %f388, %f407;
	fma.rn.f32 	%f409, %f7, %f408, %f406;
	and.b64  	%rd212, %rd23, %rd204;
	popc.b64 	%r287, %rd212;
	cvt.rn.f32.u32 	%f410, %r287;
	mul.f32 	%f411, %f388, %f410;
	fma.rn.f32 	%f412, %f8, %f411, %f409;
	and.b64  	%rd213, %rd24, %rd204;
	popc.b64 	%r288, %rd213;
	cvt.rn.f32.u32 	%f413, %r288;
	mul.f32 	%f414, %f388, %f413;
	fma.rn.f32 	%f415, %f9, %f414, %f412;
	and.b64  	%rd214, %rd25, %rd204;
	popc.b64 	%r289, %rd214;
	cvt.rn.f32.u32 	%f416, %r289;
	mul.f32 	%f417, %f388, %f416;
	fma.rn.f32 	%f418, %f10, %f417, %f415;
	and.b64  	%rd215, %rd26, %rd204;
	popc.b64 	%r290, %rd215;
	cvt.rn.f32.u32 	%f419, %r290;
	mul.f32 	%f420, %f388, %f419;
	fma.rn.f32 	%f630, %f11, %f420, %f418;
$L__BB30_72:
	setp.lt.s32 	%p59, %r90, 11;
	@%p59 bra 	$L__BB30_76;
	setp.ne.s32 	%p60, %r6, 0;
	mov.b32 	%r400, 0;
	@%p60 bra 	$L__BB30_75;
	ld.shared.u32 	%r400, [%r9+40];
$L__BB30_75:
	shfl.sync.idx.b32	%r292|%p61, %r400, 0, 31, -1;
	ld.shared.u64 	%rd216, [%r37+2560];
	mov.b32 	%f421, %r292;
	and.b64  	%rd217, %rd16, %rd216;
	popc.b64 	%r293, %rd217;
	cvt.rn.f32.u32 	%f422, %r293;
	mul.f32 	%f423, %f421, %f422;
	fma.rn.f32 	%f424, %f1, %f423, %f630;
	and.b64  	%rd218, %rd17, %rd216;
	popc.b64 	%r294, %rd218;
	cvt.rn.f32.u32 	%f425, %r294;
	mul.f32 	%f426, %f421, %f425;
	fma.rn.f32 	%f427, %f2, %f426, %f424;
	and.b64  	%rd219, %rd18, %rd216;
	popc.b64 	%r295, %rd219;
	cvt.rn.f32.u32 	%f428, %r295;
	mul.f32 	%f429, %f421, %f428;
	fma.rn.f32 	%f430, %f3, %f429, %f427;
	and.b64  	%rd220, %rd19, %rd216;
	popc.b64 	%r296, %rd220;
	cvt.rn.f32.u32 	%f431, %r296;
	mul.f32 	%f432, %f421, %f431;
	fma.rn.f32 	%f433, %f4, %f432, %f430;
	and.b64  	%rd221, %rd20, %rd216;
	popc.b64 	%r297, %rd221;
	cvt.rn.f32.u32 	%f434, %r297;
	mul.f32 	%f435, %f421, %f434;
	fma.rn.f32 	%f436, %f5, %f435, %f433;
	and.b64  	%rd222, %rd21, %rd216;
	popc.b64 	%r298, %rd222;
	cvt.rn.f32.u32 	%f437, %r298;
	mul.f32 	%f438, %f421, %f437;
	fma.rn.f32 	%f439, %f6, %f438, %f436;
	and.b64  	%rd223, %rd22, %rd216;
	popc.b64 	%r299, %rd223;
	cvt.rn.f32.u32 	%f440, %r299;
	mul.f32 	%f441, %f421, %f440;
	fma.rn.f32 	%f442, %f7, %f441, %f439;
	and.b64  	%rd224, %rd23, %rd216;
	popc.b64 	%r300, %rd224;
	cvt.rn.f32.u32 	%f443, %r300;
	mul.f32 	%f444, %f421, %f443;
	fma.rn.f32 	%f445, %f8, %f444, %f442;
	and.b64  	%rd225, %rd24, %rd216;
	popc.b64 	%r301, %rd225;
	cvt.rn.f32.u32 	%f446, %r301;
	mul.f32 	%f447, %f421, %f446;
	fma.rn.f32 	%f448, %f9, %f447, %f445;
	and.b64  	%rd226, %rd25, %rd216;
	popc.b64 	%r302, %rd226;
	cvt.rn.f32.u32 	%f449, %r302;
	mul.f32 	%f450, %f421, %f449;
	fma.rn.f32 	%f451, %f10, %f450, %f448;
	and.b64  	%rd227, %rd26, %rd216;
	popc.b64 	%r303, %rd227;
	cvt.rn.f32.u32 	%f452, %r303;
	mul.f32 	%f453, %f421, %f452;
	fma.rn.f32 	%f630, %f11, %f453, %f451;
$L__BB30_76:
	setp.lt.s32 	%p62, %r90, 12;
	@%p62 bra 	$L__BB30_80;
	setp.ne.s32 	%p63, %r6, 0;
	mov.b32 	%r401, 0;
	@%p63 bra 	$L__BB30_79;
	ld.shared.u32 	%r401, [%r9+44];
$L__BB30_79:
	shfl.sync.idx.b32	%r305|%p64, %r401, 0, 31, -1;
	ld.shared.u64 	%rd228, [%r37+2816];
	mov.b32 	%f454, %r305;
	and.b64  	%rd229, %rd16, %rd228;
	popc.b64 	%r306, %rd229;
	cvt.rn.f32.u32 	%f455, %r306;
	mul.f32 	%f456, %f454, %f455;
	fma.rn.f32 	%f457, %f1, %f456, %f630;
	and.b64  	%rd230, %rd17, %rd228;
	popc.b64 	%r307, %rd230;
	cvt.rn.f32.u32 	%f458, %r307;
	mul.f32 	%f459, %f454, %f458;
	fma.rn.f32 	%f460, %f2, %f459, %f457;
	and.b64  	%rd231, %rd18, %rd228;
	popc.b64 	%r308, %rd231;
	cvt.rn.f32.u32 	%f461, %r308;
	mul.f32 	%f462, %f454, %f461;
	fma.rn.f32 	%f463, %f3, %f462, %f460;
	and.b64  	%rd232, %rd19, %rd228;
	popc.b64 	%r309, %rd232;
	cvt.rn.f32.u32 	%f464, %r309;
	mul.f32 	%f465, %f454, %f464;
	fma.rn.f32 	%f466, %f4, %f465, %f463;
	and.b64  	%rd233, %rd20, %rd228;
	popc.b64 	%r310, %rd233;
	cvt.rn.f32.u32 	%f467, %r310;
	mul.f32 	%f468, %f454, %f467;
	fma.rn.f32 	%f469, %f5, %f468, %f466;
	and.b64  	%rd234, %rd21, %rd228;
	popc.b64 	%r311, %rd234;
	cvt.rn.f32.u32 	%f470, %r311;
	mul.f32 	%f471, %f454, %f470;
	fma.rn.f32 	%f472, %f6, %f471, %f469;
	and.b64  	%rd235, %rd22, %rd228;
	popc.b64 	%r312, %rd235;
	cvt.rn.f32.u32 	%f473, %r312;
	mul.f32 	%f474, %f454, %f473;
	fma.rn.f32 	%f475, %f7, %f474, %f472;
	and.b64  	%rd236, %rd23, %rd228;
	popc.b64 	%r313, %rd236;
	cvt.rn.f32.u32 	%f476, %r313;
	mul.f32 	%f477, %f454, %f476;
	fma.rn.f32 	%f478, %f8, %f477, %f475;
	and.b64  	%rd237, %rd24, %rd228;
	popc.b64 	%r314, %rd237;
	cvt.rn.f32.u32 	%f479, %r314;
	mul.f32 	%f480, %f454, %f479;
	fma.rn.f32 	%f481, %f9, %f480, %f478;
	and.b64  	%rd238, %rd25, %rd228;
	popc.b64 	%r315, %rd238;
	cvt.rn.f32.u32 	%f482, %r315;
	mul.f32 	%f483, %f454, %f482;
	fma.rn.f32 	%f484, %f10, %f483, %f481;
	and.b64  	%rd239, %rd26, %rd228;
	popc.b64 	%r316, %rd239;
	cvt.rn.f32.u32 	%f485, %r316;
	mul.f32 	%f486, %f454, %f485;
	fma.rn.f32 	%f630, %f11, %f486, %f484;
$L__BB30_80:
	setp.lt.s32 	%p65, %r90, 13;
	@%p65 bra 	$L__BB30_84;
	setp.ne.s32 	%p66, %r6, 0;
	mov.b32 	%r402, 0;
	@%p66 bra 	$L__BB30_83;
	ld.shared.u32 	%r402, [%r9+48];
$L__BB30_83:
	shfl.sync.idx.b32	%r318|%p67, %r402, 0, 31, -1;
	ld.shared.u64 	%rd240, [%r37+3072];
	mov.b32 	%f487, %r318;
	and.b64  	%rd241, %rd16, %rd240;
	popc.b64 	%r319, %rd241;
	cvt.rn.f32.u32 	%f488, %r319;
	mul.f32 	%f489, %f487, %f488;
	fma.rn.f32 	%f490, %f1, %f489, %f630;
	and.b64  	%rd242, %rd17, %rd240;
	popc.b64 	%r320, %rd242;
	cvt.rn.f32.u32 	%f491, %r320;
	mul.f32 	%f492, %f487, %f491;
	fma.rn.f32 	%f493, %f2, %f492, %f490;
	and.b64  	%rd243, %rd18, %rd240;
	popc.b64 	%r321, %rd243;
	cvt.rn.f32.u32 	%f494, %r321;
	mul.f32 	%f495, %f487, %f494;
	fma.rn.f32 	%f496, %f3, %f495, %f493;
	and.b64  	%rd244, %rd19, %rd240;
	popc.b64 	%r322, %rd244;
	cvt.rn.f32.u32 	%f497, %r322;
	mul.f32 	%f498, %f487, %f497;
	fma.rn.f32 	%f499, %f4, %f498, %f496;
	and.b64  	%rd245, %rd20, %rd240;
	popc.b64 	%r323, %rd245;
	cvt.rn.f32.u32 	%f500, %r323;
	mul.f32 	%f501, %f487, %f500;
	fma.rn.f32 	%f502, %f5, %f501, %f499;
	and.b64  	%rd246, %rd21, %rd240;
	popc.b64 	%r324, %rd246;
	cvt.rn.f32.u32 	%f503, %r324;
	mul.f32 	%f504, %f487, %f503;
	fma.rn.f32 	%f505, %f6, %f504, %f502;
	and.b64  	%rd247, %rd22, %rd240;
	popc.b64 	%r325, %rd247;
	cvt.rn.f32.u32 	%f506, %r325;
	mul.f32 	%f507, %f487, %f506;
	fma.rn.f32 	%f508, %f7, %f507, %f505;
	and.b64  	%rd248, %rd23, %rd240;
	popc.b64 	%r326, %rd248;
	cvt.rn.f32.u32 	%f509, %r326;
	mul.f32 	%f510, %f487, %f509;
	fma.rn.f32 	%f511, %f8, %f510, %f508;
	and.b64  	%rd249, %rd24, %rd240;
	popc.b64 	%r327, %rd249;
	cvt.rn.f32.u32 	%f512, %r327;
	mul.f32 	%f513, %f487, %f512;
	fma.rn.f32 	%f514, %f9, %f513, %f511;
	and.b64  	%rd250, %rd25, %rd240;
	popc.b64 	%r328, %rd250;
	cvt.rn.f32.u32 	%f515, %r328;
	mul.f32 	%f516, %f487, %f515;
	fma.rn.f32 	%f517, %f10, %f516, %f514;
	and.b64  	%rd251, %rd26, %rd240;
	popc.b64 	%r329, %rd251;
	cvt.rn.f32.u32 	%f518, %r329;
	mul.f32 	%f519, %f487, %f518;
	fma.rn.f32 	%f630, %f11, %f519, %f517;
$L__BB30_84:
	setp.lt.s32 	%p68, %r90, 14;
	@%p68 bra 	$L__BB30_88;
	setp.ne.s32 	%p69, %r6, 0;
	mov.b32 	%r403, 0;
	@%p69 bra 	$L__BB30_87;
	ld.shared.u32 	%r403, [%r9+52];
$L__BB30_87:
	shfl.sync.idx.b32	%r331|%p70, %r403, 0, 31, -1;
	ld.shared.u64 	%rd252, [%r37+3328];
	mov.b32 	%f520, %r331;
	and.b64  	%rd253, %rd16, %rd252;
	popc.b64 	%r332, %rd253;
	cvt.rn.f32.u32 	%f521, %r332;
	mul.f32 	%f522, %f520, %f521;
	fma.rn.f32 	%f523, %f1, %f522, %f630;
	and.b64  	%rd254, %rd17, %rd252;
	popc.b64 	%r333, %rd254;
	cvt.rn.f32.u32 	%f524, %r333;
	mul.f32 	%f525, %f520, %f524;
	fma.rn.f32 	%f526, %f2, %f525, %f523;
	and.b64  	%rd255, %rd18, %rd252;
	popc.b64 	%r334, %rd255;
	cvt.rn.f32.u32 	%f527, %r334;
	mul.f32 	%f528, %f520, %f527;
	fma.rn.f32 	%f529, %f3, %f528, %f526;
	and.b64  	%rd256, %rd19, %rd252;
	popc.b64 	%r335, %rd256;
	cvt.rn.f32.u32 	%f530, %r335;
	mul.f32 	%f531, %f520, %f530;
	fma.rn.f32 	%f532, %f4, %f531, %f529;
	and.b64  	%rd257, %rd20, %rd252;
	popc.b64 	%r336, %rd257;
	cvt.rn.f32.u32 	%f533, %r336;
	mul.f32 	%f534, %f520, %f533;
	fma.rn.f32 	%f535, %f5, %f534, %f532;
	and.b64  	%rd258, %rd21, %rd252;
	popc.b64 	%r337, %rd258;
	cvt.rn.f32.u32 	%f536, %r337;
	mul.f32 	%f537, %f520, %f536;
	fma.rn.f32 	%f538, %f6, %f537, %f535;
	and.b64  	%rd259, %rd22, %rd252;
	popc.b64 	%r338, %rd259;
	cvt.rn.f32.u32 	%f539, %r338;
	mul.f32 	%f540, %f520, %f539;
	fma.rn.f32 	%f541, %f7, %f540, %f538;
	and.b64  	%rd260, %rd23, %rd252;
	popc.b64 	%r339, %rd260;
	cvt.rn.f32.u32 	%f542, %r339;
	mul.f32 	%f543, %f520, %f542;
	fma.rn.f32 	%f544, %f8, %f543, %f541;
	and.b64  	%rd261, %rd24, %rd252;
	popc.b64 	%r340, %rd261;
	cvt.rn.f32.u32 	%f545, %r340;
	mul.f32 	%f546, %f520, %f545;
	fma.rn.f32 	%f547, %f9, %f546, %f544;
	and.b64  	%rd262, %rd25, %rd252;
	popc.b64 	%r341, %rd262;
	cvt.rn.f32.u32 	%f548, %r341;
	mul.f32 	%f549, %f520, %f548;
	fma.rn.f32 	%f550, %f10, %f549, %f547;
	and.b64  	%rd263, %rd26, %rd252;
	popc.b64 	%r342, %rd263;
	cvt.rn.f32.u32 	%f551, %r342;
	mul.f32 	%f552, %f520, %f551;
	fma.rn.f32 	%f630, %f11, %f552, %f550;
$L__BB30_88:
	setp.lt.s32 	%p71, %r90, 15;
	@%p71 bra 	$L__BB30_92;
	setp.ne.s32 	%p72, %r6, 0;
	mov.b32 	%r404, 0;
	@%p72 bra 	$L__BB30_91;
	ld.shared.u32 	%r404, [%r9+56];
$L__BB30_91:
	shfl.sync.idx.b32	%r344|%p73, %r404, 0, 31, -1;
	ld.shared.u64 	%rd264, [%r37+3584];
	mov.b32 	%f553, %r344;
	and.b64  	%rd265, %rd16, %rd264;
	popc.b64 	%r345, %rd265;
	cvt.rn.f32.u32 	%f554, %r345;
	mul.f32 	%f555, %f553, %f554;
	fma.rn.f32 	%f556, %f1, %f555, %f630;
	and.b64  	%rd266, %rd17, %rd264;
	popc.b64 	%r346, %rd266;
	cvt.rn.f32.u32 	%f557, %r346;
	mul.f32 	%f558, %f553, %f557;
	fma.rn.f32 	%f559, %f2, %f558, %f556;
	and.b64  	%rd267, %rd18, %rd264;
	popc.b64 	%r347, %rd267;
	cvt.rn.f32.u32 	%f560, %r347;
	mul.f32 	%f561, %f553, %f560;
	fma.rn.f32 	%f562, %f3, %f561, %f559;
	and.b64  	%rd268, %rd19, %rd264;
	popc.b64 	%r348, %rd268;
	cvt.rn.f32.u32 	%f563, %r348;
	mul.f32 	%f564, %f553, %f563;
	fma.rn.f32 	%f565, %f4, %f564, %f562;
	and.b64  	%rd269, %rd20, %rd264;
	popc.b64 	%r349, %rd269;
	cvt.rn.f32.u32 	%f566, %r349;
	mul.f32 	%f567, %f553, %f566;
	fma.rn.f32 	%f568, %f5, %f567, %f565;
	and.b64  	%rd270, %rd21, %rd264;
	popc.b64 	%r350, %rd270;
	cvt.rn.f32.u32 	%f569, %r350;
	mul.f32 	%f570, %f553, %f569;
	fma.rn.f32 	%f571, %f6, %f570, %f568;
	and.b64  	%rd271, %rd22, %rd264;
	popc.b64 	%r351, %rd271;
	cvt.rn.f32.u32 	%f572, %r351;
	mul.f32 	%f573, %f553, %f572;
	fma.rn.f32 	%f574, %f7, %f573, %f571;
	and.b64  	%rd272, %rd23, %rd264;
	popc.b64 	%r352, %rd272;
	cvt.rn.f32.u32 	%f575, %r352;
	mul.f32 	%f576, %f553, %f575;
	fma.rn.f32 	%f577, %f8, %f576, %f574;
	and.b64  	%rd273, %rd24, %rd264;
	popc.b64 	%r353, %rd273;
	cvt.rn.f32.u32 	%f578, %r353;
	mul.f32 	%f579, %f553, %f578;
	fma.rn.f32 	%f580, %f9, %f579, %f577;
	and.b64  	%rd274, %rd25, %rd264;
	popc.b64 	%r354, %rd274;
	cvt.rn.f32.u32 	%f581, %r354;
	mul.f32 	%f582, %f553, %f581;
	fma.rn.f32 	%f583, %f10, %f582, %f580;
	and.b64  	%rd275, %rd26, %rd264;
	popc.b64 	%r355, %rd275;
	cvt.rn.f32.u32 	%f584, %r355;
	mul.f32 	%f585, %f553, %f584;
	fma.rn.f32 	%f630, %f11, %f585, %f583;
$L__BB30_92:
	setp.ne.s32 	%p74, %r90, 16;
	@%p74 bra 	$L__BB30_96;
	setp.ne.s32 	%p75, %r6, 0;
	mov.b32 	%r405, 0;
	@%p75 bra 	$L__BB30_95;
	ld.shared.u32 	%r405, [%r9+60];
$L__BB30_95:
	shfl.sync.idx.b32	%r357|%p76, %r405, 0, 31, -1;
	ld.shared.u64 	%rd276, [%r37+3840];
	mov.b32 	%f586, %r357;
	and.b64  	%rd277, %rd16, %rd276;
	popc.b64 	%r358, %rd277;
	cvt.rn.f32.u32 	%f587, %r358;
	mul.f32 	%f588, %f586, %f587;
	fma.rn.f32 	%f589, %f1, %f588, %f630;
	and.b64  	%rd278, %rd17, %rd276;
	popc.b64 	%r359, %rd278;
	cvt.rn.f32.u32 	%f590, %r359;
	mul.f32 	%f591, %f586, %f590;
	fma.rn.f32 	%f592, %f2, %f591, %f589;
	and.b64  	%rd279, %rd18, %rd276;
	popc.b64 	%r360, %rd279;
	cvt.rn.f32.u32 	%f593, %r360;
	mul.f32 	%f594, %f586, %f593;
	fma.rn.f32 	%f595, %f3, %f594, %f592;
	and.b64  	%rd280, %rd19, %rd276;
	popc.b64 	%r361, %rd280;
	cvt.rn.f32.u32 	%f596, %r361;
	mul.f32 	%f597, %f586, %f596;
	fma.rn.f32 	%f598, %f4, %f597, %f595;
	and.b64  	%rd281, %rd20, %rd276;
	popc.b64 	%r362, %rd281;
	cvt.rn.f32.u32 	%f599, %r362;
	mul.f32 	%f600, %f586, %f599;
	fma.rn.f32 	%f601, %f5, %f600, %f598;
	and.b64  	%rd282, %rd21, %rd276;
	popc.b64 	%r363, %rd282;
	cvt.rn.f32.u32 	%f602, %r363;
	mul.f32 	%f603, %f586, %f602;
	fma.rn.f32 	%f604, %f6, %f603, %f601;
	and.b64  	%rd283, %rd22, %rd276;
	popc.b64 	%r364, %rd283;
	cvt.rn.f32.u32 	%f605, %r364;
	mul.f32 	%f606, %f586, %f605;
	fma.rn.f32 	%f607, %f7, %f606, %f604;
	and.b64  	%rd284, %rd23, %rd276;
	popc.b64 	%r365, %rd284;
	cvt.rn.f32.u32 	%f608, %r365;
	mul.f32 	%f609, %f586, %f608;
	fma.rn.f32 	%f610, %f8, %f609, %f607;
	and.b64  	%rd285, %rd24, %rd276;
	popc.b64 	%r366, %rd285;
	cvt.rn.f32.u32 	%f611, %r366;
	mul.f32 	%f612, %f586, %f611;
	fma.rn.f32 	%f613, %f9, %f612, %f610;
	and.b64  	%rd286, %rd25, %rd276;
	popc.b64 	%r367, %rd286;
	cvt.rn.f32.u32 	%f614, %r367;
	mul.f32 	%f615, %f586, %f614;
	fma.rn.f32 	%f616, %f10, %f615, %f613;
	and.b64  	%rd287, %rd26, %rd276;
	popc.b64 	%r368, %rd287;
	cvt.rn.f32.u32 	%f617, %r368;
	mul.f32 	%f618, %f586, %f617;
	fma.rn.f32 	%f630, %f11, %f618, %f616;
$L__BB30_96:
	setp.ne.s32 	%p77, %r6, 0;
	mov.b32 	%r369, %f630;
	shfl.sync.down.b32	%r370|%p78, %r369, 16, 31, -1;
	mov.b32 	%f619, %r370;
	add.f32 	%f620, %f630, %f619;
	mov.b32 	%r371, %f620;
	shfl.sync.down.b32	%r372|%p79, %r371, 8, 31, -1;
	mov.b32 	%f621, %r372;
	add.f32 	%f622, %f620, %f621;
	mov.b32 	%r373, %f622;
	shfl.sync.down.b32	%r374|%p80, %r373, 4, 31, -1;
	mov.b32 	%f623, %r374;
	add.f32 	%f624, %f622, %f623;
	mov.b32 	%r375, %f624;
	shfl.sync.down.b32	%r376|%p81, %r375, 2, 31, -1;
	mov.b32 	%f625, %r376;
	add.f32 	%f626, %f624, %f625;
	mov.b32 	%r377, %f626;
	shfl.sync.down.b32	%r378|%p82, %r377, 1, 31, -1;
	mov.b32 	%f627, %r378;
	add.f32 	%f46, %f626, %f627;
	@%p77 bra 	$L__BB30_98;
	mul.f32 	%f628, %f47, %f46;
	add.s64 	%rd288, %rd81, %rd14;
	shl.b64 	%rd289, %rd288, 2;
	add.s64 	%rd290, %rd10, %rd289;
	st.global.f32 	[%rd290], %f628;
$L__BB30_98:
	add.s32 	%r379, %r7, 31;
	shr.u32 	%r380, %r379, 5;
	add.s32 	%r389, %r389, %r380;
	setp.lt.u32 	%p83, %r389, %r2;
	@%p83 bra 	$L__BB30_26;
$L__BB30_99:
	bar.sync 	0;
	add.s32 	%r386, %r386, 1;
	setp.ne.s32 	%p84, %r386, %r1;
	@%p84 bra 	$L__BB30_18;
$L__BB30_100:
	ret;
$L__BB30_101:
	mul.wide.u32 	%rd51, %r382, 8;
	add.s64 	%rd44, %rd2, %rd51;
	// begin inline asm
	ld.global.nc.u64 %rd43, [%rd44];
	// end inline asm
	add.s32 	%r115, %r382, %r20;
	shl.b32 	%r116, %r115, 3;
	add.s32 	%r117, %r8, %r116;
	st.shared.u64 	[%r117], %rd43;
	add.s32 	%r118, %r382, %r7;
	mul.wide.u32 	%rd52, %r118, 8;
	add.s64 	%rd46, %rd2, %rd52;
	// begin inline asm
	ld.global.nc.u64 %rd45, [%rd46];
	// end inline asm
	shl.b32 	%r119, %r7, 3;
	add.s32 	%r120, %r117, %r119;
	st.shared.u64 	[%r120], %rd45;
	add.s32 	%r121, %r118, %r7;
	mul.wide.u32 	%rd53, %r121, 8;
	add.s64 	%rd48, %rd2, %rd53;
	// begin inline asm
	ld.global.nc.u64 %rd47, [%rd48];
	// end inline asm
	add.s32 	%r122, %r120, %r119;
	st.shared.u64 	[%r122], %rd47;
	add.s32 	%r123, %r121, %r7;
	mul.wide.u32 	%rd54, %r123, 8;
	add.s64 	%rd50, %rd2, %rd54;
	// begin inline asm
	ld.global.nc.u64 %rd49, [%rd50];
	// end inline asm
	add.s32 	%r124, %r122, %r119;
	st.shared.u64 	[%r124], %rd49;
	add.s32 	%r382, %r123, %r7;
	setp.lt.u32 	%p10, %r382, 352;
	@%p10 bra 	$L__BB30_101;
	bra.uni 	$L__BB30_9;

}
	// .globl	_Z67popcount_weighted_keys_literal_fused_multiq_kernel_warp_out_w32_sb2ILi12EEvPKyPKfiiS1_S3_iiiiiPKxS5_fiPf
.visible .entry _Z67popcount_weighted_keys_literal_fused_multiq_kernel_warp_out_w32_sb2ILi12EEvPKyPKfiiS1_S3_iiiiiPKxS5_fiPf(
	.param .u64 .ptr .align 1 _Z67popcount_weighted_keys_literal_fused_multiq_kernel_warp_out_w32_sb2ILi12EEvPKyPKfiiS1_S3_iiiiiPKxS5_fiPf_param_0,
	.param .u64 .ptr .align 1 _Z67popcount_weighted_keys_literal_fused_multiq_kernel_warp_out_w32_sb2ILi12EEvPKyPKfiiS1_S3_iiiiiPKxS5_fiPf_param_1,
	.param .u32 _Z67popcount_weighted_keys_literal_fused_multiq_kernel_warp_out_w32_sb2ILi12EEvPKyPKfiiS1_S3_iiiiiPKxS5_fiPf_param_2,
	.param .u32 _Z67popcount_weighted_keys_literal_fused_multiq_kernel_warp_out_w32_sb2ILi12EEvPKyPKfiiS1_S3_iiiiiPKxS5_fiPf_param_3,
	.param .u64 .ptr .align 1 _Z67popcount_weighted_keys_literal_fused_multiq_kernel_warp_out_w32_sb2ILi12EEvPKyPKfiiS1_S3_iiiiiPKxS5_fiPf_param_4,
	.param .u64 .ptr .align 1 _Z67popcount_weighted_keys_literal_fused_multiq_kernel_warp_out_w32_sb2ILi12EEvPKyPKfiiS1_S3_iiiiiPKxS5_fiPf_param_5,
	.param .u32 _Z67popcount_weighted_keys_literal_fused_multiq_kernel_warp_out_w32_sb2ILi12EEvPKyPKfiiS1_S3_iiiiiPKxS5_fiPf_param_6,
	.param .u32 _Z67popcount_weighted_keys_literal_fused_multiq_kernel_warp_out_w32_sb2ILi12EEvPKyPKfiiS1_S3_iiiiiPKxS5_fiPf_param_7,
	.param .u32 _Z67popcount_weighted_keys_literal_fused_multiq_kernel_warp_out_w32_sb2ILi12EEvPKyPKfiiS1_S3_iiiiiPKxS5_fiPf_param_8,
	.param .u32 _Z67popcount_weighted_keys_literal_fused_multiq_kernel_warp_out_w32_sb2ILi12EEvPKyPKfiiS1_S3_iiiiiPKxS5_fiPf_param_9,
	.param .u32 _Z67popcount_weighted_keys_literal_fused_multiq_kernel_warp_out_w32_sb2ILi12EEvPKyPKfiiS1_S3_iiiiiPKxS5_fiPf_param_10,
	.param .u64 .ptr .align 1 _Z67popcount_weighted_keys_literal_fused_multiq_kernel_warp_out_w32_sb2ILi12EEvPKyPKfiiS1_S3_iiiiiPKxS5_fiPf_param_11,
	.param .u64 .ptr .align 1 _Z67popcount_weighted_keys_literal_fused_multiq_kernel_warp_out_w32_sb2ILi12EEvPKyPKfiiS1_S3_iiiiiPKxS5_fiPf_param_12,
	.param .f32 _Z67popcount_weighted_keys_literal_fused_multiq_kernel_warp_out_w32_sb2ILi12EEvPKyPKfiiS1_S3_iiiiiPKxS5_fiPf_param_13,
	.param .u32 _Z67popcount_weighted_keys_literal_fused_multiq_kernel_warp_out_w32_sb2ILi12EEvPKyPKfiiS1_S3_iiiiiPKxS5_fiPf_param_14,
	.param .u64 .ptr .align 1 _Z67popcount_weighted_keys_literal_fused_multiq_kernel_warp_out_w32_sb2ILi12EEvPKyPKfiiS1_S3_iiiiiPKxS5_fiPf_param_15
)
{
	.reg .pred 	%p<504>;
	.reg .b32 	%r<2355>;
	.reg .b32 	%f<2300>;
	.reg .b64 	%rd<694>;

	ld.param.u64 	%rd128, [_Z67popcount_weighted_keys_literal_fused_multiq_kernel_warp_out_w32_sb2ILi12EEvPKyPKfiiS1_S3_iiiiiPKxS5_fiPf_param_4];
	ld.param.u64 	%rd129, [_Z67popcount_weighted_keys_literal_fused_multiq_kernel_warp_out_w32_sb2ILi12EEvPKyPKfiiS1_S3_iiiiiPKxS5_fiPf_param_5];
	ld.param.u32 	%r84, [_Z67popcount_weighted_keys_literal_fused_multiq_kernel_warp_out_w32_sb2ILi12EEvPKyPKfiiS1_S3_iiiiiPKxS5_fiPf_param_7];
	ld.param.u32 	%r85, [_Z67popcount_weighted_keys_literal_fused_multiq_kernel_warp_out_w32_sb2ILi12EEvPKyPKfiiS1_S3_iiiiiPKxS5_fiPf_param_8];
	ld.param.u32 	%r88, [_Z67popcount_weighted_keys_literal_fused_multiq_kernel_warp_out_w32_sb2ILi12EEvPKyPKfiiS1_S3_iiiiiPKxS5_fiPf_param_9];
	ld.param.u32 	%r86, [_Z67popcount_weighted_keys_literal_fused_multiq_kernel_warp_out_w32_sb2ILi12EEvPKyPKfiiS1_S3_iiiiiPKxS5_fiPf_param_10];
	mov.u32 	%r89, %ctaid.x;
	mov.u32 	%r90, %ctaid.y;
	max.s32 	%r1, %r88, 1;
	max.s32 	%r2, %r86, 1;
	mul.lo.s32 	%r91, %r1, %r90;
	mul.lo.s32 	%r3, %r2, %r89;
	setp.ge.s32 	%p2, %r91, %r85;
	@%p2 bra 	$L__BB31_908;
	ld.param.u32 	%r2075, [_Z67popcount_weighted_keys_literal_fused_multiq_kernel_warp_out_w32_sb2ILi12EEvPKyPKfiiS1_S3_iiiiiPKxS5_fiPf_param_2];
	mov.u32 	%r4, %tid.x;
	shl.b32 	%r93, %r2075, 8;
	mov.u32 	%r94, shmem$1;
	add.s32 	%r5, %r94, %r93;
	mad.lo.s32 	%r95, %r2, 3072, %r5;
	shl.b32 	%r96, %r2075, 2;
	add.s32 	%r6, %r95, %r96;
	mov.u32 	%r7, %ntid.x;
	add.s32 	%r8, %r4, %r7;
	max.u32 	%r97, %r8, 384;
	setp.lt.u32 	%p3, %r8, 384;
	selp.u32 	%r98, 1, 0, %p3;
	add.s32 	%r99, %r8, %r98;
	sub.s32 	%r100, %r97, %r99;
	div.u32 	%r101, %r100, %r7;
	add.s32 	%r9, %r101, %r98;
	max.u32 	%r102, %r8, 12;
	setp.lt.u32 	%p4, %r8, 12;
	selp.u32 	%r103, 1, 0, %p4;
	add.s32 	%r104, %r8, %r103;
	sub.s32 	%r105, %r102, %r104;
	div.u32 	%r106, %r105, %r7;
	add.s32 	%r10, %r106, %r103;
	and.b32  	%r11, %r9, 3;
	add.s32 	%r12, %r8, %r7;
	add.s32 	%r13, %r12, %r7;
	and.b32  	%r14, %r10, 3;
	mov.b32 	%r2327, 0;
$L__BB31_2:
	add.s32 	%r16, %r2327, %r3;
	setp.ge.s32 	%p5, %r16, %r84;
	@%p5 bra 	$L__BB31_16;
	setp.gt.u32 	%p6, %r4, 383;
	cvt.u64.u32 	%rd1, %r16;
	@%p6 bra 	$L__BB31_9;
	mad.lo.s64 	%rd2, %rd1, 3072, %rd128;
	setp.eq.s32 	%p7, %r11, 3;
	mul.lo.s32 	%r17, %r2327, 384;
	mov.u32 	%r2328, %r4;
	@%p7 bra 	$L__BB31_8;
	setp.eq.s32 	%p8, %r11, 0;
	mul.wide.u32 	%rd135, %r4, 8;
	add.s64 	%rd134, %rd2, %rd135;
	// begin inline asm
	ld.global.nc.u64 %rd133, [%rd134];
	// end inline asm
	add.s32 	%r107, %r4, %r17;
	shl.b32 	%r108, %r107, 3;
	add.s32 	%r18, %r5, %r108;
	st.shared.u64 	[%r18], %rd133;
	mov.u32 	%r2328, %r8;
	@%p8 bra 	$L__BB31_8;
	setp.eq.s32 	%p9, %r11, 1;
	mul.wide.s32 	%rd138, %r7, 8;
	add.s64 	%rd137, %rd134, %rd138;
	// begin inline asm
	ld.global.nc.u64 %rd136, [%rd137];
	// end inline asm
	shl.b32 	%r19, %r7, 3;
	add.s32 	%r20, %r18, %r19;
	st.shared.u64 	[%r20], %rd136;
	mov.u32 	%r2328, %r12;
	@%p9 bra 	$L__BB31_8;
	add.s64 	%rd140, %rd137, %rd138;
	// begin inline asm
	ld.global.nc.u64 %rd139, [%rd140];
	// end inline asm
	add.s32 	%r109, %r20, %r19;
	st.shared.u64 	[%r109], %rd139;
	mov.u32 	%r2328, %r13;
$L__BB31_8:
	setp.lt.u32 	%p10, %r9, 3;
	@%p10 bra 	$L__BB31_9;
	bra.uni 	$L__BB31_909;
$L__BB31_9:
	setp.gt.u32 	%p12, %r4, 11;
	@%p12 bra 	$L__BB31_16;
	mad.lo.s64 	%rd5, %rd1, 48, %rd129;
	setp.eq.s32 	%p13, %r14, 3;
	mul.lo.s32 	%r22, %r2327, 12;
	mov.u32 	%r2329, %r4;
	@%p13 bra 	$L__BB31_14;
	setp.eq.s32 	%p14, %r14, 0;
	mul.wide.u32 	%rd155, %r4, 4;
	add.s64 	%rd154, %rd5, %rd155;
	// begin inline asm
	ld.global.nc.f32 %f951, [%rd154];
	// end inline asm
	add.s32 	%r120, %r4, %r22;
	shl.b32 	%r121, %r120, 2;
	add.s32 	%r23, %r6, %r121;
	st.shared.f32 	[%r23], %f951;
	mov.u32 	%r2329, %r8;
	@%p14 bra 	$L__BB31_14;
	setp.eq.s32 	%p15, %r14, 1;
	mul.wide.s32 	%rd157, %r7, 4;
	add.s64 	%rd156, %rd154, %rd157;
	// begin inline asm
	ld.global.nc.f32 %f952, [%rd156];
	// end inline asm
	shl.b32 	%r24, %r7, 2;
	add.s32 	%r25, %r23, %r24;
	st.shared.f32 	[%r25], %f952;
	mov.u32 	%r2329, %r12;
	@%p15 bra 	$L__BB31_14;
	add.s64 	%rd158, %rd156, %rd157;
	// begin inline asm
	ld.global.nc.f32 %f953, [%rd158];
	// end inline asm
	add.s32 	%r122, %r25, %r24;
	st.shared.f32 	[%r122], %f953;
	mov.u32 	%r2329, %r13;
$L__BB31_14:
	setp.lt.u32 	%p16, %r10, 3;
	@%p16 bra 	$L__BB31_16;
$L__BB31_15:
	mul.wide.u32 	%rd164, %r2329, 4;
	add.s64 	%rd160, %rd5, %rd164;
	// begin inline asm
	ld.global.nc.f32 %f954, [%rd160];
	// end inline asm
	add.s32 	%r123, %r2329, %r22;
	shl.b32 	%r124, %r123, 2;
	add.s32 	%r125, %r6, %r124;
	st.shared.f32 	[%r125], %f954;
	add.s32 	%r126, %r2329, %r7;
	mul.wide.u32 	%rd165, %r126, 4;
	add.s64 	%rd161, %rd5, %rd165;
	// begin inline asm
	ld.global.nc.f32 %f955, [%rd161];
	// end inline asm
	shl.b32 	%r127, %r7, 2;
	add.s32 	%r128, %r125, %r127;
	st.shared.f32 	[%r128], %f955;
	add.s32 	%r129, %r126, %r7;
	mul.wide.u32 	%rd166, %r129, 4;
	add.s64 	%rd162, %rd5, %rd166;
	// begin inline asm
	ld.global.nc.f32 %f956, [%rd162];
	// end inline asm
	add.s32 	%r130, %r128, %r127;
	st.shared.f32 	[%r130], %f956;
	add.s32 	%r131, %r129, %r7;
	mul.wide.u32 	%rd167, %r131, 4;
	add.s64 	%rd163, %rd5, %rd167;
	// begin inline asm
	ld.global.nc.f32 %f957, [%rd163];
	// end inline asm
	add.s32 	%r132, %r130, %r127;
	st.shared.f32 	[%r132], %f957;
	add.s32 	%r2329, %r131, %r7;
	setp.lt.u32 	%p17, %r2329, 12;
	@%p17 bra 	$L__BB31_15;
$L__BB31_16:
	add.s32 	%r2327, %r2327, 1;
	setp.ne.s32 	%p18, %r2327, %r2;
	@%p18 bra 	$L__BB31_2;
	ld.param.u32 	%r2117, [_Z67popcount_weighted_keys_literal_fused_multiq_kernel_warp_out_w32_sb2ILi12EEvPKyPKfiiS1_S3_iiiiiPKxS5_fiPf_param_10];
	bar.sync 	0;
	shr.u32 	%r134, %r4, 4;
	and.b32  	%r136, %r134, 62;
	or.b32  	%r137, %r136, 1;
	setp.lt.u32 	%p19, %r136, %r2;
	setp.gt.s32 	%p20, %r2117, %r137;
	or.pred  	%p1, %p19, %p20;
	mov.b32 	%r2332, 0;
$L__BB31_18:
	ld.param.u32 	%r2116, [_Z67popcount_weighted_keys_literal_fused_multiq_kernel_warp_out_w32_sb2ILi12EEvPKyPKfiiS1_S3_iiiiiPKxS5_fiPf_param_8];
	mov.u32 	%r138, %ctaid.y;
	mad.lo.s32 	%r139, %r1, %r138, %r2332;
	setp.ge.s32 	%p21, %r139, %r2116;
	@%p21 bra 	$L__BB31_908;
	ld.param.u64 	%rd617, [_Z67popcount_weighted_keys_literal_fused_multiq_kernel_warp_out_w32_sb2ILi12EEvPKyPKfiiS1_S3_iiiiiPKxS5_fiPf_param_12];
	ld.param.u32 	%r2076, [_Z67popcount_weighted_keys_literal_fused_multiq_kernel_warp_out_w32_sb2ILi12EEvPKyPKfiiS1_S3_iiiiiPKxS5_fiPf_param_2];
	shl.b32 	%r140, %r2076, 5;
	mov.u32 	%r2333, %tid.x;
	setp.ge.s32 	%p22, %r2333, %r140;
	mov.u32 	%r142, %ctaid.y;
	mad.lo.s32 	%r143, %r1, %r142, %r2332;
	mul.wide.u32 	%rd171, %r143, 8;
	add.s64 	%rd170, %rd617, %rd171;
	// begin inline asm
	ld.global.nc.s64 %rd169, [%rd170];
	// end inline asm
	@%p22 bra 	$L__BB31_20;
	bra.uni 	$L__BB31_910;
$L__BB31_20:
	ld.param.u32 	%r2078, [_Z67popcount_weighted_keys_literal_fused_multiq_kernel_warp_out_w32_sb2ILi12EEvPKyPKfiiS1_S3_iiiiiPKxS5_fiPf_param_2];
	mov.u32 	%r2334, %tid.x;
	setp.ge.s32 	%p24, %r2334, %r2078;
	@%p24 bra 	$L__BB31_22;
$L__BB31_21:
	ld.param.u32 	%r2079, [_Z67popcount_weighted_keys_literal_fused_multiq_kernel_warp_out_w32_sb2ILi12EEvPKyPKfiiS1_S3_iiiiiPKxS5_fiPf_param_2];
	ld.param.u64 	%rd614, [_Z67popcount_weighted_keys_literal_fused_multiq_kernel_warp_out_w32_sb2ILi12EEvPKyPKfiiS1_S3_iiiiiPKxS5_fiPf_param_1];
	cvt.s64.s32 	%rd181, %r2334;
	mov.u32 	%r152, %ctaid.y;
	mad.lo.s32 	%r153, %r1, %r152, %r2332;
	cvt.u64.u32 	%rd182, %r153;
	cvt.s64.s32 	%rd183, %r2079;
	mad.lo.s64 	%rd184, %rd182, %rd183, %rd181;
	shl.b64 	%rd185, %rd184, 2;
	add.s64 	%rd180, %rd614, %rd185;
	// begin inline asm
	ld.global.nc.f32 %f959, [%rd180];
	// end inline asm
	shl.b32 	%r154, %r2079, 8;
	mov.u32 	%r155, shmem$1;
	add.s32 	%r156, %r155, %r154;
	mad.lo.s32 	%r157, %r2, 3072, %r156;
	shl.b32 	%r158, %r2334, 2;
	add.s32 	%r159, %r157, %r158;
	st.shared.f32 	[%r159], %f959;
	mov.u32 	%r160, %ntid.x;
	add.s32 	%r2334, %r2334, %r160;
	setp.lt.s32 	%p25, %r2334, %r2079;
	@%p25 bra 	$L__BB31_21;
$L__BB31_22:
	bar.sync 	0;
	@%p1 bra 	$L__BB31_24;
	bar.sync 	0;
	bra.uni 	$L__BB31_907;
$L__BB31_24:
	mov.u32 	%r161, %tid.x;
	shr.u32 	%r162, %r161, 4;
	and.b32  	%r163, %r162, 62;
	setp.ge.u32 	%p26, %r163, %r2;
	mov.b64 	%rd644, 0;
	@%p26 bra 	$L__BB31_26;
	ld.param.u64 	%rd615, [_Z67popcount_weighted_keys_literal_fused_multiq_kernel_warp_out_w32_sb2ILi12EEvPKyPKfiiS1_S3_iiiiiPKxS5_fiPf_param_11];
	mov.u32 	%r164, %ctaid.x;
	mov.u32 	%r165, %tid.x;
	shr.u32 	%r166, %r165, 4;
	and.b32  	%r167, %r166, 62;
	mad.lo.s32 	%r168, %r2, %r164, %r167;
	mul.wide.u32 	%rd189, %r168, 8;
	add.s64 	%rd188, %rd615, %rd189;
	// begin inline asm
	ld.global.nc.s64 %rd644, [%rd188];
	// end inline asm
$L__BB31_26:
	ld.param.u32 	%r2118, [_Z67popcount_weighted_keys_literal_fused_multiq_kernel_warp_out_w32_sb2ILi12EEvPKyPKfiiS1_S3_iiiiiPKxS5_fiPf_param_10];
	mov.u32 	%r169, %tid.x;
	shr.u32 	%r170, %r169, 4;
	or.b32  	%r171, %r170, 1;
	setp.le.s32 	%p27, %r2118, %r171;
	mov.b64 	%rd645, 0;
	@%p27 bra 	$L__BB31_28;
	ld.param.u64 	%rd616, [_Z67popcount_weighted_keys_literal_fused_multiq_kernel_warp_out_w32_sb2ILi12EEvPKyPKfiiS1_S3_iiiiiPKxS5_fiPf_param_11];
	mov.u32 	%r172, %ctaid.x;
	mov.u32 	%r173, %tid.x;
	shr.u32 	%r174, %r173, 4;
	and.b32  	%r175, %r174, 62;
	mad.lo.s32 	%r176, %r2, %r172, %r175;
	mul.wide.u32 	%rd193, %r176, 8;
	add.s64 	%rd194, %rd616, %rd193;
	add.s64 	%rd192, %rd194, 8;
	// begin inline asm
	ld.global.nc.s64 %rd645, [%rd192];
	// end inline asm
$L__BB31_28:
	mov.u32 	%r177, %tid.x;
	shr.u32 	%r178, %r177, 4;
	and.b32  	%r179, %r178, 62;
	setp.ge.u32 	%p28, %r179, %r2;
	@%p28 bra 	$L__BB31_30;
	ld.param.u32 	%r2080, [_Z67popcount_weighted_keys_literal_fused_multiq_kernel_warp_out_w32_sb2ILi12EEvPKyPKfiiS1_S3_iiiiiPKxS5_fiPf_param_2];
	shl.b32 	%r180, %r2080, 8;
	mov.u32 	%r181, shmem$1;
	add.s32 	%r182, %r181, %r180;
	mad.lo.s32 	%r183, %r2, 3072, %r182;
	shl.b32 	%r184, %r2080, 2;
	add.s32 	%r185, %r183, %r184;
	mov.u32 	%r186, %tid.x;
	shr.u32 	%r187, %r186, 4;
	and.b32  	%r188, %r187, 62;
	mad.lo.s32 	%r189, %r188, 48, %r185;
	ld.shared.f32 	%f1813, [%r189];
	mul.lo.s32 	%r190, %r188, 384;
	and.b32  	%r191, %r186, 31;
	or.b32  	%r192, %r190, %r191;
	shl.b32 	%r193, %r192, 3;
	add.s32 	%r194, %r182, %r193;
	ld.shared.u64 	%rd631, [%r194];
	ld.shared.f32 	%f1812, [%r189+4];
	ld.shared.u64 	%rd630, [%r194+256];
	ld.shared.f32 	%f1811, [%r189+8];
	ld.shared.u64 	%rd629, [%r194+512];
	ld.shared.f32 	%f1810, [%r189+12];
	ld.shared.u64 	%rd628, [%r194+768];
	ld.shared.f32 	%f1809, [%r189+16];
	ld.shared.u64 	%rd627, [%r194+1024];
	ld.shared.f32 	%f1808, [%r189+20];
	ld.shared.u64 	%rd626, [%r194+1280];
	ld.shared.f32 	%f1807, [%r189+24];
	ld.shared.u64 	%rd625, [%r194+1536];
	ld.shared.f32 	%f1806, [%r189+28];
	ld.shared.u64 	%rd624, [%r194+1792];
	ld.shared.f32 	%f1805, [%r189+32];
	ld.shared.u64 	%rd623, [%r194+2048];
	ld.shared.f32 	%f1804, [%r189+36];
	ld.shared.u64 	%rd622, [%r194+2304];
	ld.shared.f32 	%f1803, [%r189+40];
	ld.shared.u64 	%rd621, [%r194+2560];
	ld.shared.f32 	%f1802, [%r189+44];
	ld.shared.u64 	%rd620, [%r194+2816];
$L__BB31_30:
	ld.param.u32 	%r2119, [_Z67popcount_weighted_keys_literal_fused_multiq_kernel_warp_out_w32_sb2ILi12EEvPKyPKfiiS1_S3_iiiiiPKxS5_fiPf_param_10];
	mov.u32 	%r195, %tid.x;
	shr.u32 	%r196, %r195, 4;
	or.b32  	%r197, %r196, 1;
	setp.le.s32 	%p29, %r2119, %r197;
	@%p29 bra 	$L__BB31_32;
	ld.param.u32 	%r2081, [_Z67popcount_weighted_keys_literal_fused_multiq_kernel_warp_out_w32_sb2ILi12EEvPKyPKfiiS1_S3_iiiiiPKxS5_fiPf_param_2];
	shl.b32 	%r198, %r2081, 8;
	mov.u32 	%r199, shmem$1;
	add.s32 	%r200, %r199, %r198;
	mad.lo.s32 	%r201, %r2, 3072, %r200;
	shl.b32 	%r202, %r2081, 2;
	add.s32 	%r203, %r201, %r202;
	mov.u32 	%r204, %tid.x;
	shr.u32 	%r205, %r204, 4;
	and.b32  	%r206, %r205, 62;
	mad.lo.s32 	%r207, %r206, 48, %r203;
	ld.shared.f32 	%f1825, [%r207+48];
	mul.lo.s32 	%r208, %r206, 384;
	and.b32  	%r209, %r204, 31;
	or.b32  	%r210, %r208, %r209;
	shl.b32 	%r211, %r210, 3;
	add.s32 	%r212, %r200, %r211;
	ld.shared.u64 	%rd643, [%r212+3072];
	ld.shared.f32 	%f1824, [%r207+52];
	ld.shared.u64 	%rd642, [%r212+3328];
	ld.shared.f32 	%f1823, [%r207+56];
	ld.shared.u64 	%rd641, [%r212+3584];
	ld.shared.f32 	%f1822, [%r207+60];
	ld.shared.u64 	%rd640, [%r212+3840];
	ld.shared.f32 	%f1821, [%r207+64];
	ld.shared.u64 	%rd639, [%r212+4096];
	ld.shared.f32 	%f1820, [%r207+68];
	ld.shared.u64 	%rd638, [%r212+4352];
	ld.shared.f32 	%f1819, [%r207+72];
	ld.shared.u64 	%rd637, [%r212+4608];
	ld.shared.f32 	%f1818, [%r207+76];
	ld.shared.u64 	%rd636, [%r212+4864];
	ld.shared.f32 	%f1817, [%r207+80];
	ld.shared.u64 	%rd635, [%r212+5120];
	ld.shared.f32 	%f1816, [%r207+84];
	ld.shared.u64 	%rd634, [%r212+5376];
	ld.shared.f32 	%f1815, [%r207+88];
	ld.shared.u64 	%rd633, [%r212+5632];
	ld.shared.f32 	%f1814, [%r207+92];
	ld.shared.u64 	%rd632, [%r212+5888];
$L__BB31_32:
	ld.param.u32 	%r2082, [_Z67popcount_weighted_keys_literal_fused_multiq_kernel_warp_out_w32_sb2ILi12EEvPKyPKfiiS1_S3_iiiiiPKxS5_fiPf_param_2];
	setp.lt.s32 	%p30, %r2082, 17;
	@%p30 bra 	$L__BB31_85;
	ld.param.u32 	%r2083, [_Z67popcount_weighted_keys_literal_fused_multiq_kernel_warp_out_w32_sb2ILi12EEvPKyPKfiiS1_S3_iiiiiPKxS5_fiPf_param_2];
	shl.b32 	%r213, %r2083, 8;
	mov.u32 	%r214, shmem$1;
	add.s32 	%r215, %r214, %r213;
	mad.lo.s32 	%r2351, %r2, 3072, %r215;
	mov.u32 	%r216, %tid.x;
	shl.b32 	%r217, %r216, 3;
	and.b32  	%r218, %r217, 248;
	add.s32 	%r2353, %r214, %r218;
	neg.s32 	%r2352, %r2083;
	mov.f32 	%f960, 0f00000000;
	mov.f32 	%f1899, %f960;
	mov.f32 	%f1898, %f960;
$L__BB31_34:
	mov.u32 	%r220, %tid.x;
	and.b32  	%r221, %r220, 31;
	setp.ne.s32 	%p31, %r221, 0;
	mov.b32 	%r2354, 0;
	@%p31 bra 	$L__BB31_36;
	ld.shared.u32 	%r2354, [%r2351];
$L__BB31_36:
	mov.u32 	%r222, %tid.x;
	shr.u32 	%r223, %r222, 4;
	and.b32  	%r224, %r223, 62;
	setp.ge.u32 	%p32, %r224, %r2;
	shfl.sync.idx.b32	%r225|%p33, %r2354, 0, 31, -1;
	mov.b32 	%f873, %r225;
	ld.shared.u64 	%rd101, [%r2353];
	add.s32 	%r2353, %r2353, 256;
	@%p32 bra 	$L__BB31_38;
	and.b64  	%rd195, %rd631, %rd101;
	popc.b64 	%r226, %rd195;
	cvt.rn.f32.u32 	%f961, %r226;
	mul.f32 	%f962, %f873, %f961;
	fma.rn.f32 	%f1898, %f1813, %f962, %f1898;
$L__BB31_38:
	ld.param.u32 	%r2120, [_Z67popcount_weighted_keys_literal_fused_multiq_kernel_warp_out_w32_sb2ILi12EEvPKyPKfiiS1_S3_iiiiiPKxS5_fiPf_param_10];
	mov.u32 	%r227, %tid.x;
	shr.u32 	%r228, %r227, 4;
	or.b32  	%r229, %r228, 1;
	setp.le.s32 	%p34, %r2120, %r229;
	@%p34 bra 	$L__BB31_40;
	and.b64  	%rd196, %rd643, %rd101;
	popc.b64 	%r230, %rd196;
	cvt.rn.f32.u32 	%f963, %r230;
	mul.f32 	%f964, %f873, %f963;
	fma.rn.f32 	%f1899, %f1825, %f964, %f1899;
$L__BB31_40:
	mov.u32 	%r231, %tid.x;
	shr.u32 	%r232, %r231, 4;
	and.b32  	%r233, %r232, 62;
	setp.ge.u32 	%p35, %r233, %r2;
	@%p35 bra 	$L__BB31_42;
	and.b64  	%rd197, %rd630, %rd101;
	popc.b64 	%r234, %rd197;
	cvt.rn.f32.u32 	%f965, %r234;
	mul.f32 	%f966, %f873, %f965;
	fma.rn.f32 	%f1898, %f1812, %f966, %f1898;
$L__BB31_42:
	ld.param.u32 	%r2121, [_Z67popcount_weighted_keys_literal_fused_multiq_kernel_warp_out_w32_sb2ILi12EEvPKyPKfiiS1_S3_iiiiiPKxS5_fiPf_param_10];
	mov.u32 	%r235, %tid.x;
	shr.u32 	%r236, %r235, 4;
	or.b32  	%r237, %r236, 1;
	setp.le.s32 	%p36, %r2121, %r237;
	@%p36 bra 	$L__BB31_44;
	and.b64  	%rd198, %rd642, %rd101;
	popc.b64 	%r238, %rd198;
	cvt.rn.f32.u32 	%f967, %r238;
	mul.f32 	%f968, %f873, %f967;
	fma.rn.f32 	%f1899, %f1824, %f968, %f1899;
$L__BB31_44:
	mov.u32 	%r239, %tid.x;
	shr.u32 	%r240, %r239, 4;
	and.b32  	%r241, %r240, 62;
	setp.ge.u32 	%p37, %r241, %r2;
	@%p37 bra 	$L__BB31_46;
	and.b64  	%rd199, %rd629, %rd101;
	popc.b64 	%r242, %rd199;
	cvt.rn.f32.u32 	%f969, %r242;
	mul.f32 	%f970, %f873, %f969;
	fma.rn.f32 	%f1898, %f1811, %f970, %f1898;
$L__BB31_46:
	ld.param.u32 	%r2122, [_Z67popcount_weighted_keys_literal_fused_multiq_kernel_warp_out_w32_sb2ILi12EEvPKyPKfiiS1_S3_iiiiiPKxS5_fiPf_param_10];
	mov.u32 	%r243, %tid.x;
	shr.u32 	%r244, %r243, 4;
	or.b32  	%r245, %r244, 1;
	setp.le.s32 	%p38, %r2122, %r245;
	@%p38 bra 	$L__BB31_48;
	and.b64  	%rd200, %rd641, %rd101;
	popc.b64 	%r246, %rd200;
	cvt.rn.f32.u32 	%f971, %r246;
	mul.f32 	%f972, %f873, %f971;
	fma.rn.f32 	%f1899, %f1823, %f972, %f1899;
$L__BB31_48:
	mov.u32 	%r247, %tid.x;
	shr.u32 	%r248, %r247, 4;
	and.b32  	%r249, %r248, 62;
	setp.ge.u32 	%p39, %r249, %r2;
	@%p39 bra 	$L__BB31_50;
	and.b64  	%rd201, %rd628, %rd101;
	popc.b64 	%r250, %rd201;
	cvt.rn.f32.u32 	%f973, %r250;
	mul.f32 	%f974, %f873, %f973;
	fma.rn.f32 	%f1898, %f1810, %f974, %f1898;
$L__BB31_50:
	ld.param.u32 	%r2123, [_Z67popcount_weighted_keys_literal_fused_multiq_kernel_warp_out_w32_sb2ILi12EEvPKyPKfiiS1_S3_iiiiiPKxS5_fiPf_param_10];
	mov.u32 	%r251, %tid.x;
	shr.u32 	%r252, %r251, 4;
	or.b32  	%r253, %r252, 1;
	setp.le.s32 	%p40, %r2123, %r253;
	@%p40 bra 	$L__BB31_52;
	and.b64  	%rd202, %rd640, %rd101;
	popc.b64 	%r254, %rd202;
	cvt.rn.f32.u32 	%f975, %r254;
	mul.f32 	%f976, %f873, %f975;
	fma.rn.f32 	%f1899, %f1822, %f976, %f1899;
$L__BB31_52:
	mov.u32 	%r255, %tid.x;
	shr.u32 	%r256, %r255, 4;
	and.b32  	%r257, %r256, 62;
	setp.ge.u32 	%p41, %r257, %r2;
	@%p41 bra 	$L__BB31_54;
	and.b64  	%rd203, %rd627, %rd101;
	popc.b64 	%r258, %rd203;
	cvt.rn.f32.u32 	%f977, %r258;
	mul.f32 	%f978, %f873, %f977;
	fma.rn.f32 	%f1898, %f1809, %f978, %f1898;
$L__BB31_54:
	ld.param.u32 	%r2124, [_Z67popcount_weighted_keys_literal_fused_multiq_kernel_warp_out_w32_sb2ILi12EEvPKyPKfiiS1_S3_iiiiiPKxS5_fiPf_param_10];
	mov.u32 	%r259, %tid.x;
	shr.u32 	%r260, %r259, 4;
	or.b32  	%r261, %r260, 1;
	setp.le.s32 	%p42, %r2124, %r261;
	@%p42 bra 	$L__BB31_56;
	and.b64  	%rd204, %rd639, %rd101;
	popc.b64 	%r262, %rd204;
	cvt.rn.f32.u32 	%f979, %r262;
	mul.f32 	%f980, %f873, %f979;
	fma.rn.f32 	%f1899, %f1821, %f980, %f1899;
$L__BB31_56:
	mov.u32 	%r263, %tid.x;
	shr.u32 	%r264, %r263, 4;
	and.b32  	%r265, %r264, 62;
	setp.ge.u32 	%p43, %r265, %r2;
	@%p43 bra 	$L__BB31_58;
	and.b64  	%rd205, %rd626, %rd101;
	popc.b64 	%r266, %rd205;
	cvt.rn.f32.u32 	%f981, %r266;
	mul.f32 	%f982, %f873, %f981;
	fma.rn.f32 	%f1898, %f1808, %f982, %f1898;
$L__BB31_58:
	ld.param.u32 	%r2125, [_Z67popcount_weighted_keys_literal_fused_multiq_kernel_warp_out_w32_sb2ILi12EEvPKyPKfiiS1_S3_iiiiiPKxS5_fiPf_param_10];
	mov.u32 	%r267, %tid.x;
	shr.u32 	%r268, %r267, 4;
	or.b32  	%r269, %r268, 1;
	setp.le.s32 	%p44, %r2125, %r269;
	@%p44 bra 	$L__BB31_60;
	and.b64  	%rd206, %rd638, %rd101;
	popc.b64 	%r270, %rd206;
	cvt.rn.f32.u32 	%f983, %r270;
	mul.f32 	%f984, %f873, %f983;
	fma.rn.f32 	%f1899, %f1820, %f984, %f1899;
$L__BB31_60:
	mov.u32 	%r271, %tid.x;
	shr.u32 	%r272, %r271, 4;
	and.b32  	%r273, %r272, 62;
	setp.ge.u32 	%p45, %r273, %r2;
	@%p45 bra 	$L__BB31_62;
	and.b64  	%rd207, %rd625, %rd101;
	popc.b64 	%r274, %rd207;
	cvt.rn.f32.u32 	%f985, %r274;
	mul.f32 	%f986, %f873, %f985;
	fma.rn.f32 	%f1898, %f1807, %f986, %f1898;
$L__BB31_62:
	ld.param.u32 	%r2126, [_Z67popcount_weighted_keys_literal_fused_multiq_kernel_warp_out_w32_sb2ILi12EEvPKyPKfiiS1_S3_iiiiiPKxS5_fiPf_param_10];
	mov.u32 	%r275, %tid.x;
	shr.u32 	%r276, %r275, 4;
	or.b32  	%r277, %r276, 1;
	setp.le.s32 	%p46, %r2126, %r277;
	@%p46 bra 	$L__BB31_64;
	and.b64  	%rd208, %rd637, %rd101;
	popc.b64 	%r278, %rd208;
	cvt.rn.f32.u32 	%f987, %r278;
	mul.f32 	%f988, %f873, %f987;
	fma.rn.f32 	%f1899, %f1819, %f988, %f1899;
$L__BB31_64:
	mov.u32 	%r279, %tid.x;
	shr.u32 	%r280, %r279, 4;
	and.b32  	%r281, %r280, 62;
	setp.ge.u32 	%p47, %r281, %r2;
	@%p47 bra 	$L__BB31_66;
	and.b64  	%rd209, %rd624, %rd101;
	popc.b64 	%r282, %rd209;
	cvt.rn.f32.u32 	%f989, %r282;
	mul.f32 	%f990, %f873, %f989;
	fma.rn.f32 	%f1898, %f1806, %f990, %f1898;
$L__BB31_66:
	ld.param.u32 	%r2127, [_Z67popcount_weighted_keys_literal_fused_multiq_kernel_warp_out_w32_sb2ILi12EEvPKyPKfiiS1_S3_iiiiiPKxS5_fiPf_param_10];
	mov.u32 	%r283, %tid.x;
	shr.u32 	%r284, %r283, 4;
	or.b32  	%r285, %r284, 1;
	setp.le.s32 	%p48, %r2127, %r285;
	@%p48 bra 	$L__BB31_68;
	and.b64  	%rd210, %rd636, %rd101;
	popc.b64 	%r286, %rd210;
	cvt.rn.f32.u32 	%f991, %r286;
	mul.f32 	%f992, %f873, %f991;
	fma.rn.f32 	%f1899, %f1818, %f992, %f1899;
$L__BB31_68:
	mov.u32 	%r287, %tid.x;
	shr.u32 	%r288, %r287, 4;
	and.b32  	%r289, %r288, 62;
	setp.ge.u32 	%p49, %r289, %r2;
	@%p49 bra 	$L__BB31_70;
	and.b64  	%rd211, %rd623, %rd101;
	popc.b64 	%r290, %rd211;
	cvt.rn.f32.u32 	%f993, %r290;
	mul.f32 	%f994, %f873, %f993;
	fma.rn.f32 	%f1898, %f1805, %f994, %f1898;
$L__BB31_70:
	ld.param.u32 	%r2128, [_Z67popcount_weighted_keys_literal_fused_multiq_kernel_warp_out_w32_sb2ILi12EEvPKyPKfiiS1_S3_iiiiiPKxS5_fiPf_param_10];
	mov.u32 	%r291, %tid.x;
	shr.u32 	%r292, %r291, 4;
	or.b32  	%r293, %r292, 1;
	setp.le.s32 	%p50, %r2128, %r293;
	@%p50 bra 	$L__BB31_72;
	and.b64  	%rd212, %rd635, %rd101;
	popc.b64 	%r294, %rd212;
	cvt.rn.f32.u32 	%f995, %r294;
	mul.f32 	%f996, %f873, %f995;
	fma.rn.f32 	%f1899, %f1817, %f996, %f1899;
$L__BB31_72:
	mov.u32 	%r295, %tid.x;
	shr.u32 	%r296, %r295, 4;
	and.b32  	%r297, %r296, 62;
	setp.ge.u32 	%p51, %r297, %r2;
	@%p51 bra 	$L__BB31_74;
	and.b64  	%rd213, %rd622, %rd101;
	popc.b64 	%r298, %rd213;
	cvt.rn.f32.u32 	%f997, %r298;
	mul.f32 	%f998, %f873, %f997;
	fma.rn.f32 	%f1898, %f1804, %f998, %f1898;
$L__BB31_74:
	ld.param.u32 	%r2129, [_Z67popcount_weighted_keys_literal_fused_multiq_kernel_warp_out_w32_sb2ILi12EEvPKyPKfiiS1_S3_iiiiiPKxS5_fiPf_param_10];
	mov.u32 	%r299, %tid.x;
	shr.u32 	%r300, %r299, 4;
	or.b32  	%r301, %r300, 1;
	setp.le.s32 	%p52, %r2129, %r301;
	@%p52 bra 	$L__BB31_76;
	and.b64  	%rd214, %rd634, %rd101;
	popc.b64 	%r302, %rd214;
	cvt.rn.f32.u32 	%f999, %r302;
	mul.f32 	%f1000, %f873, %f999;
	fma.rn.f32 	%f1899, %f1816, %f1000, %f1899;
$L__BB31_76:
	mov.u32 	%r303, %tid.x;
	shr.u32 	%r304, %r303, 4;
	and.b32  	%r305, %r304, 62;
	setp.ge.u32 	%p53, %r305, %r2;
	@%p53 bra 	$L__BB31_78;
	and.b64  	%rd215, %rd621, %rd101;
	popc.b64 	%r306, %rd215;
	cvt.rn.f32.u32 	%f1001, %r306;
	mul.f32 	%f1002, %f873, %f1001;
	fma.rn.f32 	%f1898, %f1803, %f1002, %f1898;
$L__BB31_78:
	ld.param.u32 	%r2130, [_Z67popcount_weighted_keys_literal_fused_multiq_kernel_warp_out_w32_sb2ILi12EEvPKyPKfiiS1_S3_iiiiiPKxS5_fiPf_param_10];
	mov.u32 	%r307, %tid.x;
	shr.u32 	%r308, %r307, 4;
	or.b32  	%r309, %r308, 1;
	setp.le.s32 	%p54, %r2130, %r309;
	@%p54 bra 	$L__BB31_80;
	and.b64  	%rd216, %rd633, %rd101;
	popc.b64 	%r310, %rd216;
	cvt.rn.f32.u32 	%f1003, %r310;
	mul.f32 	%f1004, %f873, %f1003;
	fma.rn.f32 	%f1899, %f1815, %f1004, %f1899;
$L__BB31_80:
	mov.u32 	%r311, %tid.x;
	shr.u32 	%r312, %r311, 4;
	and.b32  	%r313, %r312, 62;
	setp.ge.u32 	%p55, %r313, %r2;
	@%p55 bra 	$L__BB31_82;
	and.b64  	%rd217, %rd620, %rd101;
	popc.b64 	%r314, %rd217;
	cvt.rn.f32.u32 	%f1005, %r314;
	mul.f32 	%f1006, %f873, %f1005;
	fma.rn.f32 	%f1898, %f1802, %f1006, %f1898;
$L__BB31_82:
	ld.param.u32 	%r2131, [_Z67popcount_weighted_keys_literal_fused_multiq_kernel_warp_out_w32_sb2ILi12EEvPKyPKfiiS1_S3_iiiiiPKxS5_fiPf_param_10];
	mov.u32 	%r315, %tid.x;
	shr.u32 	%r316, %r315, 4;
	or.b32  	%r317, %r316, 1;
	setp.le.s32 	%p56, %r2131, %r317;
	@%p56 bra 	$L__BB31_84;
	and.b64  	%rd218, %rd632, %rd101;
	popc.b64 	%r318, %rd218;
	cvt.rn.f32.u32 	%f1007, %r318;
	mul.f32 	%f1008, %f873, %f1007;
	fma.rn.f32 	%f1899, %f1814, %f1008, %f1899;
$L__BB31_84:
	add.s32 	%r2352, %r2352, 1;
	setp.ne.s32 	%p57, %r2352, 0;
	add.s32 	%r2351, %r2351, 4;
	@%p57 bra 	$L__BB31_34;
	bra.uni 	$L__BB31_901;
$L__BB31_85:
	ld.param.u32 	%r2084, [_Z67popcount_weighted_keys_literal_fused_multiq_kernel_warp_out_w32_sb2ILi12EEvPKyPKfiiS1_S3_iiiiiPKxS5_fiPf_param_2];
	setp.lt.s32 	%p58, %r2084, 1;
	mov.f32 	%f1009, 0f00000000;
	mov.f32 	%f1898, %f1009;
	mov.f32 	%f1899, %f1009;
	@%p58 bra 	$L__BB31_136;
	mov.u32 	%r320, %tid.x;
	and.b32  	%r321, %r320, 31;
	setp.ne.s32 	%p59, %r321, 0;
	mov.b32 	%r2335, 0;
	@%p59 bra 	$L__BB31_88;
	ld.param.u32 	%r2085, [_Z67popcount_weighted_keys_literal_fused_multiq_kernel_warp_out_w32_sb2ILi12EEvPKyPKfiiS1_S3_iiiiiPKxS5_fiPf_param_2];
	shl.b32 	%r322, %r2085, 8;
	mov.u32 	%r323, shmem$1;
	add.s32 	%r324, %r323, %r322;
	mad.lo.s32 	%r325, %r2, 3072, %r324;
	ld.shared.u32 	%r2335, [%r325];
$L__BB31_88:
	mov.u32 	%r326, %tid.x;
	shr.u32 	%r327, %r326, 4;
	and.b32  	%r328, %r327, 62;
	setp.ge.u32 	%p60, %r328, %r2;
	shfl.sync.idx.b32	%r329|%p61, %r2335, 0, 31, -1;
	mov.b32 	%f73, %r329;
	shl.b32 	%r330, %r326, 3;
	and.b32  	%r331, %r330, 248;
	mov.u32 	%r332, shmem$1;
	add.s32 	%r333, %r332, %r331;
	ld.shared.u64 	%rd85, [%r333];
	mov.f32 	%f1898, 0f00000000;
	@%p60 bra 	$L__BB31_90;
	and.b64  	%rd219, %rd631, %rd85;
	popc.b64 	%r334, %rd219;
	cvt.rn.f32.u32 	%f1011, %r334;
	mul.f32 	%f1012, %f73, %f1011;
	fma.rn.f32 	%f74, %f1813, %f1012, 0f00000000;
	mov.f32 	%f1898, %f74;
$L__BB31_90:
	ld.param.u32 	%r2132, [_Z67popcount_weighted_keys_literal_fused_multiq_kernel_warp_out_w32_sb2ILi12EEvPKyPKfiiS1_S3_iiiiiPKxS5_fiPf_param_10];
	mov.u32 	%r335, %tid.x;
	shr.u32 	%r336, %r335, 4;
	or.b32  	%r337, %r336, 1;
	setp.le.s32 	%p62, %r2132, %r337;
	mov.f32 	%f1899, 0f00000000;
	@%p62 bra 	$L__BB31_92;
	and.b64  	%rd220, %rd643, %rd85;
	popc.b64 	%r338, %rd220;
	cvt.rn.f32.u32 	%f1014, %r338;
	mul.f32 	%f1015, %f73, %f1014;
	fma.rn.f32 	%f76, %f1825, %f1015, 0f00000000;
	mov.f32 	%f1899, %f76;
$L__BB31_92:
	mov.u32 	%r339, %tid.x;
	shr.u32 	%r340, %r339, 4;
	and.b32  	%r341, %r340, 62;
	setp.ge.u32 	%p63, %r341, %r2;
	@%p63 bra 	$L__BB31_94;
	and.b64  	%rd221, %rd630, %rd85;
	popc.b64 	%r342, %rd221;
	cvt.rn.f32.u32 	%f1016, %r342;
	mul.f32 	%f1017, %f73, %f1016;
	fma.rn.f32 	%f78, %f1812, %f1017, %f1898;
	mov.f32 	%f1898, %f78;
$L__BB31_94:
	ld.param.u32 	%r2133, [_Z67popcount_weighted_keys_literal_fused_multiq_kernel_warp_out_w32_sb2ILi12EEvPKyPKfiiS1_S3_iiiiiPKxS5_fiPf_param_10];
	mov.u32 	%r343, %tid.x;
	shr.u32 	%r344, %r343, 4;
	or.b32  	%r345, %r344, 1;
	setp.le.s32 	%p64, %r2133, %r345;
	@%p64 bra 	$L__BB31_96;
	and.b64  	%rd222, %rd642, %rd85;
	popc.b64 	%r346, %rd222;
	cvt.rn.f32.u32 	%f1018, %r346;
	mul.f32 	%f1019, %f73, %f1018;
	fma.rn.f32 	%f80, %f1824, %f1019, %f1899;
	mov.f32 	%f1899, %f80;
$L__BB31_96:
	mov.u32 	%r347, %tid.x;
	shr.u32 	%r348, %r347, 4;
	and.b32  	%r349, %r348, 62;
	setp.ge.u32 	%p65, %r349, %r2;
	@%p65 bra 	$L__BB31_98;
	and.b64  	%rd223, %rd629, %rd85;
	popc.b64 	%r350, %rd223;
	cvt.rn.f32.u32 	%f1020, %r350;
	mul.f32 	%f1021, %f73, %f1020;
	fma.rn.f32 	%f82, %f1811, %f1021, %f1898;
	mov.f32 	%f1898, %f82;
$L__BB31_98:
	ld.param.u32 	%r2134, [_Z67popcount_weighted_keys_literal_fused_multiq_kernel_warp_out_w32_sb2ILi12EEvPKyPKfiiS1_S3_iiiiiPKxS5_fiPf_param_10];
	mov.u32 	%r351, %tid.x;
	shr.u32 	%r352, %r351, 4;
	or.b32  	%r353, %r352, 1;
	setp.le.s32 	%p66, %r2134, %r353;
	@%p66 bra 	$L__BB31_100;
	and.b64  	%rd224, %rd641, %rd85;
	popc.b64 	%r354, %rd224;
	cvt.rn.f32.u32 	%f1022, %r354;
	mul.f32 	%f1023, %f73, %f1022;
	fma.rn.f32 	%f84, %f1823, %f1023, %f1899;
	mov.f32 	%f1899, %f84;
$L__BB31_100:
	mov.u32 	%r355, %tid.x;
	shr.u32 	%r356, %r355, 4;
	and.b32  	%r357, %r356, 62;
	setp.ge.u32 	%p67, %r357, %r2;
	@%p67 bra 	$L__BB31_102;
	and.b64  	%rd225, %rd628, %rd85;
	popc.b64 	%r358, %rd225;
	cvt.rn.f32.u32 	%f1024, %r358;
	mul.f32 	%f1025, %f73, %f1024;
	fma.rn.f32 	%f86, %f1810, %f1025, %f1898;
	mov.f32 	%f1898, %f86;
$L__BB31_102:
	ld.param.u32 	%r2135, [_Z67popcount_weighted_keys_literal_fused_multiq_kernel_warp_out_w32_sb2ILi12EEvPKyPKfiiS1_S3_iiiiiPKxS5_fiPf_param_10];
	mov.u32 	%r359, %tid.x;
	shr.u32 	%r360, %r359, 4;
	or.b32  	%r361, %r360, 1;
	setp.le.s32 	%p68, %r2135, %r361;
	@%p68 bra 	$L__BB31_104;
	and.b64  	%rd226, %rd640, %rd85;
	popc.b64 	%r362, %rd226;
	cvt.rn.f32.u32 	%f1026, %r362;
	mul.f32 	%f1027, %f73, %f1026;
	fma.rn.f32 	%f88, %f1822, %f1027, %f1899;
	mov.f32 	%f1899, %f88;
$L__BB31_104:
	mov.u32 	%r363, %tid.x;
	shr.u32 	%r364, %r363, 4;
	and.b32  	%r365, %r364, 62;
	setp.ge.u32 	%p69, %r365, %r2;
	@%p69 bra 	$L__BB31_106;
	and.b64  	%rd227, %rd627, %rd85;
	popc.b64 	%r366, %rd227;
	cvt.rn.f32.u32 	%f1028, %r366;
	mul.f32 	%f1029, %f73, %f1028;
	fma.rn.f32 	%f90, %f1809, %f1029, %f1898;
	mov.f32 	%f1898, %f90;
$L__BB31_106:
	ld.param.u32 	%r2136, [_Z67popcount_weighted_keys_literal_fused_multiq_kernel_warp_out_w32_sb2ILi12EEvPKyPKfiiS1_S3_iiiiiPKxS5_fiPf_param_10];
	mov.u32 	%r367, %tid.x;
	shr.u32 	%r368, %r367, 4;
	or.b32  	%r369, %r368, 1;
	setp.le.s32 	%p70, %r2136, %r369;
	@%p70 bra 	$L__BB31_108;
	and.b64  	%rd228, %rd639, %rd85;
	popc.b64 	%r370, %rd228;
	cvt.rn.f32.u32 	%f1030, %r370;
	mul.f32 	%f1031, %f73, %f1030;
	fma.rn.f32 	%f92, %f1821, %f1031, %f1899;
	mov.f32 	%f1899, %f92;
$L__BB31_108:
	mov.u32 	%r371, %tid.x;
	shr.u32 	%r372, %r371, 4;
	and.b32  	%r373, %r372, 62;
	setp.ge.u32 	%p71, %r373, %r2;
	@%p71 bra 	$L__BB31_110;
	and.b64  	%rd229, %rd626, %rd85;
	popc.b64 	%r374, %rd229;
	cvt.rn.f32.u32 	%f1032, %r374;
	mul.f32 	%f1033, %f73, %f1032;
	fma.rn.f32 	%f94, %f1808, %f1033, %f1898;
	mov.f32 	%f1898, %f94;
$L__BB31_110:
	ld.param.u32 	%r2137, [_Z67popcount_weighted_keys_literal_fused_multiq_kernel_warp_out_w32_sb2ILi12EEvPKyPKfiiS1_S3_iiiiiPKxS5_fiPf_param_10];
	mov.u32 	%r375, %tid.x;
	shr.u32 	%r376, %r375, 4;
	or.b32  	%r377, %r376, 1;
	setp.le.s32 	%p72, %r2137, %r377;
	@%p72 bra 	$L__BB31_112;
	and.b64  	%rd230, %rd638, %rd85;
	popc.b64 	%r378, %rd230;
	cvt.rn.f32.u32 	%f1034, %r378;
	mul.f32 	%f1035, %f73, %f1034;
	fma.rn.f32 	%f96, %f1820, %f1035, %f1899;
	mov.f32 	%f1899, %f96;
$L__BB31_112:
	mov.u32 	%r379, %tid.x;
	shr.u32 	%r380, %r379, 4;
	and.b32  	%r381, %r380, 62;
	setp.ge.u32 	%p73, %r381, %r2;
	@%p73 bra 	$L__BB31_114;
	and.b64  	%rd231, %rd625, %rd85;
	popc.b64 	%r382, %rd231;
	cvt.rn.f32.u32 	%f1036, %r382;
	mul.f32 	%f1037, %f73, %f1036;
	fma.rn.f32 	%f98, %f1807, %f1037, %f1898;
	mov.f32 	%f1898, %f98;
$L__BB31_114:
	ld.param.u32 	%r2138, [_Z67popcount_weighted_keys_literal_fused_multiq_kernel_warp_out_w32_sb2ILi12EEvPKyPKfiiS1_S3_iiiiiPKxS5_fiPf_param_10];
	mov.u32 	%r383, %tid.x;
	shr.u32 	%r384, %r383, 4;
	or.b32  	%r385, %r384, 1;
	setp.le.s32 	%p74, %r2138, %r385;
	@%p74 bra 	$L__BB31_116;
	and.b64  	%rd232, %rd637, %rd85;
	popc.b64 	%r386, %rd232;
	cvt.rn.f32.u32 	%f1038, %r386;
	mul.f32 	%f1039, %f73, %f1038;
	fma.rn.f32 	%f100, %f1819, %f1039, %f1899;
	mov.f32 	%f1899, %f100;
$L__BB31_116:
	mov.u32 	%r387, %tid.x;
	shr.u32 	%r388, %r387, 4;
	and.b32  	%r389, %r388, 62;
	setp.ge.u32 	%p75, %r389, %r2;
	@%p75 bra 	$L__BB31_118;
	and.b64  	%rd233, %rd624, %rd85;
	popc.b64 	%r390, %rd233;
	cvt.rn.f32.u32 	%f1040, %r390;
	mul.f32 	%f1041, %f73, %f1040;
	fma.rn.f32 	%f102, %f1806, %f1041, %f1898;
	mov.f32 	%f1898, %f102;
$L__BB31_118:
	ld.param.u32 	%r2139, [_Z67popcount_weighted_keys_literal_fused_multiq_kernel_warp_out_w32_sb2ILi12EEvPKyPKfiiS1_S3_iiiiiPKxS5_fiPf_param_10];
	mov.u32 	%r391, %tid.x;
	shr.u32 	%r392, %r391, 4;
	or.b32  	%r393, %r392, 1;
	setp.le.s32 	%p76, %r2139, %r393;
	@%p76 bra 	$L__BB31_120;
	and.b64  	%rd234, %rd636, %rd85;
	popc.b64 	%r394, %rd234;
	cvt.rn.f32.u32 	%f1042, %r394;
	mul.f32 	%f1043, %f73, %f1042;
	fma.rn.f32 	%f104, %f1818, %f1043, %f1899;
	mov.f32 	%f1899, %f104;
$L__BB31_120:
	mov.u32 	%r395, %tid.x;
	shr.u32 	%r396, %r395, 4;
	and.b32  	%r397, %r396, 62;
	setp.ge.u32 	%p77, %r397, %r2;
	@%p77 bra 	$L__BB31_122;
	and.b64  	%rd235, %rd623, %rd85;
	popc.b64 	%r398, %rd235;
	cvt.rn.f32.u32 	%f1044, %r398;
	mul.f32 	%f1045, %f73, %f1044;
	fma.rn.f32 	%f106, %f1805, %f1045, %f1898;
	mov.f32 	%f1898, %f106;
$L__BB31_122:
	ld.param.u32 	%r2140, [_Z67popcount_weighted_keys_literal_fused_multiq_kernel_warp_out_w32_sb2ILi12EEvPKyPKfiiS1_S3_iiiiiPKxS5_fiPf_param_10];
	mov.u32 	%r399, %tid.x;
	shr.u32 	%r400, %r399, 4;
	or.b32  	%r401, %r400, 1;
	setp.le.s32 	%p78, %r2140, %r401;
	@%p78 bra 	$L__BB31_124;
	and.b64  	%rd236, %rd635, %rd85;
	popc.b64 	%r402, %rd236;
	cvt.rn.f32.u32 	%f1046, %r402;
	mul.f32 	%f1047, %f73, %f1046;
	fma.rn.f32 	%f108, %f1817, %f1047, %f1899;
	mov.f32 	%f1899, %f108;
$L__BB31_124:
	mov.u32 	%r403, %tid.x;
	shr.u32 	%r404, %r403, 4;
	and.b32  	%r405, %r404, 62;
	setp.ge.u32 	%p79, %r405, %r2;
	@%p79 bra 	$L__BB31_126;
	and.b64  	%rd237, %rd622, %rd85;
	popc.b64 	%r406, %rd237;
	cvt.rn.f32.u32 	%f1048, %r406;
	mul.f32 	%f1049, %f73, %f1048;
	fma.rn.f32 	%f110, %f1804, %f1049, %f1898;
	mov.f32 	%f1898, %f110;
$L__BB31_126:
	ld.param.u32 	%r2141, [_Z67popcount_weighted_keys_literal_fused_multiq_kernel_warp_out_w32_sb2ILi12EEvPKyPKfiiS1_S3_iiiiiPKxS5_fiPf_param_10];
	mov.u32 	%r407, %tid.x;
	shr.u32 	%r408, %r407, 4;
	or.b32  	%r409, %r408, 1;
	setp.le.s32 	%p80, %r2141, %r409;
	@%p80 bra 	$L__BB31_128;
	and.b64  	%rd238, %rd634, %rd85;
	popc.b64 	%r410, %rd238;
	cvt.rn.f32.u32 	%f1050, %r410;
	mul.f32 	%f1051, %f73, %f1050;
	fma.rn.f32 	%f112, %f1816, %f1051, %f1899;
	mov.f32 	%f1899, %f112;
$L__BB31_128:
	mov.u32 	%r411, %tid.x;
	shr.u32 	%r412, %r411, 4;
	and.b32  	%r413, %r412, 62;
	setp.ge.u32 	%p81, %r413, %r2;
	@%p81 bra 	$L__BB31_130;
	and.b64  	%rd239, %rd621, %rd85;
	popc.b64 	%r414, %rd239;
	cvt.rn.f32.u32 	%f1052, %r414;
	mul.f32 	%f1053, %f73, %f1052;
	fma.rn.f32 	%f114, %f1803, %f1053, %f1898;
	mov.f32 	%f1898, %f114;
$L__BB31_130:
	ld.param.u32 	%r2142, [_Z67popcount_weighted_keys_literal_fused_multiq_kernel_warp_out_w32_sb2ILi12EEvPKyPKfiiS1_S3_iiiiiPKxS5_fiPf_param_10];
	mov.u32 	%r415, %tid.x;
	shr.u32 	%r416, %r415, 4;
	or.b32  	%r417, %r416, 1;
	setp.le.s32 	%p82, %r2142, %r417;
	@%p82 bra 	$L__BB31_132;
	and.b64  	%rd240, %rd633, %rd85;
	popc.b64 	%r418, %rd240;
	cvt.rn.f32.u32 	%f1054, %r418;
	mul.f32 	%f1055, %f73, %f1054;
	fma.rn.f32 	%f116, %f1815, %f1055, %f1899;
	mov.f32 	%f1899, %f116;
$L__BB31_132:
	mov.u32 	%r419, %tid.x;
	shr.u32 	%r420, %r419, 4;
	and.b32  	%r421, %r420, 62;
	setp.ge.u32 	%p83, %r421, %r2;
	@%p83 bra 	$L__BB31_134;
	and.b64  	%rd241, %rd620, %rd85;
	popc.b64 	%r422, %rd241;
	cvt.rn.f32.u32 	%f1056, %r422;
	mul.f32 	%f1057, %f73, %f1056;
	fma.rn.f32 	%f118, %f1802, %f1057, %f1898;
	mov.f32 	%f1898, %f118;
$L__BB31_134:
	ld.param.u32 	%r2143, [_Z67popcount_weighted_keys_literal_fused_multiq_kernel_warp_out_w32_sb2ILi12EEvPKyPKfiiS1_S3_iiiiiPKxS5_fiPf_param_10];
	mov.u32 	%r423, %tid.x;
	shr.u32 	%r424, %r423, 4;
	or.b32  	%r425, %r424, 1;
	setp.le.s32 	%p84, %r2143, %r425;
	@%p84 bra 	$L__BB31_136;
	and.b64  	%rd242, %rd632, %rd85;
	popc.b64 	%r426, %rd242;
	cvt.rn.f32.u32 	%f1058, %r426;
	mul.f32 	%f1059, %f73, %f1058;
	fma.rn.f32 	%f120, %f1814, %f1059, %f1899;
	mov.f32 	%f1899, %f120;
$L__BB31_136:
	ld.param.u32 	%r2086, [_Z67popcount_weighted_keys_literal_fused_multiq_kernel_warp_out_w32_sb2ILi12EEvPKyPKfiiS1_S3_iiiiiPKxS5_fiPf_param_2];
	setp.lt.s32 	%p85, %r2086, 2;
	@%p85 bra 	$L__BB31_187;
	mov.u32 	%r428, %tid.x;
	and.b32  	%r429, %r428, 31;
	setp.ne.s32 	%p86, %r429, 0;
	mov.b32 	%r2336, 0;
	@%p86 bra 	$L__BB31_139;
	ld.param.u32 	%r2087, [_Z67popcount_weighted_keys_literal_fused_multiq_kernel_warp_out_w32_sb2ILi12EEvPKyPKfiiS1_S3_iiiiiPKxS5_fiPf_param_2];
	shl.b32 	%r430, %r2087, 8;
	mov.u32 	%r431, shmem$1;
	add.s32 	%r432, %r431, %r430;
	mad.lo.s32 	%r433, %r2, 3072, %r432;
	ld.shared.u32 	%r2336, [%r433+4];
$L__BB31_139:
	mov.u32 	%r434, %tid.x;
	shr.u32 	%r435, %r434, 4;
	and.b32  	%r436, %r435, 62;
	setp.ge.u32 	%p87, %r436, %r2;
	shfl.sync.idx.b32	%r437|%p88, %r2336, 0, 31, -1;
	mov.b32 	%f123, %r437;
	shl.b32 	%r438, %r434, 3;
	and.b32  	%r439, %r438, 248;
	mov.u32 	%r440, shmem$1;
	add.s32 	%r441, %r440, %r439;
	ld.shared.u64 	%rd86, [%r441+256];
	@%p87 bra 	$L__BB31_141;
	and.b64  	%rd243, %rd631, %rd86;
	popc.b64 	%r442, %rd243;
	cvt.rn.f32.u32 	%f1060, %r442;
	mul.f32 	%f1061, %f123, %f1060;
	fma.rn.f32 	%f124, %f1813, %f1061, %f1898;
	mov.f32 	%f1898, %f124;
$L__BB31_141:
	ld.param.u32 	%r2144, [_Z67popcount_weighted_keys_literal_fused_multiq_kernel_warp_out_w32_sb2ILi12EEvPKyPKfiiS1_S3_iiiiiPKxS5_fiPf_param_10];
	mov.u32 	%r443, %tid.x;
	shr.u32 	%r444, %r443, 4;
	or.b32  	%r445, %r444, 1;
	setp.le.s32 	%p89, %r2144, %r445;
	@%p89 bra 	$L__BB31_143;
	and.b64  	%rd244, %rd643, %rd86;
	popc.b64 	%r446, %rd244;
	cvt.rn.f32.u32 	%f1062, %r446;
	mul.f32 	%f1063, %f123, %f1062;
	fma.rn.f32 	%f126, %f1825, %f1063, %f1899;
	mov.f32 	%f1899, %f126;
$L__BB31_143:
	mov.u32 	%r447, %tid.x;
	shr.u32 	%r448, %r447, 4;
	and.b32  	%r449, %r448, 62;
	setp.ge.u32 	%p90, %r449, %r2;
	@%p90 bra 	$L__BB31_145;
	and.b64  	%rd245, %rd630, %rd86;
	popc.b64 	%r450, %rd245;
	cvt.rn.f32.u32 	%f1064, %r450;
	mul.f32 	%f1065, %f123, %f1064;
	fma.rn.f32 	%f128, %f1812, %f1065, %f1898;
	mov.f32 	%f1898, %f128;
$L__BB31_145:
	ld.param.u32 	%r2145, [_Z67popcount_weighted_keys_literal_fused_multiq_kernel_warp_out_w32_sb2ILi12EEvPKyPKfiiS1_S3_iiiiiPKxS5_fiPf_param_10];
	mov.u32 	%r451, %tid.x;
	shr.u32 	%r452, %r451, 4;
	or.b32  	%r453, %r452, 1;
	setp.le.s32 	%p91, %r2145, %r453;
	@%p91 bra 	$L__BB31_147;
	and.b64  	%rd246, %rd642, %rd86;
	popc.b64 	%r454, %rd246;
	cvt.rn.f32.u32 	%f1066, %r454;
	mul.f32 	%f1067, %f123, %f1066;
	fma.rn.f32 	%f130, %f1824, %f1067, %f1899;
	mov.f32 	%f1899, %f130;
$L__BB31_147:
	mov.u32 	%r455, %tid.x;
	shr.u32 	%r456, %r455, 4;
	and.b32  	%r457, %r456, 62;
	setp.ge.u32 	%p92, %r457, %r2;
	@%p92 bra 	$L__BB31_149;
	and.b64  	%rd247, %rd629, %rd86;
	popc.b64 	%r458, %rd247;
	cvt.rn.f32.u32 	%f1068, %r458;
	mul.f32 	%f1069, %f123, %f1068;
	fma.rn.f32 	%f132, %f1811, %f1069, %f1898;
	mov.f32 	%f1898, %f132;
$L__BB31_149:
	ld.param.u32 	%r2146, [_Z67popcount_weighted_keys_literal_fused_multiq_kernel_warp_out_w32_sb2ILi12EEvPKyPKfiiS1_S3_iiiiiPKxS5_fiPf_param_10];
	mov.u32 	%r459, %tid.x;
	shr.u32 	%r460, %r459, 4;
	or.b32  	%r461, %r460, 1;
	setp.le.s32 	%p93, %r2146, %r461;
	@%p93 bra 	$L__BB31_151;
	and.b64  	%rd248, %rd641, %rd86;
	popc.b64 	%r462, %rd248;
	cvt.rn.f32.u32 	%f1070, %r462;
	mul.f32 	%f1071, %f123, %f1070;
	fma.rn.f32 	%f134, %f1823, %f1071, %f1899;
	mov.f32 	%f1899, %f134;
$L__BB31_151:
	mov.u32 	%r463, %tid.x;
	shr.u32 	%r464, %r463, 4;
	and.b32  	%r465, %r464, 62;
	setp.ge.u32 	%p94, %r465, %r2;
	@%p94 bra 	$L__BB31_153;
	and.b64  	%rd249, %rd628, %rd86;
	popc.b64 	%r466, %rd249;
	cvt.rn.f32.u32 	%f1072, %r466;
	mul.f32 	%f1073, %f123, %f1072;
	fma.rn.f32 	%f136, %f1810, %f1073, %f1898;
	mov.f32 	%f1898, %f136;
$L__BB31_153:
	ld.param.u32 	%r2147, [_Z67popcount_weighted_keys_literal_fused_multiq_kernel_warp_out_w32_sb2ILi12EEvPKyPKfiiS1_S3_iiiiiPKxS5_fiPf_param_10];
	mov.u32 	%r467, %tid.x;
	shr.u32 	%r468, %r467, 4;
	or.b32  	%r469, %r468, 1;
	setp.le.s32 	%p95, %r2147, %r469;
	@%p95 bra 	$L__BB31_155;
	and.b64  	%rd250, %rd640, %rd86;
	popc.b64 	%r470, %rd250;
	cvt.rn.f32.u32 	%f1074, %r470;
	mul.f32 	%f1075, %f123, %f1074;
	fma.rn.f32 	%f138, %f1822, %f1075, %f1899;
	mov.f32 	%f1899, %f138;
$L__BB31_155:
	mov.u32 	%r471, %tid.x;
	shr.u32 	%r472, %r471, 4;
	and.b32  	%r473, %r472, 62;
	setp.ge.u32 	%p96, %r473, %r2;
	@%p96 bra 	$L__BB31_157;
	and.b64  	%rd251, %rd627, %rd86;
	popc.b64 	%r474, %rd251;
	cvt.rn.f32.u32 	%f1076, %r474;
	mul.f32 	%f1077, %f123, %f1076;
	fma.rn.f32 	%f140, %f1809, %f1077, %f1898;
	mov.f32 	%f1898, %f140;
$L__BB31_157:
	ld.param.u32 	%r2148, [_Z67popcount_weighted_keys_literal_fused_multiq_kernel_warp_out_w32_sb2ILi12EEvPKyPKfiiS1_S3_iiiiiPKxS5_fiPf_param_10];
	mov.u32 	%r475, %tid.x;
	shr.u32 	%r476, %r475, 4;
	or.b32  	%r477, %r476, 1;
	setp.le.s32 	%p97, %r2148, %r477;
	@%p97 bra 	$L__BB31_159;
	and.b64  	%rd252, %rd639, %rd86;
	popc.b64 	%r478, %rd252;
	cvt.rn.f32.u32 	%f1078, %r478;
	mul.f32 	%f1079, %f123, %f1078;
	fma.rn.f32 	%f142, %f1821, %f1079, %f1899;
	mov.f32 	%f1899, %f142;
$L__BB31_159:
	mov.u32 	%r479, %tid.x;
	shr.u32 	%r480, %r479, 4;
	and.b32  	%r481, %r480, 62;
	setp.ge.u32 	%p98, %r481, %r2;
	@%p98 bra 	$L__BB31_161;
	and.b64  	%rd253, %rd626, %rd86;
	popc.b64 	%r482, %rd253;
	cvt.rn.f32.u32 	%f1080, %r482;
	mul.f32 	%f1081, %f123, %f1080;
	fma.rn.f32 	%f144, %f1808, %f1081, %f1898;
	mov.f32 	%f1898, %f144;
$L__BB31_161:
	ld.param.u32 	%r2149, [_Z67popcount_weighted_keys_literal_fused_multiq_kernel_warp_out_w32_sb2ILi12EEvPKyPKfiiS1_S3_iiiiiPKxS5_fiPf_param_10];
	mov.u32 	%r483, %tid.x;
	shr.u32 	%r484, %r483, 4;
	or.b32  	%r485, %r484, 1;
	setp.le.s32 	%p99, %r2149, %r485;
	@%p99 bra 	$L__BB31_163;
	and.b64  	%rd254, %rd638, %rd86;
	popc.b64 	%r486, %rd254;
	cvt.rn.f32.u32 	%f1082, %r486;
	mul.f32 	%f1083, %f123, %f1082;
	fma.rn.f32 	%f146, %f1820, %f1083, %f1899;
	mov.f32 	%f1899, %f146;
$L__BB31_163:
	mov.u32 	%r487, %tid.x;
	shr.u32 	%r488, %r487, 4;
	and.b32  	%r489, %r488, 62;
	setp.ge.u32 	%p100, %r489, %r2;
	@%p100 bra 	$L__BB31_165;
	and.b64  	%rd255, %rd625, %rd86;
	popc.b64 	%r490, %rd255;
	cvt.rn.f32.u32 	%f1084, %r490;
	mul.f32 	%f1085, %f123, %f1084;
	fma.rn.f32 	%f148, %f1807, %f1085, %f1898;
	mov.f32 	%f1898, %f148;
$L__BB31_165:
	ld.param.u32 	%r2150, [_Z67popcount_weighted_keys_literal_fused_multiq_kernel_warp_out_w32_sb2ILi12EEvPKyPKfiiS1_S3_iiiiiPKxS5_fiPf_param_10];
	mov.u32 	%r491, %tid.x;
	shr.u32 	%r492, %r491, 4;
	or.b32  	%r493, %r492, 1;
	setp.le.s32 	%p101, %r2150, %r493;
	@%p101 bra 	$L__BB31_167;
	and.b64  	%rd256, %rd637, %rd86;
	popc.b64 	%r494, %rd256;
	cvt.rn.f32.u32 	%f1086, %r494;
	mul.f32 	%f1087, %f123, %f1086;
	fma.rn.f32 	%f150, %f1819, %f1087, %f1899;
	mov.f32 	%f1899, %f150;
$L__BB31_167:
	mov.u32 	%r495, %tid.x;
	shr.u32 	%r496, %r495, 4;
	and.b32  	%r497, %r496, 62;
	setp.ge.u32 	%p102, %r497, %r2;
	@%p102 bra 	$L__BB31_169;
	and.b64  	%rd257, %rd624, %rd86;
	popc.b64 	%r498, %rd257;
	cvt.rn.f32.u32 	%f1088, %r498;
	mul.f32 	%f1089, %f123, %f1088;
	fma.rn.f32 	%f152, %f1806, %f1089, %f1898;
	mov.f32 	%f1898, %f152;
$L__BB31_169:
	ld.param.u32 	%r2151, [_Z67popcount_weighted_keys_literal_fused_multiq_kernel_warp_out_w32_sb2ILi12EEvPKyPKfiiS1_S3_iiiiiPKxS5_fiPf_param_10];
	mov.u32 	%r499, %tid.x;
	shr.u32 	%r500, %r499, 4;
	or.b32  	%r501, %r500, 1;
	setp.le.s32 	%p103, %r2151, %r501;
	@%p103 bra 	$L__BB31_171;
	and.b64  	%rd258, %rd636, %rd86;
	popc.b64 	%r502, %rd258;
	cvt.rn.f32.u32 	%f1090, %r502;
	mul.f32 	%f1091, %f123, %f1090;
	fma.rn.f32 	%f154, %f1818, %f1091, %f1899;
	mov.f32 	%f1899, %f154;
$L__BB31_171:
	mov.u32 	%r503, %tid.x;
	shr.u32 	%r504, %r503, 4;
	and.b32  	%r505, %r504, 62;
	setp.ge.u32 	%p104, %r505, %r2;
	@%p104 bra 	$L__BB31_173;
	and.b64  	%rd259, %rd623, %rd86;
	popc.b64 	%r506, %rd259;
	cvt.rn.f32.u32 	%f1092, %r506;
	mul.f32 	%f1093, %f123, %f1092;
	fma.rn.f32 	%f156, %f1805, %f1093, %f1898;
	mov.f32 	%f1898, %f156;
$L__BB31_173:
	ld.param.u32 	%r2152, [_Z67popcount_weighted_keys_literal_fused_multiq_kernel_warp_out_w32_sb2ILi12EEvPKyPKfiiS1_S3_iiiiiPKxS5_fiPf_param_10];
	mov.u32 	%r507, %tid.x;
	shr.u32 	%r508, %r507, 4;
	or.b32  	%r509, %r508, 1;
	setp.le.s32 	%p105, %r2152, %r509;
	@%p105 bra 	$L__BB31_175;
	and.b64  	%rd260, %rd635, %rd86;
	popc.b64 	%r510, %rd260;
	cvt.rn.f32.u32 	%f1094, %r510;
	mul.f32 	%f1095, %f123, %f1094;
	fma.rn.f32 	%f158, %f1817, %f1095, %f1899;
	mov.f32 	%f1899, %f158;
$L__BB31_175:
	mov.u32 	%r511, %tid.x;
	shr.u32 	%r512, %r511, 4;
	and.b32  	%r513, %r512, 62;
	setp.ge.u32 	%p106, %r513, %r2;
	@%p106 bra 	$L__BB31_177;
	and.b64  	%rd261, %rd622, %rd86;
	popc.b64 	%r514, %rd261;
	cvt.rn.f32.u32 	%f1096, %r514;
	mul.f32 	%f1097, %f123, %f1096;
	fma.rn.f32 	%f160, %f1804, %f1097, %f1898;
	mov.f32 	%f1898, %f160;
$L__BB31_177:
	ld.param.u32 	%r2153, [_Z67popcount_weighted_keys_literal_fused_multiq_kernel_warp_out_w32_sb2ILi12EEvPKyPKfiiS1_S3_iiiiiPKxS5_fiPf_param_10];
	mov.u32 	%r515, %tid.x;
	shr.u32 	%r516, %r515, 4;
	or.b32  	%r517, %r516, 1;
	setp.le.s32 	%p107, %r2153, %r517;
	@%p107 bra 	$L__BB31_179;
	and.b64  	%rd262, %rd634, %rd86;
	popc.b64 	%r518, %rd262;
	cvt.rn.f32.u32 	%f1098, %r518;
	mul.f32 	%f1099, %f123, %f1098;
	fma.rn.f32 	%f162, %f1816, %f1099, %f1899;
	mov.f32 	%f1899, %f162;
$L__BB31_179:
	mov.u32 	%r519, %tid.x;
	shr.u32 	%r520, %r519, 4;
	and.b32  	%r521, %r520, 62;
	setp.ge.u32 	%p108, %r521, %r2;
	@%p108 bra 	$L__BB31_181;
	and.b64  	%rd263, %rd621, %rd86;
	popc.b64 	%r522, %rd263;
	cvt.rn.f32.u32 	%f1100, %r522;
	mul.f32 	%f1101, %f123, %f1100;
	fma.rn.f32 	%f164, %f1803, %f1101, %f1898;
	mov.f32 	%f1898, %f164;
$L__BB31_181:
	ld.param.u32 	%r2154, [_Z67popcount_weighted_keys_literal_fused_multiq_kernel_warp_out_w32_sb2ILi12EEvPKyPKfiiS1_S3_iiiiiPKxS5_fiPf_param_10];
	mov.u32 	%r523, %tid.x;
	shr.u32 	%r524, %r523, 4;
	or.b32  	%r525, %r524, 1;
	setp.le.s32 	%p109, %r2154, %r525;
	@%p109 bra 	$L__BB31_183;
	and.b64  	%rd264, %rd633, %rd86;
	popc.b64 	%r526, %rd264;
	cvt.rn.f32.u32 	%f1102, %r526;
	mul.f32 	%f1103, %f123, %f1102;
	fma.rn.f32 	%f166, %f1815, %f1103, %f1899;
	mov.f32 	%f1899, %f166;
$L__BB31_183:
	mov.u32 	%r527, %tid.x;
	shr.u32 	%r528, %r527, 4;
	and.b32  	%r529, %r528, 62;
	setp.ge.u32 	%p110, %r529, %r2;
	@%p110 bra 	$L__BB31_185;
	and.b64  	%rd265, %rd620, %rd86;
	popc.b64 	%r530, %rd265;
	cvt.rn.f32.u32 	%f1104, %r530;
	mul.f32 	%f1105, %f123, %f1104;
	fma.rn.f32 	%f168, %f1802, %f1105, %f1898;
	mov.f32 	%f1898, %f168;
$L__BB31_185:
	ld.param.u32 	%r2155, [_Z67popcount_weighted_keys_literal_fused_multiq_kernel_warp_out_w32_sb2ILi12EEvPKyPKfiiS1_S3_iiiiiPKxS5_fiPf_param_10];
	mov.u32 	%r531, %tid.x;
	shr.u32 	%r532, %r531, 4;
	or.b32  	%r533, %r532, 1;
	setp.le.s32 	%p111, %r2155, %r533;
	@%p111 bra 	$L__BB31_187;
	and.b64  	%rd266, %rd632, %rd86;
	popc.b64 	%r534, %rd266;
	cvt.rn.f32.u32 	%f1106, %r534;
	mul.f32 	%f1107, %f123, %f1106;
	fma.rn.f32 	%f170, %f1814, %f1107, %f1899;
	mov.f32 	%f1899, %f170;
$L__BB31_187:
	ld.param.u32 	%r2088, [_Z67popcount_weighted_keys_literal_fused_multiq_kernel_warp_out_w32_sb2ILi12EEvPKyPKfiiS1_S3_iiiiiPKxS5_fiPf_param_2];
	setp.lt.s32 	%p112, %r2088, 3;
	@%p112 bra 	$L__BB31_238;
	mov.u32 	%r536, %tid.x;
	and.b32  	%r537, %r536, 31;
	setp.ne.s32 	%p113, %r537, 0;
	mov.b32 	%r2337, 0;
	@%p113 bra 	$L__BB31_190;
	ld.param.u32 	%r2089, [_Z67popcount_weighted_keys_literal_fused_multiq_kernel_warp_out_w32_sb2ILi12EEvPKyPKfiiS1_S3_iiiiiPKxS5_fiPf_param_2];
	shl.b32 	%r538, %r2089, 8;
	mov.u32 	%r539, shmem$1;
	add.s32 	%r540, %r539, %r538;
	mad.lo.s32 	%r541, %r2, 3072, %r540;
	ld.shared.u32 	%r2337, [%r541+8];
$L__BB31_190:
	mov.u32 	%r542, %tid.x;
	shr.u32 	%r543, %r542, 4;
	and.b32  	%r544, %r543, 62;
	setp.ge.u32 	%p114, %r544, %r2;
	shfl.sync.idx.b32	%r545|%p115, %r2337, 0, 31, -1;
	mov.b32 	%f173, %r545;
	shl.b32 	%r546, %r542, 3;
	and.b32  	%r547, %r546, 248;
	mov.u32 	%r548, shmem$1;
	add.s32 	%r549, %r548, %r547;
	ld.shared.u64 	%rd87, [%r549+512];
	@%p114 bra 	$L__BB31_192;
	and.b64  	%rd267, %rd631, %rd87;
	popc.b64 	%r550, %rd267;
	cvt.rn.f32.u32 	%f1108, %r550;
	mul.f32 	%f1109, %f173, %f1108;
	fma.rn.f32 	%f174, %f1813, %f1109, %f1898;
	mov.f32 	%f1898, %f174;
$L__BB31_192:
	ld.param.u32 	%r2156, [_Z67popcount_weighted_keys_literal_fused_multiq_kernel_warp_out_w32_sb2ILi12EEvPKyPKfiiS1_S3_iiiiiPKxS5_fiPf_param_10];
	mov.u32 	%r551, %tid.x;
	shr.u32 	%r552, %r551, 4;
	or.b32  	%r553, %r552, 1;
	setp.le.s32 	%p116, %r2156, %r553;
	@%p116 bra 	$L__BB31_194;
	and.b64  	%rd268, %rd643, %rd87;
	popc.b64 	%r554, %rd268;
	cvt.rn.f32.u32 	%f1110, %r554;
	mul.f32 	%f1111, %f173, %f1110;
	fma.rn.f32 	%f176, %f1825, %f1111, %f1899;
	mov.f32 	%f1899, %f176;
$L__BB31_194:
	mov.u32 	%r555, %tid.x;
	shr.u32 	%r556, %r555, 4;
	and.b32  	%r557, %r556, 62;
	setp.ge.u32 	%p117, %r557, %r2;
	@%p117 bra 	$L__BB31_196;
	and.b64  	%rd269, %rd630, %rd87;
	popc.b64 	%r558, %rd269;
	cvt.rn.f32.u32 	%f1112, %r558;
	mul.f32 	%f1113, %f173, %f1112;
	fma.rn.f32 	%f178, %f1812, %f1113, %f1898;
	mov.f32 	%f1898, %f178;
$L__BB31_196:
	ld.param.u32 	%r2157, [_Z67popcount_weighted_keys_literal_fused_multiq_kernel_warp_out_w32_sb2ILi12EEvPKyPKfiiS1_S3_iiiiiPKxS5_fiPf_param_10];
	mov.u32 	%r559, %tid.x;
	shr.u32 	%r560, %r559, 4;
	or.b32  	%r561, %r560, 1;
	setp.le.s32 	%p118, %r2157, %r561;
	@%p118 bra 	$L__BB31_198;
	and.b64  	%rd270, %rd642, %rd87;
	popc.b64 	%r562, %rd270;
	cvt.rn.f32.u32 	%f1114, %r562;
	mul.f32 	%f1115, %f173, %f1114;
	fma.rn.f32 	%f180, %f1824, %f1115, %f1899;
	mov.f32 	%f1899, %f180;
$L__BB31_198:
	mov.u32 	%r563, %tid.x;
	shr.u32 	%r564, %r563, 4;
	and.b32  	%r565, %r564, 62;
	setp.ge.u32 	%p119, %r565, %r2;
	@%p119 bra 	$L__BB31_200;
	and.b64  	%rd271, %rd629, %rd87;
	popc.b64 	%r566, %rd271;
	cvt.rn.f32.u32 	%f1116, %r566;
	mul.f32 	%f1117, %f173, %f1116;
	fma.rn.f32 	%f182, %f1811, %f1117, %f1898;
	mov.f32 	%f1898, %f182;
$L__BB31_200:
	ld.param.u32 	%r2158, [_Z67popcount_weighted_keys_literal_fused_multiq_kernel_warp_out_w32_sb2ILi12EEvPKyPKfiiS1_S3_iiiiiPKxS5_fiPf_param_10];
	mov.u32 	%r567, %tid.x;
	shr.u32 	%r568, %r567, 4;
	or.b32  	%r569, %r568, 1;
	setp.le.s32 	%p120, %r2158, %r569;
	@%p120 bra 	$L__BB31_202;
	and.b64  	%rd272, %rd641, %rd87;
	popc.b64 	%r570, %rd272;
	cvt.rn.f32.u32 	%f1118, %r570;
	mul.f32 	%f1119, %f173, %f1118;
	fma.rn.f32 	%f184, %f1823, %f1119, %f1899;
	mov.f32 	%f1899, %f184;
$L__BB31_202:
	mov.u32 	%r571, %tid.x;
	shr.u32 	%r572, %r571, 4;
	and.b32  	%r573, %r572, 62;
	setp.ge.u32 	%p121, %r573, %r2;
	@%p121 bra 	$L__BB31_204;
	and.b64  	%rd273, %rd628, %rd87;
	popc.b64 	%r574, %rd273;
	cvt.rn.f32.u32 	%f1120, %r574;
	mul.f32 	%f1121, %f173, %f1120;
	fma.rn.f32 	%f186, %f1810, %f1121, %f1898;
	mov.f32 	%f1898, %f186;
$L__BB31_204:
	ld.param.u32 	%r2159, [_Z67popcount_weighted_keys_literal_fused_multiq_kernel_warp_out_w32_sb2ILi12EEvPKyPKfiiS1_S3_iiiiiPKxS5_fiPf_param_10];
	mov.u32 	%r575, %tid.x;
	shr.u32 	%r576, %r575, 4;
	or.b32  	%r577, %r576, 1;
	setp.le.s32 	%p122, %r2159, %r577;
	@%p122 bra 	$L__BB31_206;
	and.b64  	%rd274, %rd640, %rd87;
	popc.b64 	%r578, %rd274;
	cvt.rn.f32.u32 	%f1122, %r578;
	mul.f32 	%f1123, %f173, %f1122;
	fma.rn.f32 	%f188, %f1822, %f1123, %f1899;
	mov.f32 	%f1899, %f188;
$L__BB31_206:
	mov.u32 	%r579, %tid.x;
	shr.u32 	%r580, %r579, 4;
	and.b32  	%r581, %r580, 62;
	setp.ge.u32 	%p123, %r581, %r2;
	@%p123 bra 	$L__BB31_208;
	and.b64  	%rd275, %rd627, %rd87;
	popc.b64 	%r582, %rd275;
	cvt.rn.f32.u32 	%f1124, %r582;
	mul.f32 	%f1125, %f173, %f1124;
	fma.rn.f32 	%f190, %f1809, %f1125, %f1898;
	mov.f32 	%f1898, %f190;
$L__BB31_208:
	ld.param.u32 	%r2160, [_Z67popcount_weighted_keys_literal_fused_multiq_kernel_warp_out_w32_sb2ILi12EEvPKyPKfiiS1_S3_iiiiiPKxS5_fiPf_param_10];
	mov.u32 	%r583, %tid.x;
	shr.u32 	%r584, %r583, 4;
	or.b32  	%r585, %r584, 1;
	setp.le.s32 	%p124, %r2160, %r585;
	@%p124 bra 	$L__BB31_210;
	and.b64  	%rd276, %rd639, %rd87;
	popc.b64 	%r586, %rd276;
	cvt.rn.f32.u32 	%f1126, %r586;
	mul.f32 	%f1127, %f173, %f1126;
	fma.rn.f32 	%f192, %f1821, %f1127, %f1899;
	mov.f32 	%f1899, %f192;
$L__BB31_210:
	mov.u32 	%r587, %tid.x;
	shr.u32 	%r588, %r587, 4;
	and.b32  	%r589, %r588, 62;
	setp.ge.u32 	%p125, %r589, %r2;
	@%p125 bra 	$L__BB31_212;
	and.b64  	%rd277, %rd626, %rd87;
	popc.b64 	%r590, %rd277;
	cvt.rn.f32.u32 	%f1128, %r590;
	mul.f32 	%f1129, %f173, %f1128;
	fma.rn.f32 	%f194, %f1808, %f1129, %f1898;
	mov.f32 	%f1898, %f194;
$L__BB31_212:
	ld.param.u32 	%r2161, [_Z67popcount_weighted_keys_literal_fused_multiq_kernel_warp_out_w32_sb2ILi12EEvPKyPKfiiS1_S3_iiiiiPKxS5_fiPf_param_10];
	mov.u32 	%r591, %tid.x;
	shr.u32 	%r592, %r591, 4;
	or.b32  	%r593, %r592, 1;
	setp.le.s32 	%p126, %r2161, %r593;
	@%p126 bra 	$L__BB31_214;
	and.b64  	%rd278, %rd638, %rd87;
	popc.b64 	%r594, %rd278;
	cvt.rn.f32.u32 	%f1130, %r594;
	mul.f32 	%f1131, %f173, %f1130;
	fma.rn.f32 	%f196, %f1820, %f1131, %f1899;
	mov.f32 	%f1899, %f196;
$L__BB31_214:
	mov.u32 	%r595, %tid.x;
	shr.u32 	%r596, %r595, 4;
	and.b32  	%r597, %r596, 62;
	setp.ge.u32 	%p127, %r597, %r2;
	@%p127 bra 	$L__BB31_216;
	and.b64  	%rd279, %rd625, %rd87;
	popc.b64 	%r598, %rd279;
	cvt.rn.f32.u32 	%f1132, %r598;
	mul.f32 	%f1133, %f173, %f1132;
	fma.rn.f32 	%f198, %f1807, %f1133, %f1898;
	mov.f32 	%f1898, %f198;
$L__BB31_216:
	ld.param.u32 	%r2162, [_Z67popcount_weighted_keys_literal_fused_multiq_kernel_warp_out_w32_sb2ILi12EEvPKyPKfiiS1_S3_iiiiiPKxS5_fiPf_param_10];
	mov.u32 	%r599, %tid.x;
	shr.u32 	%r600, %r599, 4;
	or.b32  	%r601, %r600, 1;
	setp.le.s32 	%p128, %r2162, %r601;
	@%p128 bra 	$L__BB31_218;
	and.b64  	%rd280, %rd637, %rd87;
	popc.b64 	%r602, %rd280;
	cvt.rn.f32.u32 	%f1134, %r602;
	mul.f32 	%f1135, %f173, %f1134;
	fma.rn.f32 	%f200, %f1819, %f1135, %f1899;
	mov.f32 	%f1899, %f200;
$L__BB31_218:
	mov.u32 	%r603, %tid.x;
	shr.u32 	%r604, %r603, 4;
	and.b32  	%r605, %r604, 62;
	setp.ge.u32 	%p129, %r605, %r2;
	@%p129 bra 	$L__BB31_220;
	and.b64  	%rd281, %rd624, %rd87;
	popc.b64 	%r606, %rd281;
	cvt.rn.f32.u32 	%f1136, %r606;
	mul.f32 	%f1137, %f173, %f1136;
	fma.rn.f32 	%f202, %f1806, %f1137, %f1898;
	mov.f32 	%f1898, %f202;
$L__BB31_220:
	ld.param.u32 	%r2163, [_Z67popcount_weighted_keys_literal_fused_multiq_kernel_warp_out_w32_sb2ILi12EEvPKyPKfiiS1_S3_iiiiiPKxS5_fiPf_param_10];
	mov.u32 	%r607, %tid.x;
	shr.u32 	%r608, %r607, 4;
	or.b32  	%r609, %r608, 1;
	setp.le.s32 	%p130, %r2163, %r609;
	@%p130 bra 	$L__BB31_222;
	and.b64  	%rd282, %rd636, %rd87;
	popc.b64 	%r610, %rd282;
	cvt.rn.f32.u32 	%f1138, %r610;
	mul.f32 	%f1139, %f173, %f1138;
	fma.rn.f32 	%f204, %f1818, %f1139, %f1899;
	mov.f32 	%f1899, %f204;
$L__BB31_222:
	mov.u32 	%r611, %tid.x;
	shr.u32 	%r612, %r611, 4;
	and.b32  	%r613, %r612, 62;
	setp.ge.u32 	%p131, %r613, %r2;
	@%p131 bra 	$L__BB31_224;
	and.b64  	%rd283, %rd623, %rd87;
	popc.b64 	%r614, %rd283;
	cvt.rn.f32.u32 	%f1140, %r614;
	mul.f32 	%f1141, %f173, %f1140;
	fma.rn.f32 	%f206, %f1805, %f1141, %f1898;
	mov.f32 	%f1898, %f206;
$L__BB31_224:
	ld.param.u32 	%r2164, [_Z67popcount_weighted_keys_literal_fused_multiq_kernel_warp_out_w32_sb2ILi12EEvPKyPKfiiS1_S3_iiiiiPKxS5_fiPf_param_10];
	mov.u32 	%r615, %tid.x;
	shr.u32 	%r616, %r615, 4;
	or.b32  	%r617, %r616, 1;
	setp.le.s32 	%p132, %r2164, %r617;
	@%p132 bra 	$L__BB31_226;
	and.b64  	%rd284, %rd635, %rd87;
	popc.b64 	%r618, %rd284;
	cvt.rn.f32.u32 	%f1142, %r618;
	mul.f32 	%f1143, %f173, %f1142;
	fma.rn.f32 	%f208, %f1817, %f1143, %f1899;
	mov.f32 	%f1899, %f208;
$L__BB31_226:
	mov.u32 	%r619, %tid.x;
	shr.u32 	%r620, %r619, 4;
	and.b32  	%r621, %r620, 62;
	setp.ge.u32 	%p133, %r621, %r2;
	@%p133 bra 	$L__BB31_228;
	and.b64  	%rd285, %rd622, %rd87;
	popc.b64 	%r622, %rd285;
	cvt.rn.f32.u32 	%f1144, %r622;
	mul.f32 	%f1145, %f173, %f1144;
	fma.rn.f32 	%f210, %f1804, %f1145, %f1898;
	mov.f32 	%f1898, %f210;
$L__BB31_228:
	ld.param.u32 	%r2165, [_Z67popcount_weighted_keys_literal_fused_multiq_kernel_warp_out_w32_sb2ILi12EEvPKyPKfiiS1_S3_iiiiiPKxS5_fiPf_param_10];
	mov.u32 	%r623, %tid.x;
	shr.u32 	%r624, %r623, 4;
	or.b32  	%r625, %r624, 1;
	setp.le.s32 	%p134, %r2165, %r625;
	@%p134 bra 	$L__BB31_230;
	and.b64  	%rd286, %rd634, %rd87;
	popc.b64 	%r626, %rd286;
	cvt.rn.f32.u32 	%f1146, %r626;
	mul.f32 	%f1147, %f173, %f1146;
	fma.rn.f32 	%f212, %f1816, %f1147, %f1899;
	mov.f32 	%f1899, %f212;
$L__BB31_230:
	mov.u32 	%r627, %tid.x;
	shr.u32 	%r628, %r627, 4;
	and.b32  	%r629, %r628, 62;
	setp.ge.u32 	%p135, %r629, %r2;
	@%p135 bra 	$L__BB31_232;
	and.b64  	%rd287, %rd621, %rd87;
	popc.b64 	%r630, %rd287;
	cvt.rn.f32.u32 	%f1148, %r630;
	mul.f32 	%f1149, %f173, %f1148;
	fma.rn.f32 	%f214, %f1803, %f1149, %f1898;
	mov.f32 	%f1898, %f214;
$L__BB31_232:
	ld.param.u32 	%r2166, [_Z67popcount_weighted_keys_literal_fused_multiq_kernel_warp_out_w32_sb2ILi12EEvPKyPKfiiS1_S3_iiiiiPKxS5_fiPf_param_10];
	mov.u32 	%r631, %tid.x;
	shr.u32 	%r632, %r631, 4;
	or.b32  	%r633, %r632, 1;
	setp.le.s32 	%p136, %r2166, %r633;
	@%p136 bra 	$L__BB31_234;
	and.b64  	%rd288, %rd633, %rd87;
	popc.b64 	%r634, %rd288;
	cvt.rn.f32.u32 	%f1150, %r634;
	mul.f32 	%f1151, %f173, %f1150;
	fma.rn.f32 	%f216, %f1815, %f1151, %f1899;
	mov.f32 	%f1899, %f216;
$L__BB31_234:
	mov.u32 	%r635, %tid.x;
	shr.u32 	%r636, %r635, 4;
	and.b32  	%r637, %r636, 62;
	setp.ge.u32 	%p137, %r637, %r2;
	@%p137 bra 	$L__BB31_236;
	and.b64  	%rd289, %rd620, %rd87;
	popc.b64 	%r638, %rd289;
	cvt.rn.f32.u32 	%f1152, %r638;
	mul.f32 	%f1153, %f173, %f1152;
	fma.rn.f32 	%f218, %f1802, %f1153, %f1898;
	mov.f32 	%f1898, %f218;
$L__BB31_236:
	ld.param.u32 	%r2167, [_Z67popcount_weighted_keys_literal_fused_multiq_kernel_warp_out_w32_sb2ILi12EEvPKyPKfiiS1_S3_iiiiiPKxS5_fiPf_param_10];
	mov.u32 	%r639, %tid.x;
	shr.u32 	%r640, %r639, 4;
	or.b32  	%r641, %r640, 1;
	setp.le.s32 	%p138, %r2167, %r641;
	@%p138 bra 	$L__BB31_238;
	and.b64  	%rd290, %rd632, %rd87;
	popc.b64 	%r642, %rd290;
	cvt.rn.f32.u32 	%f1154, %r642;
	mul.f32 	%f1155, %f173, %f1154;
	fma.rn.f32 	%f220, %f1814, %f1155, %f1899;
	mov.f32 	%f1899, %f220;
$L__BB31_238:
	ld.param.u32 	%r2090, [_Z67popcount_weighted_keys_literal_fused_multiq_kernel_warp_out_w32_sb2ILi12EEvPKyPKfiiS1_S3_iiiiiPKxS5_fiPf_param_2];
	setp.lt.s32 	%p139, %r2090, 4;
	@%p139 bra 	$L__BB31_289;
	mov.u32 	%r644, %tid.x;
	and.b32  	%r645, %r644, 31;
	setp.ne.s32 	%p140, %r645, 0;
	mov.b32 	%r2338, 0;
	@%p140 bra 	$L__BB31_241;
	ld.param.u32 	%r2091, [_Z67popcount_weighted_keys_literal_fused_multiq_kernel_warp_out_w32_sb2ILi12EEvPKyPKfiiS1_S3_iiiiiPKxS5_fiPf_param_2];
	shl.b32 	%r646, %r2091, 8;
	mov.u32 	%r647, shmem$1;
	add.s32 	%r648, %r647, %r646;
	mad.lo.s32 	%r649, %r2, 3072, %r648;
	ld.shared.u32 	%r2338, [%r649+12];
$L__BB31_241:
	mov.u32 	%r650, %tid.x;
	shr.u32 	%r651, %r650, 4;
	and.b32  	%r652, %r651, 62;
	setp.ge.u32 	%p141, %r652, %r2;
	shfl.sync.idx.b32	%r653|%p142, %r2338, 0, 31, -1;
	mov.b32 	%f223, %r653;
	shl.b32 	%r654, %r650, 3;
	and.b32  	%r655, %r654, 248;
	mov.u32 	%r656, shmem$1;
	add.s32 	%r657, %r656, %r655;
	ld.shared.u64 	%rd88, [%r657+768];
	@%p141 bra 	$L__BB31_243;
	and.b64  	%rd291, %rd631, %rd88;
	popc.b64 	%r658, %rd291;
	cvt.rn.f32.u32 	%f1156, %r658;
	mul.f32 	%f1157, %f223, %f1156;
	fma.rn.f32 	%f224, %f1813, %f1157, %f1898;
	mov.f32 	%f1898, %f224;
$L__BB31_243:
	ld.param.u32 	%r2168, [_Z67popcount_weighted_keys_literal_fused_multiq_kernel_warp_out_w32_sb2ILi12EEvPKyPKfiiS1_S3_iiiiiPKxS5_fiPf_param_10];
	mov.u32 	%r659, %tid.x;
	shr.u32 	%r660, %r659, 4;
	or.b32  	%r661, %r660, 1;
	setp.le.s32 	%p143, %r2168, %r661;
	@%p143 bra 	$L__BB31_245;
	and.b64  	%rd292, %rd643, %rd88;
	popc.b64 	%r662, %rd292;
	cvt.rn.f32.u32 	%f1158, %r662;
	mul.f32 	%f1159, %f223, %f1158;
	fma.rn.f32 	%f226, %f1825, %f1159, %f1899;
	mov.f32 	%f1899, %f226;
$L__BB31_245:
	mov.u32 	%r663, %tid.x;
	shr.u32 	%r664, %r663, 4;
	and.b32  	%r665, %r664, 62;
	setp.ge.u32 	%p144, %r665, %r2;
	@%p144 bra 	$L__BB31_247;
	and.b64  	%rd293, %rd630, %rd88;
	popc.b64 	%r666, %rd293;
	cvt.rn.f32.u32 	%f1160, %r666;
	mul.f32 	%f1161, %f223, %f1160;
	fma.rn.f32 	%f228, %f1812, %f1161, %f1898;
	mov.f32 	%f1898, %f228;
$L__BB31_247:
	ld.param.u32 	%r2169, [_Z67popcount_weighted_keys_literal_fused_multiq_kernel_warp_out_w32_sb2ILi12EEvPKyPKfiiS1_S3_iiiiiPKxS5_fiPf_param_10];
	mov.u32 	%r667, %tid.x;
	shr.u32 	%r668, %r667, 4;
	or.b32  	%r669, %r668, 1;
	setp.le.s32 	%p145, %r2169, %r669;
	@%p145 bra 	$L__BB31_249;
	and.b64  	%rd294, %rd642, %rd88;
	popc.b64 	%r670, %rd294;
	cvt.rn.f32.u32 	%f1162, %r670;
	mul.f32 	%f1163, %f223, %f1162;
	fma.rn.f32 	%f230, %f1824, %f1163, %f1899;
	mov.f32 	%f1899, %f230;
$L__BB31_249:
	mov.u32 	%r671, %tid.x;
	shr.u32 	%r672, %r671, 4;
	and.b32  	%r673, %r672, 62;
	setp.ge.u32 	%p146, %r673, %r2;
	@%p146 bra 	$L__BB31_251;
	and.b64  	%rd295, %rd629, %rd88;
	popc.b64 	%r674, %rd295;
	cvt.rn.f32.u32 	%f1164, %r674;
	mul.f32 	%f1165, %f223, %f1164;
	fma.rn.f32 	%f232, %f1811, %f1165, %f1898;
	mov.f32 	%f1898, %f232;
$L__BB31_251:
	ld.param.u32 	%r2170, [_Z67popcount_weighted_keys_literal_fused_multiq_kernel_warp_out_w32_sb2ILi12EEvPKyPKfiiS1_S3_iiiiiPKxS5_fiPf_param_10];
	mov.u32 	%r675, %tid.x;
	shr.u32 	%r676, %r675, 4;
	or.b32  	%r677, %r676, 1;
	setp.le.s32 	%p147, %r2170, %r677;
	@%p147 bra 	$L__BB31_253;
	and.b64  	%rd296, %rd641, %rd88;
	popc.b64 	%r678, %rd296;
	cvt.rn.f32.u32 	%f1166, %r678;
	mul.f32 	%f1167, %f223, %f1166;
	fma.rn.f32 	%f234, %f1823, %f1167, %f1899;
	mov.f32 	%f1899, %f234;
$L__BB31_253:
	mov.u32 	%r679, %tid.x;
	shr.u32 	%r680, %r679, 4;
	and.b32  	%r681, %r680, 62;
	setp.ge.u32 	%p148, %r681, %r2;
	@%p148 bra 	$L__BB31_255;
	and.b64  	%rd297, %rd628, %rd88;
	popc.b64 	%r682, %rd297;
	cvt.rn.f32.u32 	%f1168, %r682;
	mul.f32 	%f1169, %f223, %f1168;
	fma.rn.f32 	%f236, %f1810, %f1169, %f1898;
	mov.f32 	%f1898, %f236;
$L__BB31_255:
	ld.param.u32 	%r2171, [_Z67popcount_weighted_keys_literal_fused_multiq_kernel_warp_out_w32_sb2ILi12EEvPKyPKfiiS1_S3_iiiiiPKxS5_fiPf_param_10];
	mov.u32 	%r683, %tid.x;
	shr.u32 	%r684, %r683, 4;
	or.b32  	%r685, %r684, 1;
	setp.le.s32 	%p149, %r2171, %r685;
	@%p149 bra 	$L__BB31_257;
	and.b64  	%rd298, %rd640, %rd88;
	popc.b64 	%r686, %rd298;
	cvt.rn.f32.u32 	%f1170, %r686;
	mul.f32 	%f1171, %f223, %f1170;
	fma.rn.f32 	%f238, %f1822, %f1171, %f1899;
	mov.f32 	%f1899, %f238;
$L__BB31_257:
	mov.u32 	%r687, %tid.x;
	shr.u32 	%r688, %r687, 4;
	and.b32  	%r689, %r688, 62;
	setp.ge.u32 	%p150, %r689, %r2;
	@%p150 bra 	$L__BB31_259;
	and.b64  	%rd299, %rd627, %rd88;
	popc.b64 	%r690, %rd299;
	cvt.rn.f32.u32 	%f1172, %r690;
	mul.f32 	%f1173, %f223, %f1172;
	fma.rn.f32 	%f240, %f1809, %f1173, %f1898;
	mov.f32 	%f1898, %f240;
$L__BB31_259:
	ld.param.u32 	%r2172, [_Z67popcount_weighted_keys_literal_fused_multiq_kernel_warp_out_w32_sb2ILi12EEvPKyPKfiiS1_S3_iiiiiPKxS5_fiPf_param_10];
	mov.u32 	%r691, %tid.x;
	shr.u32 	%r692, %r691, 4;
	or.b32  	%r693, %r692, 1;
	setp.le.s32 	%p151, %r2172, %r693;
	@%p151 bra 	$L__BB31_261;
	and.b64  	%rd300, %rd639, %rd88;
	popc.b64 	%r694, %rd300;
	cvt.rn.f32.u32 	%f1174, %r694;
	mul.f32 	%f1175, %f223, %f1174;
	fma.rn.f32 	%f242, %f1821, %f1175, %f1899;
	mov.f32 	%f1899, %f242;
$L__BB31_261:
	mov.u32 	%r695, %tid.x;
	shr.u32 	%r696, %r695, 4;
	and.b32  	%r697, %r696, 62;
	setp.ge.u32 	%p152, %r697, %r2;
	@%p152 bra 	$L__BB31_263;
	and.b64  	%rd301, %rd626, %rd88;
	popc.b64 	%r698, %rd301;
	cvt.rn.f32.u32 	%f1176, %r698;
	mul.f32 	%f1177, %f223, %f1176;
	fma.rn.f32 	%f244, %f1808, %f1177, %f1898;
	mov.f32 	%f1898, %f244;
$L__BB31_263:
	ld.param.u32 	%r2173, [_Z67popcount_weighted_keys_literal_fused_multiq_kernel_warp_out_w32_sb2ILi12EEvPKyPKfiiS1_S3_iiiiiPKxS5_fiPf_param_10];
	mov.u32 	%r699, %tid.x;
	shr.u32 	%r700, %r699, 4;
	or.b32  	%r701, %r700, 1;
	setp.le.s32 	%p153, %r2173, %r701;
	@%p153 bra 	$L__BB31_265;
	and.b64  	%rd302, %rd638, %rd88;
	popc.b64 	%r702, %rd302;
	cvt.rn.f32.u32 	%f1178, %r702;
	mul.f32 	%f1179, %f223, %f1178;
	fma.rn.f32 	%f246, %f1820, %f1179, %f1899;
	mov.f32 	%f1899, %f246;
$L__BB31_265:
	mov.u32 	%r703, %tid.x;
	shr.u32 	%r704, %r703, 4;
	and.b32  	%r705, %r704, 62;
	setp.ge.u32 	%p154, %r705, %r2;
	@%p154 bra 	$L__BB31_267;
	and.b64  	%rd303, %rd625, %rd88;
	popc.b64 	%r706, %rd303;
	cvt.rn.f32.u32 	%f1180, %r706;
	mul.f32 	%f1181, %f223, %f1180;
	fma.rn.f32 	%f248, %f1807, %f1181, %f1898;
	mov.f32 	%f1898, %f248;
$L__BB31_267:
	ld.param.u32 	%r2174, [_Z67popcount_weighted_keys_literal_fused_multiq_kernel_warp_out_w32_sb2ILi12EEvPKyPKfiiS1_S3_iiiiiPKxS5_fiPf_param_10];
	mov.u32 	%r707, %tid.x;
	shr.u32 	%r708, %r707, 4;
	or.b32  	%r709, %r708, 1;
	setp.le.s32 	%p155, %r2174, %r709;
	@%p155 bra 	$L__BB31_269;
	and.b64  	%rd304, %rd637, %rd88;
	popc.b64 	%r710, %rd304;
	cvt.rn.f32.u32 	%f1182, %r710;
	mul.f32 	%f1183, %f223, %f1182;
	fma.rn.f32 	%f250, %f1819, %f1183, %f1899;
	mov.f32 	%f1899, %f250;
$L__BB31_269:
	mov.u32 	%r711, %tid.x;
	shr.u32 	%r712, %r711, 4;
	and.b32  	%r713, %r712, 62;
	setp.ge.u32 	%p156, %r713, %r2;
	@%p156 bra 	$L__BB31_271;
	and.b64  	%rd305, %rd624, %rd88;
	popc.b64 	%r714, %rd305;
	cvt.rn.f32.u32 	%f1184, %r714;
	mul.f32 	%f1185, %f223, %f1184;
	fma.rn.f32 	%f252, %f1806, %f1185, %f1898;
	mov.f32 	%f1898, %f252;
$L__BB31_271:
	ld.param.u32 	%r2175, [_Z67popcount_weighted_keys_literal_fused_multiq_kernel_warp_out_w32_sb2ILi12EEvPKyPKfiiS1_S3_iiiiiPKxS5_fiPf_param_10];
	mov.u32 	%r715, %tid.x;
	shr.u32 	%r716, %r715, 4;
	or.b32  	%r717, %r716, 1;
	setp.le.s32 	%p157, %r2175, %r717;
	@%p157 bra 	$L__BB31_273;
	and.b64  	%rd306, %rd636, %rd88;
	popc.b64 	%r718, %rd306;
	cvt.rn.f32.u32 	%f1186, %r718;
	mul.f32 	%f1187, %f223, %f1186;
	fma.rn.f32 	%f254, %f1818, %f1187, %f1899;
	mov.f32 	%f1899, %f254;
$L__BB31_273:
	mov.u32 	%r719, %tid.x;
	shr.u32 	%r720, %r719, 4;
	and.b32  	%r721, %r720, 62;
	setp.ge.u32 	%p158, %r721, %r2;
	@%p158 bra 	$L__BB31_275;
	and.b64  	%rd307, %rd623, %rd88;
	popc.b64 	%r722, %rd307;
	cvt.rn.f32.u32 	%f1188, %r722;
	mul.f32 	%f1189, %f223, %f1188;
	fma.rn.f32 	%f256, %f1805, %f1189, %f1898;
	mov.f32 	%f1898, %f256;
$L__BB31_275:
	ld.param.u32 	%r2176, [_Z67popcount_weighted_keys_literal_fused_multiq_kernel_warp_out_w32_sb2ILi12EEvPKyPKfiiS1_S3_iiiiiPKxS5_fiPf_param_10];
	mov.u32 	%r723, %tid.x;
	shr.u32 	%r724, %r723, 4;
	or.b32  	%r725, %r724, 1;
	setp.le.s32 	%p159, %r2176, %r725;
	@%p159 bra 	$L__BB31_277;
	and.b64  	%rd308, %rd635, %rd88;
	popc.b64 	%r726, %rd308;
	cvt.rn.f32.u32 	%f1190, %r726;
	mul.f32 	%f1191, %f223, %f1190;
	fma.rn.f32 	%f258, %f1817, %f1191, %f1899;
	mov.f32 	%f1899, %f258;
$L__BB31_277:
	mov.u32 	%r727, %tid.x;
	shr.u32 	%r728, %r727, 4;
	and.b32  	%r729, %r728, 62;
	setp.ge.u32 	%p160, %r729, %r2;
	@%p160 bra 	$L__BB31_279;
	and.b64  	%rd309, %rd622, %rd88;
	popc.b64 	%r730, %rd309;
	cvt.rn.f32.u32 	%f1192, %r730;
	mul.f32 	%f1193, %f223, %f1192;
	fma.rn.f32 	%f260, %f1804, %f1193, %f1898;
	mov.f32 	%f1898, %f260;
$L__BB31_279:
	ld.param.u32 	%r2177, [_Z67popcount_weighted_keys_literal_fused_multiq_kernel_warp_out_w32_sb2ILi12EEvPKyPKfiiS1_S3_iiiiiPKxS5_fiPf_param_10];
	mov.u32 	%r731, %tid.x;
	shr.u32 	%r732, %r731, 4;
	or.b32  	%r733, %r732, 1;
	setp.le.s32 	%p161, %r2177, %r733;
	@%p161 bra 	$L__BB31_281;
	and.b64  	%rd310, %rd634, %rd88;
	popc.b64 	%r734, %rd310;
	cvt.rn.f32.u32 	%f1194, %r734;
	mul.f32 	%f1195, %f223, %f1194;
	fma.rn.f32 	%f262, %f1816, %f1195, %f1899;
	mov.f32 	%f1899, %f262;
$L__BB31_281:
	mov.u32 	%r735, %tid.x;
	shr.u32 	%r736, %r735, 4;
	and.b32  	%r737, %r736, 62;
	setp.ge.u32 	%p162, %r737, %r2;
	@%p162 bra 	$L__BB31_283;
	and.b64  	%rd311, %rd621, %rd88;
	popc.b64 	%r738, %rd311;
	cvt.rn.f32.u32 	%f1196, %r738;
	mul.f32 	%f1197, %f223, %f1196;
	fma.rn.f32 	%f264, %f1803, %f1197, %f1898;
	mov.f32 	%f1898, %f264;
$L__BB31_283:
	ld.param.u32 	%r2178, [_Z67popcount_weighted_keys_literal_fused_multiq_kernel_warp_out_w32_sb2ILi12EEvPKyPKfiiS1_S3_iiiiiPKxS5_fiPf_param_10];
	mov.u32 	%r739, %tid.x;
	shr.u32 	%r740, %r739, 4;
	or.b32  	%r741, %r740, 1;
	setp.le.s32 	%p163, %r2178, %r741;
	@%p163 bra 	$L__BB31_285;
	and.b64  	%rd312, %rd633, %rd88;
	popc.b64 	%r742, %rd312;
	cvt.rn.f32.u32 	%f1198, %r742;
	mul.f32 	%f1199, %f223, %f1198;
	fma.rn.f32 	%f266, %f1815, %f1199, %f1899;
	mov.f32 	%f1899, %f266;
$L__BB31_285:
	mov.u32 	%r743, %tid.x;
	shr.u32 	%r744, %r743, 4;
	and.b32  	%r745, %r744, 62;
	setp.ge.u32 	%p164, %r745, %r2;
	@%p164 bra 	$L__BB31_287;
	and.b64  	%rd313, %rd620, %rd88;
	popc.b64 	%r746, %rd313;
	cvt.rn.f32.u32 	%f1200, %r746;
	mul.f32 	%f1201, %f223, %f1200;
	fma.rn.f32 	%f268, %f1802, %f1201, %f1898;
	mov.f32 	%f1898, %f268;
$L__BB31_287:
	ld.param.u32 	%r2179, [_Z67popcount_weighted_keys_literal_fused_multiq_kernel_warp_out_w32_sb2ILi12EEvPKyPKfiiS1_S3_iiiiiPKxS5_fiPf_param_10];
	mov.u32 	%r747, %tid.x;
	shr.u32 	%r748, %r747, 4;
	or.b32  	%r749, %r748, 1;
	setp.le.s32 	%p165, %r2179, %r749;
	@%p165 bra 	$L__BB31_289;
	and.b64  	%rd314, %rd632, %rd88;
	popc.b64 	%r750, %rd314;
	cvt.rn.f32.u32 	%f1202, %r750;
	mul.f32 	%f1203, %f223, %f1202;
	fma.rn.f32 	%f270, %f1814, %f1203, %f1899;
	mov.f32 	%f1899, %f270;
$L__BB31_289:
	ld.param.u32 	%r2092, [_Z67popcount_weighted_keys_literal_fused_multiq_kernel_warp_out_w32_sb2ILi12EEvPKyPKfiiS1_S3_iiiiiPKxS5_fiPf_param_2];
	setp.lt.s32 	%p166, %r2092, 5;
	@%p166 bra 	$L__BB31_340;
	mov.u32 	%r752, %tid.x;
	and.b32  	%r753, %r752, 31;
	setp.ne.s32 	%p167, %r753, 0;
	mov.b32 	%r2339, 0;
	@%p167 bra 	$L__BB31_292;
	ld.param.u32 	%r2093, [_Z67popcount_weighted_keys_literal_fused_multiq_kernel_warp_out_w32_sb2ILi12EEvPKyPKfiiS1_S3_iiiiiPKxS5_fiPf_param_2];
	shl.b32 	%r754, %r2093, 8;
	mov.u32 	%r755, shmem$1;
	add.s32 	%r756, %r755, %r754;
	mad.lo.s32 	%r757, %r2, 3072, %r756;
	ld.shared.u32 	%r2339, [%r757+16];
$L__BB31_292:
	mov.u32 	%r758, %tid.x;
	shr.u32 	%r759, %r758, 4;
	and.b32  	%r760, %r759, 62;
	setp.ge.u32 	%p168, %r760, %r2;
	shfl.sync.idx.b32	%r761|%p169, %r2339, 0, 31, -1;
	mov.b32 	%f273, %r761;
	shl.b32 	%r762, %r758, 3;
	and.b32  	%r763, %r762, 248;
	mov.u32 	%r764, shmem$1;
	add.s32 	%r765, %r764, %r763;
	ld.shared.u64 	%rd89, [%r765+1024];
	@%p168 bra 	$L__BB31_294;
	and.b64  	%rd315, %rd631, %rd89;
	popc.b64 	%r766, %rd315;
	cvt.rn.f32.u32 	%f1204, %r766;
	mul.f32 	%f1205, %f273, %f1204;
	fma.rn.f32 	%f274, %f1813, %f1205, %f1898;
	mov.f32 	%f1898, %f274;
$L__BB31_294:
	ld.param.u32 	%r2180, [_Z67popcount_weighted_keys_literal_fused_multiq_kernel_warp_out_w32_sb2ILi12EEvPKyPKfiiS1_S3_iiiiiPKxS5_fiPf_param_10];
	mov.u32 	%r767, %tid.x;
	shr.u32 	%r768, %r767, 4;
	or.b32  	%r769, %r768, 1;
	setp.le.s32 	%p170, %r2180, %r769;
	@%p170 bra 	$L__BB31_296;
	and.b64  	%rd316, %rd643, %rd89;
	popc.b64 	%r770, %rd316;
	cvt.rn.f32.u32 	%f1206, %r770;
	mul.f32 	%f1207, %f273, %f1206;
	fma.rn.f32 	%f276, %f1825, %f1207, %f1899;
	mov.f32 	%f1899, %f276;
$L__BB31_296:
	mov.u32 	%r771, %tid.x;
	shr.u32 	%r772, %r771, 4;
	and.b32  	%r773, %r772, 62;
	setp.ge.u32 	%p171, %r773, %r2;
	@%p171 bra 	$L__BB31_298;
	and.b64  	%rd317, %rd630, %rd89;
	popc.b64 	%r774, %rd317;
	cvt.rn.f32.u32 	%f1208, %r774;
	mul.f32 	%f1209, %f273, %f1208;
	fma.rn.f32 	%f278, %f1812, %f1209, %f1898;
	mov.f32 	%f1898, %f278;
$L__BB31_298:
	ld.param.u32 	%r2181, [_Z67popcount_weighted_keys_literal_fused_multiq_kernel_warp_out_w32_sb2ILi12EEvPKyPKfiiS1_S3_iiiiiPKxS5_fiPf_param_10];
	mov.u32 	%r775, %tid.x;
	shr.u32 	%r776, %r775, 4;
	or.b32  	%r777, %r776, 1;
	setp.le.s32 	%p172, %r2181, %r777;
	@%p172 bra 	$L__BB31_300;
	and.b64  	%rd318, %rd642, %rd89;
	popc.b64 	%r778, %rd318;
	cvt.rn.f32.u32 	%f1210, %r778;
	mul.f32 	%f1211, %f273, %f1210;
	fma.rn.f32 	%f280, %f1824, %f1211, %f1899;
	mov.f32 	%f1899, %f280;
$L__BB31_300:
	mov.u32 	%r779, %tid.x;
	shr.u32 	%r780, %r779, 4;
	and.b32  	%r781, %r780, 62;
	setp.ge.u32 	%p173, %r781, %r2;
	@%p173 bra 	$L__BB31_302;
	and.b64  	%rd319, %rd629, %rd89;
	popc.b64 	%r782, %rd319;
	cvt.rn.f32.u32 	%f1212, %r782;
	mul.f32 	%f1213, %f273, %f1212;
	fma.rn.f32 	%f282, %f1811, %f1213, %f1898;
	mov.f32 	%f1898, %f282;
$L__BB31_302:
	ld.param.u32 	%r2182, [_Z67popcount_weighted_keys_literal_fused_multiq_kernel_warp_out_w32_sb2ILi12EEvPKyPKfiiS1_S3_iiiiiPKxS5_fiPf_param_10];
	mov.u32 	%r783, %tid.x;
	shr.u32 	%r784, %r783, 4;
	or.b32  	%r785, %r784, 1;
	setp.le.s32 	%p174, %r2182, %r785;
	@%p174 bra 	$L__BB31_304;
	and.b64  	%rd320, %rd641, %rd89;
	popc.b64 	%r786, %rd320;
	cvt.rn.f32.u32 	%f1214, %r786;
	mul.f32 	%f1215, %f273, %f1214;
	fma.rn.f32 	%f284, %f1823, %f1215, %f1899;
	mov.f32 	%f1899, %f284;
$L__BB31_304:
	mov.u32 	%r787, %tid.x;
	shr.u32 	%r788, %r787, 4;
	and.b32  	%r789, %r788, 62;
	setp.ge.u32 	%p175, %r789, %r2;
	@%p175 bra 	$L__BB31_306;
	and.b64  	%rd321, %rd628, %rd89;
	popc.b64 	%r790, %rd321;
	cvt.rn.f32.u32 	%f1216, %r790;
	mul.f32 	%f1217, %f273, %f1216;
	fma.rn.f32 	%f286, %f1810, %f1217, %f1898;
	mov.f32 	%f1898, %f286;
$L__BB31_306:
	ld.param.u32 	%r2183, [_Z67popcount_weighted_keys_literal_fused_multiq_kernel_warp_out_w32_sb2ILi12EEvPKyPKfiiS1_S3_iiiiiPKxS5_fiPf_param_10];
	mov.u32 	%r791, %tid.x;
	shr.u32 	%r792, %r791, 4;
	or.b32  	%r793, %r792, 1;
	setp.le.s32 	%p176, %r2183, %r793;
	@%p176 bra 	$L__BB31_308;
	and.b64  	%rd322, %rd640, %rd89;
	popc.b64 	%r794, %rd322;
	cvt.rn.f32.u32 	%f1218, %r794;
	mul.f32 	%f1219, %f273, %f1218;
	fma.rn.f32 	%f288, %f1822, %f1219, %f1899;
	mov.f32 	%f1899, %f288;
$L__BB31_308:
	mov.u32 	%r795, %tid.x;
	shr.u32 	%r796, %r795, 4;
	and.b32  	%r797, %r796, 62;
	setp.ge.u32 	%p177, %r797, %r2;
	@%p177 bra 	$L__BB31_310;
	and.b64  	%rd323, %rd627, %rd89;
	popc.b64 	%r798, %rd323;
	cvt.rn.f32.u32 	%f1220, %r798;
	mul.f32 	%f1221, %f273, %f1220;
	fma.rn.f32 	%f290, %f1809, %f1221, %f1898;
	mov.f32 	%f1898, %f290;
$L__BB31_310:
	ld.param.u32 	%r2184, [_Z67popcount_weighted_keys_literal_fused_multiq_kernel_warp_out_w32_sb2ILi12EEvPKyPKfiiS1_S3_iiiiiPKxS5_fiPf_param_10];
	mov.u32 	%r799, %tid.x;
	shr.u32 	%r800, %r799, 4;
	or.b32  	%r801, %r800, 1;
	setp.le.s32 	%p178, %r2184, %r801;
	@%p178 bra 	$L__BB31_312;
	and.b64  	%rd324, %rd639, %rd89;
	popc.b64 	%r802, %rd324;
	cvt.rn.f32.u32 	%f1222, %r802;
	mul.f32 	%f1223, %f273, %f1222;
	fma.rn.f32 	%f292, %f1821, %f1223, %f1899;
	mov.f32 	%f1899, %f292;
$L__BB31_312:
	mov.u32 	%r803, %tid.x;
	shr.u32 	%r804, %r803, 4;
	and.b32  	%r805, %r804, 62;
	setp.ge.u32 	%p179, %r805, %r2;
	@%p179 bra 	$L__BB31_314;
	and.b64  	%rd325, %rd626, %rd89;
	popc.b64 	%r806, %rd325;
	cvt.rn.f32.u32 	%f1224, %r806;
	mul.f32 	%f1225, %f273, %f1224;
	fma.rn.f32 	%f294, %f1808, %f1225, %f1898;
	mov.f32 	%f1898, %f294;
$L__BB31_314:
	ld.param.u32 	%r2185, [_Z67popcount_weighted_keys_literal_fused_multiq_kernel_warp_out_w32_sb2ILi12EEvPKyPKfiiS1_S3_iiiiiPKxS5_fiPf_param_10];
	mov.u32 	%r807, %tid.x;
	shr.u32 	%r808, %r807, 4;
	or.b32  	%r809, %r808, 1;
	setp.le.s32 	%p180, %r2185, %r809;
	@%p180 bra 	$L__BB31_316;
	and.b64  	%rd326, %rd638, %rd89;
	popc.b64 	%r810, %rd326;
	cvt.rn.f32.u32 	%f1226, %r810;
	mul.f32 	%f1227, %f273, %f1226;
	fma.rn.f32 	%f296, %f1820, %f1227, %f1899;
	mov.f32 	%f1899, %f296;
$L__BB31_316:
	mov.u32 	%r811, %tid.x;
	shr.u32 	%r812, %r811, 4;
	and.b32  	%r813, %r812, 62;
	setp.ge.u32 	%p181, %r813, %r2;
	@%p181 bra 	$L__BB31_318;
	and.b64  	%rd327, %rd625, %rd89;
	popc.b64 	%r814, %rd327;
	cvt.rn.f32.u32 	%f1228, %r814;
	mul.f32 	%f1229, %f273, %f1228;
	fma.rn.f32 	%f298, %f1807, %f1229, %f1898;
	mov.f32 	%f1898, %f298;
$L__BB31_318:
	ld.param.u32 	%r2186, [_Z67popcount_weighted_keys_literal_fused_multiq_kernel_warp_out_w32_sb2ILi12EEvPKyPKfiiS1_S3_iiiiiPKxS5_fiPf_param_10];
	mov.u32 	%r815, %tid.x;
	shr.u32 	%r816, %r815, 4;
	or.b32  	%r817, %r816, 1;
	setp.le.s32 	%p182, %r2186, %r817;
	@%p182 bra 	$L__BB31_320;
	and.b64  	%rd328, %rd637, %rd89;
	popc.b64 	%r818, %rd328;
	cvt.rn.f32.u32 	%f1230, %r818;
	mul.f32 	%f1231, %f273, %f1230;
	fma.rn.f32 	%f300, %f1819, %f1231, %f1899;
	mov.f32 	%f1899, %f300;
$L__BB31_320:
	mov.u32 	%r819, %tid.x;
	shr.u32 	%r820, %r819, 4;
	and.b32  	%r821, %r820, 62;
	setp.ge.u32 	%p183, %r821, %r2;
	@%p183 bra 	$L__BB31_322;
	and.b64  	%rd329, %rd624, %rd89;
	popc.b64 	%r822, %rd329;
	cvt.rn.f32.u32 	%f1232, %r822;
	mul.f32 	%f1233, %f273, %f1232;
	fma.rn.f32 	%f302, %f1806, %f1233, %f1898;
	mov.f32 	%f1898, %f302;
$L__BB31_322:
	ld.param.u32 	%r2187, [_Z67popcount_weighted_keys_literal_fused_multiq_kernel_warp_out_w32_sb2ILi12EEvPKyPKfiiS1_S3_iiiiiPKxS5_fiPf_param_10];
	mov.u32 	%r823, %tid.x;
	shr.u32 	%r824, %r823, 4;
	or.b32  	%r825, %r824, 1;
	setp.le.s32 	%p184, %r2187, %r825;
	@%p184 bra 	$L__BB31_324;
	and.b64  	%rd330, %rd636, %rd89;
	popc.b64 	%r826, %rd330;
	cvt.rn.f32.u32 	%f1234, %r826;
	mul.f32 	%f1235, %f273, %f1234;
	fma.rn.f32 	%f304, %f1818, %f1235, %f1899;
	mov.f32 	%f1899, %f304;
$L__BB31_324:
	mov.u32 	%r827, %tid.x;
	shr.u32 	%r828, %r827, 4;
	and.b32  	%r829, %r828, 62;
	setp.ge.u32 	%p185, %r829, %r2;
	@%p185 bra 	$L__BB31_326;
	and.b64  	%rd331, %rd623, %rd89;
	popc.b64 	%r830, %rd331;
	cvt.rn.f32.u32 	%f1236, %r830;
	mul.f32 	%f1237, %f273, %f1236;
	fma.rn.f32 	%f306, %f1805, %f1237, %f1898;
	mov.f32 	%f1898, %f306;
$L__BB31_326:
	ld.param.u32 	%r2188, [_Z67popcount_weighted_keys_literal_fused_multiq_kernel_warp_out_w32_sb2ILi12EEvPKyPKfiiS1_S3_iiiiiPKxS5_fiPf_param_10];
	mov.u32 	%r831, %tid.x;
	shr.u32 	%r832, %r831, 4;
	or.b32  	%r833, %r832, 1;
	setp.le.s32 	%p186, %r2188, %r833;
	@%p186 bra 	$L__BB31_328;
	and.b64  	%rd332, %rd635, %rd89;
	popc.b64 	%r834, %rd332;
	cvt.rn.f32.u32 	%f1238, %r834;
	mul.f32 	%f1239, %f273, %f1238;
	fma.rn.f32 	%f308, %f1817, %f1239, %f1899;
	mov.f32 	%f1899, %f308;
$L__BB31_328:
	mov.u32 	%r835, %tid.x;
	shr.u32 	%r836, %r835, 4;
	and.b32  	%r837, %r836, 62;
	setp.ge.u32 	%p187, %r837, %r2;
	@%p187 bra 	$L__BB31_330;
	and.b64  	%rd333, %rd622, %rd89;
	popc.b64 	%r838, %rd333;
	cvt.rn.f32.u32 	%f1240, %r838;
	mul.f32 	%f1241, %f273, %f1240;
	fma.rn.f32 	%f310, %f1804, %f1241, %f1898;
	mov.f32 	%f1898, %f310;
$L__BB31_330:
	ld.param.u32 	%r2189, [_Z67popcount_weighted_keys_literal_fused_multiq_kernel_warp_out_w32_sb2ILi12EEvPKyPKfiiS1_S3_iiiiiPKxS5_fiPf_param_10];
	mov.u32 	%r839, %tid.x;
	shr.u32 	%r840, %r839, 4;
	or.b32  	%r841, %r840, 1;
	setp.le.s32 	%p188, %r2189, %r841;
	@%p188 bra 	$L__BB31_332;
	and.b64  	%rd334, %rd634, %rd89;
	popc.b64 	%r842, %rd334;
	cvt.rn.f32.u32 	%f1242, %r842;
	mul.f32 	%f1243, %f273, %f1242;
	fma.rn.f32 	%f312, %f1816, %f1243, %f1899;
	mov.f32 	%f1899, %f312;
$L__BB31_332:
	mov.u32 	%r843, %tid.x;
	shr.u32 	%r844, %r843, 4;
	and.b32  	%r845, %r844, 62;
	setp.ge.u32 	%p189, %r845, %r2;
	@%p189 bra 	$L__BB31_334;
	and.b64  	%rd335, %rd621, %rd89;
	popc.b64 	%r846, %rd335;
	cvt.rn.f32.u32 	%f1244, %r846;
	mul.f32 	%f1245, %f273, %f1244;
	fma.rn.f32 	%f314, %f1803, %f1245, %f1898;
	mov.f32 	%f1898, %f314;
$L__BB31_334:
	ld.param.u32 	%r2190, [_Z67popcount_weighted_keys_literal_fused_multiq_kernel_warp_out_w32_sb2ILi12EEvPKyPKfiiS1_S3_iiiiiPKxS5_fiPf_param_10];
	mov.u32 	%r847, %tid.x;
	shr.u32 	%r848, %r847, 4;
	or.b32  	%r849, %r848, 1;
	setp.le.s32 	%p190, %r2190, %r849;
	@%p190 bra 	$L__BB31_336;
	and.b64  	%rd336, %rd633, %rd89;
	popc.b64 	%r850, %rd336;
	cvt.rn.f32.u32 	%f1246, %r850;
	mul.f32 	%f1247, %f273, %f1246;
	fma.rn.f32 	%f316, %f1815, %f1247, %f1899;
	mov.f32 	%f1899, %f316;
$L__BB31_336:
	mov.u32 	%r851, %tid.x;
	shr.u32 	%r852, %r851, 4;
	and.b32  	%r853, %r852, 62;
	setp.ge.u32 	%p191, %r853, %r2;
	@%p191 bra 	$L__BB31_338;
	and.b64  	%rd337, %rd620, %rd89;
	popc.b64 	%r854, %rd337;
	cvt.rn.f32.u32 	%f1248, %r854;
	mul.f32 	%f1249, %f273, %f1248;
	fma.rn.f32 	%f318, %f1802, %f1249, %f1898;
	mov.f32 	%f1898, %f318;
$L__BB31_338:
	ld.param.u32 	%r2191, [_Z67popcount_weighted_keys_literal_fused_multiq_kernel_warp_out_w32_sb2ILi12EEvPKyPKfiiS1_S3_iiiiiPKxS5_fiPf_param_10];
	mov.u32 	%r855, %tid.x;
	shr.u32 	%r856, %r855, 4;
	or.b32  	%r857, %r856, 1;
	setp.le.s32 	%p192, %r2191, %r857;
	@%p192 bra 	$L__BB31_340;
	and.b64  	%rd338, %rd632, %rd89;
	popc.b64 	%r858, %rd338;
	cvt.rn.f32.u32 	%f1250, %r858;
	mul.f32 	%f1251, %f273, %f1250;
	fma.rn.f32 	%f320, %f1814, %f1251, %f1899;
	mov.f32 	%f1899, %f320;
$L__BB31_340:
	ld.param.u32 	%r2094, [_Z67popcount_weighted_keys_literal_fused_multiq_kernel_warp_out_w32_sb2ILi12EEvPKyPKfiiS1_S3_iiiiiPKxS5_fiPf_param_2];
	setp.lt.s32 	%p193, %r2094, 6;
	@%p193 bra 	$L__BB31_391;
	mov.u32 	%r860, %tid.x;
	and.b32  	%r861, %r860, 31;
	setp.ne.s32 	%p194, %r861, 0;
	mov.b32 	%r2340, 0;
	@%p194 bra 	$L__BB31_343;
	ld.param.u32 	%r2095, [_Z67popcount_weighted_keys_literal_fused_multiq_kernel_warp_out_w32_sb2ILi12EEvPKyPKfiiS1_S3_iiiiiPKxS5_fiPf_param_2];
	shl.b32 	%r862, %r2095, 8;
	mov.u32 	%r863, shmem$1;
	add.s32 	%r864, %r863, %r862;
	mad.lo.s32 	%r865, %r2, 3072, %r864;
	ld.shared.u32 	%r2340, [%r865+20];
$L__BB31_343:
	mov.u32 	%r866, %tid.x;
	shr.u32 	%r867, %r866, 4;
	and.b32  	%r868, %r867, 62;
	setp.ge.u32 	%p195, %r868, %r2;
	shfl.sync.idx.b32	%r869|%p196, %r2340, 0, 31, -1;
	mov.b32 	%f323, %r869;
	shl.b32 	%r870, %r866, 3;
	and.b32  	%r871, %r870, 248;
	mov.u32 	%r872, shmem$1;
	add.s32 	%r873, %r872, %r871;
	ld.shared.u64 	%rd90, [%r873+1280];
	@%p195 bra 	$L__BB31_345;
	and.b64  	%rd339, %rd631, %rd90;
	popc.b64 	%r874, %rd339;
	cvt.rn.f32.u32 	%f1252, %r874;
	mul.f32 	%f1253, %f323, %f1252;
	fma.rn.f32 	%f324, %f1813, %f1253, %f1898;
	mov.f32 	%f1898, %f324;
$L__BB31_345:
	ld.param.u32 	%r2192, [_Z67popcount_weighted_keys_literal_fused_multiq_kernel_warp_out_w32_sb2ILi12EEvPKyPKfiiS1_S3_iiiiiPKxS5_fiPf_param_10];
	mov.u32 	%r875, %tid.x;
	shr.u32 	%r876, %r875, 4;
	or.b32  	%r877, %r876, 1;
	setp.le.s32 	%p197, %r2192, %r877;
	@%p197 bra 	$L__BB31_347;
	and.b64  	%rd340, %rd643, %rd90;
	popc.b64 	%r878, %rd340;
	cvt.rn.f32.u32 	%f1254, %r878;
	mul.f32 	%f1255, %f323, %f1254;
	fma.rn.f32 	%f326, %f1825, %f1255, %f1899;
	mov.f32 	%f1899, %f326;
$L__BB31_347:
	mov.u32 	%r879, %tid.x;
	shr.u32 	%r880, %r879, 4;
	and.b32  	%r881, %r880, 62;
	setp.ge.u32 	%p198, %r881, %r2;
	@%p198 bra 	$L__BB31_349;
	and.b64  	%rd341, %rd630, %rd90;
	popc.b64 	%r882, %rd341;
	cvt.rn.f32.u32 	%f1256, %r882;
	mul.f32 	%f1257, %f323, %f1256;
	fma.rn.f32 	%f328, %f1812, %f1257, %f1898;
	mov.f32 	%f1898, %f328;
$L__BB31_349:
	ld.param.u32 	%r2193, [_Z67popcount_weighted_keys_literal_fused_multiq_kernel_warp_out_w32_sb2ILi12EEvPKyPKfiiS1_S3_iiiiiPKxS5_fiPf_param_10];
	mov.u32 	%r883, %tid.x;
	shr.u32 	%r884, %r883, 4;
	or.b32  	%r885, %r884, 1;
	setp.le.s32 	%p199, %r2193, %r885;
	@%p199 bra 	$L__BB31_351;
	and.b64  	%rd342, %rd642, %rd90;
	popc.b64 	%r886, %rd342;
	cvt.rn.f32.u32 	%f1258, %r886;
	mul.f32 	%f1259, %f323, %f1258;
	fma.rn.f32 	%f330, %f1824, %f1259, %f1899;
	mov.f32 	%f1899, %f330;
$L__BB31_351:
	mov.u32 	%r887, %tid.x;
	shr.u32 	%r888, %r887, 4;
	and.b32  	%r889, %r888, 62;
	setp.ge.u32 	%p200, %r889, %r2;
	@%p200 bra 	$L__BB31_353;
	and.b64  	%rd343, %rd629, %rd90;
	popc.b64 	%r890, %rd343;
	cvt.rn.f32.u32 	%f1260, %r890;
	mul.f32 	%f1261, %f323, %f1260;
	fma.rn.f32 	%f332, %f1811, %f1261, %f1898;
	mov.f32 	%f1898, %f332;
$L__BB31_353:
	ld.param.u32 	%r2194, [_Z67popcount_weighted_keys_literal_fused_multiq_kernel_warp_out_w32_sb2ILi12EEvPKyPKfiiS1_S3_iiiiiPKxS5_fiPf_param_10];
	mov.u32 	%r891, %tid.x;
	shr.u32 	%r892, %r891, 4;
	or.b32  	%r893, %r892, 1;
	setp.le.s32 	%p201, %r2194, %r893;
	@%p201 bra 	$L__BB31_355;
	and.b64  	%rd344, %rd641, %rd90;
	popc.b64 	%r894, %rd344;
	cvt.rn.f32.u32 	%f1262, %r894;
	mul.f32 	%f1263, %f323, %f1262;
	fma.rn.f32 	%f334, %f1823, %f1263, %f1899;
	mov.f32 	%f1899, %f334;
$L__BB31_355:
	mov.u32 	%r895, %tid.x;
	shr.u32 	%r896, %r895, 4;
	and.b32  	%r897, %r896, 62;
	setp.ge.u32 	%p202, %r897, %r2;
	@%p202 bra 	$L__BB31_357;
	and.b64  	%rd345, %rd628, %rd90;
	popc.b64 	%r898, %rd345;
	cvt.rn.f32.u32 	%f1264, %r898;
	mul.f32 	%f1265, %f323, %f1264;
	fma.rn.f32 	%f336, %f1810, %f1265, %f1898;
	mov.f32 	%f1898, %f336;
$L__BB31_357:
	ld.param.u32 	%r2195, [_Z67popcount_weighted_keys_literal_fused_multiq_kernel_warp_out_w32_sb2ILi12EEvPKyPKfiiS1_S3_iiiiiPKxS5_fiPf_param_10];
	mov.u32 	%r899, %tid.x;
	shr.u32 	%r900, %r899, 4;
	or.b32  	%r901, %r900, 1;
	setp.le.s32 	%p203, %r2195, %r901;
	@%p203 bra 	$L__BB31_359;
	and.b64  	%rd346, %rd640, %rd90;
	popc.b64 	%r902, %rd346;
	cvt.rn.f32.u32 	%f1266, %r902;
	mul.f32 	%f1267, %f323, %f1266;
	fma.rn.f32 	%f338, %f1822, %f1267, %f1899;
	mov.f32 	%f1899, %f338;
$L__BB31_359:
	mov.u32 	%r903, %tid.x;
	shr.u32 	%r904, %r903, 4;
	and.b32  	%r905, %r904, 62;
	setp.ge.u32 	%p204, %r905, %r2;
	@%p204 bra 	$L__BB31_361;
	and.b64  	%rd347, %rd627, %rd90;
	popc.b64 	%r906, %rd347;
	cvt.rn.f32.u32 	%f1268, %r906;
	mul.f32 	%f1269, %f323, %f1268;
	fma.rn.f32 	%f340, %f1809, %f1269, %f1898;
	mov.f32 	%f1898, %f340;
$L__BB31_361:
	ld.param.u32 	%r2196, [_Z67popcount_weighted_keys_literal_fused_multiq_kernel_warp_out_w32_sb2ILi12EEvPKyPKfiiS1_S3_iiiiiPKxS5_fiPf_param_10];
	mov.u32 	%r907, %tid.x;
	shr.u32 	%r908, %r907, 4;
	or.b32  	%r909, %r908, 1;
	setp.le.s32 	%p205, %r2196, %r909;
	@%p205 bra 	$L__BB31_363;
	and.b64  	%rd348, %rd639, %rd90;
	popc.b64 	%r910, %rd348;
	cvt.rn.f32.u32 	%f1270, %r910;
	mul.f32 	%f1271, %f323, %f1270;
	fma.rn.f32 	%f342, %f1821, %f1271, %f1899;
	mov.f32 	%f1899, %f342;
$L__BB31_363:
	mov.u32 	%r911, %tid.x;
	shr.u32 	%r912, %r911, 4;
	and.b32  	%r913, %r912, 62;
	setp.ge.u32 	%p206, %r913, %r2;
	@%p206 bra 	$L__BB31_365;
	and.b64  	%rd349, %rd626, %rd90;
	popc.b64 	%r914, %rd349;
	cvt.rn.f32.u32 	%f1272, %r914;
	mul.f32 	%f1273, %f323, %f1272;
	fma.rn.f32 	%f344, %f1808, %f1273, %f1898;
	mov.f32 	%f1898, %f344;
$L__BB31_365:
	ld.param.u32 	%r2197, [_Z67popcount_weighted_keys_literal_fused_multiq_kernel_warp_out_w32_sb2ILi12EEvPKyPKfiiS1_S3_iiiiiPKxS5_fiPf_param_10];
	mov.u32 	%r915, %tid.x;
	shr.u32 	%r916, %r915, 4;
	or.b32  	%r917, %r916, 1;
	setp.le.s32 	%p207, %r2197, %r917;
	@%p207 bra 	$L__BB31_367;
	and.b64  	%rd350, %rd638, %rd90;
	popc.b64 	%r918, %rd350;
	cvt.rn.f32.u32 	%f1274, %r918;
	mul.f32 	%f1275, %f323, %f1274;
	fma.rn.f32 	%f346, %f1820, %f1275, %f1899;
	mov.f32 	%f1899, %f346;
$L__BB31_367:
	mov.u32 	%r919, %tid.x;
	shr.u32 	%r920, %r919, 4;
	and.b32  	%r921, %r920, 62;
	setp.ge.u32 	%p208, %r921, %r2;
	@%p208 bra 	$L__BB31_369;
	and.b64  	%rd351, %rd625, %rd90;
	popc.b64 	%r922, %rd351;
	cvt.rn.f32.u32 	%f1276, %r922;
	mul.f32 	%f1277, %f323, %f1276;
	fma.rn.f32 	%f348, %f1807, %f1277, %f1898;
	mov.f32 	%f1898, %f348;
$L__BB31_369:
	ld.param.u32 	%r2198, [_Z67popcount_weighted_keys_literal_fused_multiq_kernel_warp_out_w32_sb2ILi12EEvPKyPKfiiS1_S3_iiiiiPKxS5_fiPf_param_10];
	mov.u32 	%r923, %tid.x;
	shr.u32 	%r924, %r923, 4;
	or.b32  	%r925, %r924, 1;
	setp.le.s32 	%p209, %r2198, %r925;
	@%p209 bra 	$L__BB31_371;
	and.b64  	%rd352, %rd637, %rd90;
	popc.b64 	%r926, %rd352;
	cvt.rn.f32.u32 	%f1278, %r926;
	mul.f32 	%f1279, %f323, %f1278;
	fma.rn.f32 	%f350, %f1819, %f1279, %f1899;
	mov.f32 	%f1899, %f350;
$L__BB31_371:
	mov.u32 	%r927, %tid.x;
	shr.u32 	%r928, %r927, 4;
	and.b32  	%r929, %r928, 62;
	setp.ge.u32 	%p210, %r929, %r2;
	@%p210 bra 	$L__BB31_373;
	and.b64  	%rd353, %rd624, %rd90;
	popc.b64 	%r930, %rd353;
	cvt.rn.f32.u32 	%f1280, %r930;
	mul.f32 	%f1281, %f323, %f1280;
	fma.rn.f32 	%f352, %f1806, %f1281, %f1898;
	mov.f32 	%f1898, %f352;
$L__BB31_373:
	ld.param.u32 	%r2199, [_Z67popcount_weighted_keys_literal_fused_multiq_kernel_warp_out_w32_sb2ILi12EEvPKyPKfiiS1_S3_iiiiiPKxS5_fiPf_param_10];
	mov.u32 	%r931, %tid.x;
	shr.u32 	%r932, %r931, 4;
	or.b32  	%r933, %r932, 1;
	setp.le.s32 	%p211, %r2199, %r933;
	@%p211 bra 	$L__BB31_375;
	and.b64  	%rd354, %rd636, %rd90;
	popc.b64 	%r934, %rd354;
	cvt.rn.f32.u32 	%f1282, %r934;
	mul.f32 	%f1283, %f323, %f1282;
	fma.rn.f32 	%f354, %f1818, %f1283, %f1899;
	mov.f32 	%f1899, %f354;
$L__BB31_375:
	mov.u32 	%r935, %tid.x;
	shr.u32 	%r936, %r935, 4;
	and.b32  	%r937, %r936, 62;
	setp.ge.u32 	%p212, %r937, %r2;
	@%p212 bra 	$L__BB31_377;
	and.b64  	%rd355, %rd623, %rd90;
	popc.b64 	%r938, %rd355;
	cvt.rn.f32.u32 	%f1284, %r938;
	mul.f32 	%f1285, %f323, %f1284;
	fma.rn.f32 	%f356, %f1805, %f1285, %f1898;
	mov.f32 	%f1898, %f356;
$L__BB31_377:
	ld.param.u32 	%r2200, [_Z67popcount_weighted_keys_literal_fused_multiq_kernel_warp_out_w32_sb2ILi12EEvPKyPKfiiS1_S3_iiiiiPKxS5_fiPf_param_10];
	mov.u32 	%r939, %tid.x;
	shr.u32 	%r940, %r939, 4;
	or.b32  	%r941, %r940, 1;
	setp.le.s32 	%p213, %r2200, %r941;
	@%p213 bra 	$L__BB31_379;
	and.b64  	%rd356, %rd635, %rd90;
	popc.b64 	%r942, %rd356;
	cvt.rn.f32.u32 	%f1286, %r942;
	mul.f32 	%f1287, %f323, %f1286;
	fma.rn.f32 	%f358, %f1817, %f1287, %f1899;
	mov.f32 	%f1899, %f358;
$L__BB31_379:
	mov.u32 	%r943, %tid.x;
	shr.u32 	%r944, %r943, 4;
	and.b32  	%r945, %r944, 62;
	setp.ge.u32 	%p214, %r945, %r2;
	@%p214 bra 	$L__BB31_381;
	and.b64  	%rd357, %rd622, %rd90;
	popc.b64 	%r946, %rd357;
	cvt.rn.f32.u32 	%f1288, %r946;
	mul.f32 	%f1289, %f323, %f1288;
	fma.rn.f32 	%f360, %f1804, %f1289, %f1898;
	mov.f32 	%f1898, %f360;
$L__BB31_381:
	ld.param.u32 	%r2201, [_Z67popcount_weighted_keys_literal_fused_multiq_kernel_warp_out_w32_sb2ILi12EEvPKyPKfiiS1_S3_iiiiiPKxS5_fiPf_param_10];
	mov.u32 	%r947, %tid.x;
	shr.u32 	%r948, %r947, 4;
	or.b32  	%r949, %r948, 1;
	setp.le.s32 	%p215, %r2201, %r949;
	@%p215 bra 	$L__BB31_383;
	and.b64  	%rd358, %rd634, %rd90;
	popc.b64 	%r950, %rd358;
	cvt.rn.f32.u32 	%f1290, %r950;
	mul.f32 	%f1291, %f323, %f1290;
	fma.rn.f32 	%f362, %f1816, %f1291, %f1899;
	mov.f32 	%f1899, %f362;
$L__BB31_383:
	mov.u32 	%r951, %tid.x;
	shr.u32 	%r952, %r951, 4;
	and.b32  	%r953, %r952, 62;
	setp.ge.u32 	%p216, %r953, %r2;
	@%p216 bra 	$L__BB31_385;
	and.b64  	%rd359, %rd621, %rd90;
	popc.b64 	%r954, %rd359;
	cvt.rn.f32.u32 	%f1292, %r954;
	mul.f32 	%f1293, %f323, %f1292;
	fma.rn.f32 	%f364, %f1803, %f1293, %f1898;
	mov.f32 	%f1898, %f364;
$L__BB31_385:
	ld.param.u32 	%r2202, [_Z67popcount_weighted_keys_literal_fused_multiq_kernel_warp_out_w32_sb2ILi12EEvPKyPKfiiS1_S3_iiiiiPKxS5_fiPf_param_10];
	mov.u32 	%r955, %tid.x;
	shr.u32 	%r956, %r955, 4;
	or.b32  	%r957, %r956, 1;
	setp.le.s32 	%p217, %r2202, %r957;
	@%p217 bra 	$L__BB31_387;
	and.b64  	%rd360, %rd633, %rd90;
	popc.b64 	%r958, %rd360;
	cvt.rn.f32.u32 	%f1294, %r958;
	mul.f32 	%f1295, %f323, %f1294;
	fma.rn.f32 	%f366, %f1815, %f1295, %f1899;
	mov.f32 	%f1899, %f366;
$L__BB31_387:
	mov.u32 	%r959, %tid.x;
	shr.u32 	%r960, %r959, 4;
	and.b32  	%r961, %r960, 62;
	setp.ge.u32 	%p218, %r961, %r2;
	@%p218 bra 	$L__BB31_389;
	and.b64  	%rd361, %rd620, %rd90;
	popc.b64 	%r962, %rd361;
	cvt.rn.f32.u32 	%f1296, %r962;
	mul.f32 	%f1297, %f323, %f1296;
	fma.rn.f32 	%f368, %f1802, %f1297, %f1898;
	mov.f32 	%f1898, %f368;
$L__BB31_389:
	ld.param.u32 	%r2203, [_Z67popcount_weighted_keys_literal_fused_multiq_kernel_warp_out_w32_sb2ILi12EEvPKyPKfiiS1_S3_iiiiiPKxS5_fiPf_param_10];
	mov.u32 	%r963, %tid.x;
	shr.u32 	%r964, %r963, 4;
	or.b32  	%r965, %r964, 1;
	setp.le.s32 	%p219, %r2203, %r965;
	@%p219 bra 	$L__BB31_391;
	and.b64  	%rd362, %rd632, %rd90;
	popc.b64 	%r966, %rd362;
	cvt.rn.f32.u32 	%f1298, %r966;
	mul.f32 	%f1299, %f323, %f1298;
	fma.rn.f32 	%f370, %f1814, %f1299, %f1899;
	mov.f32 	%f1899, %f370;
$L__BB31_391:
	ld.param.u32 	%r2096, [_Z67popcount_weighted_keys_literal_fused_multiq_kernel_warp_out_w32_sb2ILi12EEvPKyPKfiiS1_S3_iiiiiPKxS5_fiPf_param_2];
	setp.lt.s32 	%p220, %r2096, 7;
	@%p220 bra 	$L__BB31_442;
	mov.u32 	%r968, %tid.x;
	and.b32  	%r969, %r968, 31;
	setp.ne.s32 	%p221, %r969, 0;
	mov.b32 	%r2341, 0;
	@%p221 bra 	$L__BB31_394;
	ld.param.u32 	%r2097, [_Z67popcount_weighted_keys_literal_fused_multiq_kernel_warp_out_w32_sb2ILi12EEvPKyPKfiiS1_S3_iiiiiPKxS5_fiPf_param_2];
	shl.b32 	%r970, %r2097, 8;
	mov.u32 	%r971, shmem$1;
	add.s32 	%r972, %r971, %r970;
	mad.lo.s32 	%r973, %r2, 3072, %r972;
	ld.shared.u32 	%r2341, [%r973+24];
$L__BB31_394:
	mov.u32 	%r974, %tid.x;
	shr.u32 	%r975, %r974, 4;
	and.b32  	%r976, %r975, 62;
	setp.ge.u32 	%p222, %r976, %r2;
	shfl.sync.idx.b32	%r977|%p223, %r2341, 0, 31, -1;
	mov.b32 	%f373, %r977;
	shl.b32 	%r978, %r974, 3;
	and.b32  	%r979, %r978, 248;
	mov.u32 	%r980, shmem$1;
	add.s32 	%r981, %r980, %r979;
	ld.shared.u64 	%rd91, [%r981+1536];
	@%p222 bra 	$L__BB31_396;
	and.b64  	%rd363, %rd631, %rd91;
	popc.b64 	%r982, %rd363;
	cvt.rn.f32.u32 	%f1300, %r982;
	mul.f32 	%f1301, %f373, %f1300;
	fma.rn.f32 	%f374, %f1813, %f1301, %f1898;
	mov.f32 	%f1898, %f374;
$L__BB31_396:
	ld.param.u32 	%r2204, [_Z67popcount_weighted_keys_literal_fused_multiq_kernel_warp_out_w32_sb2ILi12EEvPKyPKfiiS1_S3_iiiiiPKxS5_fiPf_param_10];
	mov.u32 	%r983, %tid.x;
	shr.u32 	%r984, %r983, 4;
	or.b32  	%r985, %r984, 1;
	setp.le.s32 	%p224, %r2204, %r985;
	@%p224 bra 	$L__BB31_398;
	and.b64  	%rd364, %rd643, %rd91;
	popc.b64 	%r986, %rd364;
	cvt.rn.f32.u32 	%f1302, %r986;
	mul.f32 	%f1303, %f373, %f1302;
	fma.rn.f32 	%f376, %f1825, %f1303, %f1899;
	mov.f32 	%f1899, %f376;
$L__BB31_398:
	mov.u32 	%r987, %tid.x;
	shr.u32 	%r988, %r987, 4;
	and.b32  	%r989, %r988, 62;
	setp.ge.u32 	%p225, %r989, %r2;
	@%p225 bra 	$L__BB31_400;
	and.b64  	%rd365, %rd630, %rd91;
	popc.b64 	%r990, %rd365;
	cvt.rn.f32.u32 	%f1304, %r990;
	mul.f32 	%f1305, %f373, %f1304;
	fma.rn.f32 	%f378, %f1812, %f1305, %f1898;
	mov.f32 	%f1898, %f378;
$L__BB31_400:
	ld.param.u32 	%r2205, [_Z67popcount_weighted_keys_literal_fused_multiq_kernel_warp_out_w32_sb2ILi12EEvPKyPKfiiS1_S3_iiiiiPKxS5_fiPf_param_10];
	mov.u32 	%r991, %tid.x;
	shr.u32 	%r992, %r991, 4;
	or.b32  	%r993, %r992, 1;
	setp.le.s32 	%p226, %r2205, %r993;
	@%p226 bra 	$L__BB31_402;
	and.b64  	%rd366, %rd642, %rd91;
	popc.b64 	%r994, %rd366;
	cvt.rn.f32.u32 	%f1306, %r994;
	mul.f32 	%f1307, %f373, %f1306;
	fma.rn.f32 	%f380, %f1824, %f1307, %f1899;
	mov.f32 	%f1899, %f380;
$L__BB31_402:
	mov.u32 	%r995, %tid.x;
	shr.u32 	%r996, %r995, 4;
	and.b32  	%r997, %r996, 62;
	setp.ge.u32 	%p227, %r997, %r2;
	@%p227 bra 	$L__BB31_404;
	and.b64  	%rd367, %rd629, %rd91;
	popc.b64 	%r998, %rd367;
	cvt.rn.f32.u32 	%f1308, %r998;
	mul.f32 	%f1309, %f373, %f1308;
	fma.rn.f32 	%f382, %f1811, %f1309, %f1898;
	mov.f32 	%f1898, %f382;
$L__BB31_404:
	ld.param.u32 	%r2206, [_Z67popcount_weighted_keys_literal_fused_multiq_kernel_warp_out_w32_sb2ILi12EEvPKyPKfiiS1_S3_iiiiiPKxS5_fiPf_param_10];
	mov.u32 	%r999, %tid.x;
	shr.u32 	%r1000, %r999, 4;
	or.b32  	%r1001, %r1000, 1;
	setp.le.s32 	%p228, %r2206, %r1001;
	@%p228 bra 	$L__BB31_406;
	and.b64  	%rd368, %rd641, %rd91;
	popc.b64 	%r1002, %rd368;
	cvt.rn.f32.u32 	%f1310, %r1002;
	mul.f32 	%f1311, %f373, %f1310;
	fma.rn.f32 	%f384, %f1823, %f1311, %f1899;
	mov.f32 	%f1899, %f384;
$L__BB31_406:
	mov.u32 	%r1003, %tid.x;
	shr.u32 	%r1004, %r1003, 4;
	and.b32  	%r1005, %r1004, 62;
	setp.ge.u32 	%p229, %r1005, %r2;
	@%p229 bra 	$L__BB31_408;
	and.b64  	%rd369, %rd628, %rd91;
	popc.b64 	%r1006, %rd369;
	cvt.rn.f32.u32 	%f1312, %r1006;
	mul.f32 	%f1313, %f373, %f1312;
	fma.rn.f32 	%f386, %f1810, %f1313, %f1898;
	mov.f32 	%f1898, %f386;
$L__BB31_408:
	ld.param.u32 	%r2207, [_Z67popcount_weighted_keys_literal_fused_multiq_kernel_warp_out_w32_sb2ILi12EEvPKyPKfiiS1_S3_iiiiiPKxS5_fiPf_param_10];
	mov.u32 	%r1007, %tid.x;
	shr.u32 	%r1008, %r1007, 4;
	or.b32  	%r1009, %r1008, 1;
	setp.le.s32 	%p230, %r2207, %r1009;
	@%p230 bra 	$L__BB31_410;
	and.b64  	%rd370, %rd640, %rd91;
	popc.b64 	%r1010, %rd370;
	cvt.rn.f32.u32 	%f1314, %r1010;
	mul.f32 	%f1315, %f373, %f1314;
	fma.rn.f32 	%f388, %f1822, %f1315, %f1899;
	mov.f32 	%f1899, %f388;
$L__BB31_410:
	mov.u32 	%r1011, %tid.x;
	shr.u32 	%r1012, %r1011, 4;
	and.b32  	%r1013, %r1012, 62;
	setp.ge.u32 	%p231, %r1013, %r2;
	@%p231 bra 	$L__BB31_412;
	and.b64  	%rd371, %rd627, %rd91;
	popc.b64 	%r1014, %rd371;
	cvt.rn.f32.u32 	%f1316, %r1014;
	mul.f32 	%f1317, %f373, %f1316;
	fma.rn.f32 	%f390, %f1809, %f1317, %f1898;
	mov.f32 	%f1898, %f390;
$L__BB31_412:
	ld.param.u32 	%r2208, [_Z67popcount_weighted_keys_literal_fused_multiq_kernel_warp_out_w32_sb2ILi12EEvPKyPKfiiS1_S3_iiiiiPKxS5_fiPf_param_10];
	mov.u32 	%r1015, %tid.x;
	shr.u32 	%r1016, %r1015, 4;
	or.b32  	%r1017, %r1016, 1;
	setp.le.s32 	%p232, %r2208, %r1017;
	@%p232 bra 	$L__BB31_414;
	and.b64  	%rd372, %rd639, %rd91;
	popc.b64 	%r1018, %rd372;
	cvt.rn.f32.u32 	%f1318, %r1018;
	mul.f32 	%f1319, %f373, %f1318;
	fma.rn.f32 	%f392, %f1821, %f1319, %f1899;
	mov.f32 	%f1899, %f392;
$L__BB31_414:
	mov.u32 	%r1019, %tid.x;
	shr.u32 	%r1020, %r1019, 4;
	and.b32  	%r1021, %r1020, 62;
	setp.ge.u32 	%p233, %r1021, %r2;
	@%p233 bra 	$L__BB31_416;
	and.b64  	%rd373, %rd626, %rd91;
	popc.b64 	%r1022, %rd373;
	cvt.rn.f32.u32 	%f1320, %r1022;
	mul.f32 	%f1321, %f373, %f1320;
	fma.rn.f32 	%f394, %f1808, %f1321, %f1898;
	mov.f32 	%f1898, %f394;
$L__BB31_416:
	ld.param.u32 	%r2209, [_Z67popcount_weighted_keys_literal_fused_multiq_kernel_warp_out_w32_sb2ILi12EEvPKyPKfiiS1_S3_iiiiiPKxS5_fiPf_param_10];
	mov.u32 	%r1023, %tid.x;
	shr.u32 	%r1024, %r1023, 4;
	or.b32  	%r1025, %r1024, 1;
	setp.le.s32 	%p234, %r2209, %r1025;
	@%p234 bra 	$L__BB31_418;
	and.b64  	%rd374, %rd638, %rd91;
	popc.b64 	%r1026, %rd374;
	cvt.rn.f32.u32 	%f1322, %r1026;
	mul.f32 	%f1323, %f373, %f1322;
	fma.rn.f32 	%f396, %f1820, %f1323, %f1899;
	mov.f32 	%f1899, %f396;
$L__BB31_418:
	mov.u32 	%r1027, %tid.x;
	shr.u32 	%r1028, %r1027, 4;
	and.b32  	%r1029, %r1028, 62;
	setp.ge.u32 	%p235, %r1029, %r2;
	@%p235 bra 	$L__BB31_420;
	and.b64  	%rd375, %rd625, %rd91;
	popc.b64 	%r1030, %rd375;
	cvt.rn.f32.u32 	%f1324, %r1030;
	mul.f32 	%f1325, %f373, %f1324;
	fma.rn.f32 	%f398, %f1807, %f1325, %f1898;
	mov.f32 	%f1898, %f398;
$L__BB31_420:
	ld.param.u32 	%r2210, [_Z67popcount_weighted_keys_literal_fused_multiq_kernel_warp_out_w32_sb2ILi12EEvPKyPKfiiS1_S3_iiiiiPKxS5_fiPf_param_10];
	mov.u32 	%r1031, %tid.x;
	shr.u32 	%r1032, %r1031, 4;
	or.b32  	%r1033, %r1032, 1;
	setp.le.s32 	%p236, %r2210, %r1033;
	@%p236 bra 	$L__BB31_422;
	and.b64  	%rd376, %rd637, %rd91;
	popc.b64 	%r1034, %rd376;
	cvt.rn.f32.u32 	%f1326, %r1034;
	mul.f32 	%f1327, %f373, %f1326;
	fma.rn.f32 	%f400, %f1819, %f1327, %f1899;
	mov.f32 	%f1899, %f400;
$L__BB31_422:
	mov.u32 	%r1035, %tid.x;
	shr.u32 	%r1036, %r1035, 4;
	and.b32  	%r1037, %r1036, 62;
	setp.ge.u32 	%p237, %r1037, %r2;
	@%p237 bra 	$L__BB31_424;
	and.b64  	%rd377, %rd624, %rd91;
	popc.b64 	%r1038, %rd377;
	cvt.rn.f32.u32 	%f1328, %r1038;
	mul.f32 	%f1329, %f373, %f1328;
	fma.rn.f32 	%f402, %f1806, %f1329, %f1898;
	mov.f32 	%f1898, %f402;
$L__BB31_424:
	ld.param.u32 	%r2211, [_Z67popcount_weighted_keys_literal_fused_multiq_kernel_warp_out_w32_sb2ILi12EEvPKyPKfiiS1_S3_iiiiiPKxS5_fiPf_param_10];
	mov.u32 	%r1039, %tid.x;
	shr.u32 	%r1040, %r1039, 4;
	or.b32  	%r1041, %r1040, 1;
	setp.le.s32 	%p238, %r2211, %r1041;
	@%p238 bra 	$L__BB31_426;
	and.b64  	%rd378, %rd636, %rd91;
	popc.b64 	%r1042, %rd378;
	cvt.rn.f32.u32 	%f1330, %r1042;
	mul.f32 	%f1331, %f373, %f1330;
	fma.rn.f32 	%f404, %f1818, %f1331, %f1899;
	mov.f32 	%f1899, %f404;
$L__BB31_426:
	mov.u32 	%r1043, %tid.x;
	shr.u32 	%r1044, %r1043, 4;
	and.b32  	%r1045, %r1044, 62;
	setp.ge.u32 	%p239, %r1045, %r2;
	@%p239 bra 	$L__BB31_428;
	and.b64  	%rd379, %rd623, %rd91;
	popc.b64 	%r1046, %rd379;
	cvt.rn.f32.u32 	%f1332, %r1046;
	mul.f32 	%f1333, %f373, %f1332;
	fma.rn.f32 	%f406, %f1805, %f1333, %f1898;
	mov.f32 	%f1898, %f406;
$L__BB31_428:
	ld.param.u32 	%r2212, [_Z67popcount_weighted_keys_literal_fused_multiq_kernel_warp_out_w32_sb2ILi12EEvPKyPKfiiS1_S3_iiiiiPKxS5_fiPf_param_10];
	mov.u32 	%r1047, %tid.x;
	shr.u32 	%r1048, %r1047, 4;
	or.b32  	%r1049, %r1048, 1;
	setp.le.s32 	%p240, %r2212, %r1049;
	@%p240 bra 	$L__BB31_430;
	and.b64  	%rd380, %rd635, %rd91;
	popc.b64 	%r1050, %rd380;
	cvt.rn.f32.u32 	%f1334, %r1050;
	mul.f32 	%f1335, %f373, %f1334;
	fma.rn.f32 	%f408, %f1817, %f1335, %f1899;
	mov.f32 	%f1899, %f408;
$L__BB31_430:
	mov.u32 	%r1051, %tid.x;
	shr.u32 	%r1052, %r1051, 4;
	and.b32  	%r1053, %r1052, 62;
	setp.ge.u32 	%p241, %r1053, %r2;
	@%p241 bra 	$L__BB31_432;
	and.b64  	%rd381, %rd622, %rd91;
	popc.b64 	%r1054, %rd381;
	cvt.rn.f32.u32 	%f1336, %r1054;
	mul.f32 	%f1337, %f373, %f1336;
	fma.rn.f32 	%f410, %f1804, %f1337, %f1898;
	mov.f32 	%f1898, %f410;
$L__BB31_432:
	ld.param.u32 	%r2213, [_Z67popcount_weighted_keys_literal_fused_multiq_kernel_warp_out_w32_sb2ILi12EEvPKyPKfiiS1_S3_iiiiiPKxS5_fiPf_param_10];
	mov.u32 	%r1055, %tid.x;
	shr.u32 	%r1056, %r1055, 4;
	or.b32  	%r1057, %r1056, 1;
	setp.le.s32 	%p242, %r2213, %r1057;
	@%p242 bra 	$L__BB31_434;
	and.b64  	%rd382, %rd634, %rd91;
	popc.b64 	%r1058, %rd382;
	cvt.rn.f32.u32 	%f1338, %r1058;
	mul.f32 	%f1339, %f373, %f1338;
	fma.rn.f32 	%f412, %f1816, %f1339, %f1899;
	mov.f32 	%f1899, %f412;
$L__BB31_434:
	mov.u32 	%r1059, %tid.x;
	shr.u32 	%r1060, %r1059, 4;
	and.b32  	%r1061, %r1060, 62;
	setp.ge.u32 	%p243, %r1061, %r2;
	@%p243 bra 	$L__BB31_436;
	and.b64  	%rd383, %rd621, %rd91;
	popc.b64 	%r1062, %rd383;
	cvt.rn.f32.u32 	%f1340, %r1062;
	mul.f32 	%f1341, %f373, %f1340;
	fma.rn.f32 	%f414, %f1803, %f1341, %f1898;
	mov.f32 	%f1898, %f414;
$L__BB31_436:
	ld.param.u32 	%r2214, [_Z67popcount_weighted_keys_literal_fused_multiq_kernel_warp_out_w32_sb2ILi12EEvPKyPKfiiS1_S3_iiiiiPKxS5_fiPf_param_10];
	mov.u32 	%r1063, %tid.x;
	shr.u32 	%r1064, %r1063, 4;
	or.b32  	%r1065, %r1064, 1;
	setp.le.s32 	%p244, %r2214, %r1065;
	@%p244 bra 	$L__BB31_438;
	and.b64  	%rd384, %rd633, %rd91;
	popc.b64 	%r1066, %rd384;
	cvt.rn.f32.u32 	%f1342, %r1066;
	mul.f32 	%f1343, %f373, %f1342;
	fma.rn.f32 	%f416, %f1815, %f1343, %f1899;
	mov.f32 	%f1899, %f416;
$L__BB31_438:
	mov.u32 	%r1067, %tid.x;
	shr.u32 	%r1068, %r1067, 4;
	and.b32  	%r1069, %r1068, 62;
	setp.ge.u32 	%p245, %r1069, %r2;
	@%p245 bra 	$L__BB31_440;
	and.b64  	%rd385, %rd620, %rd91;
	popc.b64 	%r1070, %rd385;
	cvt.rn.f32.u32 	%f1344, %r1070;
	mul.f32 	%f1345, %f373, %f1344;
	fma.rn.f32 	%f418, %f1802, %f1345, %f1898;
	mov.f32 	%f1898, %f418;
$L__BB31_440:
	ld.param.u32 	%r2215, [_Z67popcount_weighted_keys_literal_fused_multiq_kernel_warp_out_w32_sb2ILi12EEvPKyPKfiiS1_S3_iiiiiPKxS5_fiPf_param_10];
	mov.u32 	%r1071, %tid.x;
	shr.u32 	%r1072, %r1071, 4;
	or.b32  	%r1073, %r1072, 1;
	setp.le.s32 	%p246, %r2215, %r1073;
	@%p246 bra 	$L__BB31_442;
	and.b64  	%rd386, %rd632, %rd91;
	popc.b64 	%r1074, %rd386;
	cvt.rn.f32.u32 	%f1346, %r1074;
	mul.f32 	%f1347, %f373, %f1346;
	fma.rn.f32 	%f420, %f1814, %f1347, %f1899;
	mov.f32 	%f1899, %f420;
$L__BB31_442:
	ld.param.u32 	%r2098, [_Z67popcount_weighted_keys_literal_fused_multiq_kernel_warp_out_w32_sb2ILi12EEvPKyPKfiiS1_S3_iiiiiPKxS5_fiPf_param_2];
	setp.lt.s32 	%p247, %r2098, 8;
	@%p247 bra 	$L__BB31_493;
	mov.u32 	%r1076, %tid.x;
	and.b32  	%r1077, %r1076, 31;
	setp.ne.s32 	%p248, %r1077, 0;
	mov.b32 	%r2342, 0;
	@%p248 bra 	$L__BB31_445;
	ld.param.u32 	%r2099, [_Z67popcount_weighted_keys_literal_fused_multiq_kernel_warp_out_w32_sb2ILi12EEvPKyPKfiiS1_S3_iiiiiPKxS5_fiPf_param_2];
	shl.b32 	%r1078, %r2099, 8;
	mov.u32 	%r1079, shmem$1;
	add.s32 	%r1080, %r1079, %r1078;
	mad.lo.s32 	%r1081, %r2, 3072, %r1080;
	ld.shared.u32 	%r2342, [%r1081+28];
$L__BB31_445:
	mov.u32 	%r1082, %tid.x;
	shr.u32 	%r1083, %r1082, 4;
	and.b32  	%r1084, %r1083, 62;
	setp.ge.u32 	%p249, %r1084, %r2;
	shfl.sync.idx.b32	%r1085|%p250, %r2342, 0, 31, -1;
	mov.b32 	%f423, %r1085;
	shl.b32 	%r1086, %r1082, 3;
	and.b32  	%r1087, %r1086, 248;
	mov.u32 	%r1088, shmem$1;
	add.s32 	%r1089, %r1088, %r1087;
	ld.shared.u64 	%rd92, [%r1089+1792];
	@%p249 bra 	$L__BB31_447;
	and.b64  	%rd387, %rd631, %rd92;
	popc.b64 	%r1090, %rd387;
	cvt.rn.f32.u32 	%f1348, %r1090;
	mul.f32 	%f1349, %f423, %f1348;
	fma.rn.f32 	%f424, %f1813, %f1349, %f1898;
	mov.f32 	%f1898, %f424;
$L__BB31_447:
	ld.param.u32 	%r2216, [_Z67popcount_weighted_keys_literal_fused_multiq_kernel_warp_out_w32_sb2ILi12EEvPKyPKfiiS1_S3_iiiiiPKxS5_fiPf_param_10];
	mov.u32 	%r1091, %tid.x;
	shr.u32 	%r1092, %r1091, 4;
	or.b32  	%r1093, %r1092, 1;
	setp.le.s32 	%p251, %r2216, %r1093;
	@%p251 bra 	$L__BB31_449;
	and.b64  	%rd388, %rd643, %rd92;
	popc.b64 	%r1094, %rd388;
	cvt.rn.f32.u32 	%f1350, %r1094;
	mul.f32 	%f1351, %f423, %f1350;
	fma.rn.f32 	%f426, %f1825, %f1351, %f1899;
	mov.f32 	%f1899, %f426;
$L__BB31_449:
	mov.u32 	%r1095, %tid.x;
	shr.u32 	%r1096, %r1095, 4;
	and.b32  	%r1097, %r1096, 62;
	setp.ge.u32 	%p252, %r1097, %r2;
	@%p252 bra 	$L__BB31_451;
	and.b64  	%rd389, %rd630, %rd92;
	popc.b64 	%r1098, %rd389;
	cvt.rn.f32.u32 	%f1352, %r1098;
	mul.f32 	%f1353, %f423, %f1352;
	fma.rn.f32 	%f428, %f1812, %f1353, %f1898;
	mov.f32 	%f1898, %f428;
$L__BB31_451:
	ld.param.u32 	%r2217, [_Z67popcount_weighted_keys_literal_fused_multiq_kernel_warp_out_w32_sb2ILi12EEvPKyPKfiiS1_S3_iiiiiPKxS5_fiPf_param_10];
	mov.u32 	%r1099, %tid.x;
	shr.u32 	%r1100, %r1099, 4;
	or.b32  	%r1101, %r1100, 1;
	setp.le.s32 	%p253, %r2217, %r1101;
	@%p253 bra 	$L__BB31_453;
	and.b64  	%rd390, %rd642, %rd92;
	popc.b64 	%r1102, %rd390;
	cvt.rn.f32.u32 	%f1354, %r1102;
	mul.f32 	%f1355, %f423, %f1354;
	fma.rn.f32 	%f430, %f1824, %f1355, %f1899;
	mov.f32 	%f1899, %f430;
$L__BB31_453:
	mov.u32 	%r1103, %tid.x;
	shr.u32 	%r1104, %r1103, 4;
	and.b32  	%r1105, %r1104, 62;
	setp.ge.u32 	%p254, %r1105, %r2;
	@%p254 bra 	$L__BB31_455;
	and.b64  	%rd391, %rd629, %rd92;
	popc.b64 	%r1106, %rd391;
	cvt.rn.f32.u32 	%f1356, %r1106;
	mul.f32 	%f1357, %f423, %f1356;
	fma.rn.f32 	%f432, %f1811, %f1357, %f1898;
	mov.f32 	%f1898, %f432;
$L__BB31_455:
	ld.param.u32 	%r2218, [_Z67popcount_weighted_keys_literal_fused_multiq_kernel_warp_out_w32_sb2ILi12EEvPKyPKfiiS1_S3_iiiiiPKxS5_fiPf_param_10];
	mov.u32 	%r1107, %tid.x;
	shr.u32 	%r1108, %r1107, 4;
	or.b32  	%r1109, %r1108, 1;
	setp.le.s32 	%p255, %r2218, %r1109;
	@%p255 bra 	$L__BB31_457;
	and.b64  	%rd392, %rd641, %rd92;
	popc.b64 	%r1110, %rd392;
	cvt.rn.f32.u32 	%f1358, %r1110;
	mul.f32 	%f1359, %f423, %f1358;
	fma.rn.f32 	%f434, %f1823, %f1359, %f1899;
	mov.f32 	%f1899, %f434;
$L__BB31_457:
	mov.u32 	%r1111, %tid.x;
	shr.u32 	%r1112, %r1111, 4;
	and.b32  	%r1113, %r1112, 62;
	setp.ge.u32 	%p256, %r1113, %r2;
	@%p256 bra 	$L__BB31_459;
	and.b64  	%rd393, %rd628, %rd92;
	popc.b64 	%r1114, %rd393;
	cvt.rn.f32.u32 	%f1360, %r1114;
	mul.f32 	%f1361, %f423, %f1360;
	fma.rn.f32 	%f436, %f1810, %f1361, %f1898;
	mov.f32 	%f1898, %f436;
$L__BB31_459:
	ld.param.u32 	%r2219, [_Z67popcount_weighted_keys_literal_fused_multiq_kernel_warp_out_w32_sb2ILi12EEvPKyPKfiiS1_S3_iiiiiPKxS5_fiPf_param_10];
	mov.u32 	%r1115, %tid.x;
	shr.u32 	%r1116, %r1115, 4;
	or.b32  	%r1117, %r1116, 1;
	setp.le.s32 	%p257, %r2219, %r1117;
	@%p257 bra 	$L__BB31_461;
	and.b64  	%rd394, %rd640, %rd92;
	popc.b64 	%r1118, %rd394;
	cvt.rn.f32.u32 	%f1362, %r1118;
	mul.f32 	%f1363, %f423, %f1362;
	fma.rn.f32 	%f438, %f1822, %f1363, %f1899;
	mov.f32 	%f1899, %f438;
$L__BB31_461:
	mov.u32 	%r1119, %tid.x;
	shr.u32 	%r1120, %r1119, 4;
	and.b32  	%r1121, %r1120, 62;
	setp.ge.u32 	%p258, %r1121, %r2;
	@%p258 bra 	$L__BB31_463;
	and.b64  	%rd395, %rd627, %rd92;
	popc.b64 	%r1122, %rd395;
	cvt.rn.f32.u32 	%f1364, %r1122;
	mul.f32 	%f1365, %f423, %f1364;
	fma.rn.f32 	%f440, %f1809, %f1365, %f1898;
	mov.f32 	%f1898, %f440;
$L__BB31_463:
	ld.param.u32 	%r2220, [_Z67popcount_weighted_keys_literal_fused_multiq_kernel_warp_out_w32_sb2ILi12EEvPKyPKfiiS1_S3_iiiiiPKxS5_fiPf_param_10];
	mov.u32 	%r1123, %tid.x;
	shr.u32 	%r1124, %r1123, 4;
	or.b32  	%r1125, %r1124, 1;
	setp.le.s32 	%p259, %r2220, %r1125;
	@%p259 bra 	$L__BB31_465;
	and.b64  	%rd396, %rd639, %rd92;
	popc.b64 	%r1126, %rd396;
	cvt.rn.f32.u32 	%f1366, %r1126;
	mul.f32 	%f1367, %f423, %f1366;
	fma.rn.f32 	%f442, %f1821, %f1367, %f1899;
	mov.f32 	%f1899, %f442;
$L__BB31_465:
	mov.u32 	%r1127, %tid.x;
	shr.u32 	%r1128, %r1127, 4;
	and.b32  	%r1129, %r1128, 62;
	setp.ge.u32 	%p260, %r1129, %r2;
	@%p260 bra 	$L__BB31_467;
	and.b64  	%rd397, %rd626, %rd92;
	popc.b64 	%r1130, %rd397;
	cvt.rn.f32.u32 	%f1368, %r1130;
	mul.f32 	%f1369, %f423, %f1368;
	fma.rn.f32 	%f444, %f1808, %f1369, %f1898;
	mov.f32 	%f1898, %f444;
$L__BB31_467:
	ld.param.u32 	%r2221, [_Z67popcount_weighted_keys_literal_fused_multiq_kernel_warp_out_w32_sb2ILi12EEvPKyPKfiiS1_S3_iiiiiPKxS5_fiPf_param_10];
	mov.u32 	%r1131, %tid.x;
	shr.u32 	%r1132, %r1131, 4;
	or.b32  	%r1133, %r1132, 1;
	setp.le.s32 	%p261, %r2221, %r1133;
	@%p261 bra 	$L__BB31_469;
	and.b64  	%rd398, %rd638, %rd92;
	popc.b64 	%r1134, %rd398;
	cvt.rn.f32.u32 	%f1370, %r1134;
	mul.f32 	%f1371, %f423, %f1370;
	fma.rn.f32 	%f446, %f1820, %f1371, %f1899;
	mov.f32 	%f1899, %f446;
$L__BB31_469:
	mov.u32 	%r1135, %tid.x;
	shr.u32 	%r1136, %r1135, 4;
	and.b32  	%r1137, %r1136, 62;
	setp.ge.u32 	%p262, %r1137, %r2;
	@%p262 bra 	$L__BB31_471;
	and.b64  	%rd399, %rd625, %rd92;
	popc.b64 	%r1138, %rd399;
	cvt.rn.f32.u32 	%f1372, %r1138;
	mul.f32 	%f1373, %f423, %f1372;
	fma.rn.f32 	%f448, %f1807, %f1373, %f1898;
	mov.f32 	%f1898, %f448;
$L__BB31_471:
	ld.param.u32 	%r2222, [_Z67popcount_weighted_keys_literal_fused_multiq_kernel_warp_out_w32_sb2ILi12EEvPKyPKfiiS1_S3_iiiiiPKxS5_fiPf_param_10];
	mov.u32 	%r1139, %tid.x;
	shr.u32 	%r1140, %r1139, 4;
	or.b32  	%r1141, %r1140, 1;
	setp.le.s32 	%p263, %r2222, %r1141;
	@%p263 bra 	$L__BB31_473;
	and.b64  	%rd400, %rd637, %rd92;
	popc.b64 	%r1142, %rd400;
	cvt.rn.f32.u32 	%f1374, %r1142;
	mul.f32 	%f1375, %f423, %f1374;
	fma.rn.f32 	%f450, %f1819, %f1375, %f1899;
	mov.f32 	%f1899, %f450;
$L__BB31_473:
	mov.u32 	%r1143, %tid.x;
	shr.u32 	%r1144, %r1143, 4;
	and.b32  	%r1145, %r1144, 62;
	setp.ge.u32 	%p264, %r1145, %r2;
	@%p264 bra 	$L__BB31_475;
	and.b64  	%rd401, %rd624, %rd92;
	popc.b64 	%r1146, %rd401;
	cvt.rn.f32.u32 	%f1376, %r1146;
	mul.f32 	%f1377, %f423, %f1376;
	fma.rn.f32 	%f452, %f1806, %f1377, %f1898;
	mov.f32 	%f1898, %f452;
$L__BB31_475:
	ld.param.u32 	%r2223, [_Z67popcount_weighted_keys_literal_fused_multiq_kernel_warp_out_w32_sb2ILi12EEvPKyPKfiiS1_S3_iiiiiPKxS5_fiPf_param_10];
	mov.u32 	%r1147, %tid.x;
	shr.u32 	%r1148, %r1147, 4;
	or.b32  	%r1149, %r1148, 1;
	setp.le.s32 	%p265, %r2223, %r1149;
	@%p265 bra 	$L__BB31_477;
	and.b64  	%rd402, %rd636, %rd92;
	popc.b64 	%r1150, %rd402;
	cvt.rn.f32.u32 	%f1378, %r1150;
	mul.f32 	%f1379, %f423, %f1378;
	fma.rn.f32 	%f454, %f1818, %f1379, %f1899;
	mov.f32 	%f1899, %f454;
$L__BB31_477:
	mov.u32 	%r1151, %tid.x;
	shr.u32 	%r1152, %r1151, 4;
	and.b32  	%r1153, %r1152, 62;
	setp.ge.u32 	%p266, %r1153, %r2;
	@%p266 bra 	$L__BB31_479;
	and.b64  	%rd403, %rd623, %rd92;
	popc.b64 	%r1154, %rd403;
	cvt.rn.f32.u32 	%f1380, %r1154;
	mul.f32 	%f1381, %f423, %f1380;
	fma.rn.f32 	%f456, %f1805, %f1381, %f1898;
	mov.f32 	%f1898, %f456;
$L__BB31_479:
	ld.param.u32 	%r2224, [_Z67popcount_weighted_keys_literal_fused_multiq_kernel_warp_out_w32_sb2ILi12EEvPKyPKfiiS1_S3_iiiiiPKxS5_fiPf_param_10];
	mov.u32 	%r1155, %tid.x;
	shr.u32 	%r1156, %r1155, 4;
	or.b32  	%r1157, %r1156, 1;
	setp.le.s32 	%p267, %r2224, %r1157;
	@%p267 bra 	$L__BB31_481;
	and.b64  	%rd404, %rd635, %rd92;
	popc.b64 	%r1158, %rd404;
	cvt.rn.f32.u32 	%f1382, %r1158;
	mul.f32 	%f1383, %f423, %f1382;
	fma.rn.f32 	%f458, %f1817, %f1383, %f1899;
	mov.f32 	%f1899, %f458;
$L__BB31_481:
	mov.u32 	%r1159, %tid.x;
	shr.u32 	%r1160, %r1159, 4;
	and.b32  	%r1161, %r1160, 62;
	setp.ge.u32 	%p268, %r1161, %r2;
	@%p268 bra 	$L__BB31_483;
	and.b64  	%rd405, %rd622, %rd92;
	popc.b64 	%r1162, %rd405;
	cvt.rn.f32.u32 	%f1384, %r1162;
	mul.f32 	%f1385, %f423, %f1384;
	fma.rn.f32 	%f460, %f1804, %f1385, %f1898;
	mov.f32 	%f1898, %f460;
$L__BB31_483:
	ld.param.u32 	%r2225, [_Z67popcount_weighted_keys_literal_fused_multiq_kernel_warp_out_w32_sb2ILi12EEvPKyPKfiiS1_S3_iiiiiPKxS5_fiPf_param_10];
	mov.u32 	%r1163, %tid.x;
	shr.u32 	%r1164, %r1163, 4;
	or.b32  	%r1165, %r1164, 1;
	setp.le.s32 	%p269, %r2225, %r1165;
	@%p269 bra 	$L__BB31_485;
	and.b64  	%rd406, %rd634, %rd92;
	popc.b64 	%r1166, %rd406;
	cvt.rn.f32.u32 	%f1386, %r1166;
	mul.f32 	%f1387, %f423, %f1386;
	fma.rn.f32 	%f462, %f1816, %f1387, %f1899;
	mov.f32 	%f1899, %f462;
$L__BB31_485:
	mov.u32 	%r1167, %tid.x;
	shr.u32 	%r1168, %r1167, 4;
	and.b32  	%r1169, %r1168, 62;
	setp.ge.u32 	%p270, %r1169, %r2;
	@%p270 bra 	$L__BB31_487;
	and.b64  	%rd407, %rd621, %rd92;
	popc.b64 	%r1170, %rd407;
	cvt.rn.f32.u32 	%f1388, %r1170;
	mul.f32 	%f1389, %f423, %f1388;
	fma.rn.f32 	%f464, %f1803, %f1389, %f1898;
	mov.f32 	%f1898, %f464;
$L__BB31_487:
	ld.param.u32 	%r2226, [_Z67popcount_weighted_keys_literal_fused_multiq_kernel_warp_out_w32_sb2ILi12EEvPKyPKfiiS1_S3_iiiiiPKxS5_fiPf_param_10];
	mov.u32 	%r1171, %tid.x;
	shr.u32 	%r1172, %r1171, 4;
	or.b32  	%r1173, %r1172, 1;
	setp.le.s32 	%p271, %r2226, %r1173;
	@%p271 bra 	$L__BB31_489;
	and.b64  	%rd408, %rd633, %rd92;
	popc.b64 	%r1174, %rd408;
	cvt.rn.f32.u32 	%f1390, %r1174;
	mul.f32 	%f1391, %f423, %f1390;
	fma.rn.f32 	%f466, %f1815, %f1391, %f1899;
	mov.f32 	%f1899, %f466;
$L__BB31_489:
	mov.u32 	%r1175, %tid.x;
	shr.u32 	%r1176, %r1175, 4;
	and.b32  	%r1177, %r1176, 62;
	setp.ge.u32 	%p272, %r1177, %r2;
	@%p272 bra 	$L__BB31_491;
	and.b64  	%rd409, %rd620, %rd92;
	popc.b64 	%r1178, %rd409;
	cvt.rn.f32.u32 	%f1392, %r1178;
	mul.f32 	%f1393, %f423, %f1392;
	fma.rn.f32 	%f468, %f1802, %f1393, %f1898;
	mov.f32 	%f1898, %f468;
$L__BB31_491:
	ld.param.u32 	%r2227, [_Z67popcount_weighted_keys_literal_fused_multiq_kernel_warp_out_w32_sb2ILi12EEvPKyPKfiiS1_S3_iiiiiPKxS5_fiPf_param_10];
	mov.u32 	%r1179, %tid.x;
	shr.u32 	%r1180, %r1179, 4;
	or.b32  	%r1181, %r1180, 1;
	setp.le.s32 	%p273, %r2227, %r1181;
	@%p273 bra 	$L__BB31_493;
	and.b64  	%rd410, %rd632, %rd92;
	popc.b64 	%r1182, %rd410;
	cvt.rn.f32.u32 	%f1394, %r1182;
	mul.f32 	%f1395, %f423, %f1394;
	fma.rn.f32 	%f470, %f1814, %f1395, %f1899;
	mov.f32 	%f1899, %f470;
$L__BB31_493:
	ld.param.u32 	%r2100, [_Z67popcount_weighted_keys_literal_fused_multiq_kernel_warp_out_w32_sb2ILi12EEvPKyPKfiiS1_S3_iiiiiPKxS5_fiPf_param_2];
	setp.lt.s32 	%p274, %r2100, 9;
	@%p274 bra 	$L__BB31_544;
	mov.u32 	%r1184, %tid.x;
	and.b32  	%r1185, %r1184, 31;
	setp.ne.s32 	%p275, %r1185, 0;
	mov.b32 	%r2343, 0;
	@%p275 bra 	$L__BB31_496;
	ld.param.u32 	%r2101, [_Z67popcount_weighted_keys_literal_fused_multiq_kernel_warp_out_w32_sb2ILi12EEvPKyPKfiiS1_S3_iiiiiPKxS5_fiPf_param_2];
	shl.b32 	%r1186, %r2101, 8;
	mov.u32 	%r1187, shmem$1;
	add.s32 	%r1188, %r1187, %r1186;
	mad.lo.s32 	%r1189, %r2, 3072, %r1188;
	ld.shared.u32 	%r2343, [%r1189+32];
$L__BB31_496:
	mov.u32 	%r1190, %tid.x;
	shr.u32 	%r1191, %r1190, 4;
	and.b32  	%r1192, %r1191, 62;
	setp.ge.u32 	%p276, %r1192, %r2;
	shfl.sync.idx.b32	%r1193|%p277, %r2343, 0, 31, -1;
	mov.b32 	%f473, %r1193;
	shl.b32 	%r1194, %r1190, 3;
	and.b32  	%r1195, %r1194, 248;
	mov.u32 	%r1196, shmem$1;
	add.s32 	%r1197, %r1196, %r1195;
	ld.shared.u64 	%rd93, [%r1197+2048];
	@%p276 bra 	$L__BB31_498;
	and.b64  	%rd411, %rd631, %rd93;
	popc.b64 	%r1198, %rd411;
	cvt.rn.f32.u32 	%f1396, %r1198;
	mul.f32 	%f1397, %f473, %f1396;
	fma.rn.f32 	%f474, %f1813, %f1397, %f1898;
	mov.f32 	%f1898, %f474;
$L__BB31_498:
	ld.param.u32 	%r2228, [_Z67popcount_weighted_keys_literal_fused_multiq_kernel_warp_out_w32_sb2ILi12EEvPKyPKfiiS1_S3_iiiiiPKxS5_fiPf_param_10];
	mov.u32 	%r1199, %tid.x;
	shr.u32 	%r1200, %r1199, 4;
	or.b32  	%r1201, %r1200, 1;
	setp.le.s32 	%p278, %r2228, %r1201;
	@%p278 bra 	$L__BB31_500;
	and.b64  	%rd412, %rd643, %rd93;
	popc.b64 	%r1202, %rd412;
	cvt.rn.f32.u32 	%f1398, %r1202;
	mul.f32 	%f1399, %f473, %f1398;
	fma.rn.f32 	%f476, %f1825, %f1399, %f1899;
	mov.f32 	%f1899, %f476;
$L__BB31_500:
	mov.u32 	%r1203, %tid.x;
	shr.u32 	%r1204, %r1203, 4;
	and.b32  	%r1205, %r1204, 62;
	setp.ge.u32 	%p279, %r1205, %r2;
	@%p279 bra 	$L__BB31_502;
	and.b64  	%rd413, %rd630, %rd93;
	popc.b64 	%r1206, %rd413;
	cvt.rn.f32.u32 	%f1400, %r1206;
	mul.f32 	%f1401, %f473, %f1400;
	fma.rn.f32 	%f478, %f1812, %f1401, %f1898;
	mov.f32 	%f1898, %f478;
$L__BB31_502:
	ld.param.u32 	%r2229, [_Z67popcount_weighted_keys_literal_fused_multiq_kernel_warp_out_w32_sb2ILi12EEvPKyPKfiiS1_S3_iiiiiPKxS5_fiPf_param_10];
	mov.u32 	%r1207, %tid.x;
	shr.u32 	%r1208, %r1207, 4;
	or.b32  	%r1209, %r1208, 1;
	setp.le.s32 	%p280, %r2229, %r1209;
	@%p280 bra 	$L__BB31_504;
	and.b64  	%rd414, %rd642, %rd93;
	popc.b64 	%r1210, %rd414;
	cvt.rn.f32.u32 	%f1402, %r1210;
	mul.f32 	%f1403, %f473, %f1402;
	fma.rn.f32 	%f480, %f1824, %f1403, %f1899;
	mov.f32 	%f1899, %f480;
$L__BB31_504:
	mov.u32 	%r1211, %tid.x;
	shr.u32 	%r1212, %r1211, 4;
	and.b32  	%r1213, %r1212, 62;
	setp.ge.u32 	%p281, %r1213, %r2;
	@%p281 bra 	$L__BB31_506;
	and.b64  	%rd415, %rd629, %rd93;
	popc.b64 	%r1214, %rd415;
	cvt.rn.f32.u32 	%f1404, %r1214;
	mul.f32 	%f1405, %f473, %f1404;
	fma.rn.f32 	%f482, %f1811, %f1405, %f1898;
	mov.f32 	%f1898, %f482;
$L__BB31_506:
	ld.param.u32 	%r2230, [_Z67popcount_weighted_keys_literal_fused_multiq_kernel_warp_out_w32_sb2ILi12EEvPKyPKfiiS1_S3_iiiiiPKxS5_fiPf_param_10];
	mov.u32 	%r1215, %tid.x;
	shr.u32 	%r1216, %r1215, 4;
	or.b32  	%r1217, %r1216, 1;
	setp.le.s32 	%p282, %r2230, %r1217;
	@%p282 bra 	$L__BB31_508;
	and.b64  	%rd416, %rd641, %rd93;
	popc.b64 	%r1218, %rd416;
	cvt.rn.f32.u32 	%f1406, %r1218;
	mul.f32 	%f1407, %f473, %f1406;
	fma.rn.f32 	%f484, %f1823, %f1407, %f1899;
	mov.f32 	%f1899, %f484;
$L__BB31_508:
	mov.u32 	%r1219, %tid.x;
	shr.u32 	%r1220, %r1219, 4;
	and.b32  	%r1221, %r1220, 62;
	setp.ge.u32 	%p283, %r1221, %r2;
	@%p283 bra 	$L__BB31_510;
	and.b64  	%rd417, %rd628, %rd93;
	popc.b64 	%r1222, %rd417;
	cvt.rn.f32.u32 	%f1408, %r1222;
	mul.f32 	%f1409, %f473, %f1408;
	fma.rn.f32 	%f486, %f1810, %f1409, %f1898;
	mov.f32 	%f1898, %f486;
$L__BB31_510:
	ld.param.u32 	%r2231, [_Z67popcount_weighted_keys_literal_fused_multiq_kernel_warp_out_w32_sb2ILi12EEvPKyPKfiiS1_S3_iiiiiPKxS5_fiPf_param_10];
	mov.u32 	%r1223, %tid.x;
	shr.u32 	%r1224, %r1223, 4;
	or.b32  	%r1225, %r1224, 1;
	setp.le.s32 	%p284, %r2231, %r1225;
	@%p284 bra 	$L__BB31_512;
	and.b64  	%rd418, %rd640, %rd93;
	popc.b64 	%r1226, %rd418;
	cvt.rn.f32.u32 	%f1410, %r1226;
	mul.f32 	%f1411, %f473, %f1410;
	fma.rn.f32 	%f488, %f1822, %f1411, %f1899;
	mov.f32 	%f1899, %f488;
$L__BB31_512:
	mov.u32 	%r1227, %tid.x;
	shr.u32 	%r1228, %r1227, 4;
	and.b32  	%r1229, %r1228, 62;
	setp.ge.u32 	%p285, %r1229, %r2;
	@%p285 bra 	$L__BB31_514;
	and.b64  	%rd419, %rd627, %rd93;
	popc.b64 	%r1230, %rd419;
	cvt.rn.f32.u32 	%f1412, %r1230;
	mul.f32 	%f1413, %f473, %f1412;
	fma.rn.f32 	%f490, %f1809, %f1413, %f1898;
	mov.f32 	%f1898, %f490;
$L__BB31_514:
	ld.param.u32 	%r2232, [_Z67popcount_weighted_keys_literal_fused_multiq_kernel_warp_out_w32_sb2ILi12EEvPKyPKfiiS1_S3_iiiiiPKxS5_fiPf_param_10];
	mov.u32 	%r1231, %tid.x;
	shr.u32 	%r1232, %r1231, 4;
	or.b32  	%r1233, %r1232, 1;
	setp.le.s32 	%p286, %r2232, %r1233;
	@%p286 bra 	$L__BB31_516;
	and.b64  	%rd420, %rd639, %rd93;
	popc.b64 	%r1234, %rd420;
	cvt.rn.f32.u32 	%f1414, %r1234;
	mul.f32 	%f1415, %f473, %f1414;
	fma.rn.f32 	%f492, %f1821, %f1415, %f1899;
	mov.f32 	%f1899, %f492;
$L__BB31_516:
	mov.u32 	%r1235, %tid.x;
	shr.u32 	%r1236, %r1235, 4;
	and.b32  	%r1237, %r1236, 62;
	setp.ge.u32 	%p287, %r1237, %r2;
	@%p287 bra 	$L__BB31_518;
	and.b64  	%rd421, %rd626, %rd93;
	popc.b64 	%r1238, %rd421;
	cvt.rn.f32.u32 	%f1416, %r1238;
	mul.f32 	%f1417, %f473, %f1416;
	fma.rn.f32 	%f494, %f1808, %f1417, %f1898;
	mov.f32 	%f1898, %f494;
$L__BB31_518:
	ld.param.u32 	%r2233, [_Z67popcount_weighted_keys_literal_fused_multiq_kernel_warp_out_w32_sb2ILi12EEvPKyPKfiiS1_S3_iiiiiPKxS5_fiPf_param_10];
	mov.u32 	%r1239, %tid.x;
	shr.u32 	%r1240, %r1239, 4;
	or.b32  	%r1241, %r1240, 1;
	setp.le.s32 	%p288, %r2233, %r1241;
	@%p288 bra 	$L__BB31_520;
	and.b64  	%rd422, %rd638, %rd93;
	popc.b64 	%r1242, %rd422;
	cvt.rn.f32.u32 	%f1418, %r1242;
	mul.f32 	%f1419, %f473, %f1418;
	fma.rn.f32 	%f496, %f1820, %f1419, %f1899;
	mov.f32 	%f1899, %f496;
$L__BB31_520:
	mov.u32 	%r1243, %tid.x;
	shr.u32 	%r1244, %r1243, 4;
	and.b32  	%r1245, %r1244, 62;
	setp.ge.u32 	%p289, %r1245, %r2;
	@%p289 bra 	$L__BB31_522;
	and.b64  	%rd423, %rd625, %rd93;
	popc.b64 	%r1246, %rd423;
	cvt.rn.f32.u32 	%f1420, %r1246;
	mul.f32 	%f1421, %f473, %f1420;
	fma.rn.f32 	%f498, %f1807, %f1421, %f1898;
	mov.f32 	%f1898, %f498;
$L__BB31_522:
	ld.param.u32 	%r2234, [_Z67popcount_weighted_keys_literal_fused_multiq_kernel_warp_out_w32_sb2ILi12EEvPKyPKfiiS1_S3_iiiiiPKxS5_fiPf_param_10];
	mov.u32 	%r1247, %tid.x;
	shr.u32 	%r1248, %r1247, 4;
	or.b32  	%r1249, %r1248, 1;
	setp.le.s32 	%p290, %r2234, %r1249;
	@%p290 bra 	$L__BB31_524;
	and.b64  	%rd424, %rd637, %rd93;
	popc.b64 	%r1250, %rd424;
	cvt.rn.f32.u32 	%f1422, %r1250;
	mul.f32 	%f1423, %f473, %f1422;
	fma.rn.f32 	%f500, %f1819, %f1423, %f1899;
	mov.f32 	%f1899, %f500;
$L__BB31_524:
	mov.u32 	%r1251, %tid.x;
	shr.u32 	%r1252, %r1251, 4;
	and.b32  	%r1253, %r1252, 62;
	setp.ge.u32 	%p291, %r1253, %r2;
	@%p291 bra 	$L__BB31_526;
	and.b64  	%rd425, %rd624, %rd93;
	popc.b64 	%r1254, %rd425;
	cvt.rn.f32.u32 	%f1424, %r1254;
	mul.f32 	%f1425, %f473, %f1424;
	fma.rn.f32 	%f502, %f1806, %f1425, %f1898;
	mov.f32 	%f1898, %f502;
$L__BB31_526:
	ld.param.u32 	%r2235, [_Z67popcount_weighted_keys_literal_fused_multiq_kernel_warp_out_w32_sb2ILi12EEvPKyPKfiiS1_S3_iiiiiPKxS5_fiPf_param_10];
	mov.u32 	%r1255, %tid.x;
	shr.u32 	%r1256, %r1255, 4;
	or.b32  	%r1257, %r1256, 1;
	setp.le.s32 	%p292, %r2235, %r1257;
	@%p292 bra 	$L__BB31_528;
	and.b64  	%rd426, %rd636, %rd93;
	popc.b64 	%r1258, %rd426;
	cvt.rn.f32.u32 	%f1426, %r1258;
	mul.f32 	%f1427, %f473, %f1426;
	fma.rn.f32 	%f504, %f1818, %f1427, %f1899;
	mov.f32 	%f1899, %f504;
$L__BB31_528:
	mov.u32 	%r1259, %tid.x;
	shr.u32 	%r1260, %r1259, 4;
	and.b32  	%r1261, %r1260, 62;
	setp.ge.u32 	%p293, %r1261, %r2;
	@%p293 bra 	$L__BB31_530;
	and.b64  	%rd427, %rd623, %rd93;
	popc.b64 	%r1262, %rd427;
	cvt.rn.f32.u32 	%f1428, %r1262;
	mul.f32 	%f1429, %f473, %f1428;
	fma.rn.f32 	%f506, %f1805, %f1429, %f1898;
	mov.f32 	%f1898, %f506;
$L__BB31_530:
	ld.param.u32 	%r2236, [_Z67popcount_weighted_keys_literal_fused_multiq_kernel_warp_out_w32_sb2ILi12EEvPKyPKfiiS1_S3_iiiiiPKxS5_fiPf_param_10];
	mov.u32 	%r1263, %tid.x;
	shr.u32 	%r1264, %r1263, 4;
	or.b32  	%r1265, %r1264, 1;
	setp.le.s32 	%p294, %r2236, %r1265;
	@%p294 bra 	$L__BB31_532;
	and.b64  	%rd428, %rd635, %rd93;
	popc.b64 	%r1266, %rd428;
	cvt.rn.f32.u32 	%f1430, %r1266;
	mul.f32 	%f1431, %f473, %f1430;
	fma.rn.f32 	%f508, %f1817, %f1431, %f1899;
	mov.f32 	%f1899, %f508;
$L__BB31_532:
	mov.u32 	%r1267, %tid.x;
	shr.u32 	%r1268, %r1267, 4;
	and.b32  	%r1269, %r1268, 62;
	setp.ge.u32 	%p295, %r1269, %r2;
	@%p295 bra 	$L__BB31_534;
	and.b64  	%rd429, %rd622, %rd93;
	popc.b64 	%r1270, %rd429;
	cvt.rn.f32.u32 	%f1432, %r1270;
	mul.f32 	%f1433, %f473, %f1432;
	fma.rn.f32 	%f510, %f1804, %f1433, %f1898;
	mov.f32 	%f1898, %f510;
$L__BB31_534:
	ld.param.u32 	%r2237, [_Z67popcount_weighted_keys_literal_fused_multiq_kernel_warp_out_w32_sb2ILi12EEvPKyPKfiiS1_S3_iiiiiPKxS5_fiPf_param_10];
	mov.u32 	%r1271, %tid.x;
	shr.u32 	%r1272, %r1271, 4;
	or.b32  	%r1273, %r1272, 1;
	setp.le.s32 	%p296, %r2237, %r1273;
	@%p296 bra 	$L__BB31_536;
	and.b64  	%rd430, %rd634, %rd93;
	popc.b64 	%r1274, %rd430;
	cvt.rn.f32.u32 	%f1434, %r1274;
	mul.f32 	%f1435, %f473, %f1434;
	fma.rn.f32 	%f512, %f1816, %f1435, %f1899;
	mov.f32 	%f1899, %f512;
$L__BB31_536:
	mov.u32 	%r1275, %tid.x;
	shr.u32 	%r1276, %r1275, 4;
	and.b32  	%r1277, %r1276, 62;
	setp.ge.u32 	%p297, %r1277, %r2;
	@%p297 bra 	$L__BB31_538;
	and.b64  	%rd431, %rd621, %rd93;
	popc.b64 	%r1278, %rd431;
	cvt.rn.f32.u32 	%f1436, %r1278;
	mul.f32 	%f1437, %f473, %f1436;
	fma.rn.f32 	%f514, %f1803, %f1437, %f1898;
	mov.f32 	%f1898, %f514;
$L__BB31_538:
	ld.param.u32 	%r2238, [_Z67popcount_weighted_keys_literal_fused_multiq_kernel_warp_out_w32_sb2ILi12EEvPKyPKfiiS1_S3_iiiiiPKxS5_fiPf_param_10];
	mov.u32 	%r1279, %tid.x;
	shr.u32 	%r1280, %r1279, 4;
	or.b32  	%r1281, %r1280, 1;
	setp.le.s32 	%p298, %r2238, %r1281;
	@%p298 bra 	$L__BB31_540;
	and.b64  	%rd432, %rd633, %rd93;
	popc.b64 	%r1282, %rd432;
	cvt.rn.f32.u32 	%f1438, %r1282;
	mul.f32 	%f1439, %f473, %f1438;
	fma.rn.f32 	%f516, %f1815, %f1439, %f1899;
	mov.f32 	%f1899, %f516;
$L__BB31_540:
	mov.u32 	%r1283, %tid.x;
	shr.u32 	%r1284, %r1283, 4;
	and.b32  	%r1285, %r1284, 62;
	setp.ge.u32 	%p299, %r1285, %r2;
	@%p299 bra 	$L__BB31_542;
	and.b64  	%rd433, %rd620, %rd93;
	popc.b64 	%r1286, %rd433;
	cvt.rn.f32.u32 	%f1440, %r1286;
	mul.f32 	%f1441, %f473, %f1440;
	fma.rn.f32 	%f518, %f1802, %f1441, %f1898;
	mov.f32 	%f1898, %f518;
$L__BB31_542:
	ld.param.u32 	%r2239, [_Z67popcount_weighted_keys_literal_fused_multiq_kernel_warp_out_w32_sb2ILi12EEvPKyPKfiiS1_S3_iiiiiPKxS5_fiPf_param_10];
	mov.u32 	%r1287, %tid.x;
	shr.u32 	%r1288, %r1287, 4;
	or.b32  	%r1289, %r1288, 1;
	setp.le.s32 	%p300, %r2239, %r1289;
	@%p300 bra 	$L__BB31_544;
	and.b64  	%rd434, %rd632, %rd93;
	popc.b64 	%r1290, %rd434;
	cvt.rn.f32.u32 	%f1442, %r1290;
	mul.f32 	%f1443, %f473, %f1442;
	fma.rn.f32 	%f520, %f1814, %f1443, %f1899;
	mov.f32 	%f1899, %f520;
$L__BB31_544:
	ld.param.u32 	%r2102, [_Z67popcount_weighted_keys_literal_fused_multiq_kernel_warp_out_w32_sb2ILi12EEvPKyPKfiiS1_S3_iiiiiPKxS5_fiPf_param_2];
	setp.lt.s32 	%p301, %r2102, 10;
	@%p301 bra 	$L__BB31_595;
	mov.u32 	%r1292, %tid.x;
	and.b32  	%r1293, %r1292, 31;
	setp.ne.s32 	%p302, %r1293, 0;
	mov.b32 	%r2344, 0;
	@%p302 bra 	$L__BB31_547;
	ld.param.u32 	%r2103, [_Z67popcount_weighted_keys_literal_fused_multiq_kernel_warp_out_w32_sb2ILi12EEvPKyPKfiiS1_S3_iiiiiPKxS5_fiPf_param_2];
	shl.b32 	%r1294, %r2103, 8;
	mov.u32 	%r1295, shmem$1;
	add.s32 	%r1296, %r1295, %r1294;
	mad.lo.s32 	%r1297, %r2, 3072, %r1296;
	ld.shared.u32 	%r2344, [%r1297+36];
$L__BB31_547:
	mov.u32 	%r1298, %tid.x;
	shr.u32 	%r1299, %r1298, 4;
	and.b32  	%r1300, %r1299, 62;
	setp.ge.u32 	%p303, %r1300, %r2;
	shfl.sync.idx.b32	%r1301|%p304, %r2344, 0, 31, -1;
	mov.b32 	%f523, %r1301;
	shl.b32 	%r1302, %r1298, 3;
	and.b32  	%r1303, %r1302, 248;
	mov.u32 	%r1304, shmem$1;
	add.s32 	%r1305, %r1304, %r1303;
	ld.shared.u64 	%rd94, [%r1305+2304];
	@%p303 bra 	$L__BB31_549;
	and.b64  	%rd435, %rd631, %rd94;
	popc.b64 	%r1306, %rd435;
	cvt.rn.f32.u32 	%f1444, %r1306;
	mul.f32 	%f1445, %f523, %f1444;
	fma.rn.f32 	%f524, %f1813, %f1445, %f1898;
	mov.f32 	%f1898, %f524;
$L__BB31_549:
	ld.param.u32 	%r2240, [_Z67popcount_weighted_keys_literal_fused_multiq_kernel_warp_out_w32_sb2ILi12EEvPKyPKfiiS1_S3_iiiiiPKxS5_fiPf_param_10];
	mov.u32 	%r1307, %tid.x;
	shr.u32 	%r1308, %r1307, 4;
	or.b32  	%r1309, %r1308, 1;
	setp.le.s32 	%p305, %r2240, %r1309;
	@%p305 bra 	$L__BB31_551;
	and.b64  	%rd436, %rd643, %rd94;
	popc.b64 	%r1310, %rd436;
	cvt.rn.f32.u32 	%f1446, %r1310;
	mul.f32 	%f1447, %f523, %f1446;
	fma.rn.f32 	%f526, %f1825, %f1447, %f1899;
	mov.f32 	%f1899, %f526;
$L__BB31_551:
	mov.u32 	%r1311, %tid.x;
	shr.u32 	%r1312, %r1311, 4;
	and.b32  	%r1313, %r1312, 62;
	setp.ge.u32 	%p306, %r1313, %r2;
	@%p306 bra 	$L__BB31_553;
	and.b64  	%rd437, %rd630, %rd94;
	popc.b64 	%r1314, %rd437;
	cvt.rn.f32.u32 	%f1448, %r1314;
	mul.f32 	%f1449, %f523, %f1448;
	fma.rn.f32 	%f528, %f1812, %f1449, %f1898;
	mov.f32 	%f1898, %f528;
$L__BB31_553:
	ld.param.u32 	%r2241, [_Z67popcount_weighted_keys_literal_fused_multiq_kernel_warp_out_w32_sb2ILi12EEvPKyPKfiiS1_S3_iiiiiPKxS5_fiPf_param_10];
	mov.u32 	%r1315, %tid.x;
	shr.u32 	%r1316, %r1315, 4;
	or.b32  	%r1317, %r1316, 1;
	setp.le.s32 	%p307, %r2241, %r1317;
	@%p307 bra 	$L__BB31_555;
	and.b64  	%rd438, %rd642, %rd94;
	popc.b64 	%r1318, %rd438;
	cvt.rn.f32.u32 	%f1450, %r1318;
	mul.f32 	%f1451, %f523, %f1450;
	fma.rn.f32 	%f530, %f1824, %f1451, %f1899;
	mov.f32 	%f1899, %f530;
$L__BB31_555:
	mov.u32 	%r1319, %tid.x;
	shr.u32 	%r1320, %r1319, 4;
	and.b32  	%r1321, %r1320, 62;
	setp.ge.u32 	%p308, %r1321, %r2;
	@%p308 bra 	$L__BB31_557;
	and.b64  	%rd439, %rd629, %rd94;
	popc.b64 	%r1322, %rd439;
	cvt.rn.f32.u32 	%f1452, %r1322;
	mul.f32 	%f1453, %f523, %f1452;
	fma.rn.f32 	%f532, %f1811, %f1453, %f1898;
	mov.f32 	%f1898, %f532;
$L__BB31_557:
	ld.param.u32 	%r2242, [_Z67popcount_weighted_keys_literal_fused_multiq_kernel_warp_out_w32_sb2ILi12EEvPKyPKfiiS1_S3_iiiiiPKxS5_fiPf_param_10];
	mov.u32 	%r1323, %tid.x;
	shr.u32 	%r1324, %r1323, 4;
	or.b32  	%r1325, %r1324, 1;
	setp.le.s32 	%p309, %r2242, %r1325;
	@%p309 bra 	$L__BB31_559;
	and.b64  	%rd440, %rd641, %rd94;
	popc.b64 	%r1326, %rd440;
	cvt.rn.f32.u32 	%f1454, %r1326;
	mul.f32 	%f1455, %f523, %f1454;
	fma.rn.f32 	%f534, %f1823, %f1455, %f1899;
	mov.f32 	%f1899, %f534;
$L__BB31_559:
	mov.u32 	%r1327, %tid.x;
	shr.u32 	%r1328, %r1327, 4;
	and.b32  	%r1329, %r1328, 62;
	setp.ge.u32 	%p310, %r1329, %r2;
	@%p310 bra 	$L__BB31_561;
	and.b64  	%rd441, %rd628, %rd94;
	popc.b64 	%r1330, %rd441;
	cvt.rn.f32.u32 	%f1456, %r1330;
	mul.f32 	%f1457, %f523, %f1456;
	fma.rn.f32 	%f536, %f1810, %f1457, %f1898;
	mov.f32 	%f1898, %f536;
$L__BB31_561:
	ld.param.u32 	%r2243, [_Z67popcount_weighted_keys_literal_fused_multiq_kernel_warp_out_w32_sb2ILi12EEvPKyPKfiiS1_S3_iiiiiPKxS5_fiPf_param_10];
	mov.u32 	%r1331, %tid.x;
	shr.u32 	%r1332, %r1331, 4;
	or.b32  	%r1333, %r1332, 1;
	setp.le.s32 	%p311, %r2243, %r1333;
	@%p311 bra 	$L__BB31_563;
	and.b64  	%rd442, %rd640, %rd94;
	popc.b64 	%r1334, %rd442;
	cvt.rn.f32.u32 	%f1458, %r1334;
	mul.f32 	%f1459, %f523, %f1458;
	fma.rn.f32 	%f538, %f1822, %f1459, %f1899;
	mov.f32 	%f1899, %f538;
$L__BB31_563:
	mov.u32 	%r1335, %tid.x;
	shr.u32 	%r1336, %r1335, 4;
	and.b32  	%r1337, %r1336, 62;
	setp.ge.u32 	%p312, %r1337, %r2;
	@%p312 bra 	$L__BB31_565;
	and.b64  	%rd443, %rd627, %rd94;
	popc.b64 	%r1338, %rd443;
	cvt.rn.f32.u32 	%f1460, %r1338;
	mul.f32 	%f1461, %f523, %f1460;
	fma.rn.f32 	%f540, %f1809, %f1461, %f1898;
	mov.f32 	%f1898, %f540;
$L__BB31_565:
	ld.param.u32 	%r2244, [_Z67popcount_weighted_keys_literal_fused_multiq_kernel_warp_out_w32_sb2ILi12EEvPKyPKfiiS1_S3_iiiiiPKxS5_fiPf_param_10];
	mov.u32 	%r1339, %tid.x;
	shr.u32 	%r1340, %r1339, 4;
	or.b32  	%r1341, %r1340, 1;
	setp.le.s32 	%p313, %r2244, %r1341;
	@%p313 bra 	$L__BB31_567;
	and.b64  	%rd444, %rd639, %rd94;
	popc.b64 	%r1342, %rd444;
	cvt.rn.f32.u32 	%f1462, %r1342;
	mul.f32 	%f1463, %f523, %f1462;
	fma.rn.f32 	%f542, %f1821, %f1463, %f1899;
	mov.f32 	%f1899, %f542;
$L__BB31_567:
	mov.u32 	%r1343, %tid.x;
	shr.u32 	%r1344, %r1343, 4;
	and.b32  	%r1345, %r1344, 62;
	setp.ge.u32 	%p314, %r1345, %r2;
	@%p314 bra 	$L__BB31_569;
	and.b64  	%rd445, %rd626, %rd94;
	popc.b64 	%r1346, %rd445;
	cvt.rn.f32.u32 	%f1464, %r1346;
	mul.f32 	%f1465, %f523, %f1464;
	fma.rn.f32 	%f544, %f1808, %f1465, %f1898;
	mov.f32 	%f1898, %f544;
$L__BB31_569:
	ld.param.u32 	%r2245, [_Z67popcount_weighted_keys_literal_fused_multiq_kernel_warp_out_w32_sb2ILi12EEvPKyPKfiiS1_S3_iiiiiPKxS5_fiPf_param_10];
	mov.u32 	%r1347, %tid.x;
	shr.u32 	%r1348, %r1347, 4;
	or.b32  	%r1349, %r1348, 1;
	setp.le.s32 	%p315, %r2245, %r1349;
	@%p315 bra 	$L__BB31_571;
	and.b64  	%rd446, %rd638, %rd94;
	popc.b64 	%r1350, %rd446;
	cvt.rn.f32.u32 	%f1466, %r1350;
	mul.f32 	%f1467, %f523, %f1466;
	fma.rn.f32 	%f546, %f1820, %f1467, %f1899;
	mov.f32 	%f1899, %f546;
$L__BB31_571:
	mov.u32 	%r1351, %tid.x;
	shr.u32 	%r1352, %r1351, 4;
	and.b32  	%r1353, %r1352, 62;
	setp.ge.u32 	%p316, %r1353, %r2;
	@%p316 bra 	$L__BB31_573;
	and.b64  	%rd447, %rd625, %rd94;
	popc.b64 	%r1354, %rd447;
	cvt.rn.f32.u32 	%f1468, %r1354;
	mul.f32 	%f1469, %f523, %f1468;
	fma.rn.f32 	%f548, %f1807, %f1469, %f1898;
	mov.f32 	%f1898, %f548;
$L__BB31_573:
	ld.param.u32 	%r2246, [_Z67popcount_weighted_keys_literal_fused_multiq_kernel_warp_out_w32_sb2ILi12EEvPKyPKfiiS1_S3_iiiiiPKxS5_fiPf_param_10];
	mov.u32 	%r1355, %tid.x;
	shr.u32 	%r1356, %r1355, 4;
	or.b32  	%r1357, %r1356, 1;
	setp.le.s32 	%p317, %r2246, %r1357;
	@%p317 bra 	$L__BB31_575;
	and.b64  	%rd448, %rd637, %rd94;
	popc.b64 	%r1358, %rd448;
	cvt.rn.f32.u32 	%f1470, %r1358;
	mul.f32 	%f1471, %f523, %f1470;
	fma.rn.f32 	%f550, %f1819, %f1471, %f1899;
	mov.f32 	%f1899, %f550;
$L__BB31_575:
	mov.u32 	%r1359, %tid.x;
	shr.u32 	%r1360, %r1359, 4;
	and.b32  	%r1361, %r1360, 62;
	setp.ge.u32 	%p318, %r1361, %r2;
	@%p318 bra 	$L__BB31_577;
	and.b64  	%rd449, %rd624, %rd94;
	popc.b64 	%r1362, %rd449;
	cvt.rn.f32.u32 	%f1472, %r1362;
	mul.f32 	%f1473, %f523, %f1472;
	fma.rn.f32 	%f552, %f1806, %f1473, %f1898;
	mov.f32 	%f1898, %f552;
$L__BB31_577:
	ld.param.u32 	%r2247, [_Z67popcount_weighted_keys_literal_fused_multiq_kernel_warp_out_w32_sb2ILi12EEvPKyPKfiiS1_S3_iiiiiPKxS5_fiPf_param_10];
	mov.u32 	%r1363, %tid.x;
	shr.u32 	%r1364, %r1363, 4;
	or.b32  	%r1365, %r1364, 1;
	setp.le.s32 	%p319, %r2247, %r1365;
	@%p319 bra 	$L__BB31_579;
	and.b64  	%rd450, %rd636, %rd94;
	popc.b64 	%r1366, %rd450;
	cvt.rn.f32.u32 	%f1474, %r1366;
	mul.f32 	%f1475, %f523, %f1474;
	fma.rn.f32 	%f554, %f1818, %f1475, %f1899;
	mov.f32 	%f1899, %f554;
$L__BB31_579:
	mov.u32 	%r1367, %tid.x;
	shr.u32 	%r1368, %r1367, 4;
	and.b32  	%r1369, %r1368, 62;
	setp.ge.u32 	%p320, %r1369, %r2;
	@%p320 bra 	$L__BB31_581;
	and.b64  	%rd451, %rd623, %rd94;
	popc.b64 	%r1370, %rd451;
	cvt.rn.f32.u32 	%f1476, %r1370;
	mul.f32 	%f1477, %f523, %f1476;
	fma.rn.f32 	%f556, %f1805, %f1477, %f1898;
	mov.f32 	%f1898, %f556;
$L__BB31_581:
	ld.param.u32 	%r2248, [_Z67popcount_weighted_keys_literal_fused_multiq_kernel_warp_out_w32_sb2ILi12EEvPKyPKfiiS1_S3_iiiiiPKxS5_fiPf_param_10];
	mov.u32 	%r1371, %tid.x;
	shr.u32 	%r1372, %r1371, 4;
	or.b32  	%r1373, %r1372, 1;
	setp.le.s32 	%p321, %r2248, %r1373;
	@%p321 bra 	$L__BB31_583;
	and.b64  	%rd452, %rd635, %rd94;
	popc.b64 	%r1374, %rd452;
	cvt.rn.f32.u32 	%f1478, %r1374;
	mul.f32 	%f1479, %f523, %f1478;
	fma.rn.f32 	%f558, %f1817, %f1479, %f1899;
	mov.f32 	%f1899, %f558;
$L__BB31_583:
	mov.u32 	%r1375, %tid.x;
	shr.u32 	%r1376, %r1375, 4;
	and.b32  	%r1377, %r1376, 62;
	setp.ge.u32 	%p322, %r1377, %r2;
	@%p322 bra 	$L__BB31_585;
	and.b64  	%rd453, %rd622, %rd94;
	popc.b64 	%r1378, %rd453;
	cvt.rn.f32.u32 	%f1480, %r1378;
	mul.f32 	%f1481, %f523, %f1480;
	fma.rn.f32 	%f560, %f1804, %f1481, %f1898;
	mov.f32 	%f1898, %f560;
$L__BB31_585:
	ld.param.u32 	%r2249, [_Z67popcount_weighted_keys_literal_fused_multiq_kernel_warp_out_w32_sb2ILi12EEvPKyPKfiiS1_S3_iiiiiPKxS5_fiPf_param_10];
	mov.u32 	%r1379, %tid.x;
	shr.u32 	%r1380, %r1379, 4;
	or.b32  	%r1381, %r1380, 1;
	setp.le.s32 	%p323, %r2249, %r1381;
	@%p323 bra 	$L__BB31_587;
	and.b64  	%rd454, %rd634, %rd94;
	popc.b64 	%r1382, %rd454;
	cvt.rn.f32.u32 	%f1482, %r1382;
	mul.f32 	%f1483, %f523, %f1482;
	fma.rn.f32 	%f562, %f1816, %f1483, %f1899;
	mov.f32 	%f1899, %f562;
$L__BB31_587:
	mov.u32 	%r1383, %tid.x;
	shr.u32 	%r1384, %r1383, 4;
	and.b32  	%r1385, %r1384, 62;
	setp.ge.u32 	%p324, %r1385, %r2;
	@%p324 bra 	$L__BB31_589;
	and.b64  	%rd455, %rd621, %rd94;
	popc.b64 	%r1386, %rd455;
	cvt.rn.f32.u32 	%f1484, %r1386;
	mul.f32 	%f1485, %f523, %f1484;
	fma.rn.f32 	%f564, %f1803, %f1485, %f1898;
	mov.f32 	%f1898, %f564;
$L__BB31_589:
	ld.param.u32 	%r2250, [_Z67popcount_weighted_keys_literal_fused_multiq_kernel_warp_out_w32_sb2ILi12EEvPKyPKfiiS1_S3_iiiiiPKxS5_fiPf_param_10];
	mov.u32 	%r1387, %tid.x;
	shr.u32 	%r1388, %r1387, 4;
	or.b32  	%r1389, %r1388, 1;
	setp.le.s32 	%p325, %r2250, %r1389;
	@%p325 bra 	$L__BB31_591;
	and.b64  	%rd456, %rd633, %rd94;
	popc.b64 	%r1390, %rd456;
	cvt.rn.f32.u32 	%f1486, %r1390;
	mul.f32 	%f1487, %f523, %f1486;
	fma.rn.f32 	%f566, %f1815, %f1487, %f1899;
	mov.f32 	%f1899, %f566;
$L__BB31_591:
	mov.u32 	%r1391, %tid.x;
	shr.u32 	%r1392, %r1391, 4;
	and.b32  	%r1393, %r1392, 62;
	setp.ge.u32 	%p326, %r1393, %r2;
	@%p326 bra 	$L__BB31_593;
	and.b64  	%rd457, %rd620, %rd94;
	popc.b64 	%r1394, %rd457;
	cvt.rn.f32.u32 	%f1488, %r1394;
	mul.f32 	%f1489, %f523, %f1488;
	fma.rn.f32 	%f568, %f1802, %f1489, %f1898;
	mov.f32 	%f1898, %f568;
$L__BB31_593:
	ld.param.u32 	%r2251, [_Z67popcount_weighted_keys_literal_fused_multiq_kernel_warp_out_w32_sb2ILi12EEvPKyPKfiiS1_S3_iiiiiPKxS5_fiPf_param_10];
	mov.u32 	%r1395, %tid.x;
	shr.u32 	%r1396, %r1395, 4;
	or.b32  	%r1397, %r1396, 1;
	setp.le.s32 	%p327, %r2251, %r1397;
	@%p327 bra 	$L__BB31_595;
	and.b64  	%rd458, %rd632, %rd94;
	popc.b64 	%r1398, %rd458;
	cvt.rn.f32.u32 	%f1490, %r1398;
	mul.f32 	%f1491, %f523, %f1490;
	fma.rn.f32 	%f570, %f1814, %f1491, %f1899;
	mov.f32 	%f1899, %f570;
$L__BB31_595:
	ld.param.u32 	%r2104, [_Z67popcount_weighted_keys_literal_fused_multiq_kernel_warp_out_w32_sb2ILi12EEvPKyPKfiiS1_S3_iiiiiPKxS5_fiPf_param_2];
	setp.lt.s32 	%p328, %r2104, 11;
	@%p328 bra 	$L__BB31_646;
	mov.u32 	%r1400, %tid.x;
	and.b32  	%r1401, %r1400, 31;
	setp.ne.s32 	%p329, %r1401, 0;
	mov.b32 	%r2345, 0;
	@%p329 bra 	$L__BB31_598;
	ld.param.u32 	%r2105, [_Z67popcount_weighted_keys_literal_fused_multiq_kernel_warp_out_w32_sb2ILi12EEvPKyPKfiiS1_S3_iiiiiPKxS5_fiPf_param_2];
	shl.b32 	%r1402, %r2105, 8;
	mov.u32 	%r1403, shmem$1;
	add.s32 	%r1404, %r1403, %r1402;
	mad.lo.s32 	%r1405, %r2, 3072, %r1404;
	ld.shared.u32 	%r2345, [%r1405+40];
$L__BB31_598:
	mov.u32 	%r1406, %tid.x;
	shr.u32 	%r1407, %r1406, 4;
	and.b32  	%r1408, %r1407, 62;
	setp.ge.u32 	%p330, %r1408, %r2;
	shfl.sync.idx.b32	%r1409|%p331, %r2345, 0, 31, -1;
	mov.b32 	%f573, %r1409;
	shl.b32 	%r1410, %r1406, 3;
	and.b32  	%r1411, %r1410, 248;
	mov.u32 	%r1412, shmem$1;
	add.s32 	%r1413, %r1412, %r1411;
	ld.shared.u64 	%rd95, [%r1413+2560];
	@%p330 bra 	$L__BB31_600;
	and.b64  	%rd459, %rd631, %rd95;
	popc.b64 	%r1414, %rd459;
	cvt.rn.f32.u32 	%f1492, %r1414;
	mul.f32 	%f1493, %f573, %f1492;
	fma.rn.f32 	%f574, %f1813, %f1493, %f1898;
	mov.f32 	%f1898, %f574;
$L__BB31_600:
	ld.param.u32 	%r2252, [_Z67popcount_weighted_keys_literal_fused_multiq_kernel_warp_out_w32_sb2ILi12EEvPKyPKfiiS1_S3_iiiiiPKxS5_fiPf_param_10];
	mov.u32 	%r1415, %tid.x;
	shr.u32 	%r1416, %r1415, 4;
	or.b32  	%r1417, %r1416, 1;
	setp.le.s32 	%p332, %r2252, %r1417;
	@%p332 bra 	$L__BB31_602;
	and.b64  	%rd460, %rd643, %rd95;
	popc.b64 	%r1418, %rd460;
	cvt.rn.f32.u32 	%f1494, %r1418;
	mul.f32 	%f1495, %f573, %f1494;
	fma.rn.f32 	%f576, %f1825, %f1495, %f1899;
	mov.f32 	%f1899, %f576;
$L__BB31_602:
	mov.u32 	%r1419, %tid.x;
	shr.u32 	%r1420, %r1419, 4;
	and.b32  	%r1421, %r1420, 62;
	setp.ge.u32 	%p333, %r1421, %r2;
	@%p333 bra 	$L__BB31_604;
	and.b64  	%rd461, %rd630, %rd95;
	popc.b64 	%r1422, %rd461;
	cvt.rn.f32.u32 	%f1496, %r1422;
	mul.f32 	%f1497, %f573, %f1496;
	fma.rn.f32 	%f578, %f1812, %f1497, %f1898;
	mov.f32 	%f1898, %f578;
$L__BB31_604:
	ld.param.u32 	%r2253, [_Z67popcount_weighted_keys_literal_fused_multiq_kernel_warp_out_w32_sb2ILi12EEvPKyPKfiiS1_S3_iiiiiPKxS5_fiPf_param_10];
	mov.u32 	%r1423, %tid.x;
	shr.u32 	%r1424, %r1423, 4;
	or.b32  	%r1425, %r1424, 1;
	setp.le.s32 	%p334, %r2253, %r1425;
	@%p334 bra 	$L__BB31_606;
	and.b64  	%rd462, %rd642, %rd95;
	popc.b64 	%r1426, %rd462;
	cvt.rn.f32.u32 	%f1498, %r1426;
	mul.f32 	%f1499, %f573, %f1498;
	fma.rn.f32 	%f580, %f1824, %f1499, %f1899;
	mov.f32 	%f1899, %f580;
$L__BB31_606:
	mov.u32 	%r1427, %tid.x;
	shr.u32 	%r1428, %r1427, 4;
	and.b32  	%r1429, %r1428, 62;
	setp.ge.u32 	%p335, %r1429, %r2;
	@%p335 bra 	$L__BB31_608;
	and.b64  	%rd463, %rd629, %rd95;
	popc.b64 	%r1430, %rd463;
	cvt.rn.f32.u32 	%f1500, %r1430;
	mul.f32 	%f1501, %f573, %f1500;
	fma.rn.f32 	%f582, %f1811, %f1501, %f1898;
	mov.f32 	%f1898, %f582;
$L__BB31_608:
	ld.param.u32 	%r2254, [_Z67popcount_weighted_keys_literal_fused_multiq_kernel_warp_out_w32_sb2ILi12EEvPKyPKfiiS1_S3_iiiiiPKxS5_fiPf_param_10];
	mov.u32 	%r1431, %tid.x;
	shr.u32 	%r1432, %r1431, 4;
	or.b32  	%r1433, %r1432, 1;
	setp.le.s32 	%p336, %r2254, %r1433;
	@%p336 bra 	$L__BB31_610;
	and.b64  	%rd464, %rd641, %rd95;
	popc.b64 	%r1434, %rd464;
	cvt.rn.f32.u32 	%f1502, %r1434;
	mul.f32 	%f1503, %f573, %f1502;
	fma.rn.f32 	%f584, %f1823, %f1503, %f1899;
	mov.f32 	%f1899, %f584;
$L__BB31_610:
	mov.u32 	%r1435, %tid.x;
	shr.u32 	%r1436, %r1435, 4;
	and.b32  	%r1437, %r1436, 62;
	setp.ge.u32 	%p337, %r1437, %r2;
	@%p337 bra 	$L__BB31_612;
	and.b64  	%rd465, %rd628, %rd95;
	popc.b64 	%r1438, %rd465;
	cvt.rn.f32.u32 	%f1504, %r1438;
	mul.f32 	%f1505, %f573, %f1504;
	fma.rn.f32 	%f586, %f1810, %f1505, %f1898;
	mov.f32 	%f1898, %f586;
$L__BB31_612:
	ld.param.u32 	%r2255, [_Z67popcount_weighted_keys_literal_fused_multiq_kernel_warp_out_w32_sb2ILi12EEvPKyPKfiiS1_S3_iiiiiPKxS5_fiPf_param_10];
	mov.u32 	%r1439, %tid.x;
	shr.u32 	%r1440, %r1439, 4;
	or.b32  	%r1441, %r1440, 1;
	setp.le.s32 	%p338, %r2255, %r1441;
	@%p338 bra 	$L__BB31_614;
	and.b64  	%rd466, %rd640, %rd95;
	popc.b64 	%r1442, %rd466;
	cvt.rn.f32.u32 	%f1506, %r1442;
	mul.f32 	%f1507, %f573, %f1506;
	fma.rn.f32 	%f588, %f1822, %f1507, %f1899;
	mov.f32 	%f1899, %f588;
$L__BB31_614:
	mov.u32 	%r1443, %tid.x;
	shr.u32 	%r1444, %r1443, 4;
	and.b32  	%r1445, %r1444, 62;
	setp.ge.u32 	%p339, %r1445, %r2;
	@%p339 bra 	$L__BB31_616;
	and.b64  	%rd467, %rd627, %rd95;
	popc.b64 	%r1446, %rd467;
	cvt.rn.f32.u32 	%f1508, %r1446;
	mul.f32 	%f1509, %f573, %f1508;
	fma.rn.f32 	%f590, %f1809, %f1509, %f1898;
	mov.f32 	%f1898, %f590;
$L__BB31_616:
	ld.param.u32 	%r2256, [_Z67popcount_weighted_keys_literal_fused_multiq_kernel_warp_out_w32_sb2ILi12EEvPKyPKfiiS1_S3_iiiiiPKxS5_fiPf_param_10];
	mov.u32 	%r1447, %tid.x;
	shr.u32 	%r1448, %r1447, 4;
	or.b32  	%r1449, %r1448, 1;
	setp.le.s32 	%p340, %r2256, %r1449;
	@%p340 bra 	$L__BB31_618;
	and.b64  	%rd468, %rd639, %rd95;
	popc.b64 	%r1450, %rd468;
	cvt.rn.f32.u32 	%f1510, %r1450;
	mul.f32 	%f1511, %f573, %f1510;
	fma.rn.f32 	%f592, %f1821, %f1511, %f1899;
	mov.f32 	%f1899, %f592;
$L__BB31_618:
	mov.u32 	%r1451, %tid.x;
	shr.u32 	%r1452, %r1451, 4;
	and.b32  	%r1453, %r1452, 62;
	setp.ge.u32 	%p341, %r1453, %r2;
	@%p341 bra 	$L__BB31_620;
	and.b64  	%rd469, %rd626, %rd95;
	popc.b64 	%r1454, %rd469;
	cvt.rn.f32.u32 	%f1512, %r1454;
	mul.f32 	%f1513, %f573, %f1512;
	fma.rn.f32 	%f594, %f1808, %f1513, %f1898;
	mov.f32 	%f1898, %f594;
$L__BB31_620:
	ld.param.u32 	%r2257, [_Z67popcount_weighted_keys_literal_fused_multiq_kernel_warp_out_w32_sb2ILi12EEvPKyPKfiiS1_S3_iiiiiPKxS5_fiPf_param_10];
	mov.u32 	%r1455, %tid.x;
	shr.u32 	%r1456, %r1455, 4;
	or.b32  	%r1457, %r1456, 1;
	setp.le.s32 	%p342, %r2257, %r1457;
	@%p342 bra 	$L__BB31_622;
	and.b64  	%rd470, %rd638, %rd95;
	popc.b64 	%r1458, %rd470;
	cvt.rn.f32.u32 	%f1514, %r1458;
	mul.f32 	%f1515, %f573, %f1514;
	fma.rn.f32 	%f596, %f1820, %f1515, %f1899;
	mov.f32 	%f1899, %f596;
$L__BB31_622:
	mov.u32 	%r1459, %tid.x;
	shr.u32 	%r1460, %r1459, 4;
	and.b32  	%r1461, %r1460, 62;
	setp.ge.u32 	%p343, %r1461, %r2;
	@%p343 bra 	$L__BB31_624;
	and.b64  	%rd471, %rd625, %rd95;
	popc.b64 	%r1462, %rd471;
	cvt.rn.f32.u32 	%f1516, %r1462;
	mul.f32 	%f1517, %f573, %f1516;
	fma.rn.f32 	%f598, %f1807, %f1517, %f1898;
	mov.f32 	%f1898, %f598;
$L__BB31_624:
	ld.param.u32 	%r2258, [_Z67popcount_weighted_keys_literal_fused_multiq_kernel_warp_out_w32_sb2ILi12EEvPKyPKfiiS1_S3_iiiiiPKxS5_fiPf_param_10];
	mov.u32 	%r1463, %tid.x;
	shr.u32 	%r1464, %r1463, 4;
	or.b32  	%r1465, %r1464, 1;
	setp.le.s32 	%p344, %r2258, %r1465;
	@%p344 bra 	$L__BB31_626;
	and.b64  	%rd472, %rd637, %rd95;
	popc.b64 	%r1466, %rd472;
	cvt.rn.f32.u32 	%f1518, %r1466;
	mul.f32 	%f1519, %f573, %f1518;
	fma.rn.f32 	%f600, %f1819, %f1519, %f1899;
	mov.f32 	%f1899, %f600;
$L__BB31_626:
	mov.u32 	%r1467, %tid.x;
	shr.u32 	%r1468, %r1467, 4;
	and.b32  	%r1469, %r1468, 62;
	setp.ge.u32 	%p345, %r1469, %r2;
	@%p345 bra 	$L__BB31_628;
	and.b64  	%rd473, %rd624, %rd95;
	popc.b64 	%r1470, %rd473;
	cvt.rn.f32.u32 	%f1520, %r1470;
	mul.f32 	%f1521, %f573, %f1520;
	fma.rn.f32 	%f602, %f1806, %f1521, %f1898;
	mov.f32 	%f1898, %f602;
$L__BB31_628:
	ld.param.u32 	%r2259, [_Z67popcount_weighted_keys_literal_fused_multiq_kernel_warp_out_w32_sb2ILi12EEvPKyPKfiiS1_S3_iiiiiPKxS5_fiPf_param_10];
	mov.u32 	%r1471, %tid.x;
	shr.u32 	%r1472, %r1471, 4;
	or.b32  	%r1473, %r1472, 1;
	setp.le.s32 	%p346, %r2259, %r1473;
	@%p346 bra 	$L__BB31_630;
	and.b64  	%rd474, %rd636, %rd95;
	popc.b64 	%r1474, %rd474;
	cvt.rn.f32.u32 	%f1522, %r1474;
	mul.f32 	%f1523, %f573, %f1522;
	fma.rn.f32 	%f604, %f1818, %f1523, %f1899;
	mov.f32 	%f1899, %f604;
$L__BB31_630:
	mov.u32 	%r1475, %tid.x;
	shr.u32 	%r1476, %r1475, 4;
	and.b32  	%r1477, %r1476, 62;
	setp.ge.u32 	%p347, %r1477, %r2;
	@%p347 bra 	$L__BB31_632;
	and.b64  	%rd475, %rd623, %rd95;
	popc.b64 	%r1478, %rd475;
	cvt.rn.f32.u32 	%f1524, %r1478;
	mul.f32 	%f1525, %f573, %f1524;
	fma.rn.f32 	%f606, %f1805, %f1525, %f1898;
	mov.f32 	%f1898, %f606;
$L__BB31_632:
	ld.param.u32 	%r2260, [_Z67popcount_weighted_keys_literal_fused_multiq_kernel_warp_out_w32_sb2ILi12EEvPKyPKfiiS1_S3_iiiiiPKxS5_fiPf_param_10];
	mov.u32 	%r1479, %tid.x;
	shr.u32 	%r1480, %r1479, 4;
	or.b32  	%r1481, %r1480, 1;
	setp.le.s32 	%p348, %r2260, %r1481;
	@%p348 bra 	$L__BB31_634;
	and.b64  	%rd476, %rd635, %rd95;
	popc.b64 	%r1482, %rd476;
	cvt.rn.f32.u32 	%f1526, %r1482;
	mul.f32 	%f1527, %f573, %f1526;
	fma.rn.f32 	%f608, %f1817, %f1527, %f1899;
	mov.f32 	%f1899, %f608;
$L__BB31_634:
	mov.u32 	%r1483, %tid.x;
	shr.u32 	%r1484, %r1483, 4;
	and.b32  	%r1485, %r1484, 62;
	setp.ge.u32 	%p349, %r1485, %r2;
	@%p349 bra 	$L__BB31_636;
	and.b64  	%rd477, %rd622, %rd95;
	popc.b64 	%r1486, %rd477;
	cvt.rn.f32.u32 	%f1528, %r1486;
	mul.f32 	%f1529, %f573, %f1528;
	fma.rn.f32 	%f610, %f1804, %f1529, %f1898;
	mov.f32 	%f1898, %f610;
$L__BB31_636:
	ld.param.u32 	%r2261, [_Z67popcount_weighted_keys_literal_fused_multiq_kernel_warp_out_w32_sb2ILi12EEvPKyPKfiiS1_S3_iiiiiPKxS5_fiPf_param_10];
	mov.u32 	%r1487, %tid.x;
	shr.u32 	%r1488, %r1487, 4;
	or.b32  	%r1489, %r1488, 1;
	setp.le.s32 	%p350, %r2261, %r1489;
	@%p350 bra 	$L__BB31_638;
	and.b64  	%rd478, %rd634, %rd95;
	popc.b64 	%r1490, %rd478;
	cvt.rn.f32.u32 	%f1530, %r1490;
	mul.f32 	%f1531, %f573, %f1530;
	fma.rn.f32 	%f612, %f1816, %f1531, %f1899;
	mov.f32 	%f1899, %f612;
$L__BB31_638:
	mov.u32 	%r1491, %tid.x;
	shr.u32 	%r1492, %r1491, 4;
	and.b32  	%r1493, %r1492, 62;
	setp.ge.u32 	%p351, %r1493, %r2;
	@%p351 bra 	$L__BB31_640;
	and.b64  	%rd479, %rd621, %rd95;
	popc.b64 	%r1494, %rd479;
	cvt.rn.f32.u32 	%f1532, %r1494;
	mul.f32 	%f1533, %f573, %f1532;
	fma.rn.f32 	%f614, %f1803, %f1533, %f1898;
	mov.f32 	%f1898, %f614;
$L__BB31_640:
	ld.param.u32 	%r2262, [_Z67popcount_weighted_keys_literal_fused_multiq_kernel_warp_out_w32_sb2ILi12EEvPKyPKfiiS1_S3_iiiiiPKxS5_fiPf_param_10];
	mov.u32 	%r1495, %tid.x;
	shr.u32 	%r1496, %r1495, 4;
	or.b32  	%r1497, %r1496, 1;
	setp.le.s32 	%p352, %r2262, %r1497;
	@%p352 bra 	$L__BB31_642;
	and.b64  	%rd480, %rd633, %rd95;
	popc.b64 	%r1498, %rd480;
	cvt.rn.f32.u32 	%f1534, %r1498;
	mul.f32 	%f1535, %f573, %f1534;
	fma.rn.f32 	%f616, %f1815, %f1535, %f1899;
	mov.f32 	%f1899, %f616;
$L__BB31_642:
	mov.u32 	%r1499, %tid.x;
	shr.u32 	%r1500, %r1499, 4;
	and.b32  	%r1501, %r1500, 62;
	setp.ge.u32 	%p353, %r1501, %r2;
	@%p353 bra 	$L__BB31_644;
	and.b64  	%rd481, %rd620, %rd95;
	popc.b64 	%r1502, %rd481;
	cvt.rn.f32.u32 	%f1536, %r1502;
	mul.f32 	%f1537, %f573, %f1536;
	fma.rn.f32 	%f618, %f1802, %f1537, %f1898;
	mov.f32 	%f1898, %f618;
$L__BB31_644:
	ld.param.u32 	%r2263, [_Z67popcount_weighted_keys_literal_fused_multiq_kernel_warp_out_w32_sb2ILi12EEvPKyPKfiiS1_S3_iiiiiPKxS5_fiPf_param_10];
	mov.u32 	%r1503, %tid.x;
	shr.u32 	%r1504, %r1503, 4;
	or.b32  	%r1505, %r1504, 1;
	setp.le.s32 	%p354, %r2263, %r1505;
	@%p354 bra 	$L__BB31_646;
	and.b64  	%rd482, %rd632, %rd95;
	popc.b64 	%r1506, %rd482;
	cvt.rn.f32.u32 	%f1538, %r1506;
	mul.f32 	%f1539, %f573, %f1538;
	fma.rn.f32 	%f620, %f1814, %f1539, %f1899;
	mov.f32 	%f1899, %f620;
$L__BB31_646:
	ld.param.u32 	%r2106, [_Z67popcount_weighted_keys_literal_fused_multiq_kernel_warp_out_w32_sb2ILi12EEvPKyPKfiiS1_S3_iiiiiPKxS5_fiPf_param_2];
	setp.lt.s32 	%p355, %r2106, 12;
	@%p355 bra 	$L__BB31_697;
	mov.u32 	%r1508, %tid.x;
	and.b32  	%r1509, %r1508, 31;
	setp.ne.s32 	%p356, %r1509, 0;
	mov.b32 	%r2346, 0;
	@%p356 bra 	$L__BB31_649;
	ld.param.u32 	%r2107, [_Z67popcount_weighted_keys_literal_fused_multiq_kernel_warp_out_w32_sb2ILi12EEvPKyPKfiiS1_S3_iiiiiPKxS5_fiPf_param_2];
	shl.b32 	%r1510, %r2107, 8;
	mov.u32 	%r1511, shmem$1;
	add.s32 	%r1512, %r1511, %r1510;
	mad.lo.s32 	%r1513, %r2, 3072, %r1512;
	ld.shared.u32 	%r2346, [%r1513+44];
$L__BB31_649:
	mov.u32 	%r1514, %tid.x;
	shr.u32 	%r1515, %r1514, 4;
	and.b32  	%r1516, %r1515, 62;
	setp.ge.u32 	%p357, %r1516, %r2;
	shfl.sync.idx.b32	%r1517|%p358, %r2346, 0, 31, -1;
	mov.b32 	%f623, %r1517;
	shl.b32 	%r1518, %r1514, 3;
	and.b32  	%r1519, %r1518, 248;
	mov.u32 	%r1520, shmem$1;
	add.s32 	%r1521, %r1520, %r1519;
	ld.shared.u64 	%rd96, [%r1521+2816];
	@%p357 bra 	$L__BB31_651;
	and.b64  	%rd483, %rd631, %rd96;
	popc.b64 	%r1522, %rd483;
	cvt.rn.f32.u32 	%f1540, %r1522;
	mul.f32 	%f1541, %f623, %f1540;
	fma.rn.f32 	%f624, %f1813, %f1541, %f1898;
	mov.f32 	%f1898, %f624;
$L__BB31_651:
	ld.param.u32 	%r2264, [_Z67popcount_weighted_keys_literal_fused_multiq_kernel_warp_out_w32_sb2ILi12EEvPKyPKfiiS1_S3_iiiiiPKxS5_fiPf_param_10];
	mov.u32 	%r1523, %tid.x;
	shr.u32 	%r1524, %r1523, 4;
	or.b32  	%r1525, %r1524, 1;
	setp.le.s32 	%p359, %r2264, %r1525;
	@%p359 bra 	$L__BB31_653;
	and.b64  	%rd484, %rd643, %rd96;
	popc.b64 	%r1526, %rd484;
	cvt.rn.f32.u32 	%f1542, %r1526;
	mul.f32 	%f1543, %f623, %f1542;
	fma.rn.f32 	%f626, %f1825, %f1543, %f1899;
	mov.f32 	%f1899, %f626;
$L__BB31_653:
	mov.u32 	%r1527, %tid.x;
	shr.u32 	%r1528, %r1527, 4;
	and.b32  	%r1529, %r1528, 62;
	setp.ge.u32 	%p360, %r1529, %r2;
	@%p360 bra 	$L__BB31_655;
	and.b64  	%rd485, %rd630, %rd96;
	popc.b64 	%r1530, %rd485;
	cvt.rn.f32.u32 	%f1544, %r1530;
	mul.f32 	%f1545, %f623, %f1544;
	fma.rn.f32 	%f628, %f1812, %f1545, %f1898;
	mov.f32 	%f1898, %f628;
$L__BB31_655:
	ld.param.u32 	%r2265, [_Z67popcount_weighted_keys_literal_fused_multiq_kernel_warp_out_w32_sb2ILi12EEvPKyPKfiiS1_S3_iiiiiPKxS5_fiPf_param_10];
	mov.u32 	%r1531, %tid.x;
	shr.u32 	%r1532, %r1531, 4;
	or.b32  	%r1533, %r1532, 1;
	setp.le.s32 	%p361, %r2265, %r1533;
	@%p361 bra 	$L__BB31_657;
	and.b64  	%rd486, %rd642, %rd96;
	popc.b64 	%r1534, %rd486;
	cvt.rn.f32.u32 	%f1546, %r1534;
	mul.f32 	%f1547, %f623, %f1546;
	fma.rn.f32 	%f630, %f1824, %f1547, %f1899;
	mov.f32 	%f1899, %f630;
$L__BB31_657:
	mov.u32 	%r1535, %tid.x;
	shr.u32 	%r1536, %r1535, 4;
	and.b32  	%r1537, %r1536, 62;
	setp.ge.u32 	%p362, %r1537, %r2;
	@%p362 bra 	$L__BB31_659;
	and.b64  	%rd487, %rd629, %rd96;
	popc.b64 	%r1538, %rd487;
	cvt.rn.f32.u32 	%f1548, %r1538;
	mul.f32 	%f1549, %f623, %f1548;
	fma.rn.f32 	%f632, %f1811, %f1549, %f1898;
	mov.f32 	%f1898, %f632;
$L__BB31_659:
	ld.param.u32 	%r2266, [_Z67popcount_weighted_keys_literal_fused_multiq_kernel_warp_out_w32_sb2ILi12EEvPKyPKfiiS1_S3_iiiiiPKxS5_fiPf_param_10];
	mov.u32 	%r1539, %tid.x;
	shr.u32 	%r1540, %r1539, 4;
	or.b32  	%r1541, %r1540, 1;
	setp.le.s32 	%p363, %r2266, %r1541;
	@%p363 bra 	$L__BB31_661;
	and.b64  	%rd488, %rd641, %rd96;
	popc.b64 	%r1542, %rd488;
	cvt.rn.f32.u32 	%f1550, %r1542;
	mul.f32 	%f1551, %f623, %f1550;
	fma.rn.f32 	%f634, %f1823, %f1551, %f1899;
	mov.f32 	%f1899, %f634;
$L__BB31_661:
	mov.u32 	%r1543, %tid.x;
	shr.u32 	%r1544, %r1543, 4;
	and.b32  	%r1545, %r1544, 62;
	setp.ge.u32 	%p364, %r1545, %r2;
	@%p364 bra 	$L__BB31_663;
	and.b64  	%rd489, %rd628, %rd96;
	popc.b64 	%r1546, %rd489;
	cvt.rn.f32.u32 	%f1552, %r1546;
	mul.f32 	%f1553, %f623, %f1552;
	fma.rn.f32 	%f636, %f1810, %f1553, %f1898;
	mov.f32 	%f1898, %f636;
$L__BB31_663:
	ld.param.u32 	%r2267, [_Z67popcount_weighted_keys_literal_fused_multiq_kernel_warp_out_w32_sb2ILi12EEvPKyPKfiiS1_S3_iiiiiPKxS5_fiPf_param_10];
	mov.u32 	%r1547, %tid.x;
	shr.u32 	%r1548, %r1547, 4;
	or.b32  	%r1549, %r1548, 1;
	setp.le.s32 	%p365, %r2267, %r1549;
	@%p365 bra 	$L__BB31_665;
	and.b64  	%rd490, %rd640, %rd96;
	popc.b64 	%r1550, %rd490;
	cvt.rn.f32.u32 	%f1554, %r1550;
	mul.f32 	%f1555, %f623, %f1554;
	fma.rn.f32 	%f638, %f1822, %f1555, %f1899;
	mov.f32 	%f1899, %f638;
$L__BB31_665:
	mov.u32 	%r1551, %tid.x;
	shr.u32 	%r1552, %r1551, 4;
	and.b32  	%r1553, %r1552, 62;
	setp.ge.u32 	%p366, %r1553, %r2;
	@%p366 bra 	$L__BB31_667;
	and.b64  	%rd491, %rd627, %rd96;
	popc.b64 	%r1554, %rd491;
	cvt.rn.f32.u32 	%f1556, %r1554;
	mul.f32 	%f1557, %f623, %f1556;
	fma.rn.f32 	%f640, %f1809, %f1557, %f1898;
	mov.f32 	%f1898, %f640;
$L__BB31_667:
	ld.param.u32 	%r2268, [_Z67popcount_weighted_keys_literal_fused_multiq_kernel_warp_out_w32_sb2ILi12EEvPKyPKfiiS1_S3_iiiiiPKxS5_fiPf_param_10];
	mov.u32 	%r1555, %tid.x;
	shr.u32 	%r1556, %r1555, 4;
	or.b32  	%r1557, %r1556, 1;
	setp.le.s32 	%p367, %r2268, %r1557;
	@%p367 bra 	$L__BB31_669;
	and.b64  	%rd492, %rd639, %rd96;
	popc.b64 	%r1558, %rd492;
	cvt.rn.f32.u32 	%f1558, %r1558;
	mul.f32 	%f1559, %f623, %f1558;
	fma.rn.f32 	%f642, %f1821, %f1559, %f1899;
	mov.f32 	%f1899, %f642;
$L__BB31_669:
	mov.u32 	%r1559, %tid.x;
	shr.u32 	%r1560, %r1559, 4;
	and.b32  	%r1561, %r1560, 62;
	setp.ge.u32 	%p368, %r1561, %r2;
	@%p368 bra 	$L__BB31_671;
	and.b64  	%rd493, %rd626, %rd96;
	popc.b64 	%r1562, %rd493;
	cvt.rn.f32.u32 	%f1560, %r1562;
	mul.f32 	%f1561, %f623, %f1560;
	fma.rn.f32 	%f644, %f1808, %f1561, %f1898;
	mov.f32 	%f1898, %f644;
$L__BB31_671:
	ld.param.u32 	%r2269, [_Z67popcount_weighted_keys_literal_fused_multiq_kernel_warp_out_w32_sb2ILi12EEvPKyPKfiiS1_S3_iiiiiPKxS5_fiPf_param_10];
	mov.u32 	%r1563, %tid.x;
	shr.u32 	%r1564, %r1563, 4;
	or.b32  	%r1565, %r1564, 1;
	setp.le.s32 	%p369, %r2269, %r1565;
	@%p369 bra 	$L__BB31_673;
	and.b64  	%rd494, %rd638, %rd96;
	popc.b64 	%r1566, %rd494;
	cvt.rn.f32.u32 	%f1562, %r1566;
	mul.f32 	%f1563, %f623, %f1562;
	fma.rn.f32 	%f646, %f1820, %f1563, %f1899;
	mov.f32 	%f1899, %f646;
$L__BB31_673:
	mov.u32 	%r1567, %tid.x;
	shr.u32 	%r1568, %r1567, 4;
	and.b32  	%r1569, %r1568, 62;
	setp.ge.u32 	%p370, %r1569, %r2;
	@%p370 bra 	$L__BB31_675;
	and.b64  	%rd495, %rd625, %rd96;
	popc.b64 	%r1570, %rd495;
	cvt.rn.f32.u32 	%f1564, %r1570;
	mul.f32 	%f1565, %f623, %f1564;
	fma.rn.f32 	%f648, %f1807, %f1565, %f1898;
	mov.f32 	%f1898, %f648;
$L__BB31_675:
	ld.param.u32 	%r2270, [_Z67popcount_weighted_keys_literal_fused_multiq_kernel_warp_out_w32_sb2ILi12EEvPKyPKfiiS1_S3_iiiiiPKxS5_fiPf_param_10];
	mov.u32 	%r1571, %tid.x;
	shr.u32 	%r1572, %r1571, 4;
	or.b32  	%r1573, %r1572, 1;
	setp.le.s32 	%p371, %r2270, %r1573;
	@%p371 bra 	$L__BB31_677;
	and.b64  	%rd496, %rd637, %rd96;
	popc.b64 	%r1574, %rd496;
	cvt.rn.f32.u32 	%f1566, %r1574;
	mul.f32 	%f1567, %f623, %f1566;
	fma.rn.f32 	%f650, %f1819, %f1567, %f1899;
	mov.f32 	%f1899, %f650;
$L__BB31_677:
	mov.u32 	%r1575, %tid.x;
	shr.u32 	%r1576, %r1575, 4;
	and.b32  	%r1577, %r1576, 62;
	setp.ge.u32 	%p372, %r1577, %r2;
	@%p372 bra 	$L__BB31_679;
	and.b64  	%rd497, %rd624, %rd96;
	popc.b64 	%r1578, %rd497;
	cvt.rn.f32.u32 	%f1568, %r1578;
	mul.f32 	%f1569, %f623, %f1568;
	fma.rn.f32 	%f652, %f1806, %f1569, %f1898;
	mov.f32 	%f1898, %f652;
$L__BB31_679:
	ld.param.u32 	%r2271, [_Z67popcount_weighted_keys_literal_fused_multiq_kernel_warp_out_w32_sb2ILi12EEvPKyPKfiiS1_S3_iiiiiPKxS5_fiPf_param_10];
	mov.u32 	%r1579, %tid.x;
	shr.u32 	%r1580, %r1579, 4;
	or.b32  	%r1581, %r1580, 1;
	setp.le.s32 	%p373, %r2271, %r1581;
	@%p373 bra 	$L__BB31_681;
	and.b64  	%rd498, %rd636, %rd96;
	popc.b64 	%r1582, %rd498;
	cvt.rn.f32.u32 	%f1570, %r1582;
	mul.f32 	%f1571, %f623, %f1570;
	fma.rn.f32 	%f654, %f1818, %f1571, %f1899;
	mov.f32 	%f1899, %f654;
$L__BB31_681:
	mov.u32 	%r1583, %tid.x;
	shr.u32 	%r1584, %r1583, 4;
	and.b32  	%r1585, %r1584, 62;
	setp.ge.u32 	%p374, %r1585, %r2;
	@%p374 bra 	$L__BB31_683;
	and.b64  	%rd499, %rd623, %rd96;
	popc.b64 	%r1586, %rd499;
	cvt.rn.f32.u32 	%f1572, %r1586;
	mul.f32 	%f1573, %f623, %f1572;
	fma.rn.f32 	%f656, %f1805, %f1573, %f1898;
	mov.f32 	%f1898, %f656;
$L__BB31_683:
	ld.param.u32 	%r2272, [_Z67popcount_weighted_keys_literal_fused_multiq_kernel_warp_out_w32_sb2ILi12EEvPKyPKfiiS1_S3_iiiiiPKxS5_fiPf_param_10];
	mov.u32 	%r1587, %tid.x;
	shr.u32 	%r1588, %r1587, 4;
	or.b32  	%r1589, %r1588, 1;
	setp.le.s32 	%p375, %r2272, %r1589;
	@%p375 bra 	$L__BB31_685;
	and.b64  	%rd500, %rd635, %rd96;
	popc.b64 	%r1590, %rd500;
	cvt.rn.f32.u32 	%f1574, %r1590;
	mul.f32 	%f1575, %f623, %f1574;
	fma.rn.f32 	%f658, %f1817, %f1575, %f1899;
	mov.f32 	%f1899, %f658;
$L__BB31_685:
	mov.u32 	%r1591, %tid.x;
	shr.u32 	%r1592, %r1591, 4;
	and.b32  	%r1593, %r1592, 62;
	setp.ge.u32 	%p376, %r1593, %r2;
	@%p376 bra 	$L__BB31_687;
	and.b64  	%rd501, %rd622, %rd96;
	popc.b64 	%r1594, %rd501;
	cvt.rn.f32.u32 	%f1576, %r1594;
	mul.f32 	%f1577, %f623, %f1576;
	fma.rn.f32 	%f660, %f1804, %f1577, %f1898;
	mov.f32 	%f1898, %f660;
$L__BB31_687:
	ld.param.u32 	%r2273, [_Z67popcount_weighted_keys_literal_fused_multiq_kernel_warp_out_w32_sb2ILi12EEvPKyPKfiiS1_S3_iiiiiPKxS5_fiPf_param_10];
	mov.u32 	%r1595, %tid.x;
	shr.u32 	%r1596, %r1595, 4;
	or.b32  	%r1597, %r1596, 1;
	setp.le.s32 	%p377, %r2273, %r1597;
	@%p377 bra 	$L__BB31_689;
	and.b64  	%rd502, %rd634, %rd96;
	popc.b64 	%r1598, %rd502;
	cvt.rn.f32.u32 	%f1578, %r1598;
	mul.f32 	%f1579, %f623, %f1578;
	fma.rn.f32 	%f662, %f1816, %f1579, %f1899;
	mov.f32 	%f1899, %f662;
$L__BB31_689:
	mov.u32 	%r1599, %tid.x;
	shr.u32 	%r1600, %r1599, 4;
	and.b32  	%r1601, %r1600, 62;
	setp.ge.u32 	%p378, %r1601, %r2;
	@%p378 bra 	$L__BB31_691;
	and.b64  	%rd503, %rd621, %rd96;
	popc.b64 	%r1602, %rd503;
	cvt.rn.f32.u32 	%f1580, %r1602;
	mul.f32 	%f1581, %f623, %f1580;
	fma.rn.f32 	%f664, %f1803, %f1581, %f1898;
	mov.f32 	%f1898, %f664;
$L__BB31_691:
	ld.param.u32 	%r2274, [_Z67popcount_weighted_keys_literal_fused_multiq_kernel_warp_out_w32_sb2ILi12EEvPKyPKfiiS1_S3_iiiiiPKxS5_fiPf_param_10];
	mov.u32 	%r1603, %tid.x;
	shr.u32 	%r1604, %r1603, 4;
	or.b32  	%r1605, %r1604, 1;
	setp.le.s32 	%p379, %r2274, %r1605;
	@%p379 bra 	$L__BB31_693;
	and.b64  	%rd504, %rd633, %rd96;
	popc.b64 	%r1606, %rd504;
	cvt.rn.f32.u32 	%f1582, %r1606;
	mul.f32 	%f1583, %f623, %f1582;
	fma.rn.f32 	%f666, %f1815, %f1583, %f1899;
	mov.f32 	%f1899, %f666;
$L__BB31_693:
	mov.u32 	%r1607, %tid.x;
	shr.u32 	%r1608, %r1607, 4;
	and.b32  	%r1609, %r1608, 62;
	setp.ge.u32 	%p380, %r1609, %r2;
	@%p380 bra 	$L__BB31_695;
	and.b64  	%rd505, %rd620, %rd96;
	popc.b64 	%r1610, %rd505;
	cvt.rn.f32.u32 	%f1584, %r1610;
	mul.f32 	%f1585, %f623, %f1584;
	fma.rn.f32 	%f668, %f1802, %f1585, %f1898;
	mov.f32 	%f1898, %f668;
$L__BB31_695:
	ld.param.u32 	%r2275, [_Z67popcount_weighted_keys_literal_fused_multiq_kernel_warp_out_w32_sb2ILi12EEvPKyPKfiiS1_S3_iiiiiPKxS5_fiPf_param_10];
	mov.u32 	%r1611, %tid.x;
	shr.u32 	%r1612, %r1611, 4;
	or.b32  	%r1613, %r1612, 1;
	setp.le.s32 	%p381, %r2275, %r1613;
	@%p381 bra 	$L__BB31_697;
	and.b64  	%rd506, %rd632, %rd96;
	popc.b64 	%r1614, %rd506;
	cvt.rn.f32.u32 	%f1586, %r1614;
	mul.f32 	%f1587, %f623, %f1586;
	fma.rn.f32 	%f670, %f1814, %f1587, %f1899;
	mov.f32 	%f1899, %f670;
$L__BB31_697:
	ld.param.u32 	%r2108, [_Z67popcount_weighted_keys_literal_fused_multiq_kernel_warp_out_w32_sb2ILi12EEvPKyPKfiiS1_S3_iiiiiPKxS5_fiPf_param_2];
	setp.lt.s32 	%p382, %r2108, 13;
	@%p382 bra 	$L__BB31_748;
	mov.u32 	%r1616, %tid.x;
	and.b32  	%r1617, %r1616, 31;
	setp.ne.s32 	%p383, %r1617, 0;
	mov.b32 	%r2347, 0;
	@%p383 bra 	$L__BB31_700;
	ld.param.u32 	%r2109, [_Z67popcount_weighted_keys_literal_fused_multiq_kernel_warp_out_w32_sb2ILi12EEvPKyPKfiiS1_S3_iiiiiPKxS5_fiPf_param_2];
	shl.b32 	%r1618, %r2109, 8;
	mov.u32 	%r1619, shmem$1;
	add.s32 	%r1620, %r1619, %r1618;
	mad.lo.s32 	%r1621, %r2, 3072, %r1620;
	ld.shared.u32 	%r2347, [%r1621+48];
$L__BB31_700:
	mov.u32 	%r1622, %tid.x;
	shr.u32 	%r1623, %r1622, 4;
	and.b32  	%r1624, %r1623, 62;
	setp.ge.u32 	%p384, %r1624, %r2;
	shfl.sync.idx.b32	%r1625|%p385, %r2347, 0, 31, -1;
	mov.b32 	%f673, %r1625;
	shl.b32 	%r1626, %r1622, 3;
	and.b32  	%r1627, %r1626, 248;
	mov.u32 	%r1628, shmem$1;
	add.s32 	%r1629, %r1628, %r1627;
	ld.shared.u64 	%rd97, [%r1629+3072];
	@%p384 bra 	$L__BB31_702;
	and.b64  	%rd507, %rd631, %rd97;
	popc.b64 	%r1630, %rd507;
	cvt.rn.f32.u32 	%f1588, %r1630;
	mul.f32 	%f1589, %f673, %f1588;
	fma.rn.f32 	%f674, %f1813, %f1589, %f1898;
	mov.f32 	%f1898, %f674;
$L__BB31_702:
	ld.param.u32 	%r2276, [_Z67popcount_weighted_keys_literal_fused_multiq_kernel_warp_out_w32_sb2ILi12EEvPKyPKfiiS1_S3_iiiiiPKxS5_fiPf_param_10];
	mov.u32 	%r1631, %tid.x;
	shr.u32 	%r1632, %r1631, 4;
	or.b32  	%r1633, %r1632, 1;
	setp.le.s32 	%p386, %r2276, %r1633;
	@%p386 bra 	$L__BB31_704;
	and.b64  	%rd508, %rd643, %rd97;
	popc.b64 	%r1634, %rd508;
	cvt.rn.f32.u32 	%f1590, %r1634;
	mul.f32 	%f1591, %f673, %f1590;
	fma.rn.f32 	%f676, %f1825, %f1591, %f1899;
	mov.f32 	%f1899, %f676;
$L__BB31_704:
	mov.u32 	%r1635, %tid.x;
	shr.u32 	%r1636, %r1635, 4;
	and.b32  	%r1637, %r1636, 62;
	setp.ge.u32 	%p387, %r1637, %r2;
	@%p387 bra 	$L__BB31_706;
	and.b64  	%rd509, %rd630, %rd97;
	popc.b64 	%r1638, %rd509;
	cvt.rn.f32.u32 	%f1592, %r1638;
	mul.f32 	%f1593, %f673, %f1592;
	fma.rn.f32 	%f678, %f1812, %f1593, %f1898;
	mov.f32 	%f1898, %f678;
$L__BB31_706:
	ld.param.u32 	%r2277, [_Z67popcount_weighted_keys_literal_fused_multiq_kernel_warp_out_w32_sb2ILi12EEvPKyPKfiiS1_S3_iiiiiPKxS5_fiPf_param_10];
	mov.u32 	%r1639, %tid.x;
	shr.u32 	%r1640, %r1639, 4;
	or.b32  	%r1641, %r1640, 1;
	setp.le.s32 	%p388, %r2277, %r1641;
	@%p388 bra 	$L__BB31_708;
	and.b64  	%rd510, %rd642, %rd97;
	popc.b64 	%r1642, %rd510;
	cvt.rn.f32.u32 	%f1594, %r1642;
	mul.f32 	%f1595, %f673, %f1594;
	fma.rn.f32 	%f680, %f1824, %f1595, %f1899;
	mov.f32 	%f1899, %f680;
$L__BB31_708:
	mov.u32 	%r1643, %tid.x;
	shr.u32 	%r1644, %r1643, 4;
	and.b32  	%r1645, %r1644, 62;
	setp.ge.u32 	%p389, %r1645, %r2;
	@%p389 bra 	$L__BB31_710;
	and.b64  	%rd511, %rd629, %rd97;
	popc.b64 	%r1646, %rd511;
	cvt.rn.f32.u32 	%f1596, %r1646;
	mul.f32 	%f1597, %f673, %f1596;
	fma.rn.f32 	%f682, %f1811, %f1597, %f1898;
	mov.f32 	%f1898, %f682;
$L__BB31_710:
	ld.param.u32 	%r2278, [_Z67popcount_weighted_keys_literal_fused_multiq_kernel_warp_out_w32_sb2ILi12EEvPKyPKfiiS1_S3_iiiiiPKxS5_fiPf_param_10];
	mov.u32 	%r1647, %tid.x;
	shr.u32 	%r1648, %r1647, 4;
	or.b32  	%r1649, %r1648, 1;
	setp.le.s32 	%p390, %r2278, %r1649;
	@%p390 bra 	$L__BB31_712;
	and.b64  	%rd512, %rd641, %rd97;
	popc.b64 	%r1650, %rd512;
	cvt.rn.f32.u32 	%f1598, %r1650;
	mul.f32 	%f1599, %f673, %f1598;
	fma.rn.f32 	%f684, %f1823, %f1599, %f1899;
	mov.f32 	%f1899, %f684;
$L__BB31_712:
	mov.u32 	%r1651, %tid.x;
	shr.u32 	%r1652, %r1651, 4;
	and.b32  	%r1653, %r1652, 62;
	setp.ge.u32 	%p391, %r1653, %r2;
	@%p391 bra 	$L__BB31_714;
	and.b64  	%rd513, %rd628, %rd97;
	popc.b64 	%r1654, %rd513;
	cvt.rn.f32.u32 	%f1600, %r1654;
	mul.f32 	%f1601, %f673, %f1600;
	fma.rn.f32 	%f686, %f1810, %f1601, %f1898;
	mov.f32 	%f1898, %f686;
$L__BB31_714:
	mov.f32 	%f2160, %f1898;
	ld.param.u32 	%r2279, [_Z67popcount_weighted_keys_literal_fused_multiq_kernel_warp_out_w32_sb2ILi12EEvPKyPKfiiS1_S3_iiiiiPKxS5_fiPf_param_10];
	mov.u32 	%r1655, %tid.x;
	shr.u32 	%r1656, %r1655, 4;
	or.b32  	%r1657, %r1656, 1;
	setp.le.s32 	%p392, %r2279, %r1657;
	@%p392 bra 	$L__BB31_716;
	and.b64  	%rd514, %rd640, %rd97;
	popc.b64 	%r1658, %rd514;
	cvt.rn.f32.u32 	%f1602, %r1658;
	mul.f32 	%f1603, %f673, %f1602;
	fma.rn.f32 	%f688, %f1822, %f1603, %f1899;
	mov.f32 	%f1899, %f688;
$L__BB31_716:
	mov.u32 	%r1659, %tid.x;
	shr.u32 	%r1660, %r1659, 4;
	and.b32  	%r1661, %r1660, 62;
	setp.ge.u32 	%p393, %r1661, %r2;
	@%p393 bra 	$L__BB31_718;
	and.b64  	%rd515, %rd627, %rd97;
	popc.b64 	%r1662, %rd515;
	cvt.rn.f32.u32 	%f1604, %r1662;
	mul.f32 	%f1605, %f673, %f1604;
	fma.rn.f32 	%f2160, %f1809, %f1605, %f2160;
$L__BB31_718:
	ld.param.u32 	%r2280, [_Z67popcount_weighted_keys_literal_fused_multiq_kernel_warp_out_w32_sb2ILi12EEvPKyPKfiiS1_S3_iiiiiPKxS5_fiPf_param_10];
	mov.u32 	%r1663, %tid.x;
	shr.u32 	%r1664, %r1663, 4;
	or.b32  	%r1665, %r1664, 1;
	setp.le.s32 	%p394, %r2280, %r1665;
	@%p394 bra 	$L__BB31_720;
	and.b64  	%rd516, %rd639, %rd97;
	popc.b64 	%r1666, %rd516;
	cvt.rn.f32.u32 	%f1606, %r1666;
	mul.f32 	%f1607, %f673, %f1606;
	fma.rn.f32 	%f692, %f1821, %f1607, %f1899;
	mov.f32 	%f1899, %f692;
$L__BB31_720:
	mov.u32 	%r1667, %tid.x;
	shr.u32 	%r1668, %r1667, 4;
	and.b32  	%r1669, %r1668, 62;
	setp.ge.u32 	%p395, %r1669, %r2;
	@%p395 bra 	$L__BB31_722;
	and.b64  	%rd517, %rd626, %rd97;
	popc.b64 	%r1670, %rd517;
	cvt.rn.f32.u32 	%f1608, %r1670;
	mul.f32 	%f1609, %f673, %f1608;
	fma.rn.f32 	%f2160, %f1808, %f1609, %f2160;
$L__BB31_722:
	ld.param.u32 	%r2281, [_Z67popcount_weighted_keys_literal_fused_multiq_kernel_warp_out_w32_sb2ILi12EEvPKyPKfiiS1_S3_iiiiiPKxS5_fiPf_param_10];
	mov.u32 	%r1671, %tid.x;
	shr.u32 	%r1672, %r1671, 4;
	or.b32  	%r1673, %r1672, 1;
	setp.le.s32 	%p396, %r2281, %r1673;
	@%p396 bra 	$L__BB31_724;
	and.b64  	%rd518, %rd638, %rd97;
	popc.b64 	%r1674, %rd518;
	cvt.rn.f32.u32 	%f1610, %r1674;
	mul.f32 	%f1611, %f673, %f1610;
	fma.rn.f32 	%f696, %f1820, %f1611, %f1899;
	mov.f32 	%f1899, %f696;
$L__BB31_724:
	mov.u32 	%r1675, %tid.x;
	shr.u32 	%r1676, %r1675, 4;
	and.b32  	%r1677, %r1676, 62;
	setp.ge.u32 	%p397, %r1677, %r2;
	@%p397 bra 	$L__BB31_726;
	and.b64  	%rd519, %rd625, %rd97;
	popc.b64 	%r1678, %rd519;
	cvt.rn.f32.u32 	%f1612, %r1678;
	mul.f32 	%f1613, %f673, %f1612;
	fma.rn.f32 	%f2160, %f1807, %f1613, %f2160;
$L__BB31_726:
	ld.param.u32 	%r2282, [_Z67popcount_weighted_keys_literal_fused_multiq_kernel_warp_out_w32_sb2ILi12EEvPKyPKfiiS1_S3_iiiiiPKxS5_fiPf_param_10];
	mov.u32 	%r1679, %tid.x;
	shr.u32 	%r1680, %r1679, 4;
	or.b32  	%r1681, %r1680, 1;
	setp.le.s32 	%p398, %r2282, %r1681;
	@%p398 bra 	$L__BB31_728;
	and.b64  	%rd520, %rd637, %rd97;
	popc.b64 	%r1682, %rd520;
	cvt.rn.f32.u32 	%f1614, %r1682;
	mul.f32 	%f1615, %f673, %f1614;
	fma.rn.f32 	%f700, %f1819, %f1615, %f1899;
	mov.f32 	%f1899, %f700;
$L__BB31_728:
	mov.u32 	%r1683, %tid.x;
	shr.u32 	%r1684, %r1683, 4;
	and.b32  	%r1685, %r1684, 62;
	setp.ge.u32 	%p399, %r1685, %r2;
	@%p399 bra 	$L__BB31_730;
	and.b64  	%rd521, %rd624, %rd97;
	popc.b64 	%r1686, %rd521;
	cvt.rn.f32.u32 	%f1616, %r1686;
	mul.f32 	%f1617, %f673, %f1616;
	fma.rn.f32 	%f2160, %f1806, %f1617, %f2160;
$L__BB31_730:
	ld.param.u32 	%r2283, [_Z67popcount_weighted_keys_literal_fused_multiq_kernel_warp_out_w32_sb2ILi12EEvPKyPKfiiS1_S3_iiiiiPKxS5_fiPf_param_10];
	mov.u32 	%r1687, %tid.x;
	shr.u32 	%r1688, %r1687, 4;
	or.b32  	%r1689, %r1688, 1;
	setp.le.s32 	%p400, %r2283, %r1689;
	@%p400 bra 	$L__BB31_732;
	and.b64  	%rd522, %rd636, %rd97;
	popc.b64 	%r1690, %rd522;
	cvt.rn.f32.u32 	%f1618, %r1690;
	mul.f32 	%f1619, %f673, %f1618;
	fma.rn.f32 	%f704, %f1818, %f1619, %f1899;
	mov.f32 	%f1899, %f704;
$L__BB31_732:
	mov.u32 	%r1691, %tid.x;
	shr.u32 	%r1692, %r1691, 4;
	and.b32  	%r1693, %r1692, 62;
	setp.ge.u32 	%p401, %r1693, %r2;
	@%p401 bra 	$L__BB31_734;
	and.b64  	%rd523, %rd623, %rd97;
	popc.b64 	%r1694, %rd523;
	cvt.rn.f32.u32 	%f1620, %r1694;
	mul.f32 	%f1621, %f673, %f1620;
	fma.rn.f32 	%f2160, %f1805, %f1621, %f2160;
$L__BB31_734:
	ld.param.u32 	%r2284, [_Z67popcount_weighted_keys_literal_fused_multiq_kernel_warp_out_w32_sb2ILi12EEvPKyPKfiiS1_S3_iiiiiPKxS5_fiPf_param_10];
	mov.u32 	%r1695, %tid.x;
	shr.u32 	%r1696, %r1695, 4;
	or.b32  	%r1697, %r1696, 1;
	setp.le.s32 	%p402, %r2284, %r1697;
	@%p402 bra 	$L__BB31_736;
	and.b64  	%rd524, %rd635, %rd97;
	popc.b64 	%r1698, %rd524;
	cvt.rn.f32.u32 	%f1622, %r1698;
	mul.f32 	%f1623, %f673, %f1622;
	fma.rn.f32 	%f708, %f1817, %f1623, %f1899;
	mov.f32 	%f1899, %f708;
$L__BB31_736:
	mov.f32 	%f2171, %f1899;
	mov.u32 	%r1699, %tid.x;
	shr.u32 	%r1700, %r1699, 4;
	and.b32  	%r1701, %r1700, 62;
	setp.ge.u32 	%p403, %r1701, %r2;
	@%p403 bra 	$L__BB31_738;
	and.b64  	%rd525, %rd622, %rd97;
	popc.b64 	%r1702, %rd525;
	cvt.rn.f32.u32 	%f1624, %r1702;
	mul.f32 	%f1625, %f673, %f1624;
	fma.rn.f32 	%f2160, %f1804, %f1625, %f2160;
$L__BB31_738:
	ld.param.u32 	%r2285, [_Z67popcount_weighted_keys_literal_fused_multiq_kernel_warp_out_w32_sb2ILi12EEvPKyPKfiiS1_S3_iiiiiPKxS5_fiPf_param_10];
	mov.u32 	%r1703, %tid.x;
	shr.u32 	%r1704, %r1703, 4;
	or.b32  	%r1705, %r1704, 1;
	setp.le.s32 	%p404, %r2285, %r1705;
	@%p404 bra 	$L__BB31_740;
	and.b64  	%rd526, %rd634, %rd97;
	popc.b64 	%r1706, %rd526;
	cvt.rn.f32.u32 	%f1626, %r1706;
	mul.f32 	%f1627, %f673, %f1626;
	fma.rn.f32 	%f2171, %f1816, %f1627, %f2171;
$L__BB31_740:
	mov.u32 	%r1707, %tid.x;
	shr.u32 	%r1708, %r1707, 4;
	and.b32  	%r1709, %r1708, 62;
	setp.ge.u32 	%p405, %r1709, %r2;
	@%p405 bra 	$L__BB31_742;
	and.b64  	%rd527, %rd621, %rd97;
	popc.b64 	%r1710, %rd527;
	cvt.rn.f32.u32 	%f1628, %r1710;
	mul.f32 	%f1629, %f673, %f1628;
	fma.rn.f32 	%f2160, %f1803, %f1629, %f2160;
$L__BB31_742:
	ld.param.u32 	%r2286, [_Z67popcount_weighted_keys_literal_fused_multiq_kernel_warp_out_w32_sb2ILi12EEvPKyPKfiiS1_S3_iiiiiPKxS5_fiPf_param_10];
	mov.u32 	%r1711, %tid.x;
	shr.u32 	%r1712, %r1711, 4;
	or.b32  	%r1713, %r1712, 1;
	setp.le.s32 	%p406, %r2286, %r1713;
	@%p406 bra 	$L__BB31_744;
	and.b64  	%rd528, %rd633, %rd97;
	popc.b64 	%r1714, %rd528;
	cvt.rn.f32.u32 	%f1630, %r1714;
	mul.f32 	%f1631, %f673, %f1630;
	fma.rn.f32 	%f2171, %f1815, %f1631, %f2171;
$L__BB31_744:
	mov.u32 	%r1715, %tid.x;
	shr.u32 	%r1716, %r1715, 4;
	and.b32  	%r1717, %r1716, 62;
	setp.ge.u32 	%p407, %r1717, %r2;
	@%p407 bra 	$L__BB31_746;
	and.b64  	%rd529, %rd620, %rd97;
	popc.b64 	%r1718, %rd529;
	cvt.rn.f32.u32 	%f1632, %r1718;
	mul.f32 	%f1633, %f673, %f1632;
	fma.rn.f32 	%f2160, %f1802, %f1633, %f2160;
$L__BB31_746:
	ld.param.u32 	%r2287, [_Z67popcount_weighted_keys_literal_fused_multiq_kernel_warp_out_w32_sb2ILi12EEvPKyPKfiiS1_S3_iiiiiPKxS5_fiPf_param_10];
	mov.u32 	%r1719, %tid.x;
	shr.u32 	%r1720, %r1719, 4;
	or.b32  	%r1721, %r1720, 1;
	setp.le.s32 	%p408, %r2287, %r1721;
	mov.f32 	%f1898, %f2160;
	mov.f32 	%f1899, %f2171;
	@%p408 bra 	$L__BB31_748;
	and.b64  	%rd530, %rd632, %rd97;
	popc.b64 	%r1722, %rd530;
	cvt.rn.f32.u32 	%f1634, %r1722;
	mul.f32 	%f1635, %f673, %f1634;
	fma.rn.f32 	%f720, %f1814, %f1635, %f2171;
	mov.f32 	%f1899, %f720;
$L__BB31_748:
	ld.param.u32 	%r2110, [_Z67popcount_weighted_keys_literal_fused_multiq_kernel_warp_out_w32_sb2ILi12EEvPKyPKfiiS1_S3_iiiiiPKxS5_fiPf_param_2];
	setp.lt.s32 	%p409, %r2110, 14;
	@%p409 bra 	$L__BB31_799;
	mov.u32 	%r1724, %tid.x;
	and.b32  	%r1725, %r1724, 31;
	setp.ne.s32 	%p410, %r1725, 0;
	mov.b32 	%r2348, 0;
	@%p410 bra 	$L__BB31_751;
	ld.param.u32 	%r2111, [_Z67popcount_weighted_keys_literal_fused_multiq_kernel_warp_out_w32_sb2ILi12EEvPKyPKfiiS1_S3_iiiiiPKxS5_fiPf_param_2];
	shl.b32 	%r1726, %r2111, 8;
	mov.u32 	%r1727, shmem$1;
	add.s32 	%r1728, %r1727, %r1726;
	mad.lo.s32 	%r1729, %r2, 3072, %r1728;
	ld.shared.u32 	%r2348, [%r1729+52];
$L__BB31_751:
	mov.u32 	%r1730, %tid.x;
	shr.u32 	%r1731, %r1730, 4;
	and.b32  	%r1732, %r1731, 62;
	setp.ge.u32 	%p411, %r1732, %r2;
	shfl.sync.idx.b32	%r1733|%p412, %r2348, 0, 31, -1;
	mov.b32 	%f723, %r1733;
	shl.b32 	%r1734, %r1730, 3;
	and.b32  	%r1735, %r1734, 248;
	mov.u32 	%r1736, shmem$1;
	add.s32 	%r1737, %r1736, %r1735;
	ld.shared.u64 	%rd98, [%r1737+3328];
	mov.f32 	%f2177, %f1898;
	@%p411 bra 	$L__BB31_753;
	and.b64  	%rd531, %rd631, %rd98;
	popc.b64 	%r1738, %rd531;
	cvt.rn.f32.u32 	%f1636, %r1738;
	mul.f32 	%f1637, %f723, %f1636;
	fma.rn.f32 	%f2177, %f1813, %f1637, %f1898;
$L__BB31_753:
	ld.param.u32 	%r2288, [_Z67popcount_weighted_keys_literal_fused_multiq_kernel_warp_out_w32_sb2ILi12EEvPKyPKfiiS1_S3_iiiiiPKxS5_fiPf_param_10];
	mov.u32 	%r1739, %tid.x;
	shr.u32 	%r1740, %r1739, 4;
	or.b32  	%r1741, %r1740, 1;
	setp.le.s32 	%p413, %r2288, %r1741;
	mov.f32 	%f2178, %f1899;
	@%p413 bra 	$L__BB31_755;
	and.b64  	%rd532, %rd643, %rd98;
	popc.b64 	%r1742, %rd532;
	cvt.rn.f32.u32 	%f1638, %r1742;
	mul.f32 	%f1639, %f723, %f1638;
	fma.rn.f32 	%f2178, %f1825, %f1639, %f1899;
$L__BB31_755:
	mov.u32 	%r1743, %tid.x;
	shr.u32 	%r1744, %r1743, 4;
	and.b32  	%r1745, %r1744, 62;
	setp.ge.u32 	%p414, %r1745, %r2;
	@%p414 bra 	$L__BB31_757;
	and.b64  	%rd533, %rd630, %rd98;
	popc.b64 	%r1746, %rd533;
	cvt.rn.f32.u32 	%f1640, %r1746;
	mul.f32 	%f1641, %f723, %f1640;
	fma.rn.f32 	%f2177, %f1812, %f1641, %f2177;
$L__BB31_757:
	ld.param.u32 	%r2289, [_Z67popcount_weighted_keys_literal_fused_multiq_kernel_warp_out_w32_sb2ILi12EEvPKyPKfiiS1_S3_iiiiiPKxS5_fiPf_param_10];
	mov.u32 	%r1747, %tid.x;
	shr.u32 	%r1748, %r1747, 4;
	or.b32  	%r1749, %r1748, 1;
	setp.le.s32 	%p415, %r2289, %r1749;
	@%p415 bra 	$L__BB31_759;
	and.b64  	%rd534, %rd642, %rd98;
	popc.b64 	%r1750, %rd534;
	cvt.rn.f32.u32 	%f1642, %r1750;
	mul.f32 	%f1643, %f723, %f1642;
	fma.rn.f32 	%f2178, %f1824, %f1643, %f2178;
$L__BB31_759:
	mov.u32 	%r1751, %tid.x;
	shr.u32 	%r1752, %r1751, 4;
	and.b32  	%r1753, %r1752, 62;
	setp.ge.u32 	%p416, %r1753, %r2;
	@%p416 bra 	$L__BB31_761;
	and.b64  	%rd535, %rd629, %rd98;
	popc.b64 	%r1754, %rd535;
	cvt.rn.f32.u32 	%f1644, %r1754;
	mul.f32 	%f1645, %f723, %f1644;
	fma.rn.f32 	%f2177, %f1811, %f1645, %f2177;
$L__BB31_761:
	ld.param.u32 	%r2290, [_Z67popcount_weighted_keys_literal_fused_multiq_kernel_warp_out_w32_sb2ILi12EEvPKyPKfiiS1_S3_iiiiiPKxS5_fiPf_param_10];
	mov.u32 	%r1755, %tid.x;
	shr.u32 	%r1756, %r1755, 4;
	or.b32  	%r1757, %r1756, 1;
	setp.le.s32 	%p417, %r2290, %r1757;
	@%p417 bra 	$L__BB31_763;
	and.b64  	%rd536, %rd641, %rd98;
	popc.b64 	%r1758, %rd536;
	cvt.rn.f32.u32 	%f1646, %r1758;
	mul.f32 	%f1647, %f723, %f1646;
	fma.rn.f32 	%f2178, %f1823, %f1647, %f2178;
$L__BB31_763:
	mov.u32 	%r1759, %tid.x;
	shr.u32 	%r1760, %r1759, 4;
	and.b32  	%r1761, %r1760, 62;
	setp.ge.u32 	%p418, %r1761, %r2;
	@%p418 bra 	$L__BB31_765;
	and.b64  	%rd537, %rd628, %rd98;
	popc.b64 	%r1762, %rd537;
	cvt.rn.f32.u32 	%f1648, %r1762;
	mul.f32 	%f1649, %f723, %f1648;
	fma.rn.f32 	%f2177, %f1810, %f1649, %f2177;
$L__BB31_765:
	ld.param.u32 	%r2291, [_Z67popcount_weighted_keys_literal_fused_multiq_kernel_warp_out_w32_sb2ILi12EEvPKyPKfiiS1_S3_iiiiiPKxS5_fiPf_param_10];
	mov.u32 	%r1763, %tid.x;
	shr.u32 	%r1764, %r1763, 4;
	or.b32  	%r1765, %r1764, 1;
	setp.le.s32 	%p419, %r2291, %r1765;
	@%p419 bra 	$L__BB31_767;
	and.b64  	%rd538, %rd640, %rd98;
	popc.b64 	%r1766, %rd538;
	cvt.rn.f32.u32 	%f1650, %r1766;
	mul.f32 	%f1651, %f723, %f1650;
	fma.rn.f32 	%f2178, %f1822, %f1651, %f2178;
$L__BB31_767:
	mov.u32 	%r1767, %tid.x;
	shr.u32 	%r1768, %r1767, 4;
	and.b32  	%r1769, %r1768, 62;
	setp.ge.u32 	%p420, %r1769, %r2;
	@%p420 bra 	$L__BB31_769;
	and.b64  	%rd539, %rd627, %rd98;
	popc.b64 	%r1770, %rd539;
	cvt.rn.f32.u32 	%f1652, %r1770;
	mul.f32 	%f1653, %f723, %f1652;
	fma.rn.f32 	%f2177, %f1809, %f1653, %f2177;
$L__BB31_769:
	ld.param.u32 	%r2292, [_Z67popcount_weighted_keys_literal_fused_multiq_kernel_warp_out_w32_sb2ILi12EEvPKyPKfiiS1_S3_iiiiiPKxS5_fiPf_param_10];
	mov.u32 	%r1771, %tid.x;
	shr.u32 	%r1772, %r1771, 4;
	or.b32  	%r1773, %r1772, 1;
	setp.le.s32 	%p421, %r2292, %r1773;
	@%p421 bra 	$L__BB31_771;
	and.b64  	%rd540, %rd639, %rd98;
	popc.b64 	%r1774, %rd540;
	cvt.rn.f32.u32 	%f1654, %r1774;
	mul.f32 	%f1655, %f723, %f1654;
	fma.rn.f32 	%f2178, %f1821, %f1655, %f2178;
$L__BB31_771:
	mov.u32 	%r1775, %tid.x;
	shr.u32 	%r1776, %r1775, 4;
	and.b32  	%r1777, %r1776, 62;
	setp.ge.u32 	%p422, %r1777, %r2;
	@%p422 bra 	$L__BB31_773;
	and.b64  	%rd541, %rd626, %rd98;
	popc.b64 	%r1778, %rd541;
	cvt.rn.f32.u32 	%f1656, %r1778;
	mul.f32 	%f1657, %f723, %f1656;
	fma.rn.f32 	%f2177, %f1808, %f1657, %f2177;
$L__BB31_773:
	ld.param.u32 	%r2293, [_Z67popcount_weighted_keys_literal_fused_multiq_kernel_warp_out_w32_sb2ILi12EEvPKyPKfiiS1_S3_iiiiiPKxS5_fiPf_param_10];
	mov.u32 	%r1779, %tid.x;
	shr.u32 	%r1780, %r1779, 4;
	or.b32  	%r1781, %r1780, 1;
	setp.le.s32 	%p423, %r2293, %r1781;
	@%p423 bra 	$L__BB31_775;
	and.b64  	%rd542, %rd638, %rd98;
	popc.b64 	%r1782, %rd542;
	cvt.rn.f32.u32 	%f1658, %r1782;
	mul.f32 	%f1659, %f723, %f1658;
	fma.rn.f32 	%f2178, %f1820, %f1659, %f2178;
$L__BB31_775:
	mov.u32 	%r1783, %tid.x;
	shr.u32 	%r1784, %r1783, 4;
	and.b32  	%r1785, %r1784, 62;
	setp.ge.u32 	%p424, %r1785, %r2;
	@%p424 bra 	$L__BB31_777;
	and.b64  	%rd543, %rd625, %rd98;
	popc.b64 	%r1786, %rd543;
	cvt.rn.f32.u32 	%f1660, %r1786;
	mul.f32 	%f1661, %f723, %f1660;
	fma.rn.f32 	%f2177, %f1807, %f1661, %f2177;
$L__BB31_777:
	ld.param.u32 	%r2294, [_Z67popcount_weighted_keys_literal_fused_multiq_kernel_warp_out_w32_sb2ILi12EEvPKyPKfiiS1_S3_iiiiiPKxS5_fiPf_param_10];
	mov.u32 	%r1787, %tid.x;
	shr.u32 	%r1788, %r1787, 4;
	or.b32  	%r1789, %r1788, 1;
	setp.le.s32 	%p425, %r2294, %r1789;
	@%p425 bra 	$L__BB31_779;
	and.b64  	%rd544, %rd637, %rd98;
	popc.b64 	%r1790, %rd544;
	cvt.rn.f32.u32 	%f1662, %r1790;
	mul.f32 	%f1663, %f723, %f1662;
	fma.rn.f32 	%f2178, %f1819, %f1663, %f2178;
$L__BB31_779:
	mov.u32 	%r1791, %tid.x;
	shr.u32 	%r1792, %r1791, 4;
	and.b32  	%r1793, %r1792, 62;
	setp.ge.u32 	%p426, %r1793, %r2;
	@%p426 bra 	$L__BB31_781;
	and.b64  	%rd545, %rd624, %rd98;
	popc.b64 	%r1794, %rd545;
	cvt.rn.f32.u32 	%f1664, %r1794;
	mul.f32 	%f1665, %f723, %f1664;
	fma.rn.f32 	%f2177, %f1806, %f1665, %f2177;
$L__BB31_781:
	ld.param.u32 	%r2295, [_Z67popcount_weighted_keys_literal_fused_multiq_kernel_warp_out_w32_sb2ILi12EEvPKyPKfiiS1_S3_iiiiiPKxS5_fiPf_param_10];
	mov.u32 	%r1795, %tid.x;
	shr.u32 	%r1796, %r1795, 4;
	or.b32  	%r1797, %r1796, 1;
	setp.le.s32 	%p427, %r2295, %r1797;
	@%p427 bra 	$L__BB31_783;
	and.b64  	%rd546, %rd636, %rd98;
	popc.b64 	%r1798, %rd546;
	cvt.rn.f32.u32 	%f1666, %r1798;
	mul.f32 	%f1667, %f723, %f1666;
	fma.rn.f32 	%f2178, %f1818, %f1667, %f2178;
$L__BB31_783:
	mov.u32 	%r1799, %tid.x;
	shr.u32 	%r1800, %r1799, 4;
	and.b32  	%r1801, %r1800, 62;
	setp.ge.u32 	%p428, %r1801, %r2;
	@%p428 bra 	$L__BB31_785;
	and.b64  	%rd547, %rd623, %rd98;
	popc.b64 	%r1802, %rd547;
	cvt.rn.f32.u32 	%f1668, %r1802;
	mul.f32 	%f1669, %f723, %f1668;
	fma.rn.f32 	%f2177, %f1805, %f1669, %f2177;
$L__BB31_785:
	ld.param.u32 	%r2296, [_Z67popcount_weighted_keys_literal_fused_multiq_kernel_warp_out_w32_sb2ILi12EEvPKyPKfiiS1_S3_iiiiiPKxS5_fiPf_param_10];
	mov.u32 	%r1803, %tid.x;
	shr.u32 	%r1804, %r1803, 4;
	or.b32  	%r1805, %r1804, 1;
	setp.le.s32 	%p429, %r2296, %r1805;
	@%p429 bra 	$L__BB31_787;
	and.b64  	%rd548, %rd635, %rd98;
	popc.b64 	%r1806, %rd548;
	cvt.rn.f32.u32 	%f1670, %r1806;
	mul.f32 	%f1671, %f723, %f1670;
	fma.rn.f32 	%f2178, %f1817, %f1671, %f2178;
$L__BB31_787:
	mov.u32 	%r1807, %tid.x;
	shr.u32 	%r1808, %r1807, 4;
	and.b32  	%r1809, %r1808, 62;
	setp.ge.u32 	%p430, %r1809, %r2;
	@%p430 bra 	$L__BB31_789;
	and.b64  	%rd549, %rd622, %rd98;
	popc.b64 	%r1810, %rd549;
	cvt.rn.f32.u32 	%f1672, %r1810;
	mul.f32 	%f1673, %f723, %f1672;
	fma.rn.f32 	%f2177, %f1804, %f1673, %f2177;
$L__BB31_789:
	ld.param.u32 	%r2297, [_Z67popcount_weighted_keys_literal_fused_multiq_kernel_warp_out_w32_sb2ILi12EEvPKyPKfiiS1_S3_iiiiiPKxS5_fiPf_param_10];
	mov.u32 	%r1811, %tid.x;
	shr.u32 	%r1812, %r1811, 4;
	or.b32  	%r1813, %r1812, 1;
	setp.le.s32 	%p431, %r2297, %r1813;
	@%p431 bra 	$L__BB31_791;
	and.b64  	%rd550, %rd634, %rd98;
	popc.b64 	%r1814, %rd550;
	cvt.rn.f32.u32 	%f1674, %r1814;
	mul.f32 	%f1675, %f723, %f1674;
	fma.rn.f32 	%f2178, %f1816, %f1675, %f2178;
$L__BB31_791:
	mov.u32 	%r1815, %tid.x;
	shr.u32 	%r1816, %r1815, 4;
	and.b32  	%r1817, %r1816, 62;
	setp.ge.u32 	%p432, %r1817, %r2;
	@%p432 bra 	$L__BB31_793;
	and.b64  	%rd551, %rd621, %rd98;
	popc.b64 	%r1818, %rd551;
	cvt.rn.f32.u32 	%f1676, %r1818;
	mul.f32 	%f1677, %f723, %f1676;
	fma.rn.f32 	%f2177, %f1803, %f1677, %f2177;
$L__BB31_793:
	ld.param.u32 	%r2298, [_Z67popcount_weighted_keys_literal_fused_multiq_kernel_warp_out_w32_sb2ILi12EEvPKyPKfiiS1_S3_iiiiiPKxS5_fiPf_param_10];
	mov.u32 	%r1819, %tid.x;
	shr.u32 	%r1820, %r1819, 4;
	or.b32  	%r1821, %r1820, 1;
	setp.le.s32 	%p433, %r2298, %r1821;
	@%p433 bra 	$L__BB31_795;
	and.b64  	%rd552, %rd633, %rd98;
	popc.b64 	%r1822, %rd552;
	cvt.rn.f32.u32 	%f1678, %r1822;
	mul.f32 	%f1679, %f723, %f1678;
	fma.rn.f32 	%f2178, %f1815, %f1679, %f2178;
$L__BB31_795:
	mov.u32 	%r1823, %tid.x;
	shr.u32 	%r1824, %r1823, 4;
	and.b32  	%r1825, %r1824, 62;
	setp.ge.u32 	%p434, %r1825, %r2;
	@%p434 bra 	$L__BB31_797;
	and.b64  	%rd553, %rd620, %rd98;
	popc.b64 	%r1826, %rd553;
	cvt.rn.f32.u32 	%f1680, %r1826;
	mul.f32 	%f1681, %f723, %f1680;
	fma.rn.f32 	%f2177, %f1802, %f1681, %f2177;
$L__BB31_797:
	ld.param.u32 	%r2299, [_Z67popcount_weighted_keys_literal_fused_multiq_kernel_warp_out_w32_sb2ILi12EEvPKyPKfiiS1_S3_iiiiiPKxS5_fiPf_param_10];
	mov.u32 	%r1827, %tid.x;
	shr.u32 	%r1828, %r1827, 4;
	or.b32  	%r1829, %r1828, 1;
	setp.le.s32 	%p435, %r2299, %r1829;
	mov.f32 	%f1898, %f2177;
	mov.f32 	%f1899, %f2178;
	@%p435 bra 	$L__BB31_799;
	and.b64  	%rd554, %rd632, %rd98;
	popc.b64 	%r1830, %rd554;
	cvt.rn.f32.u32 	%f1682, %r1830;
	mul.f32 	%f1683, %f723, %f1682;
	fma.rn.f32 	%f770, %f1814, %f1683, %f2178;
	mov.f32 	%f1899, %f770;
$L__BB31_799:
	ld.param.u32 	%r2112, [_Z67popcount_weighted_keys_literal_fused_multiq_kernel_warp_out_w32_sb2ILi12EEvPKyPKfiiS1_S3_iiiiiPKxS5_fiPf_param_2];
	setp.lt.s32 	%p436, %r2112, 15;
	@%p436 bra 	$L__BB31_850;
	mov.u32 	%r1832, %tid.x;
	and.b32  	%r1833, %r1832, 31;
	setp.ne.s32 	%p437, %r1833, 0;
	mov.b32 	%r2349, 0;
	@%p437 bra 	$L__BB31_802;
	ld.param.u32 	%r2113, [_Z67popcount_weighted_keys_literal_fused_multiq_kernel_warp_out_w32_sb2ILi12EEvPKyPKfiiS1_S3_iiiiiPKxS5_fiPf_param_2];
	shl.b32 	%r1834, %r2113, 8;
	mov.u32 	%r1835, shmem$1;
	add.s32 	%r1836, %r1835, %r1834;
	mad.lo.s32 	%r1837, %r2, 3072, %r1836;
	ld.shared.u32 	%r2349, [%r1837+56];
$L__BB31_802:
	mov.u32 	%r1838, %tid.x;
	shr.u32 	%r1839, %r1838, 4;
	and.b32  	%r1840, %r1839, 62;
	setp.ge.u32 	%p438, %r1840, %r2;
	shfl.sync.idx.b32	%r1841|%p439, %r2349, 0, 31, -1;
	mov.b32 	%f773, %r1841;
	shl.b32 	%r1842, %r1838, 3;
	and.b32  	%r1843, %r1842, 248;
	mov.u32 	%r1844, shmem$1;
	add.s32 	%r1845, %r1844, %r1843;
	ld.shared.u64 	%rd99, [%r1845+3584];
	mov.f32 	%f2202, %f1898;
	@%p438 bra 	$L__BB31_804;
	and.b64  	%rd555, %rd631, %rd99;
	popc.b64 	%r1846, %rd555;
	cvt.rn.f32.u32 	%f1684, %r1846;
	mul.f32 	%f1685, %f773, %f1684;
	fma.rn.f32 	%f2202, %f1813, %f1685, %f1898;
$L__BB31_804:
	ld.param.u32 	%r2300, [_Z67popcount_weighted_keys_literal_fused_multiq_kernel_warp_out_w32_sb2ILi12EEvPKyPKfiiS1_S3_iiiiiPKxS5_fiPf_param_10];
	mov.u32 	%r1847, %tid.x;
	shr.u32 	%r1848, %r1847, 4;
	or.b32  	%r1849, %r1848, 1;
	setp.le.s32 	%p440, %r2300, %r1849;
	mov.f32 	%f2203, %f1899;
	@%p440 bra 	$L__BB31_806;
	and.b64  	%rd556, %rd643, %rd99;
	popc.b64 	%r1850, %rd556;
	cvt.rn.f32.u32 	%f1686, %r1850;
	mul.f32 	%f1687, %f773, %f1686;
	fma.rn.f32 	%f2203, %f1825, %f1687, %f1899;
$L__BB31_806:
	mov.u32 	%r1851, %tid.x;
	shr.u32 	%r1852, %r1851, 4;
	and.b32  	%r1853, %r1852, 62;
	setp.ge.u32 	%p441, %r1853, %r2;
	@%p441 bra 	$L__BB31_808;
	and.b64  	%rd557, %rd630, %rd99;
	popc.b64 	%r1854, %rd557;
	cvt.rn.f32.u32 	%f1688, %r1854;
	mul.f32 	%f1689, %f773, %f1688;
	fma.rn.f32 	%f2202, %f1812, %f1689, %f2202;
$L__BB31_808:
	ld.param.u32 	%r2301, [_Z67popcount_weighted_keys_literal_fused_multiq_kernel_warp_out_w32_sb2ILi12EEvPKyPKfiiS1_S3_iiiiiPKxS5_fiPf_param_10];
	mov.u32 	%r1855, %tid.x;
	shr.u32 	%r1856, %r1855, 4;
	or.b32  	%r1857, %r1856, 1;
	setp.le.s32 	%p442, %r2301, %r1857;
	@%p442 bra 	$L__BB31_810;
	and.b64  	%rd558, %rd642, %rd99;
	popc.b64 	%r1858, %rd558;
	cvt.rn.f32.u32 	%f1690, %r1858;
	mul.f32 	%f1691, %f773, %f1690;
	fma.rn.f32 	%f2203, %f1824, %f1691, %f2203;
$L__BB31_810:
	mov.u32 	%r1859, %tid.x;
	shr.u32 	%r1860, %r1859, 4;
	and.b32  	%r1861, %r1860, 62;
	setp.ge.u32 	%p443, %r1861, %r2;
	@%p443 bra 	$L__BB31_812;
	and.b64  	%rd559, %rd629, %rd99;
	popc.b64 	%r1862, %rd559;
	cvt.rn.f32.u32 	%f1692, %r1862;
	mul.f32 	%f1693, %f773, %f1692;
	fma.rn.f32 	%f2202, %f1811, %f1693, %f2202;
$L__BB31_812:
	ld.param.u32 	%r2302, [_Z67popcount_weighted_keys_literal_fused_multiq_kernel_warp_out_w32_sb2ILi12EEvPKyPKfiiS1_S3_iiiiiPKxS5_fiPf_param_10];
	mov.u32 	%r1863, %tid.x;
	shr.u32 	%r1864, %r1863, 4;
	or.b32  	%r1865, %r1864, 1;
	setp.le.s32 	%p444, %r2302, %r1865;
	@%p444 bra 	$L__BB31_814;
	and.b64  	%rd560, %rd641, %rd99;
	popc.b64 	%r1866, %rd560;
	cvt.rn.f32.u32 	%f1694, %r1866;
	mul.f32 	%f1695, %f773, %f1694;
	fma.rn.f32 	%f2203, %f1823, %f1695, %f2203;
$L__BB31_814:
	mov.u32 	%r1867, %tid.x;
	shr.u32 	%r1868, %r1867, 4;
	and.b32  	%r1869, %r1868, 62;
	setp.ge.u32 	%p445, %r1869, %r2;
	@%p445 bra 	$L__BB31_816;
	and.b64  	%rd561, %rd628, %rd99;
	popc.b64 	%r1870, %rd561;
	cvt.rn.f32.u32 	%f1696, %r1870;
	mul.f32 	%f1697, %f773, %f1696;
	fma.rn.f32 	%f2202, %f1810, %f1697, %f2202;
$L__BB31_816:
	ld.param.u32 	%r2303, [_Z67popcount_weighted_keys_literal_fused_multiq_kernel_warp_out_w32_sb2ILi12EEvPKyPKfiiS1_S3_iiiiiPKxS5_fiPf_param_10];
	mov.u32 	%r1871, %tid.x;
	shr.u32 	%r1872, %r1871, 4;
	or.b32  	%r1873, %r1872, 1;
	setp.le.s32 	%p446, %r2303, %r1873;
	@%p446 bra 	$L__BB31_818;
	and.b64  	%rd562, %rd640, %rd99;
	popc.b64 	%r1874, %rd562;
	cvt.rn.f32.u32 	%f1698, %r1874;
	mul.f32 	%f1699, %f773, %f1698;
	fma.rn.f32 	%f2203, %f1822, %f1699, %f2203;
$L__BB31_818:
	mov.u32 	%r1875, %tid.x;
	shr.u32 	%r1876, %r1875, 4;
	and.b32  	%r1877, %r1876, 62;
	setp.ge.u32 	%p447, %r1877, %r2;
	@%p447 bra 	$L__BB31_820;
	and.b64  	%rd563, %rd627, %rd99;
	popc.b64 	%r1878, %rd563;
	cvt.rn.f32.u32 	%f1700, %r1878;
	mul.f32 	%f1701, %f773, %f1700;
	fma.rn.f32 	%f2202, %f1809, %f1701, %f2202;
$L__BB31_820:
	ld.param.u32 	%r2304, [_Z67popcount_weighted_keys_literal_fused_multiq_kernel_warp_out_w32_sb2ILi12EEvPKyPKfiiS1_S3_iiiiiPKxS5_fiPf_param_10];
	mov.u32 	%r1879, %tid.x;
	shr.u32 	%r1880, %r1879, 4;
	or.b32  	%r1881, %r1880, 1;
	setp.le.s32 	%p448, %r2304, %r1881;
	@%p448 bra 	$L__BB31_822;
	and.b64  	%rd564, %rd639, %rd99;
	popc.b64 	%r1882, %rd564;
	cvt.rn.f32.u32 	%f1702, %r1882;
	mul.f32 	%f1703, %f773, %f1702;
	fma.rn.f32 	%f2203, %f1821, %f1703, %f2203;
$L__BB31_822:
	mov.u32 	%r1883, %tid.x;
	shr.u32 	%r1884, %r1883, 4;
	and.b32  	%r1885, %r1884, 62;
	setp.ge.u32 	%p449, %r1885, %r2;
	@%p449 bra 	$L__BB31_824;
	and.b64  	%rd565, %rd626, %rd99;
	popc.b64 	%r1886, %rd565;
	cvt.rn.f32.u32 	%f1704, %r1886;
	mul.f32 	%f1705, %f773, %f1704;
	fma.rn.f32 	%f2202, %f1808, %f1705, %f2202;
$L__BB31_824:
	ld.param.u32 	%r2305, [_Z67popcount_weighted_keys_literal_fused_multiq_kernel_warp_out_w32_sb2ILi12EEvPKyPKfiiS1_S3_iiiiiPKxS5_fiPf_param_10];
	mov.u32 	%r1887, %tid.x;
	shr.u32 	%r1888, %r1887, 4;
	or.b32  	%r1889, %r1888, 1;
	setp.le.s32 	%p450, %r2305, %r1889;
	@%p450 bra 	$L__BB31_826;
	and.b64  	%rd566, %rd638, %rd99;
	popc.b64 	%r1890, %rd566;
	cvt.rn.f32.u32 	%f1706, %r1890;
	mul.f32 	%f1707, %f773, %f1706;
	fma.rn.f32 	%f2203, %f1820, %f1707, %f2203;
$L__BB31_826:
	mov.u32 	%r1891, %tid.x;
	shr.u32 	%r1892, %r1891, 4;
	and.b32  	%r1893, %r1892, 62;
	setp.ge.u32 	%p451, %r1893, %r2;
	@%p451 bra 	$L__BB31_828;
	and.b64  	%rd567, %rd625, %rd99;
	popc.b64 	%r1894, %rd567;
	cvt.rn.f32.u32 	%f1708, %r1894;
	mul.f32 	%f1709, %f773, %f1708;
	fma.rn.f32 	%f2202, %f1807, %f1709, %f2202;
$L__BB31_828:
	ld.param.u32 	%r2306, [_Z67popcount_weighted_keys_literal_fused_multiq_kernel_warp_out_w32_sb2ILi12EEvPKyPKfiiS1_S3_iiiiiPKxS5_fiPf_param_10];
	mov.u32 	%r1895, %tid.x;
	shr.u32 	%r1896, %r1895, 4;
	or.b32  	%r1897, %r1896, 1;
	setp.le.s32 	%p452, %r2306, %r1897;
	@%p452 bra 	$L__BB31_830;
	and.b64  	%rd568, %rd637, %rd99;
	popc.b64 	%r1898, %rd568;
	cvt.rn.f32.u32 	%f1710, %r1898;
	mul.f32 	%f1711, %f773, %f1710;
	fma.rn.f32 	%f2203, %f1819, %f1711, %f2203;
$L__BB31_830:
	mov.u32 	%r1899, %tid.x;
	shr.u32 	%r1900, %r1899, 4;
	and.b32  	%r1901, %r1900, 62;
	setp.ge.u32 	%p453, %r1901, %r2;
	@%p453 bra 	$L__BB31_832;
	and.b64  	%rd569, %rd624, %rd99;
	popc.b64 	%r1902, %rd569;
	cvt.rn.f32.u32 	%f1712, %r1902;
	mul.f32 	%f1713, %f773, %f1712;
	fma.rn.f32 	%f2202, %f1806, %f1713, %f2202;
$L__BB31_832:
	ld.param.u32 	%r2307, [_Z67popcount_weighted_keys_literal_fused_multiq_kernel_warp_out_w32_sb2ILi12EEvPKyPKfiiS1_S3_iiiiiPKxS5_fiPf_param_10];
	mov.u32 	%r1903, %tid.x;
	shr.u32 	%r1904, %r1903, 4;
	or.b32  	%r1905, %r1904, 1;
	setp.le.s32 	%p454, %r2307, %r1905;
	@%p454 bra 	$L__BB31_834;
	and.b64  	%rd570, %rd636, %rd99;
	popc.b64 	%r1906, %rd570;
	cvt.rn.f32.u32 	%f1714, %r1906;
	mul.f32 	%f1715, %f773, %f1714;
	fma.rn.f32 	%f2203, %f1818, %f1715, %f2203;
$L__BB31_834:
	mov.u32 	%r1907, %tid.x;
	shr.u32 	%r1908, %r1907, 4;
	and.b32  	%r1909, %r1908, 62;
	setp.ge.u32 	%p455, %r1909, %r2;
	@%p455 bra 	$L__BB31_836;
	and.b64  	%rd571, %rd623, %rd99;
	popc.b64 	%r1910, %rd571;
	cvt.rn.f32.u32 	%f1716, %r1910;
	mul.f32 	%f1717, %f773, %f1716;
	fma.rn.f32 	%f2202, %f1805, %f1717, %f2202;
$L__BB31_836:
	ld.param.u32 	%r2308, [_Z67popcount_weighted_keys_literal_fused_multiq_kernel_warp_out_w32_sb2ILi12EEvPKyPKfiiS1_S3_iiiiiPKxS5_fiPf_param_10];
	mov.u32 	%r1911, %tid.x;
	shr.u32 	%r1912, %r1911, 4;
	or.b32  	%r1913, %r1912, 1;
	setp.le.s32 	%p456, %r2308, %r1913;
	@%p456 bra 	$L__BB31_838;
	and.b64  	%rd572, %rd635, %rd99;
	popc.b64 	%r1914, %rd572;
	cvt.rn.f32.u32 	%f1718, %r1914;
	mul.f32 	%f1719, %f773, %f1718;
	fma.rn.f32 	%f2203, %f1817, %f1719, %f2203;
$L__BB31_838:
	mov.u32 	%r1915, %tid.x;
	shr.u32 	%r1916, %r1915, 4;
	and.b32  	%r1917, %r1916, 62;
	setp.ge.u32 	%p457, %r1917, %r2;
	@%p457 bra 	$L__BB31_840;
	and.b64  	%rd573, %rd622, %rd99;
	popc.b64 	%r1918, %rd573;
	cvt.rn.f32.u32 	%f1720, %r1918;
	mul.f32 	%f1721, %f773, %f1720;
	fma.rn.f32 	%f2202, %f1804, %f1721, %f2202;
$L__BB31_840:
	ld.param.u32 	%r2309, [_Z67popcount_weighted_keys_literal_fused_multiq_kernel_warp_out_w32_sb2ILi12EEvPKyPKfiiS1_S3_iiiiiPKxS5_fiPf_param_10];
	mov.u32 	%r1919, %tid.x;
	shr.u32 	%r1920, %r1919, 4;
	or.b32  	%r1921, %r1920, 1;
	setp.le.s32 	%p458, %r2309, %r1921;
	@%p458 bra 	$L__BB31_842;
	and.b64  	%rd574, %rd634, %rd99;
	popc.b64 	%r1922, %rd574;
	cvt.rn.f32.u32 	%f1722, %r1922;
	mul.f32 	%f1723, %f773, %f1722;
	fma.rn.f32 	%f2203, %f1816, %f1723, %f2203;
$L__BB31_842:
	mov.u32 	%r1923, %tid.x;
	shr.u32 	%r1924, %r1923, 4;
	and.b32  	%r1925, %r1924, 62;
	setp.ge.u32 	%p459, %r1925, %r2;
	@%p459 bra 	$L__BB31_844;
	and.b64  	%rd575, %rd621, %rd99;
	popc.b64 	%r1926, %rd575;
	cvt.rn.f32.u32 	%f1724, %r1926;
	mul.f32 	%f1725, %f773, %f1724;
	fma.rn.f32 	%f2202, %f1803, %f1725, %f2202;
$L__BB31_844:
	ld.param.u32 	%r2310, [_Z67popcount_weighted_keys_literal_fused_multiq_kernel_warp_out_w32_sb2ILi12EEvPKyPKfiiS1_S3_iiiiiPKxS5_fiPf_param_10];
	mov.u32 	%r1927, %tid.x;
	shr.u32 	%r1928, %r1927, 4;
	or.b32  	%r1929, %r1928, 1;
	setp.le.s32 	%p460, %r2310, %r1929;
	@%p460 bra 	$L__BB31_846;
	and.b64  	%rd576, %rd633, %rd99;
	popc.b64 	%r1930, %rd576;
	cvt.rn.f32.u32 	%f1726, %r1930;
	mul.f32 	%f1727, %f773, %f1726;
	fma.rn.f32 	%f2203, %f1815, %f1727, %f2203;
$L__BB31_846:
	mov.u32 	%r1931, %tid.x;
	shr.u32 	%r1932, %r1931, 4;
	and.b32  	%r1933, %r1932, 62;
	setp.ge.u32 	%p461, %r1933, %r2;
	@%p461 bra 	$L__BB31_848;
	and.b64  	%rd577, %rd620, %rd99;
	popc.b64 	%r1934, %rd577;
	cvt.rn.f32.u32 	%f1728, %r1934;
	mul.f32 	%f1729, %f773, %f1728;
	fma.rn.f32 	%f2202, %f1802, %f1729, %f2202;
$L__BB31_848:
	ld.param.u32 	%r2311, [_Z67popcount_weighted_keys_literal_fused_multiq_kernel_warp_out_w32_sb2ILi12EEvPKyPKfiiS1_S3_iiiiiPKxS5_fiPf_param_10];
	mov.u32 	%r1935, %tid.x;
	shr.u32 	%r1936, %r1935, 4;
	or.b32  	%r1937, %r1936, 1;
	setp.le.s32 	%p462, %r2311, %r1937;
	mov.f32 	%f1898, %f2202;
	mov.f32 	%f1899, %f2203;
	@%p462 bra 	$L__BB31_850;
	and.b64  	%rd578, %rd632, %rd99;
	popc.b64 	%r1938, %rd578;
	cvt.rn.f32.u32 	%f1730, %r1938;
	mul.f32 	%f1731, %f773, %f1730;
	fma.rn.f32 	%f820, %f1814, %f1731, %f2203;
	mov.f32 	%f1899, %f820;
$L__BB31_850:
	ld.param.u32 	%r2114, [_Z67popcount_weighted_keys_literal_fused_multiq_kernel_warp_out_w32_sb2ILi12EEvPKyPKfiiS1_S3_iiiiiPKxS5_fiPf_param_2];
	setp.ne.s32 	%p463, %r2114, 16;
	@%p463 bra 	$L__BB31_901;
	mov.u32 	%r1940, %tid.x;
	and.b32  	%r1941, %r1940, 31;
	setp.ne.s32 	%p464, %r1941, 0;
	mov.b32 	%r2350, 0;
	@%p464 bra 	$L__BB31_853;
	ld.param.u32 	%r2115, [_Z67popcount_weighted_keys_literal_fused_multiq_kernel_warp_out_w32_sb2ILi12EEvPKyPKfiiS1_S3_iiiiiPKxS5_fiPf_param_2];
	shl.b32 	%r1942, %r2115, 8;
	mov.u32 	%r1943, shmem$1;
	add.s32 	%r1944, %r1943, %r1942;
	mad.lo.s32 	%r1945, %r2, 3072, %r1944;
	ld.shared.u32 	%r2350, [%r1945+60];
$L__BB31_853:
	mov.u32 	%r1946, %tid.x;
	shr.u32 	%r1947, %r1946, 4;
	and.b32  	%r1948, %r1947, 62;
	setp.ge.u32 	%p465, %r1948, %r2;
	shfl.sync.idx.b32	%r1949|%p466, %r2350, 0, 31, -1;
	mov.b32 	%f823, %r1949;
	shl.b32 	%r1950, %r1946, 3;
	and.b32  	%r1951, %r1950, 248;
	mov.u32 	%r1952, shmem$1;
	add.s32 	%r1953, %r1952, %r1951;
	ld.shared.u64 	%rd100, [%r1953+3840];
	mov.f32 	%f2227, %f1898;
	@%p465 bra 	$L__BB31_855;
	and.b64  	%rd579, %rd631, %rd100;
	popc.b64 	%r1954, %rd579;
	cvt.rn.f32.u32 	%f1732, %r1954;
	mul.f32 	%f1733, %f823, %f1732;
	fma.rn.f32 	%f2227, %f1813, %f1733, %f1898;
$L__BB31_855:
	ld.param.u32 	%r2312, [_Z67popcount_weighted_keys_literal_fused_multiq_kernel_warp_out_w32_sb2ILi12EEvPKyPKfiiS1_S3_iiiiiPKxS5_fiPf_param_10];
	mov.u32 	%r1955, %tid.x;
	shr.u32 	%r1956, %r1955, 4;
	or.b32  	%r1957, %r1956, 1;
	setp.le.s32 	%p467, %r2312, %r1957;
	mov.f32 	%f2228, %f1899;
	@%p467 bra 	$L__BB31_857;
	and.b64  	%rd580, %rd643, %rd100;
	popc.b64 	%r1958, %rd580;
	cvt.rn.f32.u32 	%f1734, %r1958;
	mul.f32 	%f1735, %f823, %f1734;
	fma.rn.f32 	%f2228, %f1825, %f1735, %f1899;
$L__BB31_857:
	mov.u32 	%r1959, %tid.x;
	shr.u32 	%r1960, %r1959, 4;
	and.b32  	%r1961, %r1960, 62;
	setp.ge.u32 	%p468, %r1961, %r2;
	@%p468 bra 	$L__BB31_859;
	and.b64  	%rd581, %rd630, %rd100;
	popc.b64 	%r1962, %rd581;
	cvt.rn.f32.u32 	%f1736, %r1962;
	mul.f32 	%f1737, %f823, %f1736;
	fma.rn.f32 	%f2227, %f1812, %f1737, %f2227;
$L__BB31_859:
	ld.param.u32 	%r2313, [_Z67popcount_weighted_keys_literal_fused_multiq_kernel_warp_out_w32_sb2ILi12EEvPKyPKfiiS1_S3_iiiiiPKxS5_fiPf_param_10];
	mov.u32 	%r1963, %tid.x;
	shr.u32 	%r1964, %r1963, 4;
	or.b32  	%r1965, %r1964, 1;
	setp.le.s32 	%p469, %r2313, %r1965;
	@%p469 bra 	$L__BB31_861;
	and.b64  	%rd582, %rd642, %rd100;
	popc.b64 	%r1966, %rd582;
	cvt.rn.f32.u32 	%f1738, %r1966;
	mul.f32 	%f1739, %f823, %f1738;
	fma.rn.f32 	%f2228, %f1824, %f1739, %f2228;
$L__BB31_861:
	mov.u32 	%r1967, %tid.x;
	shr.u32 	%r1968, %r1967, 4;
	and.b32  	%r1969, %r1968, 62;
	setp.ge.u32 	%p470, %r1969, %r2;
	@%p470 bra 	$L__BB31_863;
	and.b64  	%rd583, %rd629, %rd100;
	popc.b64 	%r1970, %rd583;
	cvt.rn.f32.u32 	%f1740, %r1970;
	mul.f32 	%f1741, %f823, %f1740;
	fma.rn.f32 	%f2227, %f1811, %f1741, %f2227;
$L__BB31_863:
	ld.param.u32 	%r2314, [_Z67popcount_weighted_keys_literal_fused_multiq_kernel_warp_out_w32_sb2ILi12EEvPKyPKfiiS1_S3_iiiiiPKxS5_fiPf_param_10];
	mov.u32 	%r1971, %tid.x;
	shr.u32 	%r1972, %r1971, 4;
	or.b32  	%r1973, %r1972, 1;
	setp.le.s32 	%p471, %r2314, %r1973;
	@%p471 bra 	$L__BB31_865;
	and.b64  	%rd584, %rd641, %rd100;
	popc.b64 	%r1974, %rd584;
	cvt.rn.f32.u32 	%f1742, %r1974;
	mul.f32 	%f1743, %f823, %f1742;
	fma.rn.f32 	%f2228, %f1823, %f1743, %f2228;
$L__BB31_865:
	mov.u32 	%r1975, %tid.x;
	shr.u32 	%r1976, %r1975, 4;
	and.b32  	%r1977, %r1976, 62;
	setp.ge.u32 	%p472, %r1977, %r2;
	@%p472 bra 	$L__BB31_867;
	and.b64  	%rd585, %rd628, %rd100;
	popc.b64 	%r1978, %rd585;
	cvt.rn.f32.u32 	%f1744, %r1978;
	mul.f32 	%f1745, %f823, %f1744;
	fma.rn.f32 	%f2227, %f1810, %f1745, %f2227;
$L__BB31_867:
	ld.param.u32 	%r2315, [_Z67popcount_weighted_keys_literal_fused_multiq_kernel_warp_out_w32_sb2ILi12EEvPKyPKfiiS1_S3_iiiiiPKxS5_fiPf_param_10];
	mov.u32 	%r1979, %tid.x;
	shr.u32 	%r1980, %r1979, 4;
	or.b32  	%r1981, %r1980, 1;
	setp.le.s32 	%p473, %r2315, %r1981;
	@%p473 bra 	$L__BB31_869;
	and.b64  	%rd586, %rd640, %rd100;
	popc.b64 	%r1982, %rd586;
	cvt.rn.f32.u32 	%f1746, %r1982;
	mul.f32 	%f1747, %f823, %f1746;
	fma.rn.f32 	%f2228, %f1822, %f1747, %f2228;
$L__BB31_869:
	mov.u32 	%r1983, %tid.x;
	shr.u32 	%r1984, %r1983, 4;
	and.b32  	%r1985, %r1984, 62;
	setp.ge.u32 	%p474, %r1985, %r2;
	@%p474 bra 	$L__BB31_871;
	and.b64  	%rd587, %rd627, %rd100;
	popc.b64 	%r1986, %rd587;
	cvt.rn.f32.u32 	%f1748, %r1986;
	mul.f32 	%f1749, %f823, %f1748;
	fma.rn.f32 	%f2227, %f1809, %f1749, %f2227;
$L__BB31_871:
	ld.param.u32 	%r2316, [_Z67popcount_weighted_keys_literal_fused_multiq_kernel_warp_out_w32_sb2ILi12EEvPKyPKfiiS1_S3_iiiiiPKxS5_fiPf_param_10];
	mov.u32 	%r1987, %tid.x;
	shr.u32 	%r1988, %r1987, 4;
	or.b32  	%r1989, %r1988, 1;
	setp.le.s32 	%p475, %r2316, %r1989;
	@%p475 bra 	$L__BB31_873;
	and.b64  	%rd588, %rd639, %rd100;
	popc.b64 	%r1990, %rd588;
	cvt.rn.f32.u32 	%f1750, %r1990;
	mul.f32 	%f1751, %f823, %f1750;
	fma.rn.f32 	%f2228, %f1821, %f1751, %f2228;
$L__BB31_873:
	mov.u32 	%r1991, %tid.x;
	shr.u32 	%r1992, %r1991, 4;
	and.b32  	%r1993, %r1992, 62;
	setp.ge.u32 	%p476, %r1993, %r2;
	@%p476 bra 	$L__BB31_875;
	and.b64  	%rd589, %rd626, %rd100;
	popc.b64 	%r1994, %rd589;
	cvt.rn.f32.u32 	%f1752, %r1994;
	mul.f32 	%f1753, %f823, %f1752;
	fma.rn.f32 	%f2227, %f1808, %f1753, %f2227;
$L__BB31_875:
	ld.param.u32 	%r2317, [_Z67popcount_weighted_keys_literal_fused_multiq_kernel_warp_out_w32_sb2ILi12EEvPKyPKfiiS1_S3_iiiiiPKxS5_fiPf_param_10];
	mov.u32 	%r1995, %tid.x;
	shr.u32 	%r1996, %r1995, 4;
	or.b32  	%r1997, %r1996, 1;
	setp.le.s32 	%p477, %r2317, %r1997;
	@%p477 bra 	$L__BB31_877;
	and.b64  	%rd590, %rd638, %rd100;
	popc.b64 	%r1998, %rd590;
	cvt.rn.f32.u32 	%f1754, %r1998;
	mul.f32 	%f1755, %f823, %f1754;
	fma.rn.f32 	%f2228, %f1820, %f1755, %f2228;
$L__BB31_877:
	mov.u32 	%r1999, %tid.x;
	shr.u32 	%r2000, %r1999, 4;
	and.b32  	%r2001, %r2000, 62;
	setp.ge.u32 	%p478, %r2001, %r2;
	@%p478 bra 	$L__BB31_879;
	and.b64  	%rd591, %rd625, %rd100;
	popc.b64 	%r2002, %rd591;
	cvt.rn.f32.u32 	%f1756, %r2002;
	mul.f32 	%f1757, %f823, %f1756;
	fma.rn.f32 	%f2227, %f1807, %f1757, %f2227;
$L__BB31_879:
	ld.param.u32 	%r2318, [_Z67popcount_weighted_keys_literal_fused_multiq_kernel_warp_out_w32_sb2ILi12EEvPKyPKfiiS1_S3_iiiiiPKxS5_fiPf_param_10];
	mov.u32 	%r2003, %tid.x;
	shr.u32 	%r2004, %r2003, 4;
	or.b32  	%r2005, %r2004, 1;
	setp.le.s32 	%p479, %r2318, %r2005;
	@%p479 bra 	$L__BB31_881;
	and.b64  	%rd592, %rd637, %rd100;
	popc.b64 	%r2006, %rd592;
	cvt.rn.f32.u32 	%f1758, %r2006;
	mul.f32 	%f1759, %f823, %f1758;
	fma.rn.f32 	%f2228, %f1819, %f1759, %f2228;
$L__BB31_881:
	mov.u32 	%r2007, %tid.x;
	shr.u32 	%r2008, %r2007, 4;
	and.b32  	%r2009, %r2008, 62;
	setp.ge.u32 	%p480, %r2009, %r2;
	@%p480 bra 	$L__BB31_883;
	and.b64  	%rd593, %rd624, %rd100;
	popc.b64 	%r2010, %rd593;
	cvt.rn.f32.u32 	%f1760, %r2010;
	mul.f32 	%f1761, %f823, %f1760;
	fma.rn.f32 	%f2227, %f1806, %f1761, %f2227;
$L__BB31_883:
	ld.param.u32 	%r2319, [_Z67popcount_weighted_keys_literal_fused_multiq_kernel_warp_out_w32_sb2ILi12EEvPKyPKfiiS1_S3_iiiiiPKxS5_fiPf_param_10];
	mov.u32 	%r2011, %tid.x;
	shr.u32 	%r2012, %r2011, 4;
	or.b32  	%r2013, %r2012, 1;
	setp.le.s32 	%p481, %r2319, %r2013;
	@%p481 bra 	$L__BB31_885;
	and.b64  	%rd594, %rd636, %rd100;
	popc.b64 	%r2014, %rd594;
	cvt.rn.f32.u32 	%f1762, %r2014;
	mul.f32 	%f1763, %f823, %f1762;
	fma.rn.f32 	%f2228, %f1818, %f1763, %f2228;
$L__BB31_885:
	mov.u32 	%r2015, %tid.x;
	shr.u32 	%r2016, %r2015, 4;
	and.b32  	%r2017, %r2016, 62;
	setp.ge.u32 	%p482, %r2017, %r2;
	@%p482 bra 	$L__BB31_887;
	and.b64  	%rd595, %rd623, %rd100;
	popc.b64 	%r2018, %rd595;
	cvt.rn.f32.u32 	%f1764, %r2018;
	mul.f32 	%f1765, %f823, %f1764;
	fma.rn.f32 	%f2227, %f1805, %f1765, %f2227;
$L__BB31_887:
	ld.param.u32 	%r2320, [_Z67popcount_weighted_keys_literal_fused_multiq_kernel_warp_out_w32_sb2ILi12EEvPKyPKfiiS1_S3_iiiiiPKxS5_fiPf_param_10];
	mov.u32 	%r2019, %tid.x;
	shr.u32 	%r2020, %r2019, 4;
	or.b32  	%r2021, %r2020, 1;
	setp.le.s32 	%p483, %r2320, %r2021;
	@%p483 bra 	$L__BB31_889;
	and.b64  	%rd596, %rd635, %rd100;
	popc.b64 	%r2022, %rd596;
	cvt.rn.f32.u32 	%f1766, %r2022;
	mul.f32 	%f1767, %f823, %f1766;
	fma.rn.f32 	%f2228, %f1817, %f1767, %f2228;
$L__BB31_889:
	mov.u32 	%r2023, %tid.x;
	shr.u32 	%r2024, %r2023, 4;
	and.b32  	%r2025, %r2024, 62;
	setp.ge.u32 	%p484, %r2025, %r2;
	@%p484 bra 	$L__BB31_891;
	and.b64  	%rd597, %rd622, %rd100;
	popc.b64 	%r2026, %rd597;
	cvt.rn.f32.u32 	%f1768, %r2026;
	mul.f32 	%f1769, %f823, %f1768;
	fma.rn.f32 	%f2227, %f1804, %f1769, %f2227;
$L__BB31_891:
	ld.param.u32 	%r2321, [_Z67popcount_weighted_keys_literal_fused_multiq_kernel_warp_out_w32_sb2ILi12EEvPKyPKfiiS1_S3_iiiiiPKxS5_fiPf_param_10];
	mov.u32 	%r2027, %tid.x;
	shr.u32 	%r2028, %r2027, 4;
	or.b32  	%r2029, %r2028, 1;
	setp.le.s32 	%p485, %r2321, %r2029;
	@%p485 bra 	$L__BB31_893;
	and.b64  	%rd598, %rd634, %rd100;
	popc.b64 	%r2030, %rd598;
	cvt.rn.f32.u32 	%f1770, %r2030;
	mul.f32 	%f1771, %f823, %f1770;
	fma.rn.f32 	%f2228, %f1816, %f1771, %f2228;
$L__BB31_893:
	mov.u32 	%r2031, %tid.x;
	shr.u32 	%r2032, %r2031, 4;
	and.b32  	%r2033, %r2032, 62;
	setp.ge.u32 	%p486, %r2033, %r2;
	@%p486 bra 	$L__BB31_895;
	and.b64  	%rd599, %rd621, %rd100;
	popc.b64 	%r2034, %rd599;
	cvt.rn.f32.u32 	%f1772, %r2034;
	mul.f32 	%f1773, %f823, %f1772;
	fma.rn.f32 	%f2227, %f1803, %f1773, %f2227;
$L__BB31_895:
	ld.param.u32 	%r2322, [_Z67popcount_weighted_keys_literal_fused_multiq_kernel_warp_out_w32_sb2ILi12EEvPKyPKfiiS1_S3_iiiiiPKxS5_fiPf_param_10];
	mov.u32 	%r2035, %tid.x;
	shr.u32 	%r2036, %r2035, 4;
	or.b32  	%r2037, %r2036, 1;
	setp.le.s32 	%p487, %r2322, %r2037;
	@%p487 bra 	$L__BB31_897;
	and.b64  	%rd600, %rd633, %rd100;
	popc.b64 	%r2038, %rd600;
	cvt.rn.f32.u32 	%f1774, %r2038;
	mul.f32 	%f1775, %f823, %f1774;
	fma.rn.f32 	%f2228, %f1815, %f1775, %f2228;
$L__BB31_897:
	mov.u32 	%r2039, %tid.x;
	shr.u32 	%r2040, %r2039, 4;
	and.b32  	%r2041, %r2040, 62;
	setp.ge.u32 	%p488, %r2041, %r2;
	@%p488 bra 	$L__BB31_899;
	and.b64  	%rd601, %rd620, %rd100;
	popc.b64 	%r2042, %rd601;
	cvt.rn.f32.u32 	%f1776, %r2042;
	mul.f32 	%f1777, %f823, %f1776;
	fma.rn.f32 	%f2227, %f1802, %f1777, %f2227;
$L__BB31_899:
	ld.param.u32 	%r2323, [_Z67popcount_weighted_keys_literal_fused_multiq_kernel_warp_out_w32_sb2ILi12EEvPKyPKfiiS1_S3_iiiiiPKxS5_fiPf_param_10];
	mov.u32 	%r2043, %tid.x;
	shr.u32 	%r2044, %r2043, 4;
	or.b32  	%r2045, %r2044, 1;
	setp.le.s32 	%p489, %r2323, %r2045;
	mov.f32 	%f1898, %f2227;
	mov.f32 	%f1899, %f2228;
	@%p489 bra 	$L__BB31_901;
	and.b64  	%rd602, %rd632, %rd100;
	popc.b64 	%r2046, %rd602;
	cvt.rn.f32.u32 	%f1778, %r2046;
	mul.f32 	%f1779, %f823, %f1778;
	fma.rn.f32 	%f870, %f1814, %f1779, %f2228;
	mov.f32 	%f1898, %f2227;
	mov.f32 	%f1899, %f870;
$L__BB31_901:
	mov.u32 	%r2047, %tid.x;
	and.b32  	%r2048, %r2047, 31;
	setp.ne.s32 	%p490, %r2048, 0;
	mov.b32 	%r2049, %f1898;
	shfl.sync.down.b32	%r2050|%p491, %r2049, 16, 31, -1;
	mov.b32 	%f1780, %r2050;
	add.f32 	%f1781, %f1898, %f1780;
	mov.b32 	%r2051, %f1781;
	shfl.sync.down.b32	%r2052|%p492, %r2051, 8, 31, -1;
	mov.b32 	%f1782, %r2052;
	add.f32 	%f1783, %f1781, %f1782;
	mov.b32 	%r2053, %f1783;
	shfl.sync.down.b32	%r2054|%p493, %r2053, 4, 31, -1;
	mov.b32 	%f1784, %r2054;
	add.f32 	%f1785, %f1783, %f1784;
	mov.b32 	%r2055, %f1785;
	shfl.sync.down.b32	%r2056|%p494, %r2055, 2, 31, -1;
	mov.b32 	%f1786, %r2056;
	add.f32 	%f1787, %f1785, %f1786;
	mov.b32 	%r2057, %f1787;
	shfl.sync.down.b32	%r2058|%p495, %r2057, 1, 31, -1;
	mov.b32 	%f1788, %r2058;
	add.f32 	%f924, %f1787, %f1788;
	mov.b32 	%r2059, %f1899;
	shfl.sync.down.b32	%r2060|%p496, %r2059, 16, 31, -1;
	mov.b32 	%f1789, %r2060;
	add.f32 	%f1790, %f1899, %f1789;
	mov.b32 	%r2061, %f1790;
	shfl.sync.down.b32	%r2062|%p497, %r2061, 8, 31, -1;
	mov.b32 	%f1791, %r2062;
	add.f32 	%f1792, %f1790, %f1791;
	mov.b32 	%r2063, %f1792;
	shfl.sync.down.b32	%r2064|%p498, %r2063, 4, 31, -1;
	mov.b32 	%f1793, %r2064;
	add.f32 	%f1794, %f1792, %f1793;
	mov.b32 	%r2065, %f1794;
	shfl.sync.down.b32	%r2066|%p499, %r2065, 2, 31, -1;
	mov.b32 	%f1795, %r2066;
	add.f32 	%f1796, %f1794, %f1795;
	mov.b32 	%r2067, %f1796;
	shfl.sync.down.b32	%r2068|%p500, %r2067, 1, 31, -1;
	mov.b32 	%f1797, %r2068;
	add.f32 	%f925, %f1796, %f1797;
	@%p490 bra 	$L__BB31_906;
	mov.u32 	%r2069, %tid.x;
	shr.u32 	%r2070, %r2069, 4;
	and.b32  	%r2071, %r2070, 62;
	setp.ge.u32 	%p501, %r2071, %r2;
	@%p501 bra 	$L__BB31_904;
	ld.param.u64 	%rd618, [_Z67popcount_weighted_keys_literal_fused_multiq_kernel_warp_out_w32_sb2ILi12EEvPKyPKfiiS1_S3_iiiiiPKxS5_fiPf_param_15];
	ld.param.u32 	%r2325, [_Z67popcount_weighted_keys_literal_fused_multiq_kernel_warp_out_w32_sb2ILi12EEvPKyPKfiiS1_S3_iiiiiPKxS5_fiPf_param_14];
	ld.param.f32 	%f1800, [_Z67popcount_weighted_keys_literal_fused_multiq_kernel_warp_out_w32_sb2ILi12EEvPKyPKfiiS1_S3_iiiiiPKxS5_fiPf_param_13];
	mul.f32 	%f1798, %f1800, %f924;
	cvt.s64.s32 	%rd603, %r2325;
	mad.lo.s64 	%rd604, %rd169, %rd603, %rd644;
	cvta.to.global.u64 	%rd605, %rd618;
	shl.b64 	%rd606, %rd604, 2;
	add.s64 	%rd607, %rd605, %rd606;
	st.global.f32 	[%rd607], %f1798;
$L__BB31_904:
	ld.param.u32 	%r2324, [_Z67popcount_weighted_keys_literal_fused_multiq_kernel_warp_out_w32_sb2ILi12EEvPKyPKfiiS1_S3_iiiiiPKxS5_fiPf_param_10];
	mov.u32 	%r2072, %tid.x;
	shr.u32 	%r2073, %r2072, 4;
	or.b32  	%r2074, %r2073, 1;
	setp.le.s32 	%p502, %r2324, %r2074;
	@%p502 bra 	$L__BB31_906;
	ld.param.u64 	%rd619, [_Z67popcount_weighted_keys_literal_fused_multiq_kernel_warp_out_w32_sb2ILi12EEvPKyPKfiiS1_S3_iiiiiPKxS5_fiPf_param_15];
	ld.param.u32 	%r2326, [_Z67popcount_weighted_keys_literal_fused_multiq_kernel_warp_out_w32_sb2ILi12EEvPKyPKfiiS1_S3_iiiiiPKxS5_fiPf_param_14];
	ld.param.f32 	%f1801, [_Z67popcount_weighted_keys_literal_fused_multiq_kernel_warp_out_w32_sb2ILi12EEvPKyPKfiiS1_S3_iiiiiPKxS5_fiPf_param_13];
	mul.f32 	%f1799, %f1801, %f925;
	cvt.s64.s32 	%rd608, %r2326;
	mad.lo.s64 	%rd609, %rd169, %rd608, %rd645;
	cvta.to.global.u64 	%rd610, %rd619;
	shl.b64 	%rd611, %rd609, 2;
	add.s64 	%rd612, %rd610, %rd611;
	st.global.f32 	[%rd612], %f1799;
$L__BB31_906:
	bar.sync 	0;
$L__BB31_907:
	add.s32 	%r2332, %r2332, 1;
	setp.ne.s32 	%p503, %r2332, %r1;
	@%p503 bra 	$L__BB31_18;
$L__BB31_908:
	ret;
$L__BB31_909:
	mul.wide.u32 	%rd150, %r2328, 8;
	add.s64 	%rd143, %rd2, %rd150;
	// begin inline asm
	ld.global.nc.u64 %rd142, [%rd143];
	// end inline asm
	add.s32 	%r110, %r2328, %r17;
	shl.b32 	%r111, %r110, 3;
	add.s32 	%r112, %r5, %r111;
	st.shared.u64 	[%r112], %rd142;
	add.s32 	%r113, %r2328, %r7;
	mul.wide.u32 	%rd151, %r113, 8;
	add.s64 	%rd145, %rd2, %rd151;
	// begin inline asm
	ld.global.nc.u64 %rd144, [%rd145];
	// end inline asm
	shl.b32 	%r114, %r7, 3;
	add.s32 	%r115, %r112, %r114;
	st.shared.u64 	[%r115], %rd144;
	add.s32 	%r116, %r113, %r7;
	mul.wide.u32 	%rd152, %r116, 8;
	add.s64 	%rd147, %rd2, %rd152;
	// begin inline asm
	ld.global.nc.u64 %rd146, [%rd147];
	// end inline asm
	add.s32 	%r117, %r115, %r114;
	st.shared.u64 	[%r117], %rd146;
	add.s32 	%r118, %r116, %r7;
	mul.wide.u32 	%rd153, %r118, 8;
	add.s64 	%rd149, %rd2, %rd153;
	// begin inline asm
	ld.global.nc.u64 %rd148, [%rd149];
	// end inline asm
	add.s32 	%r119, %r117, %r114;
	st.shared.u64 	[%r119], %rd148;
	add.s32 	%r2328, %r118, %r7;
	setp.lt.u32 	%p11, %r2328, 384;
	@%p11 bra 	$L__BB31_909;
	bra.uni 	$L__BB31_9;
$L__BB31_910:
	ld.param.u32 	%r2077, [_Z67popcount_weighted_keys_literal_fused_multiq_kernel_warp_out_w32_sb2ILi12EEvPKyPKfiiS1_S3_iiiiiPKxS5_fiPf_param_2];
	ld.param.u64 	%rd613, [_Z67popcount_weighted_keys_literal_fused_multiq_kernel_warp_out_w32_sb2ILi12EEvPKyPKfiiS1_S3_iiiiiPKxS5_fiPf_param_0];
	mov.u32 	%r144, %ctaid.y;
	mad.lo.s32 	%r145, %r1, %r144, %r2332;
	cvt.u64.u32 	%rd174, %r145;
	cvt.s64.s32 	%rd175, %r2077;
	mul.lo.s64 	%rd176, %rd174, %rd175;
	shl.b64 	%rd177, %rd176, 8;
	add.s64 	%rd178, %rd613, %rd177;
	mul.wide.s32 	%rd179, %r2333, 8;
	add.s64 	%rd173, %rd178, %rd179;
	// begin inline asm
	ld.global.nc.u64 %rd172, [%rd173];
	// end inline asm
	shl.b32 	%r146, %r2333, 3;
	mov.u32 	%r147, shmem$1;
	add.s32 	%r148, %r147, %r146;
	st.shared.u64 	[%r148], %rd172;
	mov.u32 	%r149, %ntid.x;
	add.s32 	%r2333, %r2333, %r149;
	shl.b32 	%r150, %r2077, 5;
	setp.lt.s32 	%p23, %r2333, %r150;
	@%p23 bra 	$L__BB31_910;
	bra.uni 	$L__BB31_20;

}
	// .globl	_Z66popcount_weighted_keys_literal_fused_multiq_kernel_warp_out_w32_sbILi12EEvPKyPKfiiS1_S3_iiiiiPKxS5_fiPf
.visible .entry _Z66popcount_weighted_keys_literal_fused_multiq_kernel_warp_out_w32_sbILi12EEvPKyPKfiiS1_S3_iiiiiPKxS5_fiPf(
	.param .u64 .ptr .align 1 _Z66popcount_weighted_keys_literal_fused_multiq_kernel_warp_out_w32_sbILi12EEvPKyPKfiiS1_S3_iiiiiPKxS5_fiPf_param_0,
	.param .u64 .ptr .align 1 _Z66popcount_weighted_keys_literal_fused_multiq_kernel_warp_out_w32_sbILi12EEvPKyPKfiiS1_S3_iiiiiPKxS5_fiPf_param_1,
	.param .u32 _Z66popcount_weighted_keys_literal_fused_multiq_kernel_warp_out_w32_sbILi12EEvPKyPKfiiS1_S3_iiiiiPKxS5_fiPf_param_2,
	.param .u32 _Z66popcount_weighted_keys_literal_fused_multiq_kernel_warp_out_w32_sbILi12EEvPKyPKfiiS1_S3_iiiiiPKxS5_fiPf_param_3,
	.param .u64 .ptr .align 1 _Z66popcount_weighted_keys_literal_fused_multiq_kernel_warp_out_w32_sbILi12EEvPKyPKfiiS1_S3_iiiiiPKxS5_fiPf_param_4,
	.param .u64 .ptr .align 1 _Z66popcount_weighted_keys_literal_fused_multiq_kernel_warp_out_w32_sbILi12EEvPKyPKfiiS1_S3_iiiiiPKxS5_fiPf_param_5,
	.param .u32 _Z66popcount_weighted_keys_literal_fused_multiq_kernel_warp_out_w32_sbILi12EEvPKyPKfiiS1_S3_iiiiiPKxS5_fiPf_param_6,
	.param .u32 _Z66popcount_weighted_keys_literal_fused_multiq_kernel_warp_out_w32_sbILi12EEvPKyPKfiiS1_S3_iiiiiPKxS5_fiPf_param_7,
	.param .u32 _Z66popcount_weighted_keys_literal_fused_multiq_kernel_warp_out_w32_sbILi12EEvPKyPKfiiS1_S3_iiiiiPKxS5_fiPf_param_8,
	.param .u32 _Z66popcount_weighted_keys_literal_fused_multiq_kernel_warp_out_w32_sbILi12EEvPKyPKfiiS1_S3_iiiiiPKxS5_fiPf_param_9,
	.param .u32 _Z66popcount_weighted_keys_literal_fused_multiq_kernel_warp_out_w32_sbILi12EEvPKyPKfiiS1_S3_iiiiiPKxS5_fiPf_param_10,
	.param .u64 .ptr .align 1 _Z66popcount_weighted_keys_literal_fused_multiq_kernel_warp_out_w32_sbILi12EEvPKyPKfiiS1_S3_iiiiiPKxS5_fiPf_param_11,
	.param .u64 .ptr .align 1 _Z66popcount_weighted_keys_literal_fused_multiq_kernel_warp_out_w32_sbILi12EEvPKyPKfiiS1_S3_iiiiiPKxS5_fiPf_param_12,
	.param .f32 _Z66popcount_weighted_keys_literal_fused_multiq_kernel_warp_out_w32_sbILi12EEvPKyPKfiiS1_S3_iiiiiPKxS5_fiPf_param_13,
	.param .u32 _Z66popcount_weighted_keys_literal_fused_multiq_kernel_warp_out_w32_sbILi12EEvPKyPKfiiS1_S3_iiiiiPKxS5_fiPf_param_14,
	.param .u64 .ptr .align 1 _Z66popcount_weighted_keys_literal_fused_multiq_kernel_warp_out_w32_sbILi12EEvPKyPKfiiS1_S3_iiiiiPKxS5_fiPf_param_15
)
{
	.reg .pred 	%p<85>;
	.reg .b32 	%r<427>;
	.reg .b32 	%f<698>;
	.reg .b64 	%rd<311>;

	ld.param.u64 	%rd29, [_Z66popcount_weighted_keys_literal_fused_multiq_kernel_warp_out_w32_sbILi12EEvPKyPKfiiS1_S3_iiiiiPKxS5_fiPf_param_1];
	ld.param.u32 	%r90, [_Z66popcount_weighted_keys_literal_fused_multiq_kernel_warp_out_w32_sbILi12EEvPKyPKfiiS1_S3_iiiiiPKxS5_fiPf_param_2];
	ld.param.u64 	%rd30, [_Z66popcount_weighted_keys_literal_fused_multiq_kernel_warp_out_w32_sbILi12EEvPKyPKfiiS1_S3_iiiiiPKxS5_fiPf_param_4];
	ld.param.u64 	%rd31, [_Z66popcount_weighted_keys_literal_fused_multiq_kernel_warp_out_w32_sbILi12EEvPKyPKfiiS1_S3_iiiiiPKxS5_fiPf_param_5];
	ld.param.u32 	%r91, [_Z66popcount_weighted_keys_literal_fused_multiq_kernel_warp_out_w32_sbILi12EEvPKyPKfiiS1_S3_iiiiiPKxS5_fiPf_param_7];
	ld.param.u32 	%r92, [_Z66popcount_weighted_keys_literal_fused_multiq_kernel_warp_out_w32_sbILi12EEvPKyPKfiiS1_S3_iiiiiPKxS5_fiPf_param_8];
	ld.param.u32 	%r94, [_Z66popcount_weighted_keys_literal_fused_multiq_kernel_warp_out_w32_sbILi12EEvPKyPKfiiS1_S3_iiiiiPKxS5_fiPf_param_9];
	ld.param.u32 	%r95, [_Z66popcount_weighted_keys_literal_fused_multiq_kernel_warp_out_w32_sbILi12EEvPKyPKfiiS1_S3_iiiiiPKxS5_fiPf_param_10];
	ld.param.u64 	%rd32, [_Z66popcount_weighted_keys_literal_fused_multiq_kernel_warp_out_w32_sbILi12EEvPKyPKfiiS1_S3_iiiiiPKxS5_fiPf_param_11];
	ld.param.f32 	%f48, [_Z66popcount_weighted_keys_literal_fused_multiq_kernel_warp_out_w32_sbILi12EEvPKyPKfiiS1_S3_iiiiiPKxS5_fiPf_param_13];
	ld.param.u32 	%r93, [_Z66popcount_weighted_keys_literal_fused_multiq_kernel_warp_out_w32_sbILi12EEvPKyPKfiiS1_S3_iiiiiPKxS5_fiPf_param_14];
	ld.param.u64 	%rd34, [_Z66popcount_weighted_keys_literal_fused_multiq_kernel_warp_out_w32_sbILi12EEvPKyPKfiiS1_S3_iiiiiPKxS5_fiPf_param_15];
	mov.u32 	%r96, %ctaid.x;
	mov.u32 	%r97, %ctaid.y;
	max.s32 	%r1, %r94, 1;
	max.s32 	%r2, %r95, 1;
	mul.lo.s32 	%r3, %r1, %r97;
	mul.lo.s32 	%r4, %r2, %r96;
	setp.ge.s32 	%p1, %r3, %r92;
	@%p1 bra 	$L__BB32_100;
	mov.u32 	%r5, %tid.x;
	and.b32  	%r6, %r5, 31;
	mov.u32 	%r7, %ntid.x;
	shl.b32 	%r99, %r90, 8;
	mov.u32 	%r100, shmem$1;
	add.s32 	%r8, %r100, %r99;
	mad.lo.s32 	%r9, %r2, 3072, %r8;
	shl.b32 	%r101, %r90, 2;
	add.s32 	%r10, %r9, %r101;
	add.s32 	%r11, %r5, %r7;
	max.u32 	%r102, %r11, 384;
	setp.lt.u32 	%p2, %r11, 384;
	selp.u32 	%r103, 1, 0, %p2;
	add.s32 	%r104, %r11, %r103;
	sub.s32 	%r105, %r102, %r104;
	div.u32 	%r106, %r105, %r7;
	add.s32 	%r12, %r106, %r103;
	max.u32 	%r107, %r11, 12;
	setp.lt.u32 	%p3, %r11, 12;
	selp.u32 	%r108, 1, 0, %p3;
	add.s32 	%r109, %r11, %r108;
	sub.s32 	%r110, %r107, %r109;
	div.u32 	%r111, %r110, %r7;
	add.s32 	%r13, %r111, %r108;
	and.b32  	%r14, %r12, 3;
	add.s32 	%r15, %r11, %r7;
	add.s32 	%r16, %r15, %r7;
	and.b32  	%r17, %r13, 3;
	mov.b32 	%r398, 0;
$L__BB32_2:
	add.s32 	%r19, %r398, %r4;
	setp.ge.s32 	%p4, %r19, %r91;
	@%p4 bra 	$L__BB32_16;
	setp.gt.u32 	%p5, %r5, 383;
	cvt.u64.u32 	%rd1, %r19;
	@%p5 bra 	$L__BB32_9;
	mad.lo.s64 	%rd2, %rd1, 3072, %rd30;
	setp.eq.s32 	%p6, %r14, 3;
	mul.lo.s32 	%r20, %r398, 384;
	mov.u32 	%r399, %r5;
	@%p6 bra 	$L__BB32_8;
	setp.eq.s32 	%p7, %r14, 0;
	mul.wide.u32 	%rd37, %r5, 8;
	add.s64 	%rd36, %rd2, %rd37;
	// begin inline asm
	ld.global.nc.u64 %rd35, [%rd36];
	// end inline asm
	add.s32 	%r112, %r5, %r20;
	shl.b32 	%r113, %r112, 3;
	add.s32 	%r21, %r8, %r113;
	st.shared.u64 	[%r21], %rd35;
	mov.u32 	%r399, %r11;
	@%p7 bra 	$L__BB32_8;
	setp.eq.s32 	%p8, %r14, 1;
	mul.wide.s32 	%rd40, %r7, 8;
	add.s64 	%rd39, %rd36, %rd40;
	// begin inline asm
	ld.global.nc.u64 %rd38, [%rd39];
	// end inline asm
	shl.b32 	%r22, %r7, 3;
	add.s32 	%r23, %r21, %r22;
	st.shared.u64 	[%r23], %rd38;
	mov.u32 	%r399, %r15;
	@%p8 bra 	$L__BB32_8;
	add.s64 	%rd42, %rd39, %rd40;
	// begin inline asm
	ld.global.nc.u64 %rd41, [%rd42];
	// end inline asm
	add.s32 	%r114, %r23, %r22;
	st.shared.u64 	[%r114], %rd41;
	mov.u32 	%r399, %r16;
$L__BB32_8:
	setp.lt.u32 	%p9, %r12, 3;
	@%p9 bra 	$L__BB32_9;
	bra.uni 	$L__BB32_101;
$L__BB32_9:
	setp.gt.u32 	%p11, %r5, 11;
	@%p11 bra 	$L__BB32_16;
	mad.lo.s64 	%rd5, %rd1, 48, %rd31;
	setp.eq.s32 	%p12, %r17, 3;
	mul.lo.s32 	%r25, %r398, 12;
	mov.u32 	%r400, %r5;
	@%p12 bra 	$L__BB32_14;
	setp.eq.s32 	%p13, %r17, 0;
	mul.wide.u32 	%rd57, %r5, 4;
	add.s64 	%rd56, %rd5, %rd57;
	// begin inline asm
	ld.global.nc.f32 %f49, [%rd56];
	// end inline asm
	add.s32 	%r125, %r5, %r25;
	shl.b32 	%r126, %r125, 2;
	add.s32 	%r26, %r10, %r126;
	st.shared.f32 	[%r26], %f49;
	mov.u32 	%r400, %r11;
	@%p13 bra 	$L__BB32_14;
	setp.eq.s32 	%p14, %r17, 1;
	mul.wide.s32 	%rd59, %r7, 4;
	add.s64 	%rd58, %rd56, %rd59;
	// begin inline asm
	ld.global.nc.f32 %f50, [%rd58];
	// end inline asm
	shl.b32 	%r27, %r7, 2;
	add.s32 	%r28, %r26, %r27;
	st.shared.f32 	[%r28], %f50;
	mov.u32 	%r400, %r15;
	@%p14 bra 	$L__BB32_14;
	add.s64 	%rd60, %rd58, %rd59;
	// begin inline asm
	ld.global.nc.f32 %f51, [%rd60];
	// end inline asm
	add.s32 	%r127, %r28, %r27;
	st.shared.f32 	[%r127], %f51;
	mov.u32 	%r400, %r16;
$L__BB32_14:
	setp.lt.u32 	%p15, %r13, 3;
	@%p15 bra 	$L__BB32_16;
$L__BB32_15:
	mul.wide.u32 	%rd66, %r400, 4;
	add.s64 	%rd62, %rd5, %rd66;
	// begin inline asm
	ld.global.nc.f32 %f52, [%rd62];
	// end inline asm
	add.s32 	%r128, %r400, %r25;
	shl.b32 	%r129, %r128, 2;
	add.s32 	%r130, %r10, %r129;
	st.shared.f32 	[%r130], %f52;
	add.s32 	%r131, %r400, %r7;
	mul.wide.u32 	%rd67, %r131, 4;
	add.s64 	%rd63, %rd5, %rd67;
	// begin inline asm
	ld.global.nc.f32 %f53, [%rd63];
	// end inline asm
	shl.b32 	%r132, %r7, 2;
	add.s32 	%r133, %r130, %r132;
	st.shared.f32 	[%r133], %f53;
	add.s32 	%r134, %r131, %r7;
	mul.wide.u32 	%rd68, %r134, 4;
	add.s64 	%rd64, %rd5, %rd68;
	// begin inline asm
	ld.global.nc.f32 %f54, [%rd64];
	// end inline asm
	add.s32 	%r135, %r133, %r132;
	st.shared.f32 	[%r135], %f54;
	add.s32 	%r136, %r134, %r7;
	mul.wide.u32 	%rd69, %r136, 4;
	add.s64 	%rd65, %rd5, %rd69;
	// begin inline asm
	ld.global.nc.f32 %f55, [%rd65];
	// end inline asm
	add.s32 	%r137, %r135, %r132;
	st.shared.f32 	[%r137], %f55;
	add.s32 	%r400, %r136, %r7;
	setp.lt.u32 	%p16, %r400, 12;
	@%p16 bra 	$L__BB32_15;
$L__BB32_16:
	add.s32 	%r398, %r398, 1;
	setp.ne.s32 	%p17, %r398, %r2;
	@%p17 bra 	$L__BB32_2;
	bar.sync 	0;
	cvt.s64.s32 	%rd8, %r90;
	shl.b32 	%r35, %r90, 5;
	shl.b32 	%r139, %r6, 3;
	add.s32 	%r36, %r8, %r139;
	add.s32 	%r37, %r100, %r139;
	cvt.s64.s32 	%rd9, %r93;
	neg.s32 	%r38, %r90;
	cvta.to.global.u64 	%rd10, %rd34;
	mov.b32 	%r403, 0;
$L__BB32_18:
	add.s32 	%r40, %r403, %r3;
	setp.ge.s32 	%p18, %r40, %r92;
	@%p18 bra 	$L__BB32_100;
	ld.param.u64 	%rd310, [_Z66popcount_weighted_keys_literal_fused_multiq_kernel_warp_out_w32_sbILi12EEvPKyPKfiiS1_S3_iiiiiPKxS5_fiPf_param_12];
	setp.ge.s32 	%p19, %r5, %r35;
	cvt.u64.u32 	%rd72, %r40;
	mul.wide.u32 	%rd73, %r40, 8;
	add.s64 	%rd71, %rd310, %rd73;
	// begin inline asm
	ld.global.nc.s64 %rd70, [%rd71];
	// end inline asm
	mul.lo.s64 	%rd12, %rd72, %rd8;
	@%p19 bra 	$L__BB32_22;
	ld.param.u64 	%rd309, [_Z66popcount_weighted_keys_literal_fused_multiq_kernel_warp_out_w32_sbILi12EEvPKyPKfiiS1_S3_iiiiiPKxS5_fiPf_param_0];
	shl.b64 	%rd74, %rd12, 8;
	add.s64 	%rd13, %rd309, %rd74;
	mov.u32 	%r404, %r5;
$L__BB32_21:
	mul.wide.s32 	%rd77, %r404, 8;
	add.s64 	%rd76, %rd13, %rd77;
	// begin inline asm
	ld.global.nc.u64 %rd75, [%rd76];
	// end inline asm
	shl.b32 	%r141, %r404, 3;
	mov.u32 	%r142, shmem$1;
	add.s32 	%r143, %r142, %r141;
	st.shared.u64 	[%r143], %rd75;
	add.s32 	%r404, %r404, %r7;
	setp.lt.s32 	%p20, %r404, %r35;
	@%p20 bra 	$L__BB32_21;
$L__BB32_22:
	setp.ge.s32 	%p21, %r5, %r90;
	mov.u32 	%r405, %r5;
	@%p21 bra 	$L__BB32_24;
$L__BB32_23:
	cvt.s64.s32 	%rd79, %r405;
	add.s64 	%rd80, %rd12, %rd79;
	shl.b64 	%rd81, %rd80, 2;
	add.s64 	%rd78, %rd29, %rd81;
	// begin inline asm
	ld.global.nc.f32 %f56, [%rd78];
	// end inline asm
	shl.b32 	%r144, %r405, 2;
	add.s32 	%r145, %r9, %r144;
	st.shared.f32 	[%r145], %f56;
	add.s32 	%r405, %r405, %r7;
	setp.lt.s32 	%p22, %r405, %r90;
	@%p22 bra 	$L__BB32_23;
$L__BB32_24:
	shr.u32 	%r406, %r5, 5;
	setp.ge.u32 	%p23, %r406, %r2;
	bar.sync 	0;
	@%p23 bra 	$L__BB32_99;
	mul.lo.s64 	%rd14, %rd70, %rd9;
$L__BB32_26:
	add.s32 	%r47, %r406, %r4;
	setp.ge.s32 	%p24, %r47, %r91;
	@%p24 bra 	$L__BB32_98;
	setp.lt.s32 	%p25, %r90, 17;
	mul.wide.u32 	%rd84, %r47, 8;
	add.s64 	%rd83, %rd32, %rd84;
	// begin inline asm
	ld.global.nc.s64 %rd82, [%rd83];
	// end inline asm
	mad.lo.s32 	%r146, %r406, 3072, %r36;
	mad.lo.s32 	%r147, %r406, 48, %r10;
	ld.shared.f32 	%f1, [%r147];
	ld.shared.f32 	%f2, [%r147+4];
	ld.shared.f32 	%f3, [%r147+8];
	ld.shared.f32 	%f4, [%r147+12];
	ld.shared.f32 	%f5, [%r147+16];
	ld.shared.f32 	%f6, [%r147+20];
	ld.shared.f32 	%f7, [%r147+24];
	ld.shared.f32 	%f8, [%r147+28];
	ld.shared.f32 	%f9, [%r147+32];
	ld.shared.f32 	%f10, [%r147+36];
	ld.shared.f32 	%f11, [%r147+40];
	ld.shared.f32 	%f12, [%r147+44];
	ld.shared.u64 	%rd16, [%r146];
	ld.shared.u64 	%rd17, [%r146+256];
	ld.shared.u64 	%rd18, [%r146+512];
	ld.shared.u64 	%rd19, [%r146+768];
	ld.shared.u64 	%rd20, [%r146+1024];
	ld.shared.u64 	%rd21, [%r146+1280];
	ld.shared.u64 	%rd22, [%r146+1536];
	ld.shared.u64 	%rd23, [%r146+1792];
	ld.shared.u64 	%rd24, [%r146+2048];
	ld.shared.u64 	%rd25, [%r146+2304];
	ld.shared.u64 	%rd26, [%r146+2560];
	ld.shared.u64 	%rd27, [%r146+2816];
	@%p25 bra 	$L__BB32_32;
	mov.f32 	%f682, 0f00000000;
	mov.u32 	%r423, %r9;
	mov.u32 	%r424, %r38;
	mov.u32 	%r425, %r37;
$L__BB32_29:
	setp.ne.s32 	%p26, %r6, 0;
	mov.b32 	%r426, 0;
	@%p26 bra 	$L__BB32_31;
	ld.shared.u32 	%r426, [%r423];
$L__BB32_31:
	shfl.sync.idx.b32	%r149|%p27, %r426, 0, 31, -1;
	add.s32 	%r85, %r425, 256;
	ld.shared.u64 	%rd85, [%r425];
	mov.b32 	%f58, %r149;
	and.b64  	%rd86, %rd16, %rd85;
	popc.b64 	%r150, %rd86;
	cvt.rn.f32.u32 	%f59, %r150;
	mul.f32 	%f60, %f58, %f59;
	fma.rn.f32 	%f61, %f1, %f60, %f682;
	and.b64  	%rd87, %rd17, %rd85;
	popc.b64 	%r151, %rd87;
	cvt.rn.f32.u32 	%f62, %r151;
	mul.f32 	%f63, %f58, %f62;
	fma.rn.f32 	%f64, %f2, %f63, %f61;
	and.b64  	%rd88, %rd18, %rd85;
	popc.b64 	%r152, %rd88;
	cvt.rn.f32.u32 	%f65, %r152;
	mul.f32 	%f66, %f58, %f65;
	fma.rn.f32 	%f67, %f3, %f66, %f64;
	and.b64  	%rd89, %rd19, %rd85;
	popc.b64 	%r153, %rd89;
	cvt.rn.f32.u32 	%f68, %r153;
	mul.f32 	%f69, %f58, %f68;
	fma.rn.f32 	%f70, %f4, %f69, %f67;
	and.b64  	%rd90, %rd20, %rd85;
	popc.b64 	%r154, %rd90;
	cvt.rn.f32.u32 	%f71, %r154;
	mul.f32 	%f72, %f58, %f71;
	fma.rn.f32 	%f73, %f5, %f72, %f70;
	and.b64  	%rd91, %rd21, %rd85;
	popc.b64 	%r155, %rd91;
	cvt.rn.f32.u32 	%f74, %r155;
	mul.f32 	%f75, %f58, %f74;
	fma.rn.f32 	%f76, %f6, %f75, %f73;
	and.b64  	%rd92, %rd22, %rd85;
	popc.b64 	%r156, %rd92;
	cvt.rn.f32.u32 	%f77, %r156;
	mul.f32 	%f78, %f58, %f77;
	fma.rn.f32 	%f79, %f7, %f78, %f76;
	and.b64  	%rd93, %rd23, %rd85;
	popc.b64 	%r157, %rd93;
	cvt.rn.f32.u32 	%f80, %r157;
	mul.f32 	%f81, %f58, %f80;
	fma.rn.f32 	%f82, %f8, %f81, %f79;
	and.b64  	%rd94, %rd24, %rd85;
	popc.b64 	%r158, %rd94;
	cvt.rn.f32.u32 	%f83, %r158;
	mul.f32 	%f84, %f58, %f83;
	fma.rn.f32 	%f85, %f9, %f84, %f82;
	and.b64  	%rd95, %rd25, %rd85;
	popc.b64 	%r159, %rd95;
	cvt.rn.f32.u32 	%f86, %r159;
	mul.f32 	%f87, %f58, %f86;
	fma.rn.f32 	%f88, %f10, %f87, %f85;
	and.b64  	%rd96, %rd26, %rd85;
	popc.b64 	%r160, %rd96;
	cvt.rn.f32.u32 	%f89, %r160;
	mul.f32 	%f90, %f58, %f89;
	fma.rn.f32 	%f91, %f11, %f90, %f88;
	and.b64  	%rd97, %rd27, %rd85;
	popc.b64 	%r161, %rd97;
	cvt.rn.f32.u32 	%f92, %r161;
	mul.f32 	%f93, %f58, %f92;
	fma.rn.f32 	%f682, %f12, %f93, %f91;
	add.s32 	%r424, %r424, 1;
	setp.ne.s32 	%p28, %r424, 0;
	add.s32 	%r423, %r423, 4;
	mov.u32 	%r425, %r85;
	@%p28 bra 	$L__BB32_29;
	bra.uni 	$L__BB32_96;
$L__BB32_32:
	setp.lt.s32 	%p29, %r90, 1;
	mov.f32 	%f682, 0f00000000;
	@%p29 bra 	$L__BB32_36;
	setp.ne.s32 	%p30, %r6, 0;
	mov.b32 	%r407, 0;
	@%p30 bra 	$L__BB32_35;
	ld.shared.u32 	%r407, [%r9];
$L__BB32_35:
	shfl.sync.idx.b32	%r163|%p31, %r407, 0, 31, -1;
	ld.shared.u64 	%rd98, [%r37];
	mov.b32 	%f95, %r163;
	and.b64  	%rd99, %rd16, %rd98;
	popc.b64 	%r164, %rd99;
	cvt.rn.f32.u32 	%f96, %r164;
	mul.f32 	%f97, %f95, %f96;
	fma.rn.f32 	%f98, %f1, %f97, 0f00000000;
	and.b64  	%rd100, %rd17, %rd98;
	popc.b64 	%r165, %rd100;
	cvt.rn.f32.u32 	%f99, %r165;
	mul.f32 	%f100, %f95, %f99;
	fma.rn.f32 	%f101, %f2, %f100, %f98;
	and.b64  	%rd101, %rd18, %rd98;
	popc.b64 	%r166, %rd101;
	cvt.rn.f32.u32 	%f102, %r166;
	mul.f32 	%f103, %f95, %f102;
	fma.rn.f32 	%f104, %f3, %f103, %f101;
	and.b64  	%rd102, %rd19, %rd98;
	popc.b64 	%r167, %rd102;
	cvt.rn.f32.u32 	%f105, %r167;
	mul.f32 	%f106, %f95, %f105;
	fma.rn.f32 	%f107, %f4, %f106, %f104;
	and.b64  	%rd103, %rd20, %rd98;
	popc.b64 	%r168, %rd103;
	cvt.rn.f32.u32 	%f108, %r168;
	mul.f32 	%f109, %f95, %f108;
	fma.rn.f32 	%f110, %f5, %f109, %f107;
	and.b64  	%rd104, %rd21, %rd98;
	popc.b64 	%r169, %rd104;
	cvt.rn.f32.u32 	%f111, %r169;
	mul.f32 	%f112, %f95, %f111;
	fma.rn.f32 	%f113, %f6, %f112, %f110;
	and.b64  	%rd105, %rd22, %rd98;
	popc.b64 	%r170, %rd105;
	cvt.rn.f32.u32 	%f114, %r170;
	mul.f32 	%f115, %f95, %f114;
	fma.rn.f32 	%f116, %f7, %f115, %f113;
	and.b64  	%rd106, %rd23, %rd98;
	popc.b64 	%r171, %rd106;
	cvt.rn.f32.u32 	%f117, %r171;
	mul.f32 	%f118, %f95, %f117;
	fma.rn.f32 	%f119, %f8, %f118, %f116;
	and.b64  	%rd107, %rd24, %rd98;
	popc.b64 	%r172, %rd107;
	cvt.rn.f32.u32 	%f120, %r172;
	mul.f32 	%f121, %f95, %f120;
	fma.rn.f32 	%f122, %f9, %f121, %f119;
	and.b64  	%rd108, %rd25, %rd98;
	popc.b64 	%r173, %rd108;
	cvt.rn.f32.u32 	%f123, %r173;
	mul.f32 	%f124, %f95, %f123;
	fma.rn.f32 	%f125, %f10, %f124, %f122;
	and.b64  	%rd109, %rd26, %rd98;
	popc.b64 	%r174, %rd109;
	cvt.rn.f32.u32 	%f126, %r174;
	mul.f32 	%f127, %f95, %f126;
	fma.rn.f32 	%f128, %f11, %f127, %f125;
	and.b64  	%rd110, %rd27, %rd98;
	popc.b64 	%r175, %rd110;
	cvt.rn.f32.u32 	%f129, %r175;
	mul.f32 	%f130, %f95, %f129;
	fma.rn.f32 	%f682, %f12, %f130, %f128;
$L__BB32_36:
	setp.lt.s32 	%p32, %r90, 2;
	@%p32 bra 	$L__BB32_40;
	setp.ne.s32 	%p33, %r6, 0;
	mov.b32 	%r408, 0;
	@%p33 bra 	$L__BB32_39;
	ld.shared.u32 	%r408, [%r9+4];
$L__BB32_39:
	shfl.sync.idx.b32	%r177|%p34, %r408, 0, 31, -1;
	ld.shared.u64 	%rd111, [%r37+256];
	mov.b32 	%f131, %r177;
	and.b64  	%rd112, %rd16, %rd111;
	popc.b64 	%r178, %rd112;
	cvt.rn.f32.u32 	%f132, %r178;
	mul.f32 	%f133, %f131, %f132;
	fma.rn.f32 	%f134, %f1, %f133, %f682;
	and.b64  	%rd113, %rd17, %rd111;
	popc.b64 	%r179, %rd113;
	cvt.rn.f32.u32 	%f135, %r179;
	mul.f32 	%f136, %f131, %f135;
	fma.rn.f32 	%f137, %f2, %f136, %f134;
	and.b64  	%rd114, %rd18, %rd111;
	popc.b64 	%r180, %rd114;
	cvt.rn.f32.u32 	%f138, %r180;
	mul.f32 	%f139, %f131, %f138;
	fma.rn.f32 	%f140, %f3, %f139, %f137;
	and.b64  	%rd115, %rd19, %rd111;
	popc.b64 	%r181, %rd115;
	cvt.rn.f32.u32 	%f141, %r181;
	mul.f32 	%f142, %f131, %f141;
	fma.rn.f32 	%f143, %f4, %f142, %f140;
	and.b64  	%rd116, %rd20, %rd111;
	popc.b64 	%r182, %rd116;
	cvt.rn.f32.u32 	%f144, %r182;
	mul.f32 	%f145, %f131, %f144;
	fma.rn.f32 	%f146, %f5, %f145, %f143;
	and.b64  	%rd117, %rd21, %rd111;
	popc.b64 	%r183, %rd117;
	cvt.rn.f32.u32 	%f147, %r183;
	mul.f32 	%f148, %f131, %f147;
	fma.rn.f32 	%f149, %f6, %f148, %f146;
	and.b64  	%rd118, %rd22, %rd111;
	popc.b64 	%r184, %rd118;
	cvt.rn.f32.u32 	%f150, %r184;
	mul.f32 	%f151, %f131, %f150;
	fma.rn.f32 	%f152, %f7, %f151, %f149;
	and.b64  	%rd119, %rd23, %rd111;
	popc.b64 	%r185, %rd119;
	cvt.rn.f32.u32 	%f153, %r185;
	mul.f32 	%f154, %f131, %f153;
	fma.rn.f32 	%f155, %f8, %f154, %f152;
	and.b64  	%rd120, %rd24, %rd111;
	popc.b64 	%r186, %rd120;
	cvt.rn.f32.u32 	%f156, %r186;
	mul.f32 	%f157, %f131, %f156;
	fma.rn.f32 	%f158, %f9, %f157, %f155;
	and.b64  	%rd121, %rd25, %rd111;
	popc.b64 	%r187, %rd121;
	cvt.rn.f32.u32 	%f159, %r187;
	mul.f32 	%f160, %f131, %f159;
	fma.rn.f32 	%f161, %f10, %f160, %f158;
	and.b64  	%rd122, %rd26, %rd111;
	popc.b64 	%r188, %rd122;
	cvt.rn.f32.u32 	%f162, %r188;
	mul.f32 	%f163, %f131, %f162;
	fma.rn.f32 	%f164, %f11, %f163, %f161;
	and.b64  	%rd123, %rd27, %rd111;
	popc.b64 	%r189, %rd123;
	cvt.rn.f32.u32 	%f165, %r189;
	mul.f32 	%f166, %f131, %f165;
	fma.rn.f32 	%f682, %f12, %f166, %f164;
$L__BB32_40:
	setp.lt.s32 	%p35, %r90, 3;
	@%p35 bra 	$L__BB32_44;
	setp.ne.s32 	%p36, %r6, 0;
	mov.b32 	%r409, 0;
	@%p36 bra 	$L__BB32_43;
	ld.shared.u32 	%r409, [%r9+8];
$L__BB32_43:
	shfl.sync.idx.b32	%r191|%p37, %r409, 0, 31, -1;
	ld.shared.u64 	%rd124, [%r37+512];
	mov.b32 	%f167, %r191;
	and.b64  	%rd125, %rd16, %rd124;
	popc.b64 	%r192, %rd125;
	cvt.rn.f32.u32 	%f168, %r192;
	mul.f32 	%f169, %f167, %f168;
	fma.rn.f32 	%f170, %f1, %f169, %f682;
	and.b64  	%rd126, %rd17, %rd124;
	popc.b64 	%r193, %rd126;
	cvt.rn.f32.u32 	%f171, %r193;
	mul.f32 	%f172, %f167, %f171;
	fma.rn.f32 	%f173, %f2, %f172, %f170;
	and.b64  	%rd127, %rd18, %rd124;
	popc.b64 	%r194, %rd127;
	cvt.rn.f32.u32 	%f174, %r194;
	mul.f32 	%f175, %f167, %f174;
	fma.rn.f32 	%f176, %f3, %f175, %f173;
	and.b64  	%rd128, %rd19, %rd124;
	popc.b64 	%r195, %rd128;
	cvt.rn.f32.u32 	%f177, %r195;
	mul.f32 	%f178, %f167, %f177;
	fma.rn.f32 	%f179, %f4, %f178, %f176;
	and.b64  	%rd129, %rd20, %rd124;
	popc.b64 	%r196, %rd129;
	cvt.rn.f32.u32 	%f180, %r196;
	mul.f32 	%f181, %f167, %f180;
	fma.rn.f32 	%f182, %f5, %f181, %f179;
	and.b64  	%rd130, %rd21, %rd124;
	popc.b64 	%r197, %rd130;
	cvt.rn.f32.u32 	%f183, %r197;
	mul.f32 	%f184, %f167, %f183;
	fma.rn.f32 	%f185, %f6, %f184, %f182;
	and.b64  	%rd131, %rd22, %rd124;
	popc.b64 	%r198, %rd131;
	cvt.rn.f32.u32 	%f186, %r198;
	mul.f32 	%f187, %f167, %f186;
	fma.rn.f32 	%f188, %f7, %f187, %f185;
	and.b64  	%rd132, %rd23, %rd124;
	popc.b64 	%r199, %rd132;
	cvt.rn.f32.u32 	%f189, %r199;
	mul.f32 	%f190, %f167, %f189;
	fma.rn.f32 	%f191, %f8, %f190, %f188;
	and.b64  	%rd133, %rd24, %rd124;
	popc.b64 	%r200, %rd133;
	cvt.rn.f32.u32 	%f192, %r200;
	mul.f32 	%f193, %f167, %f192;
	fma.rn.f32 	%f194, %f9, %f193, %f191;
	and.b64  	%rd134, %rd25, %rd124;
	popc.b64 	%r201, %rd134;
	cvt.rn.f32.u32 	%f195, %r201;
	mul.f32 	%f196, %f167, %f195;
	fma.rn.f32 	%f197, %f10, %f196, %f194;
	and.b64  	%rd135, %rd26, %rd124;
	popc.b64 	%r202, %rd135;
	cvt.rn.f32.u32 	%f198, %r202;
	mul.f32 	%f199, %f167, %f198;
	fma.rn.f32 	%f200, %f11, %f199, %f197;
	and.b64  	%rd136, %rd27, %rd124;
	popc.b64 	%r203, %rd136;
	cvt.rn.f32.u32 	%f201, %r203;
	mul.f32 	%f202, %f167, %f201;
	fma.rn.f32 	%f682, %f12, %f202, %f200;
$L__BB32_44:
	setp.lt.s32 	%p38, %r90, 4;
	@%p38 bra 	$L__BB32_48;
	setp.ne.s32 	%p39, %r6, 0;
	mov.b32 	%r410, 0;
	@%p39 bra 	$L__BB32_47;
	ld.shared.u32 	%r410, [%r9+12];
$L__BB32_47:
	shfl.sync.idx.b32	%r205|%p40, %r410, 0, 31, -1;
	ld.shared.u64 	%rd137, [%r37+768];
	mov.b32 	%f203, %r205;
	and.b64  	%rd138, %rd16, %rd137;
	popc.b64 	%r206, %rd138;
	cvt.rn.f32.u32 	%f204, %r206;
	mul.f32 	%f205, %f203, %f204;
	fma.rn.f32 	%f206, %f1, %f205, %f682;
	and.b64  	%rd139, %rd17, %rd137;
	popc.b64 	%r207, %rd139;
	cvt.rn.f32.u32 	%f207, %r207;
	mul.f32 	%f208, %f203, %f207;
	fma.rn.f32 	%f209, %f2, %f208, %f206;
	and.b64  	%rd140, %rd18, %rd137;
	popc.b64 	%r208, %rd140;
	cvt.rn.f32.u32 	%f210, %r208;
	mul.f32 	%f211, %f203, %f210;
	fma.rn.f32 	%f212, %f3, %f211, %f209;
	and.b64  	%rd141, %rd19, %rd137;
	popc.b64 	%r209, %rd141;
	cvt.rn.f32.u32 	%f213, %r209;
	mul.f32 	%f214, %f203, %f213;
	fma.rn.f32 	%f215, %f4, %f214, %f212;
	and.b64  	%rd142, %rd20, %rd137;
	popc.b64 	%r210, %rd142;
	cvt.rn.f32.u32 	%f216, %r210;
	mul.f32 	%f217, %f203, %f216;
	fma.rn.f32 	%f218, %f5, %f217, %f215;
	and.b64  	%rd143, %rd21, %rd137;
	popc.b64 	%r211, %rd143;
	cvt.rn.f32.u32 	%f219, %r211;
	mul.f32 	%f220, %f203, %f219;
	fma.rn.f32 	%f221, %f6, %f220, %f218;
	and.b64  	%rd144, %rd22, %rd137;
	popc.b64 	%r212, %rd144;
	cvt.rn.f32.u32 	%f222, %r212;
	mul.f32 	%f223, %f203, %f222;
	fma.rn.f32 	%f224, %f7, %f223, %f221;
	and.b64  	%rd145, %rd23, %rd137;
	popc.b64 	%r213, %rd145;
	cvt.rn.f32.u32 	%f225, %r213;
	mul.f32 	%f226, %f203, %f225;
	fma.rn.f32 	%f227, %f8, %f226, %f224;
	and.b64  	%rd146, %rd24, %rd137;
	popc.b64 	%r214, %rd146;
	cvt.rn.f32.u32 	%f228, %r214;
	mul.f32 	%f229, %f203, %f228;
	fma.rn.f32 	%f230, %f9, %f229, %f227;
	and.b64  	%rd147, %rd25, %rd137;
	popc.b64 	%r215, %rd147;
	cvt.rn.f32.u32 	%f231, %r215;
	mul.f32 	%f232, %f203, %f231;
	fma.rn.f32 	%f233, %f10, %f232, %f230;
	and.b64  	%rd148, %rd26, %rd137;
	popc.b64 	%r216, %rd148;
	cvt.rn.f32.u32 	%f234, %r216;
	mul.f32 	%f235, %f203, %f234;
	fma.rn.f32 	%f236, %f11, %f235, %f233;
	and.b64  	%rd149, %rd27, %rd137;
	popc.b64 	%r217, %rd149;
	cvt.rn.f32.u32 	%f237, %r217;
	mul.f32 	%f238, %f203, %f237;
	fma.rn.f32 	%f682, %f12, %f238, %f236;
$L__BB32_48:
	setp.lt.s32 	%p41, %r90, 5;
	@%p41 bra 	$L__BB32_52;
	setp.ne.s32 	%p42, %r6, 0;
	mov.b32 	%r411, 0;
	@%p42 bra 	$L__BB32_51;
	ld.shared.u32 	%r411, [%r9+16];
$L__BB32_51:
	shfl.sync.idx.b32	%r219|%p43, %r411, 0, 31, -1;
	ld.shared.u64 	%rd150, [%r37+1024];
	mov.b32 	%f239, %r219;
	and.b64  	%rd151, %rd16, %rd150;
	popc.b64 	%r220, %rd151;
	cvt.rn.f32.u32 	%f240, %r220;
	mul.f32 	%f241, %f239, %f240;
	fma.rn.f32 	%f242, %f1, %f241, %f682;
	and.b64  	%rd152, %rd17, %rd150;
	popc.b64 	%r221, %rd152;
	cvt.rn.f32.u32 	%f243, %r221;
	mul.f32 	%f244, %f239, %f243;
	fma.rn.f32 	%f245, %f2, %f244, %f242;
	and.b64  	%rd153, %rd18, %rd150;
	popc.b64 	%r222, %rd153;
	cvt.rn.f32.u32 	%f246, %r222;
	mul.f32 	%f247, %f239, %f246;
	fma.rn.f32 	%f248, %f3, %f247, %f245;
	and.b64  	%rd154, %rd19, %rd150;
	popc.b64 	%r223, %rd154;
	cvt.rn.f32.u32 	%f249, %r223;
	mul.f32 	%f250, %f239, %f249;
	fma.rn.f32 	%f251, %f4, %f250, %f248;
	and.b64  	%rd155, %rd20, %rd150;
	popc.b64 	%r224, %rd155;
	cvt.rn.f32.u32 	%f252, %r224;
	mul.f32 	%f253, %f239, %f252;
	fma.rn.f32 	%f254, %f5, %f253, %f251;
	and.b64  	%rd156, %rd21, %rd150;
	popc.b64 	%r225, %rd156;
	cvt.rn.f32.u32 	%f255, %r225;
	mul.f32 	%f256, %f239, %f255;
	fma.rn.f32 	%f257, %f6, %f256, %f254;
	and.b64  	%rd157, %rd22, %rd150;
	popc.b64 	%r226, %rd157;
	cvt.rn.f32.u32 	%f258, %r226;
	mul.f32 	%f259, %f239, %f258;
	fma.rn.f32 	%f260, %f7, %f259, %f257;
	and.b64  	%rd158, %rd23, %rd150;
	popc.b64 	%r227, %rd158;
	cvt.rn.f32.u32 	%f261, %r227;
	mul.f32 	%f262, %f239, %f261;
	fma.rn.f32 	%f263, %f8, %f262, %f260;
	and.b64  	%rd159, %rd24, %rd150;
	popc.b64 	%r228, %rd159;
	cvt.rn.f32.u32 	%f264, %r228;
	mul.f32 	%f265, %f239, %f264;
	fma.rn.f32 	%f266, %f9, %f265, %f263;
	and.b64  	%rd160, %rd25, %rd150;
	popc.b64 	%r229, %rd160;
	cvt.rn.f32.u32 	%f267, %r229;
	mul.f32 	%f268, %f239, %f267;
	fma.rn.f32 	%f269, %f10, %f268, %f266;
	and.b64  	%rd161, %rd26, %rd150;
	popc.b64 	%r230, %rd161;
	cvt.rn.f32.u32 	%f270, %r230;
	mul.f32 	%f271, %f239, %f270;
	fma.rn.f32 	%f272, %f11, %f271, %f269;
	and.b64  	%rd162, %rd27, %rd150;
	popc.b64 	%r231, %rd162;
	cvt.rn.f32.u32 	%f273, %r231;
	mul.f32 	%f274, %f239, %f273;
	fma.rn.f32 	%f682, %f12, %f274, %f272;
$L__BB32_52:
	setp.lt.s32 	%p44, %r90, 6;
	@%p44 bra 	$L__BB32_56;
	setp.ne.s32 	%p45, %r6, 0;
	mov.b32 	%r412, 0;
	@%p45 bra 	$L__BB32_55;
	ld.shared.u32 	%r412, [%r9+20];
$L__BB32_55:
	shfl.sync.idx.b32	%r233|%p46, %r412, 0, 31, -1;
	ld.shared.u64 	%rd163, [%r37+1280];
	mov.b32 	%f275, %r233;
	and.b64  	%rd164, %rd16, %rd163;
	popc.b64 	%r234, %rd164;
	cvt.rn.f32.u32 	%f276, %r234;
	mul.f32 	%f277, %f275, %f276;
	fma.rn.f32 	%f278, %f1, %f277, %f682;
	and.b64  	%rd165, %rd17, %rd163;
	popc.b64 	%r235, %rd165;
	cvt.rn.f32.u32 	%f279, %r235;
	mul.f32 	%f280, %f275, %f279;
	fma.rn.f32 	%f281, %f2, %f280, %f278;
	and.b64  	%rd166, %rd18, %rd163;
	popc.b64 	%r236, %rd166;
	cvt.rn.f32.u32 	%f282, %r236;
	mul.f32 	%f283, %f275, %f282;
	fma.rn.f32 	%f284, %f3, %f283, %f281;
	and.b64  	%rd167, %rd19, %rd163;
	popc.b64 	%r237, %rd167;
	cvt.rn.f32.u32 	%f285, %r237;
	mul.f32 	%f286, %f275, %f285;
	fma.rn.f32 	%f287, %f4, %f286, %f284;
	and.b64  	%rd168, %rd20, %rd163;
	popc.b64 	%r238, %rd168;
	cvt.rn.f32.u32 	%f288, %r238;
	mul.f32 	%f289, %f275, %f288;
	fma.rn.f32 	%f290, %f5, %f289, %f287;
	and.b64  	%rd169, %rd21, %rd163;
	popc.b64 	%r239, %rd169;
	cvt.rn.f32.u32 	%f291, %r239;
	mul.f32 	%f292, %f275, %f291;
	fma.rn.f32 	%f293, %f6, %f292, %f290;
	and.b64  	%rd170, %rd22, %rd163;
	popc.b64 	%r240, %rd170;
	cvt.rn.f32.u32 	%f294, %r240;
	mul.f32 	%f295, %f275, %f294;
	fma.rn.f32 	%f296, %f7, %f295, %f293;
	and.b64  	%rd171, %rd23, %rd163;
	popc.b64 	%r241, %rd171;
	cvt.rn.f32.u32 	%f297, %r241;
	mul.f32 	%f298, %f275, %f297;
	fma.rn.f32 	%f299, %f8, %f298, %f296;
	and.b64  	%rd172, %rd24, %rd163;
	popc.b64 	%r242, %rd172;
	cvt.rn.f32.u32 	%f300, %r242;
	mul.f32 	%f301, %f275, %f300;
	fma.rn.f32 	%f302, %f9, %f301, %f299;
	and.b64  	%rd173, %rd25, %rd163;
	popc.b64 	%r243, %rd173;
	cvt.rn.f32.u32 	%f303, %r243;
	mul.f32 	%f304, %f275, %f303;
	fma.rn.f32 	%f305, %f10, %f304, %f302;
	and.b64  	%rd174, %rd26, %rd163;
	popc.b64 	%r244, %rd174;
	cvt.rn.f32.u32 	%f306, %r244;
	mul.f32 	%f307, %f275, %f306;
	fma.rn.f32 	%f308, %f11, %f307, %f305;
	and.b64  	%rd175, %rd27, %rd163;
	popc.b64 	%r245, %rd175;
	cvt.rn.f32.u32 	%f309, %r245;
	mul.f32 	%f310, %f275, %f309;
	fma.rn.f32 	%f682, %f12, %f310, %f308;
$L__BB32_56:
	setp.lt.s32 	%p47, %r90, 7;
	@%p47 bra 	$L__BB32_60;
	setp.ne.s32 	%p48, %r6, 0;
	mov.b32 	%r413, 0;
	@%p48 bra 	$L__BB32_59;
	ld.shared.u32 	%r413, [%r9+24];
$L__BB32_59:
	shfl.sync.idx.b32	%r247|%p49, %r413, 0, 31, -1;
	ld.shared.u64 	%rd176, [%r37+1536];
	mov.b32 	%f311, %r247;
	and.b64  	%rd177, %rd16, %rd176;
	popc.b64 	%r248, %rd177;
	cvt.rn.f32.u32 	%f312, %r248;
	mul.f32 	%f313, %f311, %f312;
	fma.rn.f32 	%f314, %f1, %f313, %f682;
	and.b64  	%rd178, %rd17, %rd176;
	popc.b64 	%r249, %rd178;
	cvt.rn.f32.u32 	%f315, %r249;
	mul.f32 	%f316, %f311, %f315;
	fma.rn.f32 	%f317, %f2, %f316, %f314;
	and.b64  	%rd179, %rd18, %rd176;
	popc.b64 	%r250, %rd179;
	cvt.rn.f32.u32 	%f318, %r250;
	mul.f32 	%f319, %f311, %f318;
	fma.rn.f32 	%f320, %f3, %f319, %f317;
	and.b64  	%rd180, %rd19, %rd176;
	popc.b64 	%r251, %rd180;
	cvt.rn.f32.u32 	%f321, %r251;
	mul.f32 	%f322, %f311, %f321;
	fma.rn.f32 	%f323, %f4, %f322, %f320;
	and.b64  	%rd181, %rd20, %rd176;
	popc.b64 	%r252, %rd181;
	cvt.rn.f32.u32 	%f324, %r252;
	mul.f32 	%f325, %f311, %f324;
	fma.rn.f32 	%f326, %f5, %f325, %f323;
	and.b64  	%rd182, %rd21, %rd176;
	popc.b64 	%r253, %rd182;
	cvt.rn.f32.u32 	%f327, %r253;
	mul.f32 	%f328, %f311, %f327;
	fma.rn.f32 	%f329, %f6, %f328, %f326;
	and.b64  	%rd183, %rd22, %rd176;
	popc.b64 	%r254, %rd183;
	cvt.rn.f32.u32 	%f330, %r254;
	mul.f32 	%f331, %f311, %f330;
	fma.rn.f32 	%f332, %f7, %f331, %f329;
	and.b64  	%rd184, %rd23, %rd176;
	popc.b64 	%r255, %rd184;
	cvt.rn.f32.u32 	%f333, %r255;
	mul.f32 	%f334, %f311, %f333;
	fma.rn.f32 	%f335, %f8, %f334, %f332;
	and.b64  	%rd185, %rd24, %rd176;
	popc.b64 	%r256, %rd185;
	cvt.rn.f32.u32 	%f336, %r256;
	mul.f32 	%f337, %f311, %f336;
	fma.rn.f32 	%f338, %f9, %f337, %f335;
	and.b64  	%rd186, %rd25, %rd176;
	popc.b64 	%r257, %rd186;
	cvt.rn.f32.u32 	%f339, %r257;
	mul.f32 	%f340, %f311, %f339;
	fma.rn.f32 	%f341, %f10, %f340, %f338;
	and.b64  	%rd187, %rd26, %rd176;
	popc.b64 	%r258, %rd187;
	cvt.rn.f32.u32 	%f342, %r258;
	mul.f32 	%f343, %f311, %f342;
	fma.rn.f32 	%f344, %f11, %f343, %f341;
	and.b64  	%rd188, %rd27, %rd176;
	popc.b64 	%r259, %rd188;
	cvt.rn.f32.u32 	%f345, %r259;
	mul.f32 	%f346, %f311, %f345;
	fma.rn.f32 	%f682, %f12, %f346, %f344;
$L__BB32_60:
	setp.lt.s32 	%p50, %r90, 8;
	@%p50 bra 	$L__BB32_64;
	setp.ne.s32 	%p51, %r6, 0;
	mov.b32 	%r414, 0;
	@%p51 bra 	$L__BB32_63;
	ld.shared.u32 	%r414, [%r9+28];
$L__BB32_63:
	shfl.sync.idx.b32	%r261|%p52, %r414, 0, 31, -1;
	ld.shared.u64 	%rd189, [%r37+1792];
	mov.b32 	%f347, %r261;
	and.b64  	%rd190, %rd16, %rd189;
	popc.b64 	%r262, %rd190;
	cvt.rn.f32.u32 	%f348, %r262;
	mul.f32 	%f349, %f347, %f348;
	fma.rn.f32 	%f350, %f1, %f349, %f682;
	and.b64  	%rd191, %rd17, %rd189;
	popc.b64 	%r263, %rd191;
	cvt.rn.f32.u32 	%f351, %r263;
	mul.f32 	%f352, %f347, %f351;
	fma.rn.f32 	%f353, %f2, %f352, %f350;
	and.b64  	%rd192, %rd18, %rd189;
	popc.b64 	%r264, %rd192;
	cvt.rn.f32.u32 	%f354, %r264;
	mul.f32 	%f355, %f347, %f354;
	fma.rn.f32 	%f356, %f3, %f355, %f353;
	and.b64  	%rd193, %rd19, %rd189;
	popc.b64 	%r265, %rd193;
	cvt.rn.f32.u32 	%f357, %r265;
	mul.f32 	%f358, %f347, %f357;
	fma.rn.f32 	%f359, %f4, %f358, %f356;
	and.b64  	%rd194, %rd20, %rd189;
	popc.b64 	%r266, %rd194;
	cvt.rn.f32.u32 	%f360, %r266;
	mul.f32 	%f361, %f347, %f360;
	fma.rn.f32 	%f362, %f5, %f361, %f359;
	and.b64  	%rd195, %rd21, %rd189;
	popc.b64 	%r267, %rd195;
	cvt.rn.f32.u32 	%f363, %r267;
	mul.f32 	%f364, %f347, %f363;
	fma.rn.f32 	%f365, %f6, %f364, %f362;
	and.b64  	%rd196, %rd22, %rd189;
	popc.b64 	%r268, %rd196;
	cvt.rn.f32.u32 	%f366, %r268;
	mul.f32 	%f367, %f347, %f366;
	fma.rn.f32 	%f368, %f7, %f367, %f365;
	and.b64  	%rd197, %rd23, %rd189;
	popc.b64 	%r269, %rd197;
	cvt.rn.f32.u32 	%f369, %r269;
	mul.f32 	%f370, %f347, %f369;
	fma.rn.f32 	%f371, %f8, %f370, %f368;
	and.b64  	%rd198, %rd24, %rd189;
	popc.b64 	%r270, %rd198;
	cvt.rn.f32.u32 	%f372, %r270;
	mul.f32 	%f373, %f347, %f372;
	fma.rn.f32 	%f374, %f9, %f373, %f371;
	and.b64  	%rd199, %rd25, %rd189;
	popc.b64 	%r271, %rd199;
	cvt.rn.f32.u32 	%f375, %r271;
	mul.f32 	%f376, %f347, %f375;
	fma.rn.f32 	%f377, %f10, %f376, %f374;
	and.b64  	%rd200, %rd26, %rd189;
	popc.b64 	%r272, %rd200;
	cvt.rn.f32.u32 	%f378, %r272;
	mul.f32 	%f379, %f347, %f378;
	fma.rn.f32 	%f380, %f11, %f379, %f377;
	and.b64  	%rd201, %rd27, %rd189;
	popc.b64 	%r273, %rd201;
	cvt.rn.f32.u32 	%f381, %r273;
	mul.f32 	%f382, %f347, %f381;
	fma.rn.f32 	%f682, %f12, %f382, %f380;
$L__BB32_64:
	setp.lt.s32 	%p53, %r90, 9;
	@%p53 bra 	$L__BB32_68;
	setp.ne.s32 	%p54, %r6, 0;
	mov.b32 	%r415, 0;
	@%p54 bra 	$L__BB32_67;
	ld.shared.u32 	%r415, [%r9+32];
$L__BB32_67:
	shfl.sync.idx.b32	%r275|%p55, %r415, 0, 31, -1;
	ld.shared.u64 	%rd202, [%r37+2048];
	mov.b32 	%f383, %r275;
	and.b64  	%rd203, %rd16, %rd202;
	popc.b64 	%r276, %rd203;
	cvt.rn.f32.u32 	%f384, %r276;
	mul.f32 	%f385, %f383, %f384;
	fma.rn.f32 	%f386, %f1, %f385, %f682;
	and.b64  	%rd204, %rd17, %rd202;
	popc.b64 	%r277, %rd204;
	cvt.rn.f32.u32 	%f387, %r277;
	mul.f32 	%f388, %f383, %f387;
	fma.rn.f32 	%f389, %f2, %f388, %f386;
	and.b64  	%rd205, %rd18, %rd202;
	popc.b64 	%r278, %rd205;
	cvt.rn.f32.u32 	%f390, %r278;
	mul.f32 	%f391, %f383, %f390;
	fma.rn.f32 	%f392, %f3, %f391, %f389;
	and.b64  	%rd206, %rd19, %rd202;
	popc.b64 	%r279, %rd206;
	cvt.rn.f32.u32 	%f393, %r279;
	mul.f32 	%f394, %f383, %f393;
	fma.rn.f32 	%f395, %f4, %f394, %f392;
	and.b64  	%rd207, %rd20, %rd202;
	popc.b64 	%r280, %rd207;
	cvt.rn.f32.u32 	%f396, %r280;
	mul.f32 	%f397, %f383, %f396;
	fma.rn.f32 	%f398, %f5, %f397, %f395;
	and.b64  	%rd208, %rd21, %rd202;
	popc.b64 	%r281, %rd208;
	cvt.rn.f32.u32 	%f399, %r281;
	mul.f32 	%f400, %f383, %f399;
	fma.rn.f32 	%f401, %f6, %f400, %f398;
	and.b64  	%rd209, %rd22, %rd202;
	popc.b64 	%r282, %rd209;
	cvt.rn.f32.u32 	%f402, %r282;
	mul.f32 	%f403, %f383, %f402;
	fma.rn.f32 	%f404, %f7, %f403, %f401;
	and.b64  	%rd210, %rd23, %rd202;
	popc.b64 	%r283, %rd210;
	cvt.rn.f32.u32 	%f405, %r283;
	mul.f32 	%f406, %f383, %f405;
	fma.rn.f32 	%f407, %f8, %f406, %f404;
	and.b64  	%rd211, %rd24, %rd202;
	popc.b64 	%r284, %rd211;
	cvt.rn.f32.u32 	%f408, %r284;
	mul.f32 	%f409, %f383, %f408;
	fma.rn.f32 	%f410, %f9, %f409, %f407;
	and.b64  	%rd212, %rd25, %rd202;
	popc.b64 	%r285, %rd212;
	cvt.rn.f32.u32 	%f411, %r285;
	mul.f32 	%f412, %f383, %f411;
	fma.rn.f32 	%f413, %f10, %f412, %f410;
	and.b64  	%rd213, %rd26, %rd202;
	popc.b64 	%r286, %rd213;
	cvt.rn.f32.u32 	%f414, %r286;
	mul.f32 	%f415, %f383, %f414;
	fma.rn.f32 	%f416, %f11, %f415, %f413;
	and.b64  	%rd214, %rd27, %rd202;
	popc.b64 	%r287, %rd214;
	cvt.rn.f32.u32 	%f417, %r287;
	mul.f32 	%f418, %f383, %f417;
	fma.rn.f32 	%f682, %f12, %f418, %f416;
$L__BB32_68:
	setp.lt.s32 	%p56, %r90, 10;
	@%p56 bra 	$L__BB32_72;
	setp.ne.s32 	%p57, %r6, 0;
	mov.b32 	%r416, 0;
	@%p57 bra 	$L__BB32_71;
	ld.shared.u32 	%r416, [%r9+36];
$L__BB32_71:
	shfl.sync.idx.b32	%r289|%p58, %r416, 0, 31, -1;
	ld.shared.u64 	%rd215, [%r37+2304];
	mov.b32 	%f419, %r289;
	and.b64  	%rd216, %rd16, %rd215;
	popc.b64 	%r290, %rd216;
	cvt.rn.f32.u32 	%f420, %r290;
	mul.f32 	%f421, %f419, %f420;
	fma.rn.f32 	%f422, %f1, %f421, %f682;
	and.b64  	%rd217, %rd17, %rd215;
	popc.b64 	%r291, %rd217;
	cvt.rn.f32.u32 	%f423, %r291;
	mul.f32 	%f424, %f419, %f423;
	fma.rn.f32 	%f425, %f2, %f424, %f422;
	and.b64  	%rd218, %rd18, %rd215;
	popc.b64 	%r292, %rd218;
	cvt.rn.f32.u32 	%f426, %r292;
	mul.f32 	%f427, %f419, %f426;
	fma.rn.f32 	%f428, %f3, %f427, %f425;
	and.b64  	%rd219, %rd19, %rd215;
	popc.b64 	%r293, %rd219;
	cvt.rn.f32.u32 	%f429, %r293;
	mul.f32 	%f430, %f419, %f429;
	fma.rn.f32 	%f431, %f4, %f430, %f428;
	and.b64  	%rd220, %rd20, %rd215;
	popc.b64 	%r294, %rd220;
	cvt.rn.f32.u32 	%f432, %r294;
	mul.f32 	%f433, %f419, %f432;
	fma.rn.f32 	%f434, %f5, %f433, %f431;
	and.b64  	%rd221, %rd21, %rd215;
	popc.b64 	%r295, %rd221;
	cvt.rn.f32.u32 	%f435, %r295;
	mul.f32 	%f436, %f419, %f435;
	fma.rn.f32 	%f437, %f6, %f436, %f434;
	and.b64  	%rd222, %rd22, %rd215;
	popc.b64 	%r296, %rd222;
	cvt.rn.f32.u32 	%f438, %r296;
	mul.f32 	%f439, %f419, %f438;
	fma.rn.f32 	%f440, %f7, %f439, %f437;
	and.b64  	%rd223, %rd23, %rd215;
	popc.b64 	%r297, %rd223;
	cvt.rn.f32.u32 	%f441, %r297;
	mul.f32 	%f442, %f419, %f441;
	fma.rn.f32 	%f443, %f8, %f442, %f440;
	and.b64  	%rd224, %rd24, %rd215;
	popc.b64 	%r298, %rd224;
	cvt.rn.f32.u32 	%f444, %r298;
	mul.f32 	%f445, %f419, %f444;
	fma.rn.f32 	%f446, %f9, %f445, %f443;
	and.b64  	%rd225, %rd25, %rd215;
	popc.b64 	%r299, %rd225;
	cvt.rn.f32.u32 	%f447, %r299;
	mul.f32 	%f448, %f419, %f447;
	fma.rn.f32 	%f449, %f10, %f448, %f446;
	and.b64  	%rd226, %rd26, %rd215;
	popc.b64 	%r300, %rd226;
	cvt.rn.f32.u32 	%f450, %r300;
	mul.f32 	%f451, %f419, %f450;
	fma.rn.f32 	%f452, %f11, %f451, %f449;
	and.b64  	%rd227, %rd27, %rd215;
	popc.b64 	%r301, %rd227;
	cvt.rn.f32.u32 	%f453, %r301;
	mul.f32 	%f454, %f419, %f453;
	fma.rn.f32 	%f682, %f12, %f454, %f452;
$L__BB32_72:
	setp.lt.s32 	%p59, %r90, 11;
	@%p59 bra 	$L__BB32_76;
	setp.ne.s32 	%p60, %r6, 0;
	mov.b32 	%r417, 0;
	@%p60 bra 	$L__BB32_75;
	ld.shared.u32 	%r417, [%r9+40];
$L__BB32_75:
	shfl.sync.idx.b32	%r303|%p61, %r417, 0, 31, -1;
	ld.shared.u64 	%rd228, [%r37+2560];
	mov.b32 	%f455, %r303;
	and.b64  	%rd229, %rd16, %rd228;
	popc.b64 	%r304, %rd229;
	cvt.rn.f32.u32 	%f456, %r304;
	mul.f32 	%f457, %f455, %f456;
	fma.rn.f32 	%f458, %f1, %f457, %f682;
	and.b64  	%rd230, %rd17, %rd228;
	popc.b64 	%r305, %rd230;
	cvt.rn.f32.u32 	%f459, %r305;
	mul.f32 	%f460, %f455, %f459;
	fma.rn.f32 	%f461, %f2, %f460, %f458;
	and.b64  	%rd231, %rd18, %rd228;
	popc.b64 	%r306, %rd231;
	cvt.rn.f32.u32 	%f462, %r306;
	mul.f32 	%f463, %f455, %f462;
	fma.rn.f32 	%f464, %f3, %f463, %f461;
	and.b64  	%rd232, %rd19, %rd228;
	popc.b64 	%r307, %rd232;
	cvt.rn.f32.u32 	%f465, %r307;
	mul.f32 	%f466, %f455, %f465;
	fma.rn.f32 	%f467, %f4, %f466, %f464;
	and.b64  	%rd233, %rd20, %rd228;
	popc.b64 	%r308, %rd233;
	cvt.rn.f32.u32 	%f468, %r308;
	mul.f32 	%f469, %f455, %f468;
	fma.rn.f32 	%f470, %f5, %f469, %f467;
	and.b64  	%rd234, %rd21, %rd228;
	popc.b64 	%r309, %rd234;
	cvt.rn.f32.u32 	%f471, %r309;
	mul.f32 	%f472, %f455, %f471;
	fma.rn.f32 	%f473, %f6, %f472, %f470;
	and.b64  	%rd235, %rd22, %rd228;
	popc.b64 	%r310, %rd235;
	cvt.rn.f32.u32 	%f474, %r310;
	mul.f32 	%f475, %f455, %f474;
	fma.rn.f32 	%f476, %f7, %f475, %f473;
	and.b64  	%rd236, %rd23, %rd228;
	popc.b64 	%r311, %rd236;
	cvt.rn.f32.u32 	%f477, %r311;
	mul.f32 	%f478, %f455, %f477;
	fma.rn.f32 	%f479, %f8, %f478, %f476;
	and.b64  	%rd237, %rd24, %rd228;
	popc.b64 	%r312, %rd237;
	cvt.rn.f32.u32 	%f480, %r312;
	mul.f32 	%f481, %f455, %f480;
	fma.rn.f32 	%f482, %f9, %f481, %f479;
	and.b64  	%rd238, %rd25, %rd228;
	popc.b64 	%r313, %rd238;
	cvt.rn.f32.u32 	%f483, %r313;
	mul.f32 	%f484, %f455, %f483;
	fma.rn.f32 	%f485, %f10, %f484, %f482;
	and.b64  	%rd239, %rd26, %rd228;
	popc.b64 	%r314, %rd239;
	cvt.rn.f32.u32 	%f486, %r314;
	mul.f32 	%f487, %f455, %f486;
	fma.rn.f32 	%f488, %f11, %f487, %f485;
	and.b64  	%rd240, %rd27, %rd228;
	popc.b64 	%r315, %rd240;
	cvt.rn.f32.u32 	%f489, %r315;
	mul.f32 	%f490, %f455, %f489;
	fma.rn.f32 	%f682, %f12, %f490, %f488;
$L__BB32_76:
	setp.lt.s32 	%p62, %r90, 12;
	@%p62 bra 	$L__BB32_80;
	setp.ne.s32 	%p63, %r6, 0;
	mov.b32 	%r418, 0;
	@%p63 bra 	$L__BB32_79;
	ld.shared.u32 	%r418, [%r9+44];
$L__BB32_79:
	shfl.sync.idx.b32	%r317|%p64, %r418, 0, 31, -1;
	ld.shared.u64 	%rd241, [%r37+2816];
	mov.b32 	%f491, %r317;
	and.b64  	%rd242, %rd16, %rd241;
	popc.b64 	%r318, %rd242;
	cvt.rn.f32.u32 	%f492, %r318;
	mul.f32 	%f493, %f491, %f492;
	fma.rn.f32 	%f494, %f1, %f493, %f682;
	and.b64  	%rd243, %rd17, %rd241;
	popc.b64 	%r319, %rd243;
	cvt.rn.f32.u32 	%f495, %r319;
	mul.f32 	%f496, %f491, %f495;
	fma.rn.f32 	%f497, %f2, %f496, %f494;
	and.b64  	%rd244, %rd18, %rd241;
	popc.b64 	%r320, %rd244;
	cvt.rn.f32.u32 	%f498, %r320;
	mul.f32 	%f499, %f491, %f498;
	fma.rn.f32 	%f500, %f3, %f499, %f497;
	and.b64  	%rd245, %rd19, %rd241;
	popc.b64 	%r321, %rd245;
	cvt.rn.f32.u32 	%f501, %r321;
	mul.f32 	%f502, %f491, %f501;
	fma.rn.f32 	%f503, %f4, %f502, %f500;
	and.b64  	%rd246, %rd20, %rd241;
	popc.b64 	%r322, %rd246;
	cvt.rn.f32.u32 	%f504, %r322;
	mul.f32 	%f505, %f491, %f504;
	fma.rn.f32 	%f506, %f5, %f505, %f503;
	and.b64  	%rd247, %rd21, %rd241;
	popc.b64 	%r323, %rd247;
	cvt.rn.f32.u32 	%f507, %r323;
	mul.f32 	%f508, %f491, %f507;
	fma.rn.f32 	%f509, %f6, %f508, %f506;
	and.b64  	%rd248, %rd22, %rd241;
	popc.b64 	%r324, %rd248;
	cvt.rn.f32.u32 	%f510, %r324;
	mul.f32 	%f511, %f491, %f510;
	fma.rn.f32 	%f512, %f7, %f511, %f509;
	and.b64  	%rd249, %rd23, %rd241;
	popc.b64 	%r325, %rd249;
	cvt.rn.f32.u32 	%f513, %r325;
	mul.f32 	%f514, %f491, %f513;
	fma.rn.f32 	%f515, %f8, %f514, %f512;
	and.b64  	%rd250, %rd24, %rd241;
	popc.b64 	%r326, %rd250;
	cvt.rn.f32.u32 	%f516, %r326;
	mul.f32 	%f517, %f491, %f516;
	fma.rn.f32 	%f518, %f9, %f517, %f515;
	and.b64  	%rd251, %rd25, %rd241;
	popc.b64 	%r327, %rd251;
	cvt.rn.f32.u32 	%f519, %r327;
	mul.f32 	%f520, %f491, %f519;
	fma.rn.f32 	%f521, %f10, %f520, %f518;
	and.b64  	%rd252, %rd26, %rd241;
	popc.b64 	%r328, %rd252;
	cvt.rn.f32.u32 	%f522, %r328;
	mul.f32 	%f523, %f491, %f522;
	fma.rn.f32 	%f524, %f11, %f523, %f521;
	and.b64  	%rd253, %rd27, %rd241;
	popc.b64 	%r329, %rd253;
	cvt.rn.f32.u32 	%f525, %r329;
	mul.f32 	%f526, %f491, %f525;
	fma.rn.f32 	%f682, %f12, %f526, %f524;
$L__BB32_80:
	setp.lt.s32 	%p65, %r90, 13;
	@%p65 bra 	$L__BB32_84;
	setp.ne.s32 	%p66, %r6, 0;
	mov.b32 	%r419, 0;
	@%p66 bra 	$L__BB32_83;
	ld.shared.u32 	%r419, [%r9+48];
$L__BB32_83:
	shfl.sync.idx.b32	%r331|%p67, %r419, 0, 31, -1;
	ld.shared.u64 	%rd254, [%r37+3072];
	mov.b32 	%f527, %r331;
	and.b64  	%rd255, %rd16, %rd254;
	popc.b64 	%r332, %rd255;
	cvt.rn.f32.u32 	%f528, %r332;
	mul.f32 	%f529, %f527, %f528;
	fma.rn.f32 	%f530, %f1, %f529, %f682;
	and.b64  	%rd256, %rd17, %rd254;
	popc.b64 	%r333, %rd256;
	cvt.rn.f32.u32 	%f531, %r333;
	mul.f32 	%f532, %f527, %f531;
	fma.rn.f32 	%f533, %f2, %f532, %f530;
	and.b64  	%rd257, %rd18, %rd254;
	popc.b64 	%r334, %rd257;
	cvt.rn.f32.u32 	%f534, %r334;
	mul.f32 	%f535, %f527, %f534;
	fma.rn.f32 	%f536, %f3, %f535, %f533;
	and.b64  	%rd258, %rd19, %rd254;
	popc.b64 	%r335, %rd258;
	cvt.rn.f32.u32 	%f537, %r335;
	mul.f32 	%f538, %f527, %f537;
	fma.rn.f32 	%f539, %f4, %f538, %f536;
	and.b64  	%rd259, %rd20, %rd254;
	popc.b64 	%r336, %rd259;
	cvt.rn.f32.u32 	%f540, %r336;
	mul.f32 	%f541, %f527, %f540;
	fma.rn.f32 	%f542, %f5, %f541, %f539;
	and.b64  	%rd260, %rd21, %rd254;
	popc.b64 	%r337, %rd260;
	cvt.rn.f32.u32 	%f543, %r337;
	mul.f32 	%f544, %f527, %f543;
	fma.rn.f32 	%f545, %f6, %f544, %f542;
	and.b64  	%rd261, %rd22, %rd254;
	popc.b64 	%r338, %rd261;
	cvt.rn.f32.u32 	%f546, %r338;
	mul.f32 	%f547, %f527, %f546;
	fma.rn.f32 	%f548, %f7, %f547, %f545;
	and.b64  	%rd262, %rd23, %rd254;
	popc.b64 	%r339, %rd262;
	cvt.rn.f32.u32 	%f549, %r339;
	mul.f32 	%f550, %f527, %f549;
	fma.rn.f32 	%f551, %f8, %f550, %f548;
	and.b64  	%rd263, %rd24, %rd254;
	popc.b64 	%r340, %rd263;
	cvt.rn.f32.u32 	%f552, %r340;
	mul.f32 	%f553, %f527, %f552;
	fma.rn.f32 	%f554, %f9, %f553, %f551;
	and.b64  	%rd264, %rd25, %rd254;
	popc.b64 	%r341, %rd264;
	cvt.rn.f32.u32 	%f555, %r341;
	mul.f32 	%f556, %f527, %f555;
	fma.rn.f32 	%f557, %f10, %f556, %f554;
	and.b64  	%rd265, %rd26, %rd254;
	popc.b64 	%r342, %rd265;
	cvt.rn.f32.u32 	%f558, %r342;
	mul.f32 	%f559, %f527, %f558;
	fma.rn.f32 	%f560, %f11, %f559, %f557;
	and.b64  	%rd266, %rd27, %rd254;
	popc.b64 	%r343, %rd266;
	cvt.rn.f32.u32 	%f561, %r343;
	mul.f32 	%f562, %f527, %f561;
	fma.rn.f32 	%f682, %f12, %f562, %f560;
$L__BB32_84:
	setp.lt.s32 	%p68, %r90, 14;
	@%p68 bra 	$L__BB32_88;
	setp.ne.s32 	%p69, %r6, 0;
	mov.b32 	%r420, 0;
	@%p69 bra 	$L__BB32_87;
	ld.shared.u32 	%r420, [%r9+52];
$L__BB32_87:
	shfl.sync.idx.b32	%r345|%p70, %r420, 0, 31, -1;
	ld.shared.u64 	%rd267, [%r37+3328];
	mov.b32 	%f563, %r345;
	and.b64  	%rd268, %rd16, %rd267;
	popc.b64 	%r346, %rd268;
	cvt.rn.f32.u32 	%f564, %r346;
	mul.f32 	%f565, %f563, %f564;
	fma.rn.f32 	%f566, %f1, %f565, %f682;
	and.b64  	%rd269, %rd17, %rd267;
	popc.b64 	%r347, %rd269;
	cvt.rn.f32.u32 	%f567, %r347;
	mul.f32 	%f568, %f563, %f567;
	fma.rn.f32 	%f569, %f2, %f568, %f566;
	and.b64  	%rd270, %rd18, %rd267;
	popc.b64 	%r348, %rd270;
	cvt.rn.f32.u32 	%f570, %r348;
	mul.f32 	%f571, %f563, %f570;
	fma.rn.f32 	%f572, %f3, %f571, %f569;
	and.b64  	%rd271, %rd19, %rd267;
	popc.b64 	%r349, %rd271;
	cvt.rn.f32.u32 	%f573, %r349;
	mul.f32 	%f574, %f563, %f573;
	fma.rn.f32 	%f575, %f4, %f574, %f572;
	and.b64  	%rd272, %rd20, %rd267;
	popc.b64 	%r350, %rd272;
	cvt.rn.f32.u32 	%f576, %r350;
	mul.f32 	%f577, %f563, %f576;
	fma.rn.f32 	%f578, %f5, %f577, %f575;
	and.b64  	%rd273, %rd21, %rd267;
	popc.b64 	%r351, %rd273;
	cvt.rn.f32.u32 	%f579, %r351;
	mul.f32 	%f580, %f563, %f579;
	fma.rn.f32 	%f581, %f6, %f580, %f578;
	and.b64  	%rd274, %rd22, %rd267;
	popc.b64 	%r352, %rd274;
	cvt.rn.f32.u32 	%f582, %r352;
	mul.f32 	%f583, %f563, %f582;
	fma.rn.f32 	%f584, %f7, %f583, %f581;
	and.b64  	%rd275, %rd23, %rd267;
	popc.b64 	%r353, %rd275;
	cvt.rn.f32.u32 	%f585, %r353;
	mul.f32 	%f586, %f563, %f585;
	fma.rn.f32 	%f587, %f8, %f586, %f584;
	and.b64  	%rd276, %rd24, %rd267;
	popc.b64 	%r354, %rd276;
	cvt.rn.f32.u32 	%f588, %r354;
	mul.f32 	%f589, %f563, %f588;
	fma.rn.f32 	%f590, %f9, %f589, %f587;
	and.b64  	%rd277, %rd25, %rd267;
	popc.b64 	%r355, %rd277;
	cvt.rn.f32.u32 	%f591, %r355;
	mul.f32 	%f592, %f563, %f591;
	fma.rn.f32 	%f593, %f10, %f592, %f590;
	and.b64  	%rd278, %rd26, %rd267;
	popc.b64 	%r356, %rd278;
	cvt.rn.f32.u32 	%f594, %r356;
	mul.f32 	%f595, %f563, %f594;
	fma.rn.f32 	%f596, %f11, %f595, %f593;
	and.b64  	%rd279, %rd27, %rd267;
	popc.b64 	%r357, %rd279;
	cvt.rn.f32.u32 	%f597, %r357;
	mul.f32 	%f598, %f563, %f597;
	fma.rn.f32 	%f682, %f12, %f598, %f596;
$L__BB32_88:
	setp.lt.s32 	%p71, %r90, 15;
	@%p71 bra 	$L__BB32_92;
	setp.ne.s32 	%p72, %r6, 0;
	mov.b32 	%r421, 0;
	@%p72 bra 	$L__BB32_91;
	ld.shared.u32 	%r421, [%r9+56];
$L__BB32_91:
	shfl.sync.idx.b32	%r359|%p73, %r421, 0, 31, -1;
	ld.shared.u64 	%rd280, [%r37+3584];
	mov.b32 	%f599, %r359;
	and.b64  	%rd281, %rd16, %rd280;
	popc.b64 	%r360, %rd281;
	cvt.rn.f32.u32 	%f600, %r360;
	mul.f32 	%f601, %f599, %f600;
	fma.rn.f32 	%f602, %f1, %f601, %f682;
	and.b64  	%rd282, %rd17, %rd280;
	popc.b64 	%r361, %rd282;
	cvt.rn.f32.u32 	%f603, %r361;
	mul.f32 	%f604, %f599, %f603;
	fma.rn.f32 	%f605, %f2, %f604, %f602;
	and.b64  	%rd283, %rd18, %rd280;
	popc.b64 	%r362, %rd283;
	cvt.rn.f32.u32 	%f606, %r362;
	mul.f32 	%f607, %f599, %f606;
	fma.rn.f32 	%f608, %f3, %f607, %f605;
	and.b64  	%rd284, %rd19, %rd280;
	popc.b64 	%r363, %rd284;
	cvt.rn.f32.u32 	%f609, %r363;
	mul.f32 	%f610, %f599, %f609;
	fma.rn.f32 	%f611, %f4, %f610, %f608;
	and.b64  	%rd285, %rd20, %rd280;
	popc.b64 	%r364, %rd285;
	cvt.rn.f32.u32 	%f612, %r364;
	mul.f32 	%f613, %f599, %f612;
	fma.rn.f32 	%f614, %f5, %f613, %f611;
	and.b64  	%rd286, %rd21, %rd280;
	popc.b64 	%r365, %rd286;
	cvt.rn.f32.u32 	%f615, %r365;
	mul.f32 	%f616, %f599, %f615;
	fma.rn.f32 	%f617, %f6, %f616, %f614;
	and.b64  	%rd287, %rd22, %rd280;
	popc.b64 	%r366, %rd287;
	cvt.rn.f32.u32 	%f618, %r366;
	mul.f32 	%f619, %f599, %f618;
	fma.rn.f32 	%f620, %f7, %f619, %f617;
	and.b64  	%rd288, %rd23, %rd280;
	popc.b64 	%r367, %rd288;
	cvt.rn.f32.u32 	%f621, %r367;
	mul.f32 	%f622, %f599, %f621;
	fma.rn.f32 	%f623, %f8, %f622, %f620;
	and.b64  	%rd289, %rd24, %rd280;
	popc.b64 	%r368, %rd289;
	cvt.rn.f32.u32 	%f624, %r368;
	mul.f32 	%f625, %f599, %f624;
	fma.rn.f32 	%f626, %f9, %f625, %f623;
	and.b64  	%rd290, %rd25, %rd280;
	popc.b64 	%r369, %rd290;
	cvt.rn.f32.u32 	%f627, %r369;
	mul.f32 	%f628, %f599, %f627;
	fma.rn.f32 	%f629, %f10, %f628, %f626;
	and.b64  	%rd291, %rd26, %rd280;
	popc.b64 	%r370, %rd291;
	cvt.rn.f32.u32 	%f630, %r370;
	mul.f32 	%f631, %f599, %f630;
	fma.rn.f32 	%f632, %f11, %f631, %f629;
	and.b64  	%rd292, %rd27, %rd280;
	popc.b64 	%r371, %rd292;
	cvt.rn.f32.u32 	%f633, %r371;
	mul.f32 	%f634, %f599, %f633;
	fma.rn.f32 	%f682, %f12, %f634, %f632;
$L__BB32_92:
	setp.ne.s32 	%p74, %r90, 16;
	@%p74 bra 	$L__BB32_96;
	setp.ne.s32 	%p75, %r6, 0;
	mov.b32 	%r422, 0;
	@%p75 bra 	$L__BB32_95;
	ld.shared.u32 	%r422, [%r9+60];
$L__BB32_95:
	shfl.sync.idx.b32	%r373|%p76, %r422, 0, 31, -1;
	ld.shared.u64 	%rd293, [%r37+3840];
	mov.b32 	%f635, %r373;
	and.b64  	%rd294, %rd16, %rd293;
	popc.b64 	%r374, %rd294;
	cvt.rn.f32.u32 	%f636, %r374;
	mul.f32 	%f637, %f635, %f636;
	fma.rn.f32 	%f638, %f1, %f637, %f682;
	and.b64  	%rd295, %rd17, %rd293;
	popc.b64 	%r375, %rd295;
	cvt.rn.f32.u32 	%f639, %r375;
	mul.f32 	%f640, %f635, %f639;
	fma.rn.f32 	%f641, %f2, %f640, %f638;
	and.b64  	%rd296, %rd18, %rd293;
	popc.b64 	%r376, %rd296;
	cvt.rn.f32.u32 	%f642, %r376;
	mul.f32 	%f643, %f635, %f642;
	fma.rn.f32 	%f644, %f3, %f643, %f641;
	and.b64  	%rd297, %rd19, %rd293;
	popc.b64 	%r377, %rd297;
	cvt.rn.f32.u32 	%f645, %r377;
	mul.f32 	%f646, %f635, %f645;
	fma.rn.f32 	%f647, %f4, %f646, %f644;
	and.b64  	%rd298, %rd20, %rd293;
	popc.b64 	%r378, %rd298;
	cvt.rn.f32.u32 	%f648, %r378;
	mul.f32 	%f649, %f635, %f648;
	fma.rn.f32 	%f650, %f5, %f649, %f647;
	and.b64  	%rd299, %rd21, %rd293;
	popc.b64 	%r379, %rd299;
	cvt.rn.f32.u32 	%f651, %r379;
	mul.f32 	%f652, %f635, %f651;
	fma.rn.f32 	%f653, %f6, %f652, %f650;
	and.b64  	%rd300, %rd22, %rd293;
	popc.b64 	%r380, %rd300;
	cvt.rn.f32.u32 	%f654, %r380;
	mul.f32 	%f655, %f635, %f654;
	fma.rn.f32 	%f656, %f7, %f655, %f653;
	and.b64  	%rd301, %rd23, %rd293;
	popc.b64 	%r381, %rd301;
	cvt.rn.f32.u32 	%f657, %r381;
	mul.f32 	%f658, %f635, %f657;
	fma.rn.f32 	%f659, %f8, %f658, %f656;
	and.b64  	%rd302, %rd24, %rd293;
	popc.b64 	%r382, %rd302;
	cvt.rn.f32.u32 	%f660, %r382;
	mul.f32 	%f661, %f635, %f660;
	fma.rn.f32 	%f662, %f9, %f661, %f659;
	and.b64  	%rd303, %rd25, %rd293;
	popc.b64 	%r383, %rd303;
	cvt.rn.f32.u32 	%f663, %r383;
	mul.f32 	%f664, %f635, %f663;
	fma.rn.f32 	%f665, %f10, %f664, %f662;
	and.b64  	%rd304, %rd26, %rd293;
	popc.b64 	%r384, %rd304;
	cvt.rn.f32.u32 	%f666, %r384;
	mul.f32 	%f667, %f635, %f666;
	fma.rn.f32 	%f668, %f11, %f667, %f665;
	and.b64  	%rd305, %rd27, %rd293;
	popc.b64 	%r385, %rd305;
	cvt.rn.f32.u32 	%f669, %r385;
	mul.f32 	%f670, %f635, %f669;
	fma.rn.f32 	%f682, %f12, %f670, %f668;
$L__BB32_96:
	setp.ne.s32 	%p77, %r6, 0;
	mov.b32 	%r386, %f682;
	shfl.sync.down.b32	%r387|%p78, %r386, 16, 31, -1;
	mov.b32 	%f671, %r387;
	add.f32 	%f672, %f682, %f671;
	mov.b32 	%r388, %f672;
	shfl.sync.down.b32	%r389|%p79, %r388, 8, 31, -1;
	mov.b32 	%f673, %r389;
	add.f32 	%f674, %f672, %f673;
	mov.b32 	%r390, %f674;
	shfl.sync.down.b32	%r391|%p80, %r390, 4, 31, -1;
	mov.b32 	%f675, %r391;
	add.f32 	%f676, %f674, %f675;
	mov.b32 	%r392, %f676;
	shfl.sync.down.b32	%r393|%p81, %r392, 2, 31, -1;
	mov.b32 	%f677, %r393;
	add.f32 	%f678, %f676, %f677;
	mov.b32 	%r394, %f678;
	shfl.sync.down.b32	%r395|%p82, %r394, 1, 31, -1;
	mov.b32 	%f679, %r395;
	add.f32 	%f47, %f678, %f679;
	@%p77 bra 	$L__BB32_98;
	mul.f32 	%f680, %f48, %f47;
	add.s64 	%rd306, %rd82, %rd14;
	shl.b64 	%rd307, %rd306, 2;
	add.s64 	%rd308, %rd10, %rd307;
	st.global.f32 	[%rd308], %f680;
$L__BB32_98:
	add.s32 	%r396, %r7, 31;
	shr.u32 	%r397, %r396, 5;
	add.s32 	%r406, %r406, %r397;
	setp.lt.u32 	%p83, %r406, %r2;
	@%p83 bra 	$L__BB32_26;
$L__BB32_99:
	bar.sync 	0;
	add.s32 	%r403, %r403, 1;
	setp.ne.s32 	%p84, %r403, %r1;
	@%p84 bra 	$L__BB32_18;
$L__BB32_100:
	ret;
$L__BB32_101:
	mul.wide.u32 	%rd52, %r399, 8;
	add.s64 	%rd45, %rd2, %rd52;
	// begin inline asm
	ld.global.nc.u64 %rd44, [%rd45];
	// end inline asm
	add.s32 	%r115, %r399, %r20;
	shl.b32 	%r116, %r115, 3;
	add.s32 	%r117, %r8, %r116;
	st.shared.u64 	[%r117], %rd44;
	add.s32 	%r118, %r399, %r7;
	mul.wide.u32 	%rd53, %r118, 8;
	add.s64 	%rd47, %rd2, %rd53;
	// begin inline asm
	ld.global.nc.u64 %rd46, [%rd47];
	// end inline asm
	shl.b32 	%r119, %r7, 3;
	add.s32 	%r120, %r117, %r119;
	st.shared.u64 	[%r120], %rd46;
	add.s32 	%r121, %r118, %r7;
	mul.wide.u32 	%rd54, %r121, 8;
	add.s64 	%rd49, %rd2, %rd54;
	// begin inline asm
	ld.global.nc.u64 %rd48, [%rd49];
	// end inline asm
	add.s32 	%r122, %r120, %r119;
	st.shared.u64 	[%r122], %rd48;
	add.s32 	%r123, %r121, %r7;
	mul.wide.u32 	%rd55, %r123, 8;
	add.s64 	%rd51, %rd2, %rd55;
	// begin inline asm
	ld.global.nc.u64 %rd50, [%rd51];
	// end inline asm
	add.s32 	%r124, %r122, %r119;
	st.shared.u64 	[%r124], %rd50;
	add.s32 	%r399, %r123, %r7;
	setp.lt.u32 	%p10, %r399, 384;
	@%p10 bra 	$L__BB32_101;
	bra.uni 	$L__BB32_9;

}
	// .globl	_Z67popcount_weighted_keys_literal_fused_multiq_kernel_warp_out_w32_sb2ILi13EEvPKyPKfiiS1_S3_iiiiiPKxS5_fiPf
.visible .entry _Z67popcount_weighted_keys_literal_fused_multiq_kernel_warp_out_w32_sb2ILi13EEvPKyPKfiiS1_S3_iiiiiPKxS5_fiPf(
	.param .u64 .ptr .align 1 _Z67popcount_weighted_keys_literal_fused_multiq_kernel_warp_out_w32_sb2ILi13EEvPKyPKfiiS1_S3_iiiiiPKxS5_fiPf_param_0,
	.param .u64 .ptr .align 1 _Z67popcount_weighted_keys_literal_fused_multiq_kernel_warp_out_w32_sb2ILi13EEvPKyPKfiiS1_S3_iiiiiPKxS5_fiPf_param_1,
	.param .u32 _Z67popcount_weighted_keys_literal_fused_multiq_kernel_warp_out_w32_sb2ILi13EEvPKyPKfiiS1_S3_iiiiiPKxS5_fiPf_param_2,
	.param .u32 _Z67popcount_weighted_keys_literal_fused_multiq_kernel_warp_out_w32_sb2ILi13EEvPKyPKfiiS1_S3_iiiiiPKxS5_fiPf_param_3,
	.param .u64 .ptr .align 1 _Z67popcount_weighted_keys_literal_fused_multiq_kernel_warp_out_w32_sb2ILi13EEvPKyPKfiiS1_S3_iiiiiPKxS5_fiPf_param_4,
	.param .u64 .ptr .align 1 _Z67popcount_weighted_keys_literal_fused_multiq_kernel_warp_out_w32_sb2ILi13EEvPKyPKfiiS1_S3_iiiiiPKxS5_fiPf_param_5,
	.param .u32 _Z67popcount_weighted_keys_literal_fused_multiq_kernel_warp_out_w32_sb2ILi13EEvPKyPKfiiS1_S3_iiiiiPKxS5_fiPf_param_6,
	.param .u32 _Z67popcount_weighted_keys_literal_fused_multiq_kernel_warp_out_w32_sb2ILi13EEvPKyPKfiiS1_S3_iiiiiPKxS5_fiPf_param_7,
	.param .u32 _Z67popcount_weighted_keys_literal_fused_multiq_kernel_warp_out_w32_sb2ILi13EEvPKyPKfiiS1_S3_iiiiiPKxS5_fiPf_param_8,
	.param .u32 _Z67popcount_weighted_keys_literal_fused_multiq_kernel_warp_out_w32_sb2ILi13EEvPKyPKfiiS1_S3_iiiiiPKxS5_fiPf_param_9,
	.param .u32 _Z67popcount_weighted_keys_literal_fused_multiq_kernel_warp_out_w32_sb2ILi13EEvPKyPKfiiS1_S3_iiiiiPKxS5_fiPf_param_10,
	.param .u64 .ptr .align 1 _Z67popcount_weighted_keys_literal_fused_multiq_kernel_warp_out_w32_sb2ILi13EEvPKyPKfiiS1_S3_iiiiiPKxS5_fiPf_param_11,
	.param .u64 .ptr .align 1 _Z67popcount_weighted_keys_literal_fused_multiq_kernel_warp_out_w32_sb2ILi13EEvPKyPKfiiS1_S3_iiiiiPKxS5_fiPf_param_12,
	.param .f32 _Z67popcount_weighted_keys_literal_fused_multiq_kernel_warp_out_w32_sb2ILi13EEvPKyPKfiiS1_S3_iiiiiPKxS5_fiPf_param_13,
	.param .u32 _Z67popcount_weighted_keys_literal_fused_multiq_kernel_warp_out_w32_sb2ILi13EEvPKyPKfiiS1_S3_iiiiiPKxS5_fiPf_param_14,
	.param .u64 .ptr .align 1 _Z67popcount_weighted_keys_literal_fused_multiq_kernel_warp_out_w32_sb2ILi13EEvPKyPKfiiS1_S3_iiiiiPKxS5_fiPf_param_15
)
{
	.reg .pred 	%p<538>;
	.reg .b32 	%r<675>;
	.reg .b32 	%f<2482>;
	.reg .b64 	%rd<731>;

	ld.param.u64 	%rd140, [_Z67popcount_weighted_keys_literal_fused_multiq_kernel_warp_out_w32_sb2ILi13EEvPKyPKfiiS1_S3_iiiiiPKxS5_fiPf_param_0];
	ld.param.u64 	%rd141, [_Z67popcount_weighted_keys_literal_fused_multiq_kernel_warp_out_w32_sb2ILi13EEvPKyPKfiiS1_S3_iiiiiPKxS5_fiPf_param_1];
	ld.param.u32 	%r89, [_Z67popcount_weighted_keys_literal_fused_multiq_kernel_warp_out_w32_sb2ILi13EEvPKyPKfiiS1_S3_iiiiiPKxS5_fiPf_param_2];
	ld.param.u64 	%rd142, [_Z67popcount_weighted_keys_literal_fused_multiq_kernel_warp_out_w32_sb2ILi13EEvPKyPKfiiS1_S3_iiiiiPKxS5_fiPf_param_4];
	ld.param.u64 	%rd143, [_Z67popcount_weighted_keys_literal_fused_multiq_kernel_warp_out_w32_sb2ILi13EEvPKyPKfiiS1_S3_iiiiiPKxS5_fiPf_param_5];
	ld.param.u32 	%r90, [_Z67popcount_weighted_keys_literal_fused_multiq_kernel_warp_out_w32_sb2ILi13EEvPKyPKfiiS1_S3_iiiiiPKxS5_fiPf_param_7];
	ld.param.u32 	%r91, [_Z67popcount_weighted_keys_literal_fused_multiq_kernel_warp_out_w32_sb2ILi13EEvPKyPKfiiS1_S3_iiiiiPKxS5_fiPf_param_8];
	ld.param.u32 	%r94, [_Z67popcount_weighted_keys_literal_fused_multiq_kernel_warp_out_w32_sb2ILi13EEvPKyPKfiiS1_S3_iiiiiPKxS5_fiPf_param_9];
	ld.param.u32 	%r92, [_Z67popcount_weighted_keys_literal_fused_multiq_kernel_warp_out_w32_sb2ILi13EEvPKyPKfiiS1_S3_iiiiiPKxS5_fiPf_param_10];
	ld.param.u64 	%rd144, [_Z67popcount_weighted_keys_literal_fused_multiq_kernel_warp_out_w32_sb2ILi13EEvPKyPKfiiS1_S3_iiiiiPKxS5_fiPf_param_11];
	ld.param.f32 	%f1026, [_Z67popcount_weighted_keys_literal_fused_multiq_kernel_warp_out_w32_sb2ILi13EEvPKyPKfiiS1_S3_iiiiiPKxS5_fiPf_param_13];
	ld.param.u32 	%r93, [_Z67popcount_weighted_keys_literal_fused_multiq_kernel_warp_out_w32_sb2ILi13EEvPKyPKfiiS1_S3_iiiiiPKxS5_fiPf_param_14];
	ld.param.u64 	%rd146, [_Z67popcount_weighted_keys_literal_fused_multiq_kernel_warp_out_w32_sb2ILi13EEvPKyPKfiiS1_S3_iiiiiPKxS5_fiPf_param_15];
	cvta.to.global.u64 	%rd1, %rd146;
	mov.u32 	%r95, %ctaid.x;
	mov.u32 	%r96, %ctaid.y;
	max.s32 	%r1, %r94, 1;
	max.s32 	%r2, %r92, 1;
	mul.lo.s32 	%r3, %r1, %r96;
	mul.lo.s32 	%r4, %r2, %r95;
	setp.ge.s32 	%p2, %r3, %r91;
	@%p2 bra 	$L__BB33_978;
	mov.u32 	%r5, %tid.x;
	and.b32  	%r6, %r5, 31;
	shl.b32 	%r98, %r89, 8;
	mov.u32 	%r99, shmem$1;
	add.s32 	%r7, %r99, %r98;
	mad.lo.s32 	%r8, %r2, 3328, %r7;
	shl.b32 	%r100, %r89, 2;
	add.s32 	%r9, %r8, %r100;
	mov.u32 	%r10, %ntid.x;
	add.s32 	%r11, %r5, %r10;
	max.u32 	%r101, %r11, 416;
	setp.lt.u32 	%p3, %r11, 416;
	selp.u32 	%r102, 1, 0, %p3;
	add.s32 	%r103, %r11, %r102;
	sub.s32 	%r104, %r101, %r103;
	div.u32 	%r105, %r104, %r10;
	add.s32 	%r12, %r105, %r102;
	max.u32 	%r106, %r11, 13;
	setp.lt.u32 	%p4, %r11, 13;
	selp.u32 	%r107, 1, 0, %p4;
	add.s32 	%r108, %r11, %r107;
	sub.s32 	%r109, %r106, %r108;
	div.u32 	%r110, %r109, %r10;
	add.s32 	%r13, %r110, %r107;
	and.b32  	%r14, %r12, 3;
	add.s32 	%r15, %r11, %r10;
	add.s32 	%r16, %r15, %r10;
	and.b32  	%r17, %r13, 3;
	mov.b32 	%r647, 0;
$L__BB33_2:
	add.s32 	%r19, %r647, %r4;
	setp.ge.s32 	%p5, %r19, %r90;
	@%p5 bra 	$L__BB33_16;
	setp.gt.u32 	%p6, %r5, 415;
	cvt.u64.u32 	%rd2, %r19;
	@%p6 bra 	$L__BB33_9;
	mad.lo.s64 	%rd3, %rd2, 3328, %rd142;
	setp.eq.s32 	%p7, %r14, 3;
	mul.lo.s32 	%r20, %r647, 416;
	mov.u32 	%r648, %r5;
	@%p7 bra 	$L__BB33_8;
	setp.eq.s32 	%p8, %r14, 0;
	mul.wide.u32 	%rd149, %r5, 8;
	add.s64 	%rd148, %rd3, %rd149;
	// begin inline asm
	ld.global.nc.u64 %rd147, [%rd148];
	// end inline asm
	add.s32 	%r111, %r5, %r20;
	shl.b32 	%r112, %r111, 3;
	add.s32 	%r21, %r7, %r112;
	st.shared.u64 	[%r21], %rd147;
	mov.u32 	%r648, %r11;
	@%p8 bra 	$L__BB33_8;
	setp.eq.s32 	%p9, %r14, 1;
	mul.wide.s32 	%rd152, %r10, 8;
	add.s64 	%rd151, %rd148, %rd152;
	// begin inline asm
	ld.global.nc.u64 %rd150, [%rd151];
	// end inline asm
	shl.b32 	%r22, %r10, 3;
	add.s32 	%r23, %r21, %r22;
	st.shared.u64 	[%r23], %rd150;
	mov.u32 	%r648, %r15;
	@%p9 bra 	$L__BB33_8;
	add.s64 	%rd154, %rd151, %rd152;
	// begin inline asm
	ld.global.nc.u64 %rd153, [%rd154];
	// end inline asm
	add.s32 	%r113, %r23, %r22;
	st.shared.u64 	[%r113], %rd153;
	mov.u32 	%r648, %r16;
$L__BB33_8:
	setp.lt.u32 	%p10, %r12, 3;
	@%p10 bra 	$L__BB33_9;
	bra.uni 	$L__BB33_979;
$L__BB33_9:
	setp.gt.u32 	%p12, %r5, 12;
	@%p12 bra 	$L__BB33_16;
	mad.lo.s64 	%rd6, %rd2, 52, %rd143;
	setp.eq.s32 	%p13, %r17, 3;
	mul.lo.s32 	%r25, %r647, 13;
	mov.u32 	%r649, %r5;
	@%p13 bra 	$L__BB33_14;
	setp.eq.s32 	%p14, %r17, 0;
	mul.wide.u32 	%rd169, %r5, 4;
	add.s64 	%rd168, %rd6, %rd169;
	// begin inline asm
	ld.global.nc.f32 %f1027, [%rd168];
	// end inline asm
	add.s32 	%r124, %r5, %r25;
	shl.b32 	%r125, %r124, 2;
	add.s32 	%r26, %r9, %r125;
	st.shared.f32 	[%r26], %f1027;
	mov.u32 	%r649, %r11;
	@%p14 bra 	$L__BB33_14;
	setp.eq.s32 	%p15, %r17, 1;
	mul.wide.s32 	%rd171, %r10, 4;
	add.s64 	%rd170, %rd168, %rd171;
	// begin inline asm
	ld.global.nc.f32 %f1028, [%rd170];
	// end inline asm
	shl.b32 	%r27, %r10, 2;
	add.s32 	%r28, %r26, %r27;
	st.shared.f32 	[%r28], %f1028;
	mov.u32 	%r649, %r15;
	@%p15 bra 	$L__BB33_14;
	add.s64 	%rd172, %rd170, %rd171;
	// begin inline asm
	ld.global.nc.f32 %f1029, [%rd172];
	// end inline asm
	add.s32 	%r126, %r28, %r27;
	st.shared.f32 	[%r126], %f1029;
	mov.u32 	%r649, %r16;
$L__BB33_14:
	setp.lt.u32 	%p16, %r13, 3;
	@%p16 bra 	$L__BB33_16;
$L__BB33_15:
	mul.wide.u32 	%rd178, %r649, 4;
	add.s64 	%rd174, %rd6, %rd178;
	// begin inline asm
	ld.global.nc.f32 %f1030, [%rd174];
	// end inline asm
	add.s32 	%r127, %r649, %r25;
	shl.b32 	%r128, %r127, 2;
	add.s32 	%r129, %r9, %r128;
	st.shared.f32 	[%r129], %f1030;
	add.s32 	%r130, %r649, %r10;
	mul.wide.u32 	%rd179, %r130, 4;
	add.s64 	%rd175, %rd6, %rd179;
	// begin inline asm
	ld.global.nc.f32 %f1031, [%rd175];
	// end inline asm
	shl.b32 	%r131, %r10, 2;
	add.s32 	%r132, %r129, %r131;
	st.shared.f32 	[%r132], %f1031;
	add.s32 	%r133, %r130, %r10;
	mul.wide.u32 	%rd180, %r133, 4;
	add.s64 	%rd176, %rd6, %rd180;
	// begin inline asm
	ld.global.nc.f32 %f1032, [%rd176];
	// end inline asm
	add.s32 	%r134, %r132, %r131;
	st.shared.f32 	[%r134], %f1032;
	add.s32 	%r135, %r133, %r10;
	mul.wide.u32 	%rd181, %r135, 4;
	add.s64 	%rd177, %rd6, %rd181;
	// begin inline asm
	ld.global.nc.f32 %f1033, [%rd177];
	// end inline asm
	add.s32 	%r136, %r134, %r131;
	st.shared.f32 	[%r136], %f1033;
	add.s32 	%r649, %r135, %r10;
	setp.lt.u32 	%p17, %r649, 13;
	@%p17 bra 	$L__BB33_15;
$L__BB33_16:
	add.s32 	%r647, %r647, 1;
	setp.ne.s32 	%p18, %r647, %r2;
	@%p18 bra 	$L__BB33_2;
	bar.sync 	0;
	cvt.s64.s32 	%rd9, %r89;
	shl.b32 	%r35, %r89, 5;
	shr.u32 	%r138, %r5, 4;
	and.b32  	%r36, %r138, 62;
	or.b32  	%r37, %r36, 1;
	setp.lt.u32 	%p19, %r36, %r2;
	setp.gt.s32 	%p20, %r92, %r37;
	add.s32 	%r140, %r4, %r36;
	or.pred  	%p1, %p19, %p20;
	mul.wide.u32 	%rd183, %r140, 8;
	add.s64 	%rd10, %rd144, %rd183;
	mul.lo.s32 	%r141, %r36, 416;
	or.b32  	%r142, %r141, %r6;
	shl.b32 	%r143, %r142, 3;
	add.s32 	%r38, %r7, %r143;
	shl.b32 	%r144, %r6, 3;
	add.s32 	%r39, %r99, %r144;
	cvt.s64.s32 	%rd11, %r93;
	mad.lo.s32 	%r40, %r36, 52, %r9;
	neg.s32 	%r41, %r89;
	mov.b32 	%r652, 0;
$L__BB33_18:
	add.s32 	%r43, %r652, %r3;
	setp.ge.s32 	%p21, %r43, %r91;
	@%p21 bra 	$L__BB33_978;
	ld.param.u64 	%rd650, [_Z67popcount_weighted_keys_literal_fused_multiq_kernel_warp_out_w32_sb2ILi13EEvPKyPKfiiS1_S3_iiiiiPKxS5_fiPf_param_12];
	setp.ge.s32 	%p22, %r5, %r35;
	cvt.u64.u32 	%rd186, %r43;
	mul.wide.u32 	%rd187, %r43, 8;
	add.s64 	%rd185, %rd650, %rd187;
	// begin inline asm
	ld.global.nc.s64 %rd184, [%rd185];
	// end inline asm
	mul.lo.s64 	%rd39, %rd186, %rd9;
	@%p22 bra 	$L__BB33_22;
	shl.b64 	%rd188, %rd39, 8;
	add.s64 	%rd40, %rd140, %rd188;
	mov.u32 	%r653, %r5;
$L__BB33_21:
	mul.wide.s32 	%rd191, %r653, 8;
	add.s64 	%rd190, %rd40, %rd191;
	// begin inline asm
	ld.global.nc.u64 %rd189, [%rd190];
	// end inline asm
	shl.b32 	%r146, %r653, 3;
	mov.u32 	%r147, shmem$1;
	add.s32 	%r148, %r147, %r146;
	st.shared.u64 	[%r148], %rd189;
	add.s32 	%r653, %r653, %r10;
	setp.lt.s32 	%p23, %r653, %r35;
	@%p23 bra 	$L__BB33_21;
$L__BB33_22:
	setp.ge.s32 	%p24, %r5, %r89;
	mov.u32 	%r654, %r5;
	@%p24 bra 	$L__BB33_24;
$L__BB33_23:
	cvt.s64.s32 	%rd193, %r654;
	add.s64 	%rd194, %rd39, %rd193;
	shl.b64 	%rd195, %rd194, 2;
	add.s64 	%rd192, %rd141, %rd195;
	// begin inline asm
	ld.global.nc.f32 %f1035, [%rd192];
	// end inline asm
	shl.b32 	%r149, %r654, 2;
	add.s32 	%r150, %r8, %r149;
	st.shared.f32 	[%r150], %f1035;
	add.s32 	%r654, %r654, %r10;
	setp.lt.s32 	%p25, %r654, %r89;
	@%p25 bra 	$L__BB33_23;
$L__BB33_24:
	bar.sync 	0;
	@%p1 bra 	$L__BB33_26;
	bar.sync 	0;
	bra.uni 	$L__BB33_977;
$L__BB33_26:
	setp.ge.u32 	%p26, %r36, %r2;
	mov.b64 	%rd677, 0;
	@%p26 bra 	$L__BB33_28;
	// begin inline asm
	ld.global.nc.s64 %rd677, [%rd10];
	// end inline asm
$L__BB33_28:
	setp.le.s32 	%p27, %r92, %r37;
	mov.b64 	%rd678, 0;
	@%p27 bra 	$L__BB33_30;
	add.s64 	%rd201, %rd10, 8;
	// begin inline asm
	ld.global.nc.s64 %rd678, [%rd201];
	// end inline asm
$L__BB33_30:
	@%p26 bra 	$L__BB33_32;
	ld.shared.f32 	%f1956, [%r40];
	ld.shared.u64 	%rd663, [%r38];
	ld.shared.f32 	%f1955, [%r40+4];
	ld.shared.u64 	%rd662, [%r38+256];
	ld.shared.f32 	%f1954, [%r40+8];
	ld.shared.u64 	%rd661, [%r38+512];
	ld.shared.f32 	%f1953, [%r40+12];
	ld.shared.u64 	%rd660, [%r38+768];
	ld.shared.f32 	%f1952, [%r40+16];
	ld.shared.u64 	%rd659, [%r38+1024];
	ld.shared.f32 	%f1951, [%r40+20];
	ld.shared.u64 	%rd658, [%r38+1280];
	ld.shared.f32 	%f1950, [%r40+24];
	ld.shared.u64 	%rd657, [%r38+1536];
	ld.shared.f32 	%f1949, [%r40+28];
	ld.shared.u64 	%rd656, [%r38+1792];
	ld.shared.f32 	%f1948, [%r40+32];
	ld.shared.u64 	%rd655, [%r38+2048];
	ld.shared.f32 	%f1947, [%r40+36];
	ld.shared.u64 	%rd654, [%r38+2304];
	ld.shared.f32 	%f1946, [%r40+40];
	ld.shared.u64 	%rd653, [%r38+2560];
	ld.shared.f32 	%f1945, [%r40+44];
	ld.shared.u64 	%rd652, [%r38+2816];
	ld.shared.f32 	%f1944, [%r40+48];
	ld.shared.u64 	%rd651, [%r38+3072];
$L__BB33_32:
	@%p27 bra 	$L__BB33_34;
	ld.shared.f32 	%f1969, [%r40+52];
	ld.shared.u64 	%rd676, [%r38+3328];
	ld.shared.f32 	%f1968, [%r40+56];
	ld.shared.u64 	%rd675, [%r38+3584];
	ld.shared.f32 	%f1967, [%r40+60];
	ld.shared.u64 	%rd674, [%r38+3840];
	ld.shared.f32 	%f1966, [%r40+64];
	ld.shared.u64 	%rd673, [%r38+4096];
	ld.shared.f32 	%f1965, [%r40+68];
	ld.shared.u64 	%rd672, [%r38+4352];
	ld.shared.f32 	%f1964, [%r40+72];
	ld.shared.u64 	%rd671, [%r38+4608];
	ld.shared.f32 	%f1963, [%r40+76];
	ld.shared.u64 	%rd670, [%r38+4864];
	ld.shared.f32 	%f1962, [%r40+80];
	ld.shared.u64 	%rd669, [%r38+5120];
	ld.shared.f32 	%f1961, [%r40+84];
	ld.shared.u64 	%rd668, [%r38+5376];
	ld.shared.f32 	%f1960, [%r40+88];
	ld.shared.u64 	%rd667, [%r38+5632];
	ld.shared.f32 	%f1959, [%r40+92];
	ld.shared.u64 	%rd666, [%r38+5888];
	ld.shared.f32 	%f1958, [%r40+96];
	ld.shared.u64 	%rd665, [%r38+6144];
	ld.shared.f32 	%f1957, [%r40+100];
	ld.shared.u64 	%rd664, [%r38+6400];
$L__BB33_34:
	setp.lt.s32 	%p30, %r89, 17;
	@%p30 bra 	$L__BB33_91;
	mov.f32 	%f1036, 0f00000000;
	mov.u32 	%r671, %r8;
	mov.u32 	%r672, %r41;
	mov.u32 	%r673, %r39;
	mov.f32 	%f2049, %f1036;
	mov.f32 	%f2428, %f1036;
$L__BB33_36:
	setp.ne.s32 	%p31, %r6, 0;
	mov.b32 	%r674, 0;
	@%p31 bra 	$L__BB33_38;
	ld.shared.u32 	%r674, [%r671];
$L__BB33_38:
	shfl.sync.idx.b32	%r152|%p33, %r674, 0, 31, -1;
	mov.b32 	%f943, %r152;
	ld.shared.u64 	%rd113, [%r673];
	add.s32 	%r673, %r673, 256;
	@%p26 bra 	$L__BB33_40;
	and.b64  	%rd202, %rd663, %rd113;
	popc.b64 	%r153, %rd202;
	cvt.rn.f32.u32 	%f1037, %r153;
	mul.f32 	%f1038, %f943, %f1037;
	fma.rn.f32 	%f2428, %f1956, %f1038, %f2428;
$L__BB33_40:
	@%p27 bra 	$L__BB33_42;
	and.b64  	%rd203, %rd676, %rd113;
	popc.b64 	%r154, %rd203;
	cvt.rn.f32.u32 	%f1039, %r154;
	mul.f32 	%f1040, %f943, %f1039;
	fma.rn.f32 	%f2049, %f1969, %f1040, %f2049;
$L__BB33_42:
	@%p26 bra 	$L__BB33_44;
	and.b64  	%rd204, %rd662, %rd113;
	popc.b64 	%r155, %rd204;
	cvt.rn.f32.u32 	%f1041, %r155;
	mul.f32 	%f1042, %f943, %f1041;
	fma.rn.f32 	%f2428, %f1955, %f1042, %f2428;
$L__BB33_44:
	@%p27 bra 	$L__BB33_46;
	and.b64  	%rd205, %rd675, %rd113;
	popc.b64 	%r156, %rd205;
	cvt.rn.f32.u32 	%f1043, %r156;
	mul.f32 	%f1044, %f943, %f1043;
	fma.rn.f32 	%f2049, %f1968, %f1044, %f2049;
$L__BB33_46:
	@%p26 bra 	$L__BB33_48;
	and.b64  	%rd206, %rd661, %rd113;
	popc.b64 	%r157, %rd206;
	cvt.rn.f32.u32 	%f1045, %r157;
	mul.f32 	%f1046, %f943, %f1045;
	fma.rn.f32 	%f2428, %f1954, %f1046, %f2428;
$L__BB33_48:
	@%p27 bra 	$L__BB33_50;
	and.b64  	%rd207, %rd674, %rd113;
	popc.b64 	%r158, %rd207;
	cvt.rn.f32.u32 	%f1047, %r158;
	mul.f32 	%f1048, %f943, %f1047;
	fma.rn.f32 	%f2049, %f1967, %f1048, %f2049;
$L__BB33_50:
	@%p26 bra 	$L__BB33_52;
	and.b64  	%rd208, %rd660, %rd113;
	popc.b64 	%r159, %rd208;
	cvt.rn.f32.u32 	%f1049, %r159;
	mul.f32 	%f1050, %f943, %f1049;
	fma.rn.f32 	%f2428, %f1953, %f1050, %f2428;
$L__BB33_52:
	@%p27 bra 	$L__BB33_54;
	and.b64  	%rd209, %rd673, %rd113;
	popc.b64 	%r160, %rd209;
	cvt.rn.f32.u32 	%f1051, %r160;
	mul.f32 	%f1052, %f943, %f1051;
	fma.rn.f32 	%f2049, %f1966, %f1052, %f2049;
$L__BB33_54:
	@%p26 bra 	$L__BB33_56;
	and.b64  	%rd210, %rd659, %rd113;
	popc.b64 	%r161, %rd210;
	cvt.rn.f32.u32 	%f1053, %r161;
	mul.f32 	%f1054, %f943, %f1053;
	fma.rn.f32 	%f2428, %f1952, %f1054, %f2428;
$L__BB33_56:
	@%p27 bra 	$L__BB33_58;
	and.b64  	%rd211, %rd672, %rd113;
	popc.b64 	%r162, %rd211;
	cvt.rn.f32.u32 	%f1055, %r162;
	mul.f32 	%f1056, %f943, %f1055;
	fma.rn.f32 	%f2049, %f1965, %f1056, %f2049;
$L__BB33_58:
	@%p26 bra 	$L__BB33_60;
	and.b64  	%rd212, %rd658, %rd113;
	popc.b64 	%r163, %rd212;
	cvt.rn.f32.u32 	%f1057, %r163;
	mul.f32 	%f1058, %f943, %f1057;
	fma.rn.f32 	%f2428, %f1951, %f1058, %f2428;
$L__BB33_60:
	@%p27 bra 	$L__BB33_62;
	and.b64  	%rd213, %rd671, %rd113;
	popc.b64 	%r164, %rd213;
	cvt.rn.f32.u32 	%f1059, %r164;
	mul.f32 	%f1060, %f943, %f1059;
	fma.rn.f32 	%f2049, %f1964, %f1060, %f2049;
$L__BB33_62:
	@%p26 bra 	$L__BB33_64;
	and.b64  	%rd214, %rd657, %rd113;
	popc.b64 	%r165, %rd214;
	cvt.rn.f32.u32 	%f1061, %r165;
	mul.f32 	%f1062, %f943, %f1061;
	fma.rn.f32 	%f2428, %f1950, %f1062, %f2428;
$L__BB33_64:
	@%p27 bra 	$L__BB33_66;
	and.b64  	%rd215, %rd670, %rd113;
	popc.b64 	%r166, %rd215;
	cvt.rn.f32.u32 	%f1063, %r166;
	mul.f32 	%f1064, %f943, %f1063;
	fma.rn.f32 	%f2049, %f1963, %f1064, %f2049;
$L__BB33_66:
	@%p26 bra 	$L__BB33_68;
	and.b64  	%rd216, %rd656, %rd113;
	popc.b64 	%r167, %rd216;
	cvt.rn.f32.u32 	%f1065, %r167;
	mul.f32 	%f1066, %f943, %f1065;
	fma.rn.f32 	%f2428, %f1949, %f1066, %f2428;
$L__BB33_68:
	@%p27 bra 	$L__BB33_70;
	and.b64  	%rd217, %rd669, %rd113;
	popc.b64 	%r168, %rd217;
	cvt.rn.f32.u32 	%f1067, %r168;
	mul.f32 	%f1068, %f943, %f1067;
	fma.rn.f32 	%f2049, %f1962, %f1068, %f2049;
$L__BB33_70:
	@%p26 bra 	$L__BB33_72;
	and.b64  	%rd218, %rd655, %rd113;
	popc.b64 	%r169, %rd218;
	cvt.rn.f32.u32 	%f1069, %r169;
	mul.f32 	%f1070, %f943, %f1069;
	fma.rn.f32 	%f2428, %f1948, %f1070, %f2428;
$L__BB33_72:
	@%p27 bra 	$L__BB33_74;
	and.b64  	%rd219, %rd668, %rd113;
	popc.b64 	%r170, %rd219;
	cvt.rn.f32.u32 	%f1071, %r170;
	mul.f32 	%f1072, %f943, %f1071;
	fma.rn.f32 	%f2049, %f1961, %f1072, %f2049;
$L__BB33_74:
	@%p26 bra 	$L__BB33_76;
	and.b64  	%rd220, %rd654, %rd113;
	popc.b64 	%r171, %rd220;
	cvt.rn.f32.u32 	%f1073, %r171;
	mul.f32 	%f1074, %f943, %f1073;
	fma.rn.f32 	%f2428, %f1947, %f1074, %f2428;
$L__BB33_76:
	@%p27 bra 	$L__BB33_78;
	and.b64  	%rd221, %rd667, %rd113;
	popc.b64 	%r172, %rd221;
	cvt.rn.f32.u32 	%f1075, %r172;
	mul.f32 	%f1076, %f943, %f1075;
	fma.rn.f32 	%f2049, %f1960, %f1076, %f2049;
$L__BB33_78:
	@%p26 bra 	$L__BB33_80;
	and.b64  	%rd222, %rd653, %rd113;
	popc.b64 	%r173, %rd222;
	cvt.rn.f32.u32 	%f1077, %r173;
	mul.f32 	%f1078, %f943, %f1077;
	fma.rn.f32 	%f2428, %f1946, %f1078, %f2428;
$L__BB33_80:
	@%p27 bra 	$L__BB33_82;
	and.b64  	%rd223, %rd666, %rd113;
	popc.b64 	%r174, %rd223;
	cvt.rn.f32.u32 	%f1079, %r174;
	mul.f32 	%f1080, %f943, %f1079;
	fma.rn.f32 	%f2049, %f1959, %f1080, %f2049;
$L__BB33_82:
	@%p26 bra 	$L__BB33_84;
	and.b64  	%rd224, %rd652, %rd113;
	popc.b64 	%r175, %rd224;
	cvt.rn.f32.u32 	%f1081, %r175;
	mul.f32 	%f1082, %f943, %f1081;
	fma.rn.f32 	%f2428, %f1945, %f1082, %f2428;
$L__BB33_84:
	@%p27 bra 	$L__BB33_86;
	and.b64  	%rd225, %rd665, %rd113;
	popc.b64 	%r176, %rd225;
	cvt.rn.f32.u32 	%f1083, %r176;
	mul.f32 	%f1084, %f943, %f1083;
	fma.rn.f32 	%f2049, %f1958, %f1084, %f2049;
$L__BB33_86:
	@%p26 bra 	$L__BB33_88;
	and.b64  	%rd226, %rd651, %rd113;
	popc.b64 	%r177, %rd226;
	cvt.rn.f32.u32 	%f1085, %r177;
	mul.f32 	%f1086, %f943, %f1085;
	fma.rn.f32 	%f2428, %f1944, %f1086, %f2428;
$L__BB33_88:
	@%p27 bra 	$L__BB33_90;
	and.b64  	%rd227, %rd664, %rd113;
	popc.b64 	%r178, %rd227;
	cvt.rn.f32.u32 	%f1087, %r178;
	mul.f32 	%f1088, %f943, %f1087;
	fma.rn.f32 	%f2049, %f1957, %f1088, %f2049;
$L__BB33_90:
	add.s32 	%r672, %r672, 1;
	setp.ne.s32 	%p59, %r672, 0;
	add.s32 	%r671, %r671, 4;
	@%p59 bra 	$L__BB33_36;
	bra.uni 	$L__BB33_971;
$L__BB33_91:
	setp.lt.s32 	%p60, %r89, 1;
	mov.f32 	%f1089, 0f00000000;
	mov.f32 	%f2428, %f1089;
	mov.f32 	%f2049, %f1089;
	@%p60 bra 	$L__BB33_146;
	setp.ne.s32 	%p61, %r6, 0;
	mov.b32 	%r655, 0;
	@%p61 bra 	$L__BB33_94;
	ld.shared.u32 	%r655, [%r8];
$L__BB33_94:
	shfl.sync.idx.b32	%r180|%p63, %r655, 0, 31, -1;
	mov.b32 	%f79, %r180;
	ld.shared.u64 	%rd97, [%r39];
	mov.f32 	%f2428, 0f00000000;
	@%p26 bra 	$L__BB33_96;
	and.b64  	%rd228, %rd663, %rd97;
	popc.b64 	%r181, %rd228;
	cvt.rn.f32.u32 	%f1091, %r181;
	mul.f32 	%f1092, %f79, %f1091;
	fma.rn.f32 	%f80, %f1956, %f1092, 0f00000000;
	mov.f32 	%f2428, %f80;
$L__BB33_96:
	mov.f32 	%f2049, 0f00000000;
	@%p27 bra 	$L__BB33_98;
	and.b64  	%rd229, %rd676, %rd97;
	popc.b64 	%r182, %rd229;
	cvt.rn.f32.u32 	%f1094, %r182;
	mul.f32 	%f1095, %f79, %f1094;
	fma.rn.f32 	%f82, %f1969, %f1095, 0f00000000;
	mov.f32 	%f2049, %f82;
$L__BB33_98:
	@%p26 bra 	$L__BB33_100;
	and.b64  	%rd230, %rd662, %rd97;
	popc.b64 	%r183, %rd230;
	cvt.rn.f32.u32 	%f1096, %r183;
	mul.f32 	%f1097, %f79, %f1096;
	fma.rn.f32 	%f84, %f1955, %f1097, %f2428;
	mov.f32 	%f2428, %f84;
$L__BB33_100:
	@%p27 bra 	$L__BB33_102;
	and.b64  	%rd231, %rd675, %rd97;
	popc.b64 	%r184, %rd231;
	cvt.rn.f32.u32 	%f1098, %r184;
	mul.f32 	%f1099, %f79, %f1098;
	fma.rn.f32 	%f86, %f1968, %f1099, %f2049;
	mov.f32 	%f2049, %f86;
$L__BB33_102:
	@%p26 bra 	$L__BB33_104;
	and.b64  	%rd232, %rd661, %rd97;
	popc.b64 	%r185, %rd232;
	cvt.rn.f32.u32 	%f1100, %r185;
	mul.f32 	%f1101, %f79, %f1100;
	fma.rn.f32 	%f88, %f1954, %f1101, %f2428;
	mov.f32 	%f2428, %f88;
$L__BB33_104:
	@%p27 bra 	$L__BB33_106;
	and.b64  	%rd233, %rd674, %rd97;
	popc.b64 	%r186, %rd233;
	cvt.rn.f32.u32 	%f1102, %r186;
	mul.f32 	%f1103, %f79, %f1102;
	fma.rn.f32 	%f90, %f1967, %f1103, %f2049;
	mov.f32 	%f2049, %f90;
$L__BB33_106:
	@%p26 bra 	$L__BB33_108;
	and.b64  	%rd234, %rd660, %rd97;
	popc.b64 	%r187, %rd234;
	cvt.rn.f32.u32 	%f1104, %r187;
	mul.f32 	%f1105, %f79, %f1104;
	fma.rn.f32 	%f92, %f1953, %f1105, %f2428;
	mov.f32 	%f2428, %f92;
$L__BB33_108:
	@%p27 bra 	$L__BB33_110;
	and.b64  	%rd235, %rd673, %rd97;
	popc.b64 	%r188, %rd235;
	cvt.rn.f32.u32 	%f1106, %r188;
	mul.f32 	%f1107, %f79, %f1106;
	fma.rn.f32 	%f94, %f1966, %f1107, %f2049;
	mov.f32 	%f2049, %f94;
$L__BB33_110:
	@%p26 bra 	$L__BB33_112;
	and.b64  	%rd236, %rd659, %rd97;
	popc.b64 	%r189, %rd236;
	cvt.rn.f32.u32 	%f1108, %r189;
	mul.f32 	%f1109, %f79, %f1108;
	fma.rn.f32 	%f96, %f1952, %f1109, %f2428;
	mov.f32 	%f2428, %f96;
$L__BB33_112:
	@%p27 bra 	$L__BB33_114;
	and.b64  	%rd237, %rd672, %rd97;
	popc.b64 	%r190, %rd237;
	cvt.rn.f32.u32 	%f1110, %r190;
	mul.f32 	%f1111, %f79, %f1110;
	fma.rn.f32 	%f98, %f1965, %f1111, %f2049;
	mov.f32 	%f2049, %f98;
$L__BB33_114:
	@%p26 bra 	$L__BB33_116;
	and.b64  	%rd238, %rd658, %rd97;
	popc.b64 	%r191, %rd238;
	cvt.rn.f32.u32 	%f1112, %r191;
	mul.f32 	%f1113, %f79, %f1112;
	fma.rn.f32 	%f100, %f1951, %f1113, %f2428;
	mov.f32 	%f2428, %f100;
$L__BB33_116:
	@%p27 bra 	$L__BB33_118;
	and.b64  	%rd239, %rd671, %rd97;
	popc.b64 	%r192, %rd239;
	cvt.rn.f32.u32 	%f1114, %r192;
	mul.f32 	%f1115, %f79, %f1114;
	fma.rn.f32 	%f102, %f1964, %f1115, %f2049;
	mov.f32 	%f2049, %f102;
$L__BB33_118:
	@%p26 bra 	$L__BB33_120;
	and.b64  	%rd240, %rd657, %rd97;
	popc.b64 	%r193, %rd240;
	cvt.rn.f32.u32 	%f1116, %r193;
	mul.f32 	%f1117, %f79, %f1116;
	fma.rn.f32 	%f104, %f1950, %f1117, %f2428;
	mov.f32 	%f2428, %f104;
$L__BB33_120:
	@%p27 bra 	$L__BB33_122;
	and.b64  	%rd241, %rd670, %rd97;
	popc.b64 	%r194, %rd241;
	cvt.rn.f32.u32 	%f1118, %r194;
	mul.f32 	%f1119, %f79, %f1118;
	fma.rn.f32 	%f106, %f1963, %f1119, %f2049;
	mov.f32 	%f2049, %f106;
$L__BB33_122:
	@%p26 bra 	$L__BB33_124;
	and.b64  	%rd242, %rd656, %rd97;
	popc.b64 	%r195, %rd242;
	cvt.rn.f32.u32 	%f1120, %r195;
	mul.f32 	%f1121, %f79, %f1120;
	fma.rn.f32 	%f108, %f1949, %f1121, %f2428;
	mov.f32 	%f2428, %f108;
$L__BB33_124:
	@%p27 bra 	$L__BB33_126;
	and.b64  	%rd243, %rd669, %rd97;
	popc.b64 	%r196, %rd243;
	cvt.rn.f32.u32 	%f1122, %r196;
	mul.f32 	%f1123, %f79, %f1122;
	fma.rn.f32 	%f110, %f1962, %f1123, %f2049;
	mov.f32 	%f2049, %f110;
$L__BB33_126:
	@%p26 bra 	$L__BB33_128;
	and.b64  	%rd244, %rd655, %rd97;
	popc.b64 	%r197, %rd244;
	cvt.rn.f32.u32 	%f1124, %r197;
	mul.f32 	%f1125, %f79, %f1124;
	fma.rn.f32 	%f112, %f1948, %f1125, %f2428;
	mov.f32 	%f2428, %f112;
$L__BB33_128:
	@%p27 bra 	$L__BB33_130;
	and.b64  	%rd245, %rd668, %rd97;
	popc.b64 	%r198, %rd245;
	cvt.rn.f32.u32 	%f1126, %r198;
	mul.f32 	%f1127, %f79, %f1126;
	fma.rn.f32 	%f114, %f1961, %f1127, %f2049;
	mov.f32 	%f2049, %f114;
$L__BB33_130:
	@%p26 bra 	$L__BB33_132;
	and.b64  	%rd246, %rd654, %rd97;
	popc.b64 	%r199, %rd246;
	cvt.rn.f32.u32 	%f1128, %r199;
	mul.f32 	%f1129, %f79, %f1128;
	fma.rn.f32 	%f116, %f1947, %f1129, %f2428;
	mov.f32 	%f2428, %f116;
$L__BB33_132:
	@%p27 bra 	$L__BB33_134;
	and.b64  	%rd247, %rd667, %rd97;
	popc.b64 	%r200, %rd247;
	cvt.rn.f32.u32 	%f1130, %r200;
	mul.f32 	%f1131, %f79, %f1130;
	fma.rn.f32 	%f118, %f1960, %f1131, %f2049;
	mov.f32 	%f2049, %f118;
$L__BB33_134:
	@%p26 bra 	$L__BB33_136;
	and.b64  	%rd248, %rd653, %rd97;
	popc.b64 	%r201, %rd248;
	cvt.rn.f32.u32 	%f1132, %r201;
	mul.f32 	%f1133, %f79, %f1132;
	fma.rn.f32 	%f120, %f1946, %f1133, %f2428;
	mov.f32 	%f2428, %f120;
$L__BB33_136:
	@%p27 bra 	$L__BB33_138;
	and.b64  	%rd249, %rd666, %rd97;
	popc.b64 	%r202, %rd249;
	cvt.rn.f32.u32 	%f1134, %r202;
	mul.f32 	%f1135, %f79, %f1134;
	fma.rn.f32 	%f122, %f1959, %f1135, %f2049;
	mov.f32 	%f2049, %f122;
$L__BB33_138:
	@%p26 bra 	$L__BB33_140;
	and.b64  	%rd250, %rd652, %rd97;
	popc.b64 	%r203, %rd250;
	cvt.rn.f32.u32 	%f1136, %r203;
	mul.f32 	%f1137, %f79, %f1136;
	fma.rn.f32 	%f124, %f1945, %f1137, %f2428;
	mov.f32 	%f2428, %f124;
$L__BB33_140:
	@%p27 bra 	$L__BB33_142;
	and.b64  	%rd251, %rd665, %rd97;
	popc.b64 	%r204, %rd251;
	cvt.rn.f32.u32 	%f1138, %r204;
	mul.f32 	%f1139, %f79, %f1138;
	fma.rn.f32 	%f126, %f1958, %f1139, %f2049;
	mov.f32 	%f2049, %f126;
$L__BB33_142:
	@%p26 bra 	$L__BB33_144;
	and.b64  	%rd252, %rd651, %rd97;
	popc.b64 	%r205, %rd252;
	cvt.rn.f32.u32 	%f1140, %r205;
	mul.f32 	%f1141, %f79, %f1140;
	fma.rn.f32 	%f128, %f1944, %f1141, %f2428;
	mov.f32 	%f2428, %f128;
$L__BB33_144:
	@%p27 bra 	$L__BB33_146;
	and.b64  	%rd253, %rd664, %rd97;
	popc.b64 	%r206, %rd253;
	cvt.rn.f32.u32 	%f1142, %r206;
	mul.f32 	%f1143, %f79, %f1142;
	fma.rn.f32 	%f130, %f1957, %f1143, %f2049;
	mov.f32 	%f2049, %f130;
$L__BB33_146:
	setp.lt.s32 	%p89, %r89, 2;
	@%p89 bra 	$L__BB33_201;
	setp.ne.s32 	%p90, %r6, 0;
	mov.b32 	%r656, 0;
	@%p90 bra 	$L__BB33_149;
	ld.shared.u32 	%r656, [%r8+4];
$L__BB33_149:
	shfl.sync.idx.b32	%r208|%p92, %r656, 0, 31, -1;
	mov.b32 	%f133, %r208;
	ld.shared.u64 	%rd98, [%r39+256];
	@%p26 bra 	$L__BB33_151;
	and.b64  	%rd254, %rd663, %rd98;
	popc.b64 	%r209, %rd254;
	cvt.rn.f32.u32 	%f1144, %r209;
	mul.f32 	%f1145, %f133, %f1144;
	fma.rn.f32 	%f134, %f1956, %f1145, %f2428;
	mov.f32 	%f2428, %f134;
$L__BB33_151:
	@%p27 bra 	$L__BB33_153;
	and.b64  	%rd255, %rd676, %rd98;
	popc.b64 	%r210, %rd255;
	cvt.rn.f32.u32 	%f1146, %r210;
	mul.f32 	%f1147, %f133, %f1146;
	fma.rn.f32 	%f136, %f1969, %f1147, %f2049;
	mov.f32 	%f2049, %f136;
$L__BB33_153:
	@%p26 bra 	$L__BB33_155;
	and.b64  	%rd256, %rd662, %rd98;
	popc.b64 	%r211, %rd256;
	cvt.rn.f32.u32 	%f1148, %r211;
	mul.f32 	%f1149, %f133, %f1148;
	fma.rn.f32 	%f138, %f1955, %f1149, %f2428;
	mov.f32 	%f2428, %f138;
$L__BB33_155:
	@%p27 bra 	$L__BB33_157;
	and.b64  	%rd257, %rd675, %rd98;
	popc.b64 	%r212, %rd257;
	cvt.rn.f32.u32 	%f1150, %r212;
	mul.f32 	%f1151, %f133, %f1150;
	fma.rn.f32 	%f140, %f1968, %f1151, %f2049;
	mov.f32 	%f2049, %f140;
$L__BB33_157:
	@%p26 bra 	$L__BB33_159;
	and.b64  	%rd258, %rd661, %rd98;
	popc.b64 	%r213, %rd258;
	cvt.rn.f32.u32 	%f1152, %r213;
	mul.f32 	%f1153, %f133, %f1152;
	fma.rn.f32 	%f142, %f1954, %f1153, %f2428;
	mov.f32 	%f2428, %f142;
$L__BB33_159:
	@%p27 bra 	$L__BB33_161;
	and.b64  	%rd259, %rd674, %rd98;
	popc.b64 	%r214, %rd259;
	cvt.rn.f32.u32 	%f1154, %r214;
	mul.f32 	%f1155, %f133, %f1154;
	fma.rn.f32 	%f144, %f1967, %f1155, %f2049;
	mov.f32 	%f2049, %f144;
$L__BB33_161:
	@%p26 bra 	$L__BB33_163;
	and.b64  	%rd260, %rd660, %rd98;
	popc.b64 	%r215, %rd260;
	cvt.rn.f32.u32 	%f1156, %r215;
	mul.f32 	%f1157, %f133, %f1156;
	fma.rn.f32 	%f146, %f1953, %f1157, %f2428;
	mov.f32 	%f2428, %f146;
$L__BB33_163:
	@%p27 bra 	$L__BB33_165;
	and.b64  	%rd261, %rd673, %rd98;
	popc.b64 	%r216, %rd261;
	cvt.rn.f32.u32 	%f1158, %r216;
	mul.f32 	%f1159, %f133, %f1158;
	fma.rn.f32 	%f148, %f1966, %f1159, %f2049;
	mov.f32 	%f2049, %f148;
$L__BB33_165:
	@%p26 bra 	$L__BB33_167;
	and.b64  	%rd262, %rd659, %rd98;
	popc.b64 	%r217, %rd262;
	cvt.rn.f32.u32 	%f1160, %r217;
	mul.f32 	%f1161, %f133, %f1160;
	fma.rn.f32 	%f150, %f1952, %f1161, %f2428;
	mov.f32 	%f2428, %f150;
$L__BB33_167:
	@%p27 bra 	$L__BB33_169;
	and.b64  	%rd263, %rd672, %rd98;
	popc.b64 	%r218, %rd263;
	cvt.rn.f32.u32 	%f1162, %r218;
	mul.f32 	%f1163, %f133, %f1162;
	fma.rn.f32 	%f152, %f1965, %f1163, %f2049;
	mov.f32 	%f2049, %f152;
$L__BB33_169:
	@%p26 bra 	$L__BB33_171;
	and.b64  	%rd264, %rd658, %rd98;
	popc.b64 	%r219, %rd264;
	cvt.rn.f32.u32 	%f1164, %r219;
	mul.f32 	%f1165, %f133, %f1164;
	fma.rn.f32 	%f154, %f1951, %f1165, %f2428;
	mov.f32 	%f2428, %f154;
$L__BB33_171:
	@%p27 bra 	$L__BB33_173;
	and.b64  	%rd265, %rd671, %rd98;
	popc.b64 	%r220, %rd265;
	cvt.rn.f32.u32 	%f1166, %r220;
	mul.f32 	%f1167, %f133, %f1166;
	fma.rn.f32 	%f156, %f1964, %f1167, %f2049;
	mov.f32 	%f2049, %f156;
$L__BB33_173:
	@%p26 bra 	$L__BB33_175;
	and.b64  	%rd266, %rd657, %rd98;
	popc.b64 	%r221, %rd266;
	cvt.rn.f32.u32 	%f1168, %r221;
	mul.f32 	%f1169, %f133, %f1168;
	fma.rn.f32 	%f158, %f1950, %f1169, %f2428;
	mov.f32 	%f2428, %f158;
$L__BB33_175:
	@%p27 bra 	$L__BB33_177;
	and.b64  	%rd267, %rd670, %rd98;
	popc.b64 	%r222, %rd267;
	cvt.rn.f32.u32 	%f1170, %r222;
	mul.f32 	%f1171, %f133, %f1170;
	fma.rn.f32 	%f160, %f1963, %f1171, %f2049;
	mov.f32 	%f2049, %f160;
$L__BB33_177:
	@%p26 bra 	$L__BB33_179;
	and.b64  	%rd268, %rd656, %rd98;
	popc.b64 	%r223, %rd268;
	cvt.rn.f32.u32 	%f1172, %r223;
	mul.f32 	%f1173, %f133, %f1172;
	fma.rn.f32 	%f162, %f1949, %f1173, %f2428;
	mov.f32 	%f2428, %f162;
$L__BB33_179:
	@%p27 bra 	$L__BB33_181;
	and.b64  	%rd269, %rd669, %rd98;
	popc.b64 	%r224, %rd269;
	cvt.rn.f32.u32 	%f1174, %r224;
	mul.f32 	%f1175, %f133, %f1174;
	fma.rn.f32 	%f164, %f1962, %f1175, %f2049;
	mov.f32 	%f2049, %f164;
$L__BB33_181:
	@%p26 bra 	$L__BB33_183;
	and.b64  	%rd270, %rd655, %rd98;
	popc.b64 	%r225, %rd270;
	cvt.rn.f32.u32 	%f1176, %r225;
	mul.f32 	%f1177, %f133, %f1176;
	fma.rn.f32 	%f166, %f1948, %f1177, %f2428;
	mov.f32 	%f2428, %f166;
$L__BB33_183:
	@%p27 bra 	$L__BB33_185;
	and.b64  	%rd271, %rd668, %rd98;
	popc.b64 	%r226, %rd271;
	cvt.rn.f32.u32 	%f1178, %r226;
	mul.f32 	%f1179, %f133, %f1178;
	fma.rn.f32 	%f168, %f1961, %f1179, %f2049;
	mov.f32 	%f2049, %f168;
$L__BB33_185:
	@%p26 bra 	$L__BB33_187;
	and.b64  	%rd272, %rd654, %rd98;
	popc.b64 	%r227, %rd272;
	cvt.rn.f32.u32 	%f1180, %r227;
	mul.f32 	%f1181, %f133, %f1180;
	fma.rn.f32 	%f170, %f1947, %f1181, %f2428;
	mov.f32 	%f2428, %f170;
$L__BB33_187:
	@%p27 bra 	$L__BB33_189;
	and.b64  	%rd273, %rd667, %rd98;
	popc.b64 	%r228, %rd273;
	cvt.rn.f32.u32 	%f1182, %r228;
	mul.f32 	%f1183, %f133, %f1182;
	fma.rn.f32 	%f172, %f1960, %f1183, %f2049;
	mov.f32 	%f2049, %f172;
$L__BB33_189:
	@%p26 bra 	$L__BB33_191;
	and.b64  	%rd274, %rd653, %rd98;
	popc.b64 	%r229, %rd274;
	cvt.rn.f32.u32 	%f1184, %r229;
	mul.f32 	%f1185, %f133, %f1184;
	fma.rn.f32 	%f174, %f1946, %f1185, %f2428;
	mov.f32 	%f2428, %f174;
$L__BB33_191:
	@%p27 bra 	$L__BB33_193;
	and.b64  	%rd275, %rd666, %rd98;
	popc.b64 	%r230, %rd275;
	cvt.rn.f32.u32 	%f1186, %r230;
	mul.f32 	%f1187, %f133, %f1186;
	fma.rn.f32 	%f176, %f1959, %f1187, %f2049;
	mov.f32 	%f2049, %f176;
$L__BB33_193:
	@%p26 bra 	$L__BB33_195;
	and.b64  	%rd276, %rd652, %rd98;
	popc.b64 	%r231, %rd276;
	cvt.rn.f32.u32 	%f1188, %r231;
	mul.f32 	%f1189, %f133, %f1188;
	fma.rn.f32 	%f178, %f1945, %f1189, %f2428;
	mov.f32 	%f2428, %f178;
$L__BB33_195:
	@%p27 bra 	$L__BB33_197;
	and.b64  	%rd277, %rd665, %rd98;
	popc.b64 	%r232, %rd277;
	cvt.rn.f32.u32 	%f1190, %r232;
	mul.f32 	%f1191, %f133, %f1190;
	fma.rn.f32 	%f180, %f1958, %f1191, %f2049;
	mov.f32 	%f2049, %f180;
$L__BB33_197:
	@%p26 bra 	$L__BB33_199;
	and.b64  	%rd278, %rd651, %rd98;
	popc.b64 	%r233, %rd278;
	cvt.rn.f32.u32 	%f1192, %r233;
	mul.f32 	%f1193, %f133, %f1192;
	fma.rn.f32 	%f182, %f1944, %f1193, %f2428;
	mov.f32 	%f2428, %f182;
$L__BB33_199:
	@%p27 bra 	$L__BB33_201;
	and.b64  	%rd279, %rd664, %rd98;
	popc.b64 	%r234, %rd279;
	cvt.rn.f32.u32 	%f1194, %r234;
	mul.f32 	%f1195, %f133, %f1194;
	fma.rn.f32 	%f184, %f1957, %f1195, %f2049;
	mov.f32 	%f2049, %f184;
$L__BB33_201:
	setp.lt.s32 	%p118, %r89, 3;
	@%p118 bra 	$L__BB33_256;
	setp.ne.s32 	%p119, %r6, 0;
	mov.b32 	%r657, 0;
	@%p119 bra 	$L__BB33_204;
	ld.shared.u32 	%r657, [%r8+8];
$L__BB33_204:
	shfl.sync.idx.b32	%r236|%p121, %r657, 0, 31, -1;
	mov.b32 	%f187, %r236;
	ld.shared.u64 	%rd99, [%r39+512];
	@%p26 bra 	$L__BB33_206;
	and.b64  	%rd280, %rd663, %rd99;
	popc.b64 	%r237, %rd280;
	cvt.rn.f32.u32 	%f1196, %r237;
	mul.f32 	%f1197, %f187, %f1196;
	fma.rn.f32 	%f188, %f1956, %f1197, %f2428;
	mov.f32 	%f2428, %f188;
$L__BB33_206:
	@%p27 bra 	$L__BB33_208;
	and.b64  	%rd281, %rd676, %rd99;
	popc.b64 	%r238, %rd281;
	cvt.rn.f32.u32 	%f1198, %r238;
	mul.f32 	%f1199, %f187, %f1198;
	fma.rn.f32 	%f190, %f1969, %f1199, %f2049;
	mov.f32 	%f2049, %f190;
$L__BB33_208:
	@%p26 bra 	$L__BB33_210;
	and.b64  	%rd282, %rd662, %rd99;
	popc.b64 	%r239, %rd282;
	cvt.rn.f32.u32 	%f1200, %r239;
	mul.f32 	%f1201, %f187, %f1200;
	fma.rn.f32 	%f192, %f1955, %f1201, %f2428;
	mov.f32 	%f2428, %f192;
$L__BB33_210:
	@%p27 bra 	$L__BB33_212;
	and.b64  	%rd283, %rd675, %rd99;
	popc.b64 	%r240, %rd283;
	cvt.rn.f32.u32 	%f1202, %r240;
	mul.f32 	%f1203, %f187, %f1202;
	fma.rn.f32 	%f194, %f1968, %f1203, %f2049;
	mov.f32 	%f2049, %f194;
$L__BB33_212:
	@%p26 bra 	$L__BB33_214;
	and.b64  	%rd284, %rd661, %rd99;
	popc.b64 	%r241, %rd284;
	cvt.rn.f32.u32 	%f1204, %r241;
	mul.f32 	%f1205, %f187, %f1204;
	fma.rn.f32 	%f196, %f1954, %f1205, %f2428;
	mov.f32 	%f2428, %f196;
$L__BB33_214:
	@%p27 bra 	$L__BB33_216;
	and.b64  	%rd285, %rd674, %rd99;
	popc.b64 	%r242, %rd285;
	cvt.rn.f32.u32 	%f1206, %r242;
	mul.f32 	%f1207, %f187, %f1206;
	fma.rn.f32 	%f198, %f1967, %f1207, %f2049;
	mov.f32 	%f2049, %f198;
$L__BB33_216:
	@%p26 bra 	$L__BB33_218;
	and.b64  	%rd286, %rd660, %rd99;
	popc.b64 	%r243, %rd286;
	cvt.rn.f32.u32 	%f1208, %r243;
	mul.f32 	%f1209, %f187, %f1208;
	fma.rn.f32 	%f200, %f1953, %f1209, %f2428;
	mov.f32 	%f2428, %f200;
$L__BB33_218:
	@%p27 bra 	$L__BB33_220;
	and.b64  	%rd287, %rd673, %rd99;
	popc.b64 	%r244, %rd287;
	cvt.rn.f32.u32 	%f1210, %r244;
	mul.f32 	%f1211, %f187, %f1210;
	fma.rn.f32 	%f202, %f1966, %f1211, %f2049;
	mov.f32 	%f2049, %f202;
$L__BB33_220:
	@%p26 bra 	$L__BB33_222;
	and.b64  	%rd288, %rd659, %rd99;
	popc.b64 	%r245, %rd288;
	cvt.rn.f32.u32 	%f1212, %r245;
	mul.f32 	%f1213, %f187, %f1212;
	fma.rn.f32 	%f204, %f1952, %f1213, %f2428;
	mov.f32 	%f2428, %f204;
$L__BB33_222:
	@%p27 bra 	$L__BB33_224;
	and.b64  	%rd289, %rd672, %rd99;
	popc.b64 	%r246, %rd289;
	cvt.rn.f32.u32 	%f1214, %r246;
	mul.f32 	%f1215, %f187, %f1214;
	fma.rn.f32 	%f206, %f1965, %f1215, %f2049;
	mov.f32 	%f2049, %f206;
$L__BB33_224:
	@%p26 bra 	$L__BB33_226;
	and.b64  	%rd290, %rd658, %rd99;
	popc.b64 	%r247, %rd290;
	cvt.rn.f32.u32 	%f1216, %r247;
	mul.f32 	%f1217, %f187, %f1216;
	fma.rn.f32 	%f208, %f1951, %f1217, %f2428;
	mov.f32 	%f2428, %f208;
$L__BB33_226:
	@%p27 bra 	$L__BB33_228;
	and.b64  	%rd291, %rd671, %rd99;
	popc.b64 	%r248, %rd291;
	cvt.rn.f32.u32 	%f1218, %r248;
	mul.f32 	%f1219, %f187, %f1218;
	fma.rn.f32 	%f210, %f1964, %f1219, %f2049;
	mov.f32 	%f2049, %f210;
$L__BB33_228:
	@%p26 bra 	$L__BB33_230;
	and.b64  	%rd292, %rd657, %rd99;
	popc.b64 	%r249, %rd292;
	cvt.rn.f32.u32 	%f1220, %r249;
	mul.f32 	%f1221, %f187, %f1220;
	fma.rn.f32 	%f212, %f1950, %f1221, %f2428;
	mov.f32 	%f2428, %f212;
$L__BB33_230:
	@%p27 bra 	$L__BB33_232;
	and.b64  	%rd293, %rd670, %rd99;
	popc.b64 	%r250, %rd293;
	cvt.rn.f32.u32 	%f1222, %r250;
	mul.f32 	%f1223, %f187, %f1222;
	fma.rn.f32 	%f214, %f1963, %f1223, %f2049;
	mov.f32 	%f2049, %f214;
$L__BB33_232:
	@%p26 bra 	$L__BB33_234;
	and.b64  	%rd294, %rd656, %rd99;
	popc.b64 	%r251, %rd294;
	cvt.rn.f32.u32 	%f1224, %r251;
	mul.f32 	%f1225, %f187, %f1224;
	fma.rn.f32 	%f216, %f1949, %f1225, %f2428;
	mov.f32 	%f2428, %f216;
$L__BB33_234:
	@%p27 bra 	$L__BB33_236;
	and.b64  	%rd295, %rd669, %rd99;
	popc.b64 	%r252, %rd295;
	cvt.rn.f32.u32 	%f1226, %r252;
	mul.f32 	%f1227, %f187, %f1226;
	fma.rn.f32 	%f218, %f1962, %f1227, %f2049;
	mov.f32 	%f2049, %f218;
$L__BB33_236:
	@%p26 bra 	$L__BB33_238;
	and.b64  	%rd296, %rd655, %rd99;
	popc.b64 	%r253, %rd296;
	cvt.rn.f32.u32 	%f1228, %r253;
	mul.f32 	%f1229, %f187, %f1228;
	fma.rn.f32 	%f220, %f1948, %f1229, %f2428;
	mov.f32 	%f2428, %f220;
$L__BB33_238:
	@%p27 bra 	$L__BB33_240;
	and.b64  	%rd297, %rd668, %rd99;
	popc.b64 	%r254, %rd297;
	cvt.rn.f32.u32 	%f1230, %r254;
	mul.f32 	%f1231, %f187, %f1230;
	fma.rn.f32 	%f222, %f1961, %f1231, %f2049;
	mov.f32 	%f2049, %f222;
$L__BB33_240:
	@%p26 bra 	$L__BB33_242;
	and.b64  	%rd298, %rd654, %rd99;
	popc.b64 	%r255, %rd298;
	cvt.rn.f32.u32 	%f1232, %r255;
	mul.f32 	%f1233, %f187, %f1232;
	fma.rn.f32 	%f224, %f1947, %f1233, %f2428;
	mov.f32 	%f2428, %f224;
$L__BB33_242:
	@%p27 bra 	$L__BB33_244;
	and.b64  	%rd299, %rd667, %rd99;
	popc.b64 	%r256, %rd299;
	cvt.rn.f32.u32 	%f1234, %r256;
	mul.f32 	%f1235, %f187, %f1234;
	fma.rn.f32 	%f226, %f1960, %f1235, %f2049;
	mov.f32 	%f2049, %f226;
$L__BB33_244:
	@%p26 bra 	$L__BB33_246;
	and.b64  	%rd300, %rd653, %rd99;
	popc.b64 	%r257, %rd300;
	cvt.rn.f32.u32 	%f1236, %r257;
	mul.f32 	%f1237, %f187, %f1236;
	fma.rn.f32 	%f228, %f1946, %f1237, %f2428;
	mov.f32 	%f2428, %f228;
$L__BB33_246:
	@%p27 bra 	$L__BB33_248;
	and.b64  	%rd301, %rd666, %rd99;
	popc.b64 	%r258, %rd301;
	cvt.rn.f32.u32 	%f1238, %r258;
	mul.f32 	%f1239, %f187, %f1238;
	fma.rn.f32 	%f230, %f1959, %f1239, %f2049;
	mov.f32 	%f2049, %f230;
$L__BB33_248:
	@%p26 bra 	$L__BB33_250;
	and.b64  	%rd302, %rd652, %rd99;
	popc.b64 	%r259, %rd302;
	cvt.rn.f32.u32 	%f1240, %r259;
	mul.f32 	%f1241, %f187, %f1240;
	fma.rn.f32 	%f232, %f1945, %f1241, %f2428;
	mov.f32 	%f2428, %f232;
$L__BB33_250:
	@%p27 bra 	$L__BB33_252;
	and.b64  	%rd303, %rd665, %rd99;
	popc.b64 	%r260, %rd303;
	cvt.rn.f32.u32 	%f1242, %r260;
	mul.f32 	%f1243, %f187, %f1242;
	fma.rn.f32 	%f234, %f1958, %f1243, %f2049;
	mov.f32 	%f2049, %f234;
$L__BB33_252:
	@%p26 bra 	$L__BB33_254;
	and.b64  	%rd304, %rd651, %rd99;
	popc.b64 	%r261, %rd304;
	cvt.rn.f32.u32 	%f1244, %r261;
	mul.f32 	%f1245, %f187, %f1244;
	fma.rn.f32 	%f236, %f1944, %f1245, %f2428;
	mov.f32 	%f2428, %f236;
$L__BB33_254:
	@%p27 bra 	$L__BB33_256;
	and.b64  	%rd305, %rd664, %rd99;
	popc.b64 	%r262, %rd305;
	cvt.rn.f32.u32 	%f1246, %r262;
	mul.f32 	%f1247, %f187, %f1246;
	fma.rn.f32 	%f238, %f1957, %f1247, %f2049;
	mov.f32 	%f2049, %f238;
$L__BB33_256:
	setp.lt.s32 	%p147, %r89, 4;
	@%p147 bra 	$L__BB33_311;
	setp.ne.s32 	%p148, %r6, 0;
	mov.b32 	%r658, 0;
	@%p148 bra 	$L__BB33_259;
	ld.shared.u32 	%r658, [%r8+12];
$L__BB33_259:
	shfl.sync.idx.b32	%r264|%p150, %r658, 0, 31, -1;
	mov.b32 	%f241, %r264;
	ld.shared.u64 	%rd100, [%r39+768];
	@%p26 bra 	$L__BB33_261;
	and.b64  	%rd306, %rd663, %rd100;
	popc.b64 	%r265, %rd306;
	cvt.rn.f32.u32 	%f1248, %r265;
	mul.f32 	%f1249, %f241, %f1248;
	fma.rn.f32 	%f242, %f1956, %f1249, %f2428;
	mov.f32 	%f2428, %f242;
$L__BB33_261:
	@%p27 bra 	$L__BB33_263;
	and.b64  	%rd307, %rd676, %rd100;
	popc.b64 	%r266, %rd307;
	cvt.rn.f32.u32 	%f1250, %r266;
	mul.f32 	%f1251, %f241, %f1250;
	fma.rn.f32 	%f244, %f1969, %f1251, %f2049;
	mov.f32 	%f2049, %f244;
$L__BB33_263:
	@%p26 bra 	$L__BB33_265;
	and.b64  	%rd308, %rd662, %rd100;
	popc.b64 	%r267, %rd308;
	cvt.rn.f32.u32 	%f1252, %r267;
	mul.f32 	%f1253, %f241, %f1252;
	fma.rn.f32 	%f246, %f1955, %f1253, %f2428;
	mov.f32 	%f2428, %f246;
$L__BB33_265:
	@%p27 bra 	$L__BB33_267;
	and.b64  	%rd309, %rd675, %rd100;
	popc.b64 	%r268, %rd309;
	cvt.rn.f32.u32 	%f1254, %r268;
	mul.f32 	%f1255, %f241, %f1254;
	fma.rn.f32 	%f248, %f1968, %f1255, %f2049;
	mov.f32 	%f2049, %f248;
$L__BB33_267:
	@%p26 bra 	$L__BB33_269;
	and.b64  	%rd310, %rd661, %rd100;
	popc.b64 	%r269, %rd310;
	cvt.rn.f32.u32 	%f1256, %r269;
	mul.f32 	%f1257, %f241, %f1256;
	fma.rn.f32 	%f250, %f1954, %f1257, %f2428;
	mov.f32 	%f2428, %f250;
$L__BB33_269:
	@%p27 bra 	$L__BB33_271;
	and.b64  	%rd311, %rd674, %rd100;
	popc.b64 	%r270, %rd311;
	cvt.rn.f32.u32 	%f1258, %r270;
	mul.f32 	%f1259, %f241, %f1258;
	fma.rn.f32 	%f252, %f1967, %f1259, %f2049;
	mov.f32 	%f2049, %f252;
$L__BB33_271:
	@%p26 bra 	$L__BB33_273;
	and.b64  	%rd312, %rd660, %rd100;
	popc.b64 	%r271, %rd312;
	cvt.rn.f32.u32 	%f1260, %r271;
	mul.f32 	%f1261, %f241, %f1260;
	fma.rn.f32 	%f254, %f1953, %f1261, %f2428;
	mov.f32 	%f2428, %f254;
$L__BB33_273:
	@%p27 bra 	$L__BB33_275;
	and.b64  	%rd313, %rd673, %rd100;
	popc.b64 	%r272, %rd313;
	cvt.rn.f32.u32 	%f1262, %r272;
	mul.f32 	%f1263, %f241, %f1262;
	fma.rn.f32 	%f256, %f1966, %f1263, %f2049;
	mov.f32 	%f2049, %f256;
$L__BB33_275:
	@%p26 bra 	$L__BB33_277;
	and.b64  	%rd314, %rd659, %rd100;
	popc.b64 	%r273, %rd314;
	cvt.rn.f32.u32 	%f1264, %r273;
	mul.f32 	%f1265, %f241, %f1264;
	fma.rn.f32 	%f258, %f1952, %f1265, %f2428;
	mov.f32 	%f2428, %f258;
$L__BB33_277:
	@%p27 bra 	$L__BB33_279;
	and.b64  	%rd315, %rd672, %rd100;
	popc.b64 	%r274, %rd315;
	cvt.rn.f32.u32 	%f1266, %r274;
	mul.f32 	%f1267, %f241, %f1266;
	fma.rn.f32 	%f260, %f1965, %f1267, %f2049;
	mov.f32 	%f2049, %f260;
$L__BB33_279:
	@%p26 bra 	$L__BB33_281;
	and.b64  	%rd316, %rd658, %rd100;
	popc.b64 	%r275, %rd316;
	cvt.rn.f32.u32 	%f1268, %r275;
	mul.f32 	%f1269, %f241, %f1268;
	fma.rn.f32 	%f262, %f1951, %f1269, %f2428;
	mov.f32 	%f2428, %f262;
$L__BB33_281:
	@%p27 bra 	$L__BB33_283;
	and.b64  	%rd317, %rd671, %rd100;
	popc.b64 	%r276, %rd317;
	cvt.rn.f32.u32 	%f1270, %r276;
	mul.f32 	%f1271, %f241, %f1270;
	fma.rn.f32 	%f264, %f1964, %f1271, %f2049;
	mov.f32 	%f2049, %f264;
$L__BB33_283:
	@%p26 bra 	$L__BB33_285;
	and.b64  	%rd318, %rd657, %rd100;
	popc.b64 	%r277, %rd318;
	cvt.rn.f32.u32 	%f1272, %r277;
	mul.f32 	%f1273, %f241, %f1272;
	fma.rn.f32 	%f266, %f1950, %f1273, %f2428;
	mov.f32 	%f2428, %f266;
$L__BB33_285:
	@%p27 bra 	$L__BB33_287;
	and.b64  	%rd319, %rd670, %rd100;
	popc.b64 	%r278, %rd319;
	cvt.rn.f32.u32 	%f1274, %r278;
	mul.f32 	%f1275, %f241, %f1274;
	fma.rn.f32 	%f268, %f1963, %f1275, %f2049;
	mov.f32 	%f2049, %f268;
$L__BB33_287:
	@%p26 bra 	$L__BB33_289;
	and.b64  	%rd320, %rd656, %rd100;
	popc.b64 	%r279, %rd320;
	cvt.rn.f32.u32 	%f1276, %r279;
	mul.f32 	%f1277, %f241, %f1276;
	fma.rn.f32 	%f270, %f1949, %f1277, %f2428;
	mov.f32 	%f2428, %f270;
$L__BB33_289:
	@%p27 bra 	$L__BB33_291;
	and.b64  	%rd321, %rd669, %rd100;
	popc.b64 	%r280, %rd321;
	cvt.rn.f32.u32 	%f1278, %r280;
	mul.f32 	%f1279, %f241, %f1278;
	fma.rn.f32 	%f272, %f1962, %f1279, %f2049;
	mov.f32 	%f2049, %f272;
$L__BB33_291:
	@%p26 bra 	$L__BB33_293;
	and.b64  	%rd322, %rd655, %rd100;
	popc.b64 	%r281, %rd322;
	cvt.rn.f32.u32 	%f1280, %r281;
	mul.f32 	%f1281, %f241, %f1280;
	fma.rn.f32 	%f274, %f1948, %f1281, %f2428;
	mov.f32 	%f2428, %f274;
$L__BB33_293:
	@%p27 bra 	$L__BB33_295;
	and.b64  	%rd323, %rd668, %rd100;
	popc.b64 	%r282, %rd323;
	cvt.rn.f32.u32 	%f1282, %r282;
	mul.f32 	%f1283, %f241, %f1282;
	fma.rn.f32 	%f276, %f1961, %f1283, %f2049;
	mov.f32 	%f2049, %f276;
$L__BB33_295:
	@%p26 bra 	$L__BB33_297;
	and.b64  	%rd324, %rd654, %rd100;
	popc.b64 	%r283, %rd324;
	cvt.rn.f32.u32 	%f1284, %r283;
	mul.f32 	%f1285, %f241, %f1284;
	fma.rn.f32 	%f278, %f1947, %f1285, %f2428;
	mov.f32 	%f2428, %f278;
$L__BB33_297:
	@%p27 bra 	$L__BB33_299;
	and.b64  	%rd325, %rd667, %rd100;
	popc.b64 	%r284, %rd325;
	cvt.rn.f32.u32 	%f1286, %r284;
	mul.f32 	%f1287, %f241, %f1286;
	fma.rn.f32 	%f280, %f1960, %f1287, %f2049;
	mov.f32 	%f2049, %f280;
$L__BB33_299:
	@%p26 bra 	$L__BB33_301;
	and.b64  	%rd326, %rd653, %rd100;
	popc.b64 	%r285, %rd326;
	cvt.rn.f32.u32 	%f1288, %r285;
	mul.f32 	%f1289, %f241, %f1288;
	fma.rn.f32 	%f282, %f1946, %f1289, %f2428;
	mov.f32 	%f2428, %f282;
$L__BB33_301:
	@%p27 bra 	$L__BB33_303;
	and.b64  	%rd327, %rd666, %rd100;
	popc.b64 	%r286, %rd327;
	cvt.rn.f32.u32 	%f1290, %r286;
	mul.f32 	%f1291, %f241, %f1290;
	fma.rn.f32 	%f284, %f1959, %f1291, %f2049;
	mov.f32 	%f2049, %f284;
$L__BB33_303:
	@%p26 bra 	$L__BB33_305;
	and.b64  	%rd328, %rd652, %rd100;
	popc.b64 	%r287, %rd328;
	cvt.rn.f32.u32 	%f1292, %r287;
	mul.f32 	%f1293, %f241, %f1292;
	fma.rn.f32 	%f286, %f1945, %f1293, %f2428;
	mov.f32 	%f2428, %f286;
$L__BB33_305:
	@%p27 bra 	$L__BB33_307;
	and.b64  	%rd329, %rd665, %rd100;
	popc.b64 	%r288, %rd329;
	cvt.rn.f32.u32 	%f1294, %r288;
	mul.f32 	%f1295, %f241, %f1294;
	fma.rn.f32 	%f288, %f1958, %f1295, %f2049;
	mov.f32 	%f2049, %f288;
$L__BB33_307:
	@%p26 bra 	$L__BB33_309;
	and.b64  	%rd330, %rd651, %rd100;
	popc.b64 	%r289, %rd330;
	cvt.rn.f32.u32 	%f1296, %r289;
	mul.f32 	%f1297, %f241, %f1296;
	fma.rn.f32 	%f290, %f1944, %f1297, %f2428;
	mov.f32 	%f2428, %f290;
$L__BB33_309:
	@%p27 bra 	$L__BB33_311;
	and.b64  	%rd331, %rd664, %rd100;
	popc.b64 	%r290, %rd331;
	cvt.rn.f32.u32 	%f1298, %r290;
	mul.f32 	%f1299, %f241, %f1298;
	fma.rn.f32 	%f292, %f1957, %f1299, %f2049;
	mov.f32 	%f2049, %f292;
$L__BB33_311:
	setp.lt.s32 	%p176, %r89, 5;
	@%p176 bra 	$L__BB33_366;
	setp.ne.s32 	%p177, %r6, 0;
	mov.b32 	%r659, 0;
	@%p177 bra 	$L__BB33_314;
	ld.shared.u32 	%r659, [%r8+16];
$L__BB33_314:
	shfl.sync.idx.b32	%r292|%p179, %r659, 0, 31, -1;
	mov.b32 	%f295, %r292;
	ld.shared.u64 	%rd101, [%r39+1024];
	@%p26 bra 	$L__BB33_316;
	and.b64  	%rd332, %rd663, %rd101;
	popc.b64 	%r293, %rd332;
	cvt.rn.f32.u32 	%f1300, %r293;
	mul.f32 	%f1301, %f295, %f1300;
	fma.rn.f32 	%f296, %f1956, %f1301, %f2428;
	mov.f32 	%f2428, %f296;
$L__BB33_316:
	@%p27 bra 	$L__BB33_318;
	and.b64  	%rd333, %rd676, %rd101;
	popc.b64 	%r294, %rd333;
	cvt.rn.f32.u32 	%f1302, %r294;
	mul.f32 	%f1303, %f295, %f1302;
	fma.rn.f32 	%f298, %f1969, %f1303, %f2049;
	mov.f32 	%f2049, %f298;
$L__BB33_318:
	@%p26 bra 	$L__BB33_320;
	and.b64  	%rd334, %rd662, %rd101;
	popc.b64 	%r295, %rd334;
	cvt.rn.f32.u32 	%f1304, %r295;
	mul.f32 	%f1305, %f295, %f1304;
	fma.rn.f32 	%f300, %f1955, %f1305, %f2428;
	mov.f32 	%f2428, %f300;
$L__BB33_320:
	@%p27 bra 	$L__BB33_322;
	and.b64  	%rd335, %rd675, %rd101;
	popc.b64 	%r296, %rd335;
	cvt.rn.f32.u32 	%f1306, %r296;
	mul.f32 	%f1307, %f295, %f1306;
	fma.rn.f32 	%f302, %f1968, %f1307, %f2049;
	mov.f32 	%f2049, %f302;
$L__BB33_322:
	@%p26 bra 	$L__BB33_324;
	and.b64  	%rd336, %rd661, %rd101;
	popc.b64 	%r297, %rd336;
	cvt.rn.f32.u32 	%f1308, %r297;
	mul.f32 	%f1309, %f295, %f1308;
	fma.rn.f32 	%f304, %f1954, %f1309, %f2428;
	mov.f32 	%f2428, %f304;
$L__BB33_324:
	@%p27 bra 	$L__BB33_326;
	and.b64  	%rd337, %rd674, %rd101;
	popc.b64 	%r298, %rd337;
	cvt.rn.f32.u32 	%f1310, %r298;
	mul.f32 	%f1311, %f295, %f1310;
	fma.rn.f32 	%f306, %f1967, %f1311, %f2049;
	mov.f32 	%f2049, %f306;
$L__BB33_326:
	@%p26 bra 	$L__BB33_328;
	and.b64  	%rd338, %rd660, %rd101;
	popc.b64 	%r299, %rd338;
	cvt.rn.f32.u32 	%f1312, %r299;
	mul.f32 	%f1313, %f295, %f1312;
	fma.rn.f32 	%f308, %f1953, %f1313, %f2428;
	mov.f32 	%f2428, %f308;
$L__BB33_328:
	@%p27 bra 	$L__BB33_330;
	and.b64  	%rd339, %rd673, %rd101;
	popc.b64 	%r300, %rd339;
	cvt.rn.f32.u32 	%f1314, %r300;
	mul.f32 	%f1315, %f295, %f1314;
	fma.rn.f32 	%f310, %f1966, %f1315, %f2049;
	mov.f32 	%f2049, %f310;
$L__BB33_330:
	@%p26 bra 	$L__BB33_332;
	and.b64  	%rd340, %rd659, %rd101;
	popc.b64 	%r301, %rd340;
	cvt.rn.f32.u32 	%f1316, %r301;
	mul.f32 	%f1317, %f295, %f1316;
	fma.rn.f32 	%f312, %f1952, %f1317, %f2428;
	mov.f32 	%f2428, %f312;
$L__BB33_332:
	@%p27 bra 	$L__BB33_334;
	and.b64  	%rd341, %rd672, %rd101;
	popc.b64 	%r302, %rd341;
	cvt.rn.f32.u32 	%f1318, %r302;
	mul.f32 	%f1319, %f295, %f1318;
	fma.rn.f32 	%f314, %f1965, %f1319, %f2049;
	mov.f32 	%f2049, %f314;
$L__BB33_334:
	@%p26 bra 	$L__BB33_336;
	and.b64  	%rd342, %rd658, %rd101;
	popc.b64 	%r303, %rd342;
	cvt.rn.f32.u32 	%f1320, %r303;
	mul.f32 	%f1321, %f295, %f1320;
	fma.rn.f32 	%f316, %f1951, %f1321, %f2428;
	mov.f32 	%f2428, %f316;
$L__BB33_336:
	@%p27 bra 	$L__BB33_338;
	and.b64  	%rd343, %rd671, %rd101;
	popc.b64 	%r304, %rd343;
	cvt.rn.f32.u32 	%f1322, %r304;
	mul.f32 	%f1323, %f295, %f1322;
	fma.rn.f32 	%f318, %f1964, %f1323, %f2049;
	mov.f32 	%f2049, %f318;
$L__BB33_338:
	@%p26 bra 	$L__BB33_340;
	and.b64  	%rd344, %rd657, %rd101;
	popc.b64 	%r305, %rd344;
	cvt.rn.f32.u32 	%f1324, %r305;
	mul.f32 	%f1325, %f295, %f1324;
	fma.rn.f32 	%f320, %f1950, %f1325, %f2428;
	mov.f32 	%f2428, %f320;
$L__BB33_340:
	@%p27 bra 	$L__BB33_342;
	and.b64  	%rd345, %rd670, %rd101;
	popc.b64 	%r306, %rd345;
	cvt.rn.f32.u32 	%f1326, %r306;
	mul.f32 	%f1327, %f295, %f1326;
	fma.rn.f32 	%f322, %f1963, %f1327, %f2049;
	mov.f32 	%f2049, %f322;
$L__BB33_342:
	@%p26 bra 	$L__BB33_344;
	and.b64  	%rd346, %rd656, %rd101;
	popc.b64 	%r307, %rd346;
	cvt.rn.f32.u32 	%f1328, %r307;
	mul.f32 	%f1329, %f295, %f1328;
	fma.rn.f32 	%f324, %f1949, %f1329, %f2428;
	mov.f32 	%f2428, %f324;
$L__BB33_344:
	@%p27 bra 	$L__BB33_346;
	and.b64  	%rd347, %rd669, %rd101;
	popc.b64 	%r308, %rd347;
	cvt.rn.f32.u32 	%f1330, %r308;
	mul.f32 	%f1331, %f295, %f1330;
	fma.rn.f32 	%f326, %f1962, %f1331, %f2049;
	mov.f32 	%f2049, %f326;
$L__BB33_346:
	@%p26 bra 	$L__BB33_348;
	and.b64  	%rd348, %rd655, %rd101;
	popc.b64 	%r309, %rd348;
	cvt.rn.f32.u32 	%f1332, %r309;
	mul.f32 	%f1333, %f295, %f1332;
	fma.rn.f32 	%f328, %f1948, %f1333, %f2428;
	mov.f32 	%f2428, %f328;
$L__BB33_348:
	@%p27 bra 	$L__BB33_350;
	and.b64  	%rd349, %rd668, %rd101;
	popc.b64 	%r310, %rd349;
	cvt.rn.f32.u32 	%f1334, %r310;
	mul.f32 	%f1335, %f295, %f1334;
	fma.rn.f32 	%f330, %f1961, %f1335, %f2049;
	mov.f32 	%f2049, %f330;
$L__BB33_350:
	@%p26 bra 	$L__BB33_352;
	and.b64  	%rd350, %rd654, %rd101;
	popc.b64 	%r311, %rd350;
	cvt.rn.f32.u32 	%f1336, %r311;
	mul.f32 	%f1337, %f295, %f1336;
	fma.rn.f32 	%f332, %f1947, %f1337, %f2428;
	mov.f32 	%f2428, %f332;
$L__BB33_352:
	@%p27 bra 	$L__BB33_354;
	and.b64  	%rd351, %rd667, %rd101;
	popc.b64 	%r312, %rd351;
	cvt.rn.f32.u32 	%f1338, %r312;
	mul.f32 	%f1339, %f295, %f1338;
	fma.rn.f32 	%f334, %f1960, %f1339, %f2049;
	mov.f32 	%f2049, %f334;
$L__BB33_354:
	@%p26 bra 	$L__BB33_356;
	and.b64  	%rd352, %rd653, %rd101;
	popc.b64 	%r313, %rd352;
	cvt.rn.f32.u32 	%f1340, %r313;
	mul.f32 	%f1341, %f295, %f1340;
	fma.rn.f32 	%f336, %f1946, %f1341, %f2428;
	mov.f32 	%f2428, %f336;
$L__BB33_356:
	@%p27 bra 	$L__BB33_358;
	and.b64  	%rd353, %rd666, %rd101;
	popc.b64 	%r314, %rd353;
	cvt.rn.f32.u32 	%f1342, %r314;
	mul.f32 	%f1343, %f295, %f1342;
	fma.rn.f32 	%f338, %f1959, %f1343, %f2049;
	mov.f32 	%f2049, %f338;
$L__BB33_358:
	@%p26 bra 	$L__BB33_360;
	and.b64  	%rd354, %rd652, %rd101;
	popc.b64 	%r315, %rd354;
	cvt.rn.f32.u32 	%f1344, %r315;
	mul.f32 	%f1345, %f295, %f1344;
	fma.rn.f32 	%f340, %f1945, %f1345, %f2428;
	mov.f32 	%f2428, %f340;
$L__BB33_360:
	@%p27 bra 	$L__BB33_362;
	and.b64  	%rd355, %rd665, %rd101;
	popc.b64 	%r316, %rd355;
	cvt.rn.f32.u32 	%f1346, %r316;
	mul.f32 	%f1347, %f295, %f1346;
	fma.rn.f32 	%f342, %f1958, %f1347, %f2049;
	mov.f32 	%f2049, %f342;
$L__BB33_362:
	@%p26 bra 	$L__BB33_364;
	and.b64  	%rd356, %rd651, %rd101;
	popc.b64 	%r317, %rd356;
	cvt.rn.f32.u32 	%f1348, %r317;
	mul.f32 	%f1349, %f295, %f1348;
	fma.rn.f32 	%f344, %f1944, %f1349, %f2428;
	mov.f32 	%f2428, %f344;
$L__BB33_364:
	@%p27 bra 	$L__BB33_366;
	and.b64  	%rd357, %rd664, %rd101;
	popc.b64 	%r318, %rd357;
	cvt.rn.f32.u32 	%f1350, %r318;
	mul.f32 	%f1351, %f295, %f1350;
	fma.rn.f32 	%f346, %f1957, %f1351, %f2049;
	mov.f32 	%f2049, %f346;
$L__BB33_366:
	setp.lt.s32 	%p205, %r89, 6;
	@%p205 bra 	$L__BB33_421;
	setp.ne.s32 	%p206, %r6, 0;
	mov.b32 	%r660, 0;
	@%p206 bra 	$L__BB33_369;
	ld.shared.u32 	%r660, [%r8+20];
$L__BB33_369:
	shfl.sync.idx.b32	%r320|%p208, %r660, 0, 31, -1;
	mov.b32 	%f349, %r320;
	ld.shared.u64 	%rd102, [%r39+1280];
	@%p26 bra 	$L__BB33_371;
	and.b64  	%rd358, %rd663, %rd102;
	popc.b64 	%r321, %rd358;
	cvt.rn.f32.u32 	%f1352, %r321;
	mul.f32 	%f1353, %f349, %f1352;
	fma.rn.f32 	%f350, %f1956, %f1353, %f2428;
	mov.f32 	%f2428, %f350;
$L__BB33_371:
	@%p27 bra 	$L__BB33_373;
	and.b64  	%rd359, %rd676, %rd102;
	popc.b64 	%r322, %rd359;
	cvt.rn.f32.u32 	%f1354, %r322;
	mul.f32 	%f1355, %f349, %f1354;
	fma.rn.f32 	%f352, %f1969, %f1355, %f2049;
	mov.f32 	%f2049, %f352;
$L__BB33_373:
	@%p26 bra 	$L__BB33_375;
	and.b64  	%rd360, %rd662, %rd102;
	popc.b64 	%r323, %rd360;
	cvt.rn.f32.u32 	%f1356, %r323;
	mul.f32 	%f1357, %f349, %f1356;
	fma.rn.f32 	%f354, %f1955, %f1357, %f2428;
	mov.f32 	%f2428, %f354;
$L__BB33_375:
	@%p27 bra 	$L__BB33_377;
	and.b64  	%rd361, %rd675, %rd102;
	popc.b64 	%r324, %rd361;
	cvt.rn.f32.u32 	%f1358, %r324;
	mul.f32 	%f1359, %f349, %f1358;
	fma.rn.f32 	%f356, %f1968, %f1359, %f2049;
	mov.f32 	%f2049, %f356;
$L__BB33_377:
	@%p26 bra 	$L__BB33_379;
	and.b64  	%rd362, %rd661, %rd102;
	popc.b64 	%r325, %rd362;
	cvt.rn.f32.u32 	%f1360, %r325;
	mul.f32 	%f1361, %f349, %f1360;
	fma.rn.f32 	%f358, %f1954, %f1361, %f2428;
	mov.f32 	%f2428, %f358;
$L__BB33_379:
	@%p27 bra 	$L__BB33_381;
	and.b64  	%rd363, %rd674, %rd102;
	popc.b64 	%r326, %rd363;
	cvt.rn.f32.u32 	%f1362, %r326;
	mul.f32 	%f1363, %f349, %f1362;
	fma.rn.f32 	%f360, %f1967, %f1363, %f2049;
	mov.f32 	%f2049, %f360;
$L__BB33_381:
	@%p26 bra 	$L__BB33_383;
	and.b64  	%rd364, %rd660, %rd102;
	popc.b64 	%r327, %rd364;
	cvt.rn.f32.u32 	%f1364, %r327;
	mul.f32 	%f1365, %f349, %f1364;
	fma.rn.f32 	%f362, %f1953, %f1365, %f2428;
	mov.f32 	%f2428, %f362;
$L__BB33_383:
	@%p27 bra 	$L__BB33_385;
	and.b64  	%rd365, %rd673, %rd102;
	popc.b64 	%r328, %rd365;
	cvt.rn.f32.u32 	%f1366, %r328;
	mul.f32 	%f1367, %f349, %f1366;
	fma.rn.f32 	%f364, %f1966, %f1367, %f2049;
	mov.f32 	%f2049, %f364;
$L__BB33_385:
	@%p26 bra 	$L__BB33_387;
	and.b64  	%rd366, %rd659, %rd102;
	popc.b64 	%r329, %rd366;
	cvt.rn.f32.u32 	%f1368, %r329;
	mul.f32 	%f1369, %f349, %f1368;
	fma.rn.f32 	%f366, %f1952, %f1369, %f2428;
	mov.f32 	%f2428, %f366;
$L__BB33_387:
	@%p27 bra 	$L__BB33_389;
	and.b64  	%rd367, %rd672, %rd102;
	popc.b64 	%r330, %rd367;
	cvt.rn.f32.u32 	%f1370, %r330;
	mul.f32 	%f1371, %f349, %f1370;
	fma.rn.f32 	%f368, %f1965, %f1371, %f2049;
	mov.f32 	%f2049, %f368;
$L__BB33_389:
	@%p26 bra 	$L__BB33_391;
	and.b64  	%rd368, %rd658, %rd102;
	popc.b64 	%r331, %rd368;
	cvt.rn.f32.u32 	%f1372, %r331;
	mul.f32 	%f1373, %f349, %f1372;
	fma.rn.f32 	%f370, %f1951, %f1373, %f2428;
	mov.f32 	%f2428, %f370;
$L__BB33_391:
	@%p27 bra 	$L__BB33_393;
	and.b64  	%rd369, %rd671, %rd102;
	popc.b64 	%r332, %rd369;
	cvt.rn.f32.u32 	%f1374, %r332;
	mul.f32 	%f1375, %f349, %f1374;
	fma.rn.f32 	%f372, %f1964, %f1375, %f2049;
	mov.f32 	%f2049, %f372;
$L__BB33_393:
	@%p26 bra 	$L__BB33_395;
	and.b64  	%rd370, %rd657, %rd102;
	popc.b64 	%r333, %rd370;
	cvt.rn.f32.u32 	%f1376, %r333;
	mul.f32 	%f1377, %f349, %f1376;
	fma.rn.f32 	%f374, %f1950, %f1377, %f2428;
	mov.f32 	%f2428, %f374;
$L__BB33_395:
	@%p27 bra 	$L__BB33_397;
	and.b64  	%rd371, %rd670, %rd102;
	popc.b64 	%r334, %rd371;
	cvt.rn.f32.u32 	%f1378, %r334;
	mul.f32 	%f1379, %f349, %f1378;
	fma.rn.f32 	%f376, %f1963, %f1379, %f2049;
	mov.f32 	%f2049, %f376;
$L__BB33_397:
	@%p26 bra 	$L__BB33_399;
	and.b64  	%rd372, %rd656, %rd102;
	popc.b64 	%r335, %rd372;
	cvt.rn.f32.u32 	%f1380, %r335;
	mul.f32 	%f1381, %f349, %f1380;
	fma.rn.f32 	%f378, %f1949, %f1381, %f2428;
	mov.f32 	%f2428, %f378;
$L__BB33_399:
	@%p27 bra 	$L__BB33_401;
	and.b64  	%rd373, %rd669, %rd102;
	popc.b64 	%r336, %rd373;
	cvt.rn.f32.u32 	%f1382, %r336;
	mul.f32 	%f1383, %f349, %f1382;
	fma.rn.f32 	%f380, %f1962, %f1383, %f2049;
	mov.f32 	%f2049, %f380;
$L__BB33_401:
	@%p26 bra 	$L__BB33_403;
	and.b64  	%rd374, %rd655, %rd102;
	popc.b64 	%r337, %rd374;
	cvt.rn.f32.u32 	%f1384, %r337;
	mul.f32 	%f1385, %f349, %f1384;
	fma.rn.f32 	%f382, %f1948, %f1385, %f2428;
	mov.f32 	%f2428, %f382;
$L__BB33_403:
	@%p27 bra 	$L__BB33_405;
	and.b64  	%rd375, %rd668, %rd102;
	popc.b64 	%r338, %rd375;
	cvt.rn.f32.u32 	%f1386, %r338;
	mul.f32 	%f1387, %f349, %f1386;
	fma.rn.f32 	%f384, %f1961, %f1387, %f2049;
	mov.f32 	%f2049, %f384;
$L__BB33_405:
	@%p26 bra 	$L__BB33_407;
	and.b64  	%rd376, %rd654, %rd102;
	popc.b64 	%r339, %rd376;
	cvt.rn.f32.u32 	%f1388, %r339;
	mul.f32 	%f1389, %f349, %f1388;
	fma.rn.f32 	%f386, %f1947, %f1389, %f2428;
	mov.f32 	%f2428, %f386;
$L__BB33_407:
	@%p27 bra 	$L__BB33_409;
	and.b64  	%rd377, %rd667, %rd102;
	popc.b64 	%r340, %rd377;
	cvt.rn.f32.u32 	%f1390, %r340;
	mul.f32 	%f1391, %f349, %f1390;
	fma.rn.f32 	%f388, %f1960, %f1391, %f2049;
	mov.f32 	%f2049, %f388;
$L__BB33_409:
	@%p26 bra 	$L__BB33_411;
	and.b64  	%rd378, %rd653, %rd102;
	popc.b64 	%r341, %rd378;
	cvt.rn.f32.u32 	%f1392, %r341;
	mul.f32 	%f1393, %f349, %f1392;
	fma.rn.f32 	%f390, %f1946, %f1393, %f2428;
	mov.f32 	%f2428, %f390;
$L__BB33_411:
	@%p27 bra 	$L__BB33_413;
	and.b64  	%rd379, %rd666, %rd102;
	popc.b64 	%r342, %rd379;
	cvt.rn.f32.u32 	%f1394, %r342;
	mul.f32 	%f1395, %f349, %f1394;
	fma.rn.f32 	%f392, %f1959, %f1395, %f2049;
	mov.f32 	%f2049, %f392;
$L__BB33_413:
	@%p26 bra 	$L__BB33_415;
	and.b64  	%rd380, %rd652, %rd102;
	popc.b64 	%r343, %rd380;
	cvt.rn.f32.u32 	%f1396, %r343;
	mul.f32 	%f1397, %f349, %f1396;
	fma.rn.f32 	%f394, %f1945, %f1397, %f2428;
	mov.f32 	%f2428, %f394;
$L__BB33_415:
	@%p27 bra 	$L__BB33_417;
	and.b64  	%rd381, %rd665, %rd102;
	popc.b64 	%r344, %rd381;
	cvt.rn.f32.u32 	%f1398, %r344;
	mul.f32 	%f1399, %f349, %f1398;
	fma.rn.f32 	%f396, %f1958, %f1399, %f2049;
	mov.f32 	%f2049, %f396;
$L__BB33_417:
	@%p26 bra 	$L__BB33_419;
	and.b64  	%rd382, %rd651, %rd102;
	popc.b64 	%r345, %rd382;
	cvt.rn.f32.u32 	%f1400, %r345;
	mul.f32 	%f1401, %f349, %f1400;
	fma.rn.f32 	%f398, %f1944, %f1401, %f2428;
	mov.f32 	%f2428, %f398;
$L__BB33_419:
	@%p27 bra 	$L__BB33_421;
	and.b64  	%rd383, %rd664, %rd102;
	popc.b64 	%r346, %rd383;
	cvt.rn.f32.u32 	%f1402, %r346;
	mul.f32 	%f1403, %f349, %f1402;
	fma.rn.f32 	%f400, %f1957, %f1403, %f2049;
	mov.f32 	%f2049, %f400;
$L__BB33_421:
	setp.lt.s32 	%p234, %r89, 7;
	@%p234 bra 	$L__BB33_476;
	setp.ne.s32 	%p235, %r6, 0;
	mov.b32 	%r661, 0;
	@%p235 bra 	$L__BB33_424;
	ld.shared.u32 	%r661, [%r8+24];
$L__BB33_424:
	shfl.sync.idx.b32	%r348|%p237, %r661, 0, 31, -1;
	mov.b32 	%f403, %r348;
	ld.shared.u64 	%rd103, [%r39+1536];
	@%p26 bra 	$L__BB33_426;
	and.b64  	%rd384, %rd663, %rd103;
	popc.b64 	%r349, %rd384;
	cvt.rn.f32.u32 	%f1404, %r349;
	mul.f32 	%f1405, %f403, %f1404;
	fma.rn.f32 	%f404, %f1956, %f1405, %f2428;
	mov.f32 	%f2428, %f404;
$L__BB33_426:
	@%p27 bra 	$L__BB33_428;
	and.b64  	%rd385, %rd676, %rd103;
	popc.b64 	%r350, %rd385;
	cvt.rn.f32.u32 	%f1406, %r350;
	mul.f32 	%f1407, %f403, %f1406;
	fma.rn.f32 	%f406, %f1969, %f1407, %f2049;
	mov.f32 	%f2049, %f406;
$L__BB33_428:
	@%p26 bra 	$L__BB33_430;
	and.b64  	%rd386, %rd662, %rd103;
	popc.b64 	%r351, %rd386;
	cvt.rn.f32.u32 	%f1408, %r351;
	mul.f32 	%f1409, %f403, %f1408;
	fma.rn.f32 	%f408, %f1955, %f1409, %f2428;
	mov.f32 	%f2428, %f408;
$L__BB33_430:
	@%p27 bra 	$L__BB33_432;
	and.b64  	%rd387, %rd675, %rd103;
	popc.b64 	%r352, %rd387;
	cvt.rn.f32.u32 	%f1410, %r352;
	mul.f32 	%f1411, %f403, %f1410;
	fma.rn.f32 	%f410, %f1968, %f1411, %f2049;
	mov.f32 	%f2049, %f410;
$L__BB33_432:
	@%p26 bra 	$L__BB33_434;
	and.b64  	%rd388, %rd661, %rd103;
	popc.b64 	%r353, %rd388;
	cvt.rn.f32.u32 	%f1412, %r353;
	mul.f32 	%f1413, %f403, %f1412;
	fma.rn.f32 	%f412, %f1954, %f1413, %f2428;
	mov.f32 	%f2428, %f412;
$L__BB33_434:
	@%p27 bra 	$L__BB33_436;
	and.b64  	%rd389, %rd674, %rd103;
	popc.b64 	%r354, %rd389;
	cvt.rn.f32.u32 	%f1414, %r354;
	mul.f32 	%f1415, %f403, %f1414;
	fma.rn.f32 	%f414, %f1967, %f1415, %f2049;
	mov.f32 	%f2049, %f414;
$L__BB33_436:
	@%p26 bra 	$L__BB33_438;
	and.b64  	%rd390, %rd660, %rd103;
	popc.b64 	%r355, %rd390;
	cvt.rn.f32.u32 	%f1416, %r355;
	mul.f32 	%f1417, %f403, %f1416;
	fma.rn.f32 	%f416, %f1953, %f1417, %f2428;
	mov.f32 	%f2428, %f416;
$L__BB33_438:
	@%p27 bra 	$L__BB33_440;
	and.b64  	%rd391, %rd673, %rd103;
	popc.b64 	%r356, %rd391;
	cvt.rn.f32.u32 	%f1418, %r356;
	mul.f32 	%f1419, %f403, %f1418;
	fma.rn.f32 	%f418, %f1966, %f1419, %f2049;
	mov.f32 	%f2049, %f418;
$L__BB33_440:
	@%p26 bra 	$L__BB33_442;
	and.b64  	%rd392, %rd659, %rd103;
	popc.b64 	%r357, %rd392;
	cvt.rn.f32.u32 	%f1420, %r357;
	mul.f32 	%f1421, %f403, %f1420;
	fma.rn.f32 	%f420, %f1952, %f1421, %f2428;
	mov.f32 	%f2428, %f420;
$L__BB33_442:
	@%p27 bra 	$L__BB33_444;
	and.b64  	%rd393, %rd672, %rd103;
	popc.b64 	%r358, %rd393;
	cvt.rn.f32.u32 	%f1422, %r358;
	mul.f32 	%f1423, %f403, %f1422;
	fma.rn.f32 	%f422, %f1965, %f1423, %f2049;
	mov.f32 	%f2049, %f422;
$L__BB33_444:
	@%p26 bra 	$L__BB33_446;
	and.b64  	%rd394, %rd658, %rd103;
	popc.b64 	%r359, %rd394;
	cvt.rn.f32.u32 	%f1424, %r359;
	mul.f32 	%f1425, %f403, %f1424;
	fma.rn.f32 	%f424, %f1951, %f1425, %f2428;
	mov.f32 	%f2428, %f424;
$L__BB33_446:
	@%p27 bra 	$L__BB33_448;
	and.b64  	%rd395, %rd671, %rd103;
	popc.b64 	%r360, %rd395;
	cvt.rn.f32.u32 	%f1426, %r360;
	mul.f32 	%f1427, %f403, %f1426;
	fma.rn.f32 	%f426, %f1964, %f1427, %f2049;
	mov.f32 	%f2049, %f426;
$L__BB33_448:
	@%p26 bra 	$L__BB33_450;
	and.b64  	%rd396, %rd657, %rd103;
	popc.b64 	%r361, %rd396;
	cvt.rn.f32.u32 	%f1428, %r361;
	mul.f32 	%f1429, %f403, %f1428;
	fma.rn.f32 	%f428, %f1950, %f1429, %f2428;
	mov.f32 	%f2428, %f428;
$L__BB33_450:
	@%p27 bra 	$L__BB33_452;
	and.b64  	%rd397, %rd670, %rd103;
	popc.b64 	%r362, %rd397;
	cvt.rn.f32.u32 	%f1430, %r362;
	mul.f32 	%f1431, %f403, %f1430;
	fma.rn.f32 	%f430, %f1963, %f1431, %f2049;
	mov.f32 	%f2049, %f430;
$L__BB33_452:
	@%p26 bra 	$L__BB33_454;
	and.b64  	%rd398, %rd656, %rd103;
	popc.b64 	%r363, %rd398;
	cvt.rn.f32.u32 	%f1432, %r363;
	mul.f32 	%f1433, %f403, %f1432;
	fma.rn.f32 	%f432, %f1949, %f1433, %f2428;
	mov.f32 	%f2428, %f432;
$L__BB33_454:
	@%p27 bra 	$L__BB33_456;
	and.b64  	%rd399, %rd669, %rd103;
	popc.b64 	%r364, %rd399;
	cvt.rn.f32.u32 	%f1434, %r364;
	mul.f32 	%f1435, %f403, %f1434;
	fma.rn.f32 	%f434, %f1962, %f1435, %f2049;
	mov.f32 	%f2049, %f434;
$L__BB33_456:
	@%p26 bra 	$L__BB33_458;
	and.b64  	%rd400, %rd655, %rd103;
	popc.b64 	%r365, %rd400;
	cvt.rn.f32.u32 	%f1436, %r365;
	mul.f32 	%f1437, %f403, %f1436;
	fma.rn.f32 	%f436, %f1948, %f1437, %f2428;
	mov.f32 	%f2428, %f436;
$L__BB33_458:
	@%p27 bra 	$L__BB33_460;
	and.b64  	%rd401, %rd668, %rd103;
	popc.b64 	%r366, %rd401;
	cvt.rn.f32.u32 	%f1438, %r366;
	mul.f32 	%f1439, %f403, %f1438;
	fma.rn.f32 	%f438, %f1961, %f1439, %f2049;
	mov.f32 	%f2049, %f438;
$L__BB33_460:
	@%p26 bra 	$L__BB33_462;
	and.b64  	%rd402, %rd654, %rd103;
	popc.b64 	%r367, %rd402;
	cvt.rn.f32.u32 	%f1440, %r367;
	mul.f32 	%f1441, %f403, %f1440;
	fma.rn.f32 	%f440, %f1947, %f1441, %f2428;
	mov.f32 	%f2428, %f440;
$L__BB33_462:
	@%p27 bra 	$L__BB33_464;
	and.b64  	%rd403, %rd667, %rd103;
	popc.b64 	%r368, %rd403;
	cvt.rn.f32.u32 	%f1442, %r368;
	mul.f32 	%f1443, %f403, %f1442;
	fma.rn.f32 	%f442, %f1960, %f1443, %f2049;
	mov.f32 	%f2049, %f442;
$L__BB33_464:
	@%p26 bra 	$L__BB33_466;
	and.b64  	%rd404, %rd653, %rd103;
	popc.b64 	%r369, %rd404;
	cvt.rn.f32.u32 	%f1444, %r369;
	mul.f32 	%f1445, %f403, %f1444;
	fma.rn.f32 	%f444, %f1946, %f1445, %f2428;
	mov.f32 	%f2428, %f444;
$L__BB33_466:
	@%p27 bra 	$L__BB33_468;
	and.b64  	%rd405, %rd666, %rd103;
	popc.b64 	%r370, %rd405;
	cvt.rn.f32.u32 	%f1446, %r370;
	mul.f32 	%f1447, %f403, %f1446;
	fma.rn.f32 	%f446, %f1959, %f1447, %f2049;
	mov.f32 	%f2049, %f446;
$L__BB33_468:
	@%p26 bra 	$L__BB33_470;
	and.b64  	%rd406, %rd652, %rd103;
	popc.b64 	%r371, %rd406;
	cvt.rn.f32.u32 	%f1448, %r371;
	mul.f32 	%f1449, %f403, %f1448;
	fma.rn.f32 	%f448, %f1945, %f1449, %f2428;
	mov.f32 	%f2428, %f448;
$L__BB33_470:
	@%p27 bra 	$L__BB33_472;
	and.b64  	%rd407, %rd665, %rd103;
	popc.b64 	%r372, %rd407;
	cvt.rn.f32.u32 	%f1450, %r372;
	mul.f32 	%f1451, %f403, %f1450;
	fma.rn.f32 	%f450, %f1958, %f1451, %f2049;
	mov.f32 	%f2049, %f450;
$L__BB33_472:
	@%p26 bra 	$L__BB33_474;
	and.b64  	%rd408, %rd651, %rd103;
	popc.b64 	%r373, %rd408;
	cvt.rn.f32.u32 	%f1452, %r373;
	mul.f32 	%f1453, %f403, %f1452;
	fma.rn.f32 	%f452, %f1944, %f1453, %f2428;
	mov.f32 	%f2428, %f452;
$L__BB33_474:
	@%p27 bra 	$L__BB33_476;
	and.b64  	%rd409, %rd664, %rd103;
	popc.b64 	%r374, %rd409;
	cvt.rn.f32.u32 	%f1454, %r374;
	mul.f32 	%f1455, %f403, %f1454;
	fma.rn.f32 	%f454, %f1957, %f1455, %f2049;
	mov.f32 	%f2049, %f454;
$L__BB33_476:
	setp.lt.s32 	%p263, %r89, 8;
	@%p263 bra 	$L__BB33_531;
	setp.ne.s32 	%p264, %r6, 0;
	mov.b32 	%r662, 0;
	@%p264 bra 	$L__BB33_479;
	ld.shared.u32 	%r662, [%r8+28];
$L__BB33_479:
	shfl.sync.idx.b32	%r376|%p266, %r662, 0, 31, -1;
	mov.b32 	%f457, %r376;
	ld.shared.u64 	%rd104, [%r39+1792];
	@%p26 bra 	$L__BB33_481;
	and.b64  	%rd410, %rd663, %rd104;
	popc.b64 	%r377, %rd410;
	cvt.rn.f32.u32 	%f1456, %r377;
	mul.f32 	%f1457, %f457, %f1456;
	fma.rn.f32 	%f458, %f1956, %f1457, %f2428;
	mov.f32 	%f2428, %f458;
$L__BB33_481:
	@%p27 bra 	$L__BB33_483;
	and.b64  	%rd411, %rd676, %rd104;
	popc.b64 	%r378, %rd411;
	cvt.rn.f32.u32 	%f1458, %r378;
	mul.f32 	%f1459, %f457, %f1458;
	fma.rn.f32 	%f460, %f1969, %f1459, %f2049;
	mov.f32 	%f2049, %f460;
$L__BB33_483:
	@%p26 bra 	$L__BB33_485;
	and.b64  	%rd412, %rd662, %rd104;
	popc.b64 	%r379, %rd412;
	cvt.rn.f32.u32 	%f1460, %r379;
	mul.f32 	%f1461, %f457, %f1460;
	fma.rn.f32 	%f462, %f1955, %f1461, %f2428;
	mov.f32 	%f2428, %f462;
$L__BB33_485:
	@%p27 bra 	$L__BB33_487;
	and.b64  	%rd413, %rd675, %rd104;
	popc.b64 	%r380, %rd413;
	cvt.rn.f32.u32 	%f1462, %r380;
	mul.f32 	%f1463, %f457, %f1462;
	fma.rn.f32 	%f464, %f1968, %f1463, %f2049;
	mov.f32 	%f2049, %f464;
$L__BB33_487:
	@%p26 bra 	$L__BB33_489;
	and.b64  	%rd414, %rd661, %rd104;
	popc.b64 	%r381, %rd414;
	cvt.rn.f32.u32 	%f1464, %r381;
	mul.f32 	%f1465, %f457, %f1464;
	fma.rn.f32 	%f466, %f1954, %f1465, %f2428;
	mov.f32 	%f2428, %f466;
$L__BB33_489:
	@%p27 bra 	$L__BB33_491;
	and.b64  	%rd415, %rd674, %rd104;
	popc.b64 	%r382, %rd415;
	cvt.rn.f32.u32 	%f1466, %r382;
	mul.f32 	%f1467, %f457, %f1466;
	fma.rn.f32 	%f468, %f1967, %f1467, %f2049;
	mov.f32 	%f2049, %f468;
$L__BB33_491:
	@%p26 bra 	$L__BB33_493;
	and.b64  	%rd416, %rd660, %rd104;
	popc.b64 	%r383, %rd416;
	cvt.rn.f32.u32 	%f1468, %r383;
	mul.f32 	%f1469, %f457, %f1468;
	fma.rn.f32 	%f470, %f1953, %f1469, %f2428;
	mov.f32 	%f2428, %f470;
$L__BB33_493:
	@%p27 bra 	$L__BB33_495;
	and.b64  	%rd417, %rd673, %rd104;
	popc.b64 	%r384, %rd417;
	cvt.rn.f32.u32 	%f1470, %r384;
	mul.f32 	%f1471, %f457, %f1470;
	fma.rn.f32 	%f472, %f1966, %f1471, %f2049;
	mov.f32 	%f2049, %f472;
$L__BB33_495:
	@%p26 bra 	$L__BB33_497;
	and.b64  	%rd418, %rd659, %rd104;
	popc.b64 	%r385, %rd418;
	cvt.rn.f32.u32 	%f1472, %r385;
	mul.f32 	%f1473, %f457, %f1472;
	fma.rn.f32 	%f474, %f1952, %f1473, %f2428;
	mov.f32 	%f2428, %f474;
$L__BB33_497:
	@%p27 bra 	$L__BB33_499;
	and.b64  	%rd419, %rd672, %rd104;
	popc.b64 	%r386, %rd419;
	cvt.rn.f32.u32 	%f1474, %r386;
	mul.f32 	%f1475, %f457, %f1474;
	fma.rn.f32 	%f476, %f1965, %f1475, %f2049;
	mov.f32 	%f2049, %f476;
$L__BB33_499:
	@%p26 bra 	$L__BB33_501;
	and.b64  	%rd420, %rd658, %rd104;
	popc.b64 	%r387, %rd420;
	cvt.rn.f32.u32 	%f1476, %r387;
	mul.f32 	%f1477, %f457, %f1476;
	fma.rn.f32 	%f478, %f1951, %f1477, %f2428;
	mov.f32 	%f2428, %f478;
$L__BB33_501:
	@%p27 bra 	$L__BB33_503;
	and.b64  	%rd421, %rd671, %rd104;
	popc.b64 	%r388, %rd421;
	cvt.rn.f32.u32 	%f1478, %r388;
	mul.f32 	%f1479, %f457, %f1478;
	fma.rn.f32 	%f480, %f1964, %f1479, %f2049;
	mov.f32 	%f2049, %f480;
$L__BB33_503:
	@%p26 bra 	$L__BB33_505;
	and.b64  	%rd422, %rd657, %rd104;
	popc.b64 	%r389, %rd422;
	cvt.rn.f32.u32 	%f1480, %r389;
	mul.f32 	%f1481, %f457, %f1480;
	fma.rn.f32 	%f482, %f1950, %f1481, %f2428;
	mov.f32 	%f2428, %f482;
$L__BB33_505:
	@%p27 bra 	$L__BB33_507;
	and.b64  	%rd423, %rd670, %rd104;
	popc.b64 	%r390, %rd423;
	cvt.rn.f32.u32 	%f1482, %r390;
	mul.f32 	%f1483, %f457, %f1482;
	fma.rn.f32 	%f484, %f1963, %f1483, %f2049;
	mov.f32 	%f2049, %f484;
$L__BB33_507:
	@%p26 bra 	$L__BB33_509;
	and.b64  	%rd424, %rd656, %rd104;
	popc.b64 	%r391, %rd424;
	cvt.rn.f32.u32 	%f1484, %r391;
	mul.f32 	%f1485, %f457, %f1484;
	fma.rn.f32 	%f486, %f1949, %f1485, %f2428;
	mov.f32 	%f2428, %f486;
$L__BB33_509:
	@%p27 bra 	$L__BB33_511;
	and.b64  	%rd425, %rd669, %rd104;
	popc.b64 	%r392, %rd425;
	cvt.rn.f32.u32 	%f1486, %r392;
	mul.f32 	%f1487, %f457, %f1486;
	fma.rn.f32 	%f488, %f1962, %f1487, %f2049;
	mov.f32 	%f2049, %f488;
$L__BB33_511:
	@%p26 bra 	$L__BB33_513;
	and.b64  	%rd426, %rd655, %rd104;
	popc.b64 	%r393, %rd426;
	cvt.rn.f32.u32 	%f1488, %r393;
	mul.f32 	%f1489, %f457, %f1488;
	fma.rn.f32 	%f490, %f1948, %f1489, %f2428;
	mov.f32 	%f2428, %f490;
$L__BB33_513:
	@%p27 bra 	$L__BB33_515;
	and.b64  	%rd427, %rd668, %rd104;
	popc.b64 	%r394, %rd427;
	cvt.rn.f32.u32 	%f1490, %r394;
	mul.f32 	%f1491, %f457, %f1490;
	fma.rn.f32 	%f492, %f1961, %f1491, %f2049;
	mov.f32 	%f2049, %f492;
$L__BB33_515:
	@%p26 bra 	$L__BB33_517;
	and.b64  	%rd428, %rd654, %rd104;
	popc.b64 	%r395, %rd428;
	cvt.rn.f32.u32 	%f1492, %r395;
	mul.f32 	%f1493, %f457, %f1492;
	fma.rn.f32 	%f494, %f1947, %f1493, %f2428;
	mov.f32 	%f2428, %f494;
$L__BB33_517:
	@%p27 bra 	$L__BB33_519;
	and.b64  	%rd429, %rd667, %rd104;
	popc.b64 	%r396, %rd429;
	cvt.rn.f32.u32 	%f1494, %r396;
	mul.f32 	%f1495, %f457, %f1494;
	fma.rn.f32 	%f496, %f1960, %f1495, %f2049;
	mov.f32 	%f2049, %f496;
$L__BB33_519:
	@%p26 bra 	$L__BB33_521;
	and.b64  	%rd430, %rd653, %rd104;
	popc.b64 	%r397, %rd430;
	cvt.rn.f32.u32 	%f1496, %r397;
	mul.f32 	%f1497, %f457, %f1496;
	fma.rn.f32 	%f498, %f1946, %f1497, %f2428;
	mov.f32 	%f2428, %f498;
$L__BB33_521:
	@%p27 bra 	$L__BB33_523;
	and.b64  	%rd431, %rd666, %rd104;
	popc.b64 	%r398, %rd431;
	cvt.rn.f32.u32 	%f1498, %r398;
	mul.f32 	%f1499, %f457, %f1498;
	fma.rn.f32 	%f500, %f1959, %f1499, %f2049;
	mov.f32 	%f2049, %f500;
$L__BB33_523:
	@%p26 bra 	$L__BB33_525;
	and.b64  	%rd432, %rd652, %rd104;
	popc.b64 	%r399, %rd432;
	cvt.rn.f32.u32 	%f1500, %r399;
	mul.f32 	%f1501, %f457, %f1500;
	fma.rn.f32 	%f502, %f1945, %f1501, %f2428;
	mov.f32 	%f2428, %f502;
$L__BB33_525:
	@%p27 bra 	$L__BB33_527;
	and.b64  	%rd433, %rd665, %rd104;
	popc.b64 	%r400, %rd433;
	cvt.rn.f32.u32 	%f1502, %r400;
	mul.f32 	%f1503, %f457, %f1502;
	fma.rn.f32 	%f504, %f1958, %f1503, %f2049;
	mov.f32 	%f2049, %f504;
$L__BB33_527:
	@%p26 bra 	$L__BB33_529;
	and.b64  	%rd434, %rd651, %rd104;
	popc.b64 	%r401, %rd434;
	cvt.rn.f32.u32 	%f1504, %r401;
	mul.f32 	%f1505, %f457, %f1504;
	fma.rn.f32 	%f506, %f1944, %f1505, %f2428;
	mov.f32 	%f2428, %f506;
$L__BB33_529:
	@%p27 bra 	$L__BB33_531;
	and.b64  	%rd435, %rd664, %rd104;
	popc.b64 	%r402, %rd435;
	cvt.rn.f32.u32 	%f1506, %r402;
	mul.f32 	%f1507, %f457, %f1506;
	fma.rn.f32 	%f508, %f1957, %f1507, %f2049;
	mov.f32 	%f2049, %f508;
$L__BB33_531:
	setp.lt.s32 	%p292, %r89, 9;
	@%p292 bra 	$L__BB33_586;
	setp.ne.s32 	%p293, %r6, 0;
	mov.b32 	%r663, 0;
	@%p293 bra 	$L__BB33_534;
	ld.shared.u32 	%r663, [%r8+32];
$L__BB33_534:
	shfl.sync.idx.b32	%r404|%p295, %r663, 0, 31, -1;
	mov.b32 	%f511, %r404;
	ld.shared.u64 	%rd105, [%r39+2048];
	@%p26 bra 	$L__BB33_536;
	and.b64  	%rd436, %rd663, %rd105;
	popc.b64 	%r405, %rd436;
	cvt.rn.f32.u32 	%f1508, %r405;
	mul.f32 	%f1509, %f511, %f1508;
	fma.rn.f32 	%f512, %f1956, %f1509, %f2428;
	mov.f32 	%f2428, %f512;
$L__BB33_536:
	@%p27 bra 	$L__BB33_538;
	and.b64  	%rd437, %rd676, %rd105;
	popc.b64 	%r406, %rd437;
	cvt.rn.f32.u32 	%f1510, %r406;
	mul.f32 	%f1511, %f511, %f1510;
	fma.rn.f32 	%f514, %f1969, %f1511, %f2049;
	mov.f32 	%f2049, %f514;
$L__BB33_538:
	@%p26 bra 	$L__BB33_540;
	and.b64  	%rd438, %rd662, %rd105;
	popc.b64 	%r407, %rd438;
	cvt.rn.f32.u32 	%f1512, %r407;
	mul.f32 	%f1513, %f511, %f1512;
	fma.rn.f32 	%f516, %f1955, %f1513, %f2428;
	mov.f32 	%f2428, %f516;
$L__BB33_540:
	@%p27 bra 	$L__BB33_542;
	and.b64  	%rd439, %rd675, %rd105;
	popc.b64 	%r408, %rd439;
	cvt.rn.f32.u32 	%f1514, %r408;
	mul.f32 	%f1515, %f511, %f1514;
	fma.rn.f32 	%f518, %f1968, %f1515, %f2049;
	mov.f32 	%f2049, %f518;
$L__BB33_542:
	@%p26 bra 	$L__BB33_544;
	and.b64  	%rd440, %rd661, %rd105;
	popc.b64 	%r409, %rd440;
	cvt.rn.f32.u32 	%f1516, %r409;
	mul.f32 	%f1517, %f511, %f1516;
	fma.rn.f32 	%f520, %f1954, %f1517, %f2428;
	mov.f32 	%f2428, %f520;
$L__BB33_544:
	@%p27 bra 	$L__BB33_546;
	and.b64  	%rd441, %rd674, %rd105;
	popc.b64 	%r410, %rd441;
	cvt.rn.f32.u32 	%f1518, %r410;
	mul.f32 	%f1519, %f511, %f1518;
	fma.rn.f32 	%f522, %f1967, %f1519, %f2049;
	mov.f32 	%f2049, %f522;
$L__BB33_546:
	@%p26 bra 	$L__BB33_548;
	and.b64  	%rd442, %rd660, %rd105;
	popc.b64 	%r411, %rd442;
	cvt.rn.f32.u32 	%f1520, %r411;
	mul.f32 	%f1521, %f511, %f1520;
	fma.rn.f32 	%f524, %f1953, %f1521, %f2428;
	mov.f32 	%f2428, %f524;
$L__BB33_548:
	@%p27 bra 	$L__BB33_550;
	and.b64  	%rd443, %rd673, %rd105;
	popc.b64 	%r412, %rd443;
	cvt.rn.f32.u32 	%f1522, %r412;
	mul.f32 	%f1523, %f511, %f1522;
	fma.rn.f32 	%f526, %f1966, %f1523, %f2049;
	mov.f32 	%f2049, %f526;
$L__BB33_550:
	@%p26 bra 	$L__BB33_552;
	and.b64  	%rd444, %rd659, %rd105;
	popc.b64 	%r413, %rd444;
	cvt.rn.f32.u32 	%f1524, %r413;
	mul.f32 	%f1525, %f511, %f1524;
	fma.rn.f32 	%f528, %f1952, %f1525, %f2428;
	mov.f32 	%f2428, %f528;
$L__BB33_552:
	@%p27 bra 	$L__BB33_554;
	and.b64  	%rd445, %rd672, %rd105;
	popc.b64 	%r414, %rd445;
	cvt.rn.f32.u32 	%f1526, %r414;
	mul.f32 	%f1527, %f511, %f1526;
	fma.rn.f32 	%f530, %f1965, %f1527, %f2049;
	mov.f32 	%f2049, %f530;
$L__BB33_554:
	@%p26 bra 	$L__BB33_556;
	and.b64  	%rd446, %rd658, %rd105;
	popc.b64 	%r415, %rd446;
	cvt.rn.f32.u32 	%f1528, %r415;
	mul.f32 	%f1529, %f511, %f1528;
	fma.rn.f32 	%f532, %f1951, %f1529, %f2428;
	mov.f32 	%f2428, %f532;
$L__BB33_556:
	@%p27 bra 	$L__BB33_558;
	and.b64  	%rd447, %rd671, %rd105;
	popc.b64 	%r416, %rd447;
	cvt.rn.f32.u32 	%f1530, %r416;
	mul.f32 	%f1531, %f511, %f1530;
	fma.rn.f32 	%f534, %f1964, %f1531, %f2049;
	mov.f32 	%f2049, %f534;
$L__BB33_558:
	@%p26 bra 	$L__BB33_560;
	and.b64  	%rd448, %rd657, %rd105;
	popc.b64 	%r417, %rd448;
	cvt.rn.f32.u32 	%f1532, %r417;
	mul.f32 	%f1533, %f511, %f1532;
	fma.rn.f32 	%f536, %f1950, %f1533, %f2428;
	mov.f32 	%f2428, %f536;
$L__BB33_560:
	@%p27 bra 	$L__BB33_562;
	and.b64  	%rd449, %rd670, %rd105;
	popc.b64 	%r418, %rd449;
	cvt.rn.f32.u32 	%f1534, %r418;
	mul.f32 	%f1535, %f511, %f1534;
	fma.rn.f32 	%f538, %f1963, %f1535, %f2049;
	mov.f32 	%f2049, %f538;
$L__BB33_562:
	@%p26 bra 	$L__BB33_564;
	and.b64  	%rd450, %rd656, %rd105;
	popc.b64 	%r419, %rd450;
	cvt.rn.f32.u32 	%f1536, %r419;
	mul.f32 	%f1537, %f511, %f1536;
	fma.rn.f32 	%f540, %f1949, %f1537, %f2428;
	mov.f32 	%f2428, %f540;
$L__BB33_564:
	@%p27 bra 	$L__BB33_566;
	and.b64  	%rd451, %rd669, %rd105;
	popc.b64 	%r420, %rd451;
	cvt.rn.f32.u32 	%f1538, %r420;
	mul.f32 	%f1539, %f511, %f1538;
	fma.rn.f32 	%f542, %f1962, %f1539, %f2049;
	mov.f32 	%f2049, %f542;
$L__BB33_566:
	@%p26 bra 	$L__BB33_568;
	and.b64  	%rd452, %rd655, %rd105;
	popc.b64 	%r421, %rd452;
	cvt.rn.f32.u32 	%f1540, %r421;
	mul.f32 	%f1541, %f511, %f1540;
	fma.rn.f32 	%f544, %f1948, %f1541, %f2428;
	mov.f32 	%f2428, %f544;
$L__BB33_568:
	@%p27 bra 	$L__BB33_570;
	and.b64  	%rd453, %rd668, %rd105;
	popc.b64 	%r422, %rd453;
	cvt.rn.f32.u32 	%f1542, %r422;
	mul.f32 	%f1543, %f511, %f1542;
	fma.rn.f32 	%f546, %f1961, %f1543, %f2049;
	mov.f32 	%f2049, %f546;
$L__BB33_570:
	@%p26 bra 	$L__BB33_572;
	and.b64  	%rd454, %rd654, %rd105;
	popc.b64 	%r423, %rd454;
	cvt.rn.f32.u32 	%f1544, %r423;
	mul.f32 	%f1545, %f511, %f1544;
	fma.rn.f32 	%f548, %f1947, %f1545, %f2428;
	mov.f32 	%f2428, %f548;
$L__BB33_572:
	@%p27 bra 	$L__BB33_574;
	and.b64  	%rd455, %rd667, %rd105;
	popc.b64 	%r424, %rd455;
	cvt.rn.f32.u32 	%f1546, %r424;
	mul.f32 	%f1547, %f511, %f1546;
	fma.rn.f32 	%f550, %f1960, %f1547, %f2049;
	mov.f32 	%f2049, %f550;
$L__BB33_574:
	@%p26 bra 	$L__BB33_576;
	and.b64  	%rd456, %rd653, %rd105;
	popc.b64 	%r425, %rd456;
	cvt.rn.f32.u32 	%f1548, %r425;
	mul.f32 	%f1549, %f511, %f1548;
	fma.rn.f32 	%f552, %f1946, %f1549, %f2428;
	mov.f32 	%f2428, %f552;
$L__BB33_576:
	@%p27 bra 	$L__BB33_578;
	and.b64  	%rd457, %rd666, %rd105;
	popc.b64 	%r426, %rd457;
	cvt.rn.f32.u32 	%f1550, %r426;
	mul.f32 	%f1551, %f511, %f1550;
	fma.rn.f32 	%f554, %f1959, %f1551, %f2049;
	mov.f32 	%f2049, %f554;
$L__BB33_578:
	@%p26 bra 	$L__BB33_580;
	and.b64  	%rd458, %rd652, %rd105;
	popc.b64 	%r427, %rd458;
	cvt.rn.f32.u32 	%f1552, %r427;
	mul.f32 	%f1553, %f511, %f1552;
	fma.rn.f32 	%f556, %f1945, %f1553, %f2428;
	mov.f32 	%f2428, %f556;
$L__BB33_580:
	@%p27 bra 	$L__BB33_582;
	and.b64  	%rd459, %rd665, %rd105;
	popc.b64 	%r428, %rd459;
	cvt.rn.f32.u32 	%f1554, %r428;
	mul.f32 	%f1555, %f511, %f1554;
	fma.rn.f32 	%f558, %f1958, %f1555, %f2049;
	mov.f32 	%f2049, %f558;
$L__BB33_582:
	@%p26 bra 	$L__BB33_584;
	and.b64  	%rd460, %rd651, %rd105;
	popc.b64 	%r429, %rd460;
	cvt.rn.f32.u32 	%f1556, %r429;
	mul.f32 	%f1557, %f511, %f1556;
	fma.rn.f32 	%f560, %f1944, %f1557, %f2428;
	mov.f32 	%f2428, %f560;
$L__BB33_584:
	@%p27 bra 	$L__BB33_586;
	and.b64  	%rd461, %rd664, %rd105;
	popc.b64 	%r430, %rd461;
	cvt.rn.f32.u32 	%f1558, %r430;
	mul.f32 	%f1559, %f511, %f1558;
	fma.rn.f32 	%f562, %f1957, %f1559, %f2049;
	mov.f32 	%f2049, %f562;
$L__BB33_586:
	setp.lt.s32 	%p321, %r89, 10;
	@%p321 bra 	$L__BB33_641;
	setp.ne.s32 	%p322, %r6, 0;
	mov.b32 	%r664, 0;
	@%p322 bra 	$L__BB33_589;
	ld.shared.u32 	%r664, [%r8+36];
$L__BB33_589:
	shfl.sync.idx.b32	%r432|%p324, %r664, 0, 31, -1;
	mov.b32 	%f565, %r432;
	ld.shared.u64 	%rd106, [%r39+2304];
	@%p26 bra 	$L__BB33_591;
	and.b64  	%rd462, %rd663, %rd106;
	popc.b64 	%r433, %rd462;
	cvt.rn.f32.u32 	%f1560, %r433;
	mul.f32 	%f1561, %f565, %f1560;
	fma.rn.f32 	%f566, %f1956, %f1561, %f2428;
	mov.f32 	%f2428, %f566;
$L__BB33_591:
	@%p27 bra 	$L__BB33_593;
	and.b64  	%rd463, %rd676, %rd106;
	popc.b64 	%r434, %rd463;
	cvt.rn.f32.u32 	%f1562, %r434;
	mul.f32 	%f1563, %f565, %f1562;
	fma.rn.f32 	%f568, %f1969, %f1563, %f2049;
	mov.f32 	%f2049, %f568;
$L__BB33_593:
	@%p26 bra 	$L__BB33_595;
	and.b64  	%rd464, %rd662, %rd106;
	popc.b64 	%r435, %rd464;
	cvt.rn.f32.u32 	%f1564, %r435;
	mul.f32 	%f1565, %f565, %f1564;
	fma.rn.f32 	%f570, %f1955, %f1565, %f2428;
	mov.f32 	%f2428, %f570;
$L__BB33_595:
	@%p27 bra 	$L__BB33_597;
	and.b64  	%rd465, %rd675, %rd106;
	popc.b64 	%r436, %rd465;
	cvt.rn.f32.u32 	%f1566, %r436;
	mul.f32 	%f1567, %f565, %f1566;
	fma.rn.f32 	%f572, %f1968, %f1567, %f2049;
	mov.f32 	%f2049, %f572;
$L__BB33_597:
	@%p26 bra 	$L__BB33_599;
	and.b64  	%rd466, %rd661, %rd106;
	popc.b64 	%r437, %rd466;
	cvt.rn.f32.u32 	%f1568, %r437;
	mul.f32 	%f1569, %f565, %f1568;
	fma.rn.f32 	%f574, %f1954, %f1569, %f2428;
	mov.f32 	%f2428, %f574;
$L__BB33_599:
	@%p27 bra 	$L__BB33_601;
	and.b64  	%rd467, %rd674, %rd106;
	popc.b64 	%r438, %rd467;
	cvt.rn.f32.u32 	%f1570, %r438;
	mul.f32 	%f1571, %f565, %f1570;
	fma.rn.f32 	%f576, %f1967, %f1571, %f2049;
	mov.f32 	%f2049, %f576;
$L__BB33_601:
	@%p26 bra 	$L__BB33_603;
	and.b64  	%rd468, %rd660, %rd106;
	popc.b64 	%r439, %rd468;
	cvt.rn.f32.u32 	%f1572, %r439;
	mul.f32 	%f1573, %f565, %f1572;
	fma.rn.f32 	%f578, %f1953, %f1573, %f2428;
	mov.f32 	%f2428, %f578;
$L__BB33_603:
	@%p27 bra 	$L__BB33_605;
	and.b64  	%rd469, %rd673, %rd106;
	popc.b64 	%r440, %rd469;
	cvt.rn.f32.u32 	%f1574, %r440;
	mul.f32 	%f1575, %f565, %f1574;
	fma.rn.f32 	%f580, %f1966, %f1575, %f2049;
	mov.f32 	%f2049, %f580;
$L__BB33_605:
	@%p26 bra 	$L__BB33_607;
	and.b64  	%rd470, %rd659, %rd106;
	popc.b64 	%r441, %rd470;
	cvt.rn.f32.u32 	%f1576, %r441;
	mul.f32 	%f1577, %f565, %f1576;
	fma.rn.f32 	%f582, %f1952, %f1577, %f2428;
	mov.f32 	%f2428, %f582;
$L__BB33_607:
	@%p27 bra 	$L__BB33_609;
	and.b64  	%rd471, %rd672, %rd106;
	popc.b64 	%r442, %rd471;
	cvt.rn.f32.u32 	%f1578, %r442;
	mul.f32 	%f1579, %f565, %f1578;
	fma.rn.f32 	%f584, %f1965, %f1579, %f2049;
	mov.f32 	%f2049, %f584;
$L__BB33_609:
	@%p26 bra 	$L__BB33_611;
	and.b64  	%rd472, %rd658, %rd106;
	popc.b64 	%r443, %rd472;
	cvt.rn.f32.u32 	%f1580, %r443;
	mul.f32 	%f1581, %f565, %f1580;
	fma.rn.f32 	%f586, %f1951, %f1581, %f2428;
	mov.f32 	%f2428, %f586;
$L__BB33_611:
	@%p27 bra 	$L__BB33_613;
	and.b64  	%rd473, %rd671, %rd106;
	popc.b64 	%r444, %rd473;
	cvt.rn.f32.u32 	%f1582, %r444;
	mul.f32 	%f1583, %f565, %f1582;
	fma.rn.f32 	%f588, %f1964, %f1583, %f2049;
	mov.f32 	%f2049, %f588;
$L__BB33_613:
	@%p26 bra 	$L__BB33_615;
	and.b64  	%rd474, %rd657, %rd106;
	popc.b64 	%r445, %rd474;
	cvt.rn.f32.u32 	%f1584, %r445;
	mul.f32 	%f1585, %f565, %f1584;
	fma.rn.f32 	%f590, %f1950, %f1585, %f2428;
	mov.f32 	%f2428, %f590;
$L__BB33_615:
	@%p27 bra 	$L__BB33_617;
	and.b64  	%rd475, %rd670, %rd106;
	popc.b64 	%r446, %rd475;
	cvt.rn.f32.u32 	%f1586, %r446;
	mul.f32 	%f1587, %f565, %f1586;
	fma.rn.f32 	%f592, %f1963, %f1587, %f2049;
	mov.f32 	%f2049, %f592;
$L__BB33_617:
	@%p26 bra 	$L__BB33_619;
	and.b64  	%rd476, %rd656, %rd106;
	popc.b64 	%r447, %rd476;
	cvt.rn.f32.u32 	%f1588, %r447;
	mul.f32 	%f1589, %f565, %f1588;
	fma.rn.f32 	%f594, %f1949, %f1589, %f2428;
	mov.f32 	%f2428, %f594;
$L__BB33_619:
	@%p27 bra 	$L__BB33_621;
	and.b64  	%rd477, %rd669, %rd106;
	popc.b64 	%r448, %rd477;
	cvt.rn.f32.u32 	%f1590, %r448;
	mul.f32 	%f1591, %f565, %f1590;
	fma.rn.f32 	%f596, %f1962, %f1591, %f2049;
	mov.f32 	%f2049, %f596;
$L__BB33_621:
	@%p26 bra 	$L__BB33_623;
	and.b64  	%rd478, %rd655, %rd106;
	popc.b64 	%r449, %rd478;
	cvt.rn.f32.u32 	%f1592, %r449;
	mul.f32 	%f1593, %f565, %f1592;
	fma.rn.f32 	%f598, %f1948, %f1593, %f2428;
	mov.f32 	%f2428, %f598;
$L__BB33_623:
	@%p27 bra 	$L__BB33_625;
	and.b64  	%rd479, %rd668, %rd106;
	popc.b64 	%r450, %rd479;
	cvt.rn.f32.u32 	%f1594, %r450;
	mul.f32 	%f1595, %f565, %f1594;
	fma.rn.f32 	%f600, %f1961, %f1595, %f2049;
	mov.f32 	%f2049, %f600;
$L__BB33_625:
	@%p26 bra 	$L__BB33_627;
	and.b64  	%rd480, %rd654, %rd106;
	popc.b64 	%r451, %rd480;
	cvt.rn.f32.u32 	%f1596, %r451;
	mul.f32 	%f1597, %f565, %f1596;
	fma.rn.f32 	%f602, %f1947, %f1597, %f2428;
	mov.f32 	%f2428, %f602;
$L__BB33_627:
	@%p27 bra 	$L__BB33_629;
	and.b64  	%rd481, %rd667, %rd106;
	popc.b64 	%r452, %rd481;
	cvt.rn.f32.u32 	%f1598, %r452;
	mul.f32 	%f1599, %f565, %f1598;
	fma.rn.f32 	%f604, %f1960, %f1599, %f2049;
	mov.f32 	%f2049, %f604;
$L__BB33_629:
	@%p26 bra 	$L__BB33_631;
	and.b64  	%rd482, %rd653, %rd106;
	popc.b64 	%r453, %rd482;
	cvt.rn.f32.u32 	%f1600, %r453;
	mul.f32 	%f1601, %f565, %f1600;
	fma.rn.f32 	%f606, %f1946, %f1601, %f2428;
	mov.f32 	%f2428, %f606;
$L__BB33_631:
	@%p27 bra 	$L__BB33_633;
	and.b64  	%rd483, %rd666, %rd106;
	popc.b64 	%r454, %rd483;
	cvt.rn.f32.u32 	%f1602, %r454;
	mul.f32 	%f1603, %f565, %f1602;
	fma.rn.f32 	%f608, %f1959, %f1603, %f2049;
	mov.f32 	%f2049, %f608;
$L__BB33_633:
	@%p26 bra 	$L__BB33_635;
	and.b64  	%rd484, %rd652, %rd106;
	popc.b64 	%r455, %rd484;
	cvt.rn.f32.u32 	%f1604, %r455;
	mul.f32 	%f1605, %f565, %f1604;
	fma.rn.f32 	%f610, %f1945, %f1605, %f2428;
	mov.f32 	%f2428, %f610;
$L__BB33_635:
	@%p27 bra 	$L__BB33_637;
	and.b64  	%rd485, %rd665, %rd106;
	popc.b64 	%r456, %rd485;
	cvt.rn.f32.u32 	%f1606, %r456;
	mul.f32 	%f1607, %f565, %f1606;
	fma.rn.f32 	%f612, %f1958, %f1607, %f2049;
	mov.f32 	%f2049, %f612;
$L__BB33_637:
	@%p26 bra 	$L__BB33_639;
	and.b64  	%rd486, %rd651, %rd106;
	popc.b64 	%r457, %rd486;
	cvt.rn.f32.u32 	%f1608, %r457;
	mul.f32 	%f1609, %f565, %f1608;
	fma.rn.f32 	%f614, %f1944, %f1609, %f2428;
	mov.f32 	%f2428, %f614;
$L__BB33_639:
	@%p27 bra 	$L__BB33_641;
	and.b64  	%rd487, %rd664, %rd106;
	popc.b64 	%r458, %rd487;
	cvt.rn.f32.u32 	%f1610, %r458;
	mul.f32 	%f1611, %f565, %f1610;
	fma.rn.f32 	%f616, %f1957, %f1611, %f2049;
	mov.f32 	%f2049, %f616;
$L__BB33_641:
	setp.lt.s32 	%p350, %r89, 11;
	@%p350 bra 	$L__BB33_696;
	setp.ne.s32 	%p351, %r6, 0;
	mov.b32 	%r665, 0;
	@%p351 bra 	$L__BB33_644;
	ld.shared.u32 	%r665, [%r8+40];
$L__BB33_644:
	shfl.sync.idx.b32	%r460|%p353, %r665, 0, 31, -1;
	mov.b32 	%f619, %r460;
	ld.shared.u64 	%rd107, [%r39+2560];
	@%p26 bra 	$L__BB33_646;
	and.b64  	%rd488, %rd663, %rd107;
	popc.b64 	%r461, %rd488;
	cvt.rn.f32.u32 	%f1612, %r461;
	mul.f32 	%f1613, %f619, %f1612;
	fma.rn.f32 	%f620, %f1956, %f1613, %f2428;
	mov.f32 	%f2428, %f620;
$L__BB33_646:
	@%p27 bra 	$L__BB33_648;
	and.b64  	%rd489, %rd676, %rd107;
	popc.b64 	%r462, %rd489;
	cvt.rn.f32.u32 	%f1614, %r462;
	mul.f32 	%f1615, %f619, %f1614;
	fma.rn.f32 	%f622, %f1969, %f1615, %f2049;
	mov.f32 	%f2049, %f622;
$L__BB33_648:
	@%p26 bra 	$L__BB33_650;
	and.b64  	%rd490, %rd662, %rd107;
	popc.b64 	%r463, %rd490;
	cvt.rn.f32.u32 	%f1616, %r463;
	mul.f32 	%f1617, %f619, %f1616;
	fma.rn.f32 	%f624, %f1955, %f1617, %f2428;
	mov.f32 	%f2428, %f624;
$L__BB33_650:
	@%p27 bra 	$L__BB33_652;
	and.b64  	%rd491, %rd675, %rd107;
	popc.b64 	%r464, %rd491;
	cvt.rn.f32.u32 	%f1618, %r464;
	mul.f32 	%f1619, %f619, %f1618;
	fma.rn.f32 	%f626, %f1968, %f1619, %f2049;
	mov.f32 	%f2049, %f626;
$L__BB33_652:
	@%p26 bra 	$L__BB33_654;
	and.b64  	%rd492, %rd661, %rd107;
	popc.b64 	%r465, %rd492;
	cvt.rn.f32.u32 	%f1620, %r465;
	mul.f32 	%f1621, %f619, %f1620;
	fma.rn.f32 	%f628, %f1954, %f1621, %f2428;
	mov.f32 	%f2428, %f628;
$L__BB33_654:
	@%p27 bra 	$L__BB33_656;
	and.b64  	%rd493, %rd674, %rd107;
	popc.b64 	%r466, %rd493;
	cvt.rn.f32.u32 	%f1622, %r466;
	mul.f32 	%f1623, %f619, %f1622;
	fma.rn.f32 	%f630, %f1967, %f1623, %f2049;
	mov.f32 	%f2049, %f630;
$L__BB33_656:
	@%p26 bra 	$L__BB33_658;
	and.b64  	%rd494, %rd660, %rd107;
	popc.b64 	%r467, %rd494;
	cvt.rn.f32.u32 	%f1624, %r467;
	mul.f32 	%f1625, %f619, %f1624;
	fma.rn.f32 	%f632, %f1953, %f1625, %f2428;
	mov.f32 	%f2428, %f632;
$L__BB33_658:
	@%p27 bra 	$L__BB33_660;
	and.b64  	%rd495, %rd673, %rd107;
	popc.b64 	%r468, %rd495;
	cvt.rn.f32.u32 	%f1626, %r468;
	mul.f32 	%f1627, %f619, %f1626;
	fma.rn.f32 	%f634, %f1966, %f1627, %f2049;
	mov.f32 	%f2049, %f634;
$L__BB33_660:
	@%p26 bra 	$L__BB33_662;
	and.b64  	%rd496, %rd659, %rd107;
	popc.b64 	%r469, %rd496;
	cvt.rn.f32.u32 	%f1628, %r469;
	mul.f32 	%f1629, %f619, %f1628;
	fma.rn.f32 	%f636, %f1952, %f1629, %f2428;
	mov.f32 	%f2428, %f636;
$L__BB33_662:
	@%p27 bra 	$L__BB33_664;
	and.b64  	%rd497, %rd672, %rd107;
	popc.b64 	%r470, %rd497;
	cvt.rn.f32.u32 	%f1630, %r470;
	mul.f32 	%f1631, %f619, %f1630;
	fma.rn.f32 	%f638, %f1965, %f1631, %f2049;
	mov.f32 	%f2049, %f638;
$L__BB33_664:
	@%p26 bra 	$L__BB33_666;
	and.b64  	%rd498, %rd658, %rd107;
	popc.b64 	%r471, %rd498;
	cvt.rn.f32.u32 	%f1632, %r471;
	mul.f32 	%f1633, %f619, %f1632;
	fma.rn.f32 	%f640, %f1951, %f1633, %f2428;
	mov.f32 	%f2428, %f640;
$L__BB33_666:
	@%p27 bra 	$L__BB33_668;
	and.b64  	%rd499, %rd671, %rd107;
	popc.b64 	%r472, %rd499;
	cvt.rn.f32.u32 	%f1634, %r472;
	mul.f32 	%f1635, %f619, %f1634;
	fma.rn.f32 	%f642, %f1964, %f1635, %f2049;
	mov.f32 	%f2049, %f642;
$L__BB33_668:
	@%p26 bra 	$L__BB33_670;
	and.b64  	%rd500, %rd657, %rd107;
	popc.b64 	%r473, %rd500;
	cvt.rn.f32.u32 	%f1636, %r473;
	mul.f32 	%f1637, %f619, %f1636;
	fma.rn.f32 	%f644, %f1950, %f1637, %f2428;
	mov.f32 	%f2428, %f644;
$L__BB33_670:
	@%p27 bra 	$L__BB33_672;
	and.b64  	%rd501, %rd670, %rd107;
	popc.b64 	%r474, %rd501;
	cvt.rn.f32.u32 	%f1638, %r474;
	mul.f32 	%f1639, %f619, %f1638;
	fma.rn.f32 	%f646, %f1963, %f1639, %f2049;
	mov.f32 	%f2049, %f646;
$L__BB33_672:
	@%p26 bra 	$L__BB33_674;
	and.b64  	%rd502, %rd656, %rd107;
	popc.b64 	%r475, %rd502;
	cvt.rn.f32.u32 	%f1640, %r475;
	mul.f32 	%f1641, %f619, %f1640;
	fma.rn.f32 	%f648, %f1949, %f1641, %f2428;
	mov.f32 	%f2428, %f648;
$L__BB33_674:
	@%p27 bra 	$L__BB33_676;
	and.b64  	%rd503, %rd669, %rd107;
	popc.b64 	%r476, %rd503;
	cvt.rn.f32.u32 	%f1642, %r476;
	mul.f32 	%f1643, %f619, %f1642;
	fma.rn.f32 	%f650, %f1962, %f1643, %f2049;
	mov.f32 	%f2049, %f650;
$L__BB33_676:
	@%p26 bra 	$L__BB33_678;
	and.b64  	%rd504, %rd655, %rd107;
	popc.b64 	%r477, %rd504;
	cvt.rn.f32.u32 	%f1644, %r477;
	mul.f32 	%f1645, %f619, %f1644;
	fma.rn.f32 	%f652, %f1948, %f1645, %f2428;
	mov.f32 	%f2428, %f652;
$L__BB33_678:
	@%p27 bra 	$L__BB33_680;
	and.b64  	%rd505, %rd668, %rd107;
	popc.b64 	%r478, %rd505;
	cvt.rn.f32.u32 	%f1646, %r478;
	mul.f32 	%f1647, %f619, %f1646;
	fma.rn.f32 	%f654, %f1961, %f1647, %f2049;
	mov.f32 	%f2049, %f654;
$L__BB33_680:
	@%p26 bra 	$L__BB33_682;
	and.b64  	%rd506, %rd654, %rd107;
	popc.b64 	%r479, %rd506;
	cvt.rn.f32.u32 	%f1648, %r479;
	mul.f32 	%f1649, %f619, %f1648;
	fma.rn.f32 	%f656, %f1947, %f1649, %f2428;
	mov.f32 	%f2428, %f656;
$L__BB33_682:
	@%p27 bra 	$L__BB33_684;
	and.b64  	%rd507, %rd667, %rd107;
	popc.b64 	%r480, %rd507;
	cvt.rn.f32.u32 	%f1650, %r480;
	mul.f32 	%f1651, %f619, %f1650;
	fma.rn.f32 	%f658, %f1960, %f1651, %f2049;
	mov.f32 	%f2049, %f658;
$L__BB33_684:
	@%p26 bra 	$L__BB33_686;
	and.b64  	%rd508, %rd653, %rd107;
	popc.b64 	%r481, %rd508;
	cvt.rn.f32.u32 	%f1652, %r481;
	mul.f32 	%f1653, %f619, %f1652;
	fma.rn.f32 	%f660, %f1946, %f1653, %f2428;
	mov.f32 	%f2428, %f660;
$L__BB33_686:
	@%p27 bra 	$L__BB33_688;
	and.b64  	%rd509, %rd666, %rd107;
	popc.b64 	%r482, %rd509;
	cvt.rn.f32.u32 	%f1654, %r482;
	mul.f32 	%f1655, %f619, %f1654;
	fma.rn.f32 	%f662, %f1959, %f1655, %f2049;
	mov.f32 	%f2049, %f662;
$L__BB33_688:
	@%p26 bra 	$L__BB33_690;
	and.b64  	%rd510, %rd652, %rd107;
	popc.b64 	%r483, %rd510;
	cvt.rn.f32.u32 	%f1656, %r483;
	mul.f32 	%f1657, %f619, %f1656;
	fma.rn.f32 	%f664, %f1945, %f1657, %f2428;
	mov.f32 	%f2428, %f664;
$L__BB33_690:
	@%p27 bra 	$L__BB33_692;
	and.b64  	%rd511, %rd665, %rd107;
	popc.b64 	%r484, %rd511;
	cvt.rn.f32.u32 	%f1658, %r484;
	mul.f32 	%f1659, %f619, %f1658;
	fma.rn.f32 	%f666, %f1958, %f1659, %f2049;
	mov.f32 	%f2049, %f666;
$L__BB33_692:
	@%p26 bra 	$L__BB33_694;
	and.b64  	%rd512, %rd651, %rd107;
	popc.b64 	%r485, %rd512;
	cvt.rn.f32.u32 	%f1660, %r485;
	mul.f32 	%f1661, %f619, %f1660;
	fma.rn.f32 	%f668, %f1944, %f1661, %f2428;
	mov.f32 	%f2428, %f668;
$L__BB33_694:
	@%p27 bra 	$L__BB33_696;
	and.b64  	%rd513, %rd664, %rd107;
	popc.b64 	%r486, %rd513;
	cvt.rn.f32.u32 	%f1662, %r486;
	mul.f32 	%f1663, %f619, %f1662;
	fma.rn.f32 	%f670, %f1957, %f1663, %f2049;
	mov.f32 	%f2049, %f670;
$L__BB33_696:
	setp.lt.s32 	%p379, %r89, 12;
	@%p379 bra 	$L__BB33_751;
	setp.ne.s32 	%p380, %r6, 0;
	mov.b32 	%r666, 0;
	@%p380 bra 	$L__BB33_699;
	ld.shared.u32 	%r666, [%r8+44];
$L__BB33_699:
	shfl.sync.idx.b32	%r488|%p382, %r666, 0, 31, -1;
	mov.b32 	%f673, %r488;
	ld.shared.u64 	%rd108, [%r39+2816];
	@%p26 bra 	$L__BB33_701;
	and.b64  	%rd514, %rd663, %rd108;
	popc.b64 	%r489, %rd514;
	cvt.rn.f32.u32 	%f1664, %r489;
	mul.f32 	%f1665, %f673, %f1664;
	fma.rn.f32 	%f674, %f1956, %f1665, %f2428;
	mov.f32 	%f2428, %f674;
$L__BB33_701:
	@%p27 bra 	$L__BB33_703;
	and.b64  	%rd515, %rd676, %rd108;
	popc.b64 	%r490, %rd515;
	cvt.rn.f32.u32 	%f1666, %r490;
	mul.f32 	%f1667, %f673, %f1666;
	fma.rn.f32 	%f676, %f1969, %f1667, %f2049;
	mov.f32 	%f2049, %f676;
$L__BB33_703:
	@%p26 bra 	$L__BB33_705;
	and.b64  	%rd516, %rd662, %rd108;
	popc.b64 	%r491, %rd516;
	cvt.rn.f32.u32 	%f1668, %r491;
	mul.f32 	%f1669, %f673, %f1668;
	fma.rn.f32 	%f678, %f1955, %f1669, %f2428;
	mov.f32 	%f2428, %f678;
$L__BB33_705:
	@%p27 bra 	$L__BB33_707;
	and.b64  	%rd517, %rd675, %rd108;
	popc.b64 	%r492, %rd517;
	cvt.rn.f32.u32 	%f1670, %r492;
	mul.f32 	%f1671, %f673, %f1670;
	fma.rn.f32 	%f680, %f1968, %f1671, %f2049;
	mov.f32 	%f2049, %f680;
$L__BB33_707:
	@%p26 bra 	$L__BB33_709;
	and.b64  	%rd518, %rd661, %rd108;
	popc.b64 	%r493, %rd518;
	cvt.rn.f32.u32 	%f1672, %r493;
	mul.f32 	%f1673, %f673, %f1672;
	fma.rn.f32 	%f682, %f1954, %f1673, %f2428;
	mov.f32 	%f2428, %f682;
$L__BB33_709:
	@%p27 bra 	$L__BB33_711;
	and.b64  	%rd519, %rd674, %rd108;
	popc.b64 	%r494, %rd519;
	cvt.rn.f32.u32 	%f1674, %r494;
	mul.f32 	%f1675, %f673, %f1674;
	fma.rn.f32 	%f684, %f1967, %f1675, %f2049;
	mov.f32 	%f2049, %f684;
$L__BB33_711:
	@%p26 bra 	$L__BB33_713;
	and.b64  	%rd520, %rd660, %rd108;
	popc.b64 	%r495, %rd520;
	cvt.rn.f32.u32 	%f1676, %r495;
	mul.f32 	%f1677, %f673, %f1676;
	fma.rn.f32 	%f686, %f1953, %f1677, %f2428;
	mov.f32 	%f2428, %f686;
$L__BB33_713:
	mov.f32 	%f2303, %f2428;
	@%p27 bra 	$L__BB33_715;
	and.b64  	%rd521, %rd673, %rd108;
	popc.b64 	%r496, %rd521;
	cvt.rn.f32.u32 	%f1678, %r496;
	mul.f32 	%f1679, %f673, %f1678;
	fma.rn.f32 	%f688, %f1966, %f1679, %f2049;
	mov.f32 	%f2049, %f688;
$L__BB33_715:
	@%p26 bra 	$L__BB33_717;
	and.b64  	%rd522, %rd659, %rd108;
	popc.b64 	%r497, %rd522;
	cvt.rn.f32.u32 	%f1680, %r497;
	mul.f32 	%f1681, %f673, %f1680;
	fma.rn.f32 	%f2303, %f1952, %f1681, %f2303;
$L__BB33_717:
	@%p27 bra 	$L__BB33_719;
	and.b64  	%rd523, %rd672, %rd108;
	popc.b64 	%r498, %rd523;
	cvt.rn.f32.u32 	%f1682, %r498;
	mul.f32 	%f1683, %f673, %f1682;
	fma.rn.f32 	%f692, %f1965, %f1683, %f2049;
	mov.f32 	%f2049, %f692;
$L__BB33_719:
	@%p26 bra 	$L__BB33_721;
	and.b64  	%rd524, %rd658, %rd108;
	popc.b64 	%r499, %rd524;
	cvt.rn.f32.u32 	%f1684, %r499;
	mul.f32 	%f1685, %f673, %f1684;
	fma.rn.f32 	%f2303, %f1951, %f1685, %f2303;
$L__BB33_721:
	@%p27 bra 	$L__BB33_723;
	and.b64  	%rd525, %rd671, %rd108;
	popc.b64 	%r500, %rd525;
	cvt.rn.f32.u32 	%f1686, %r500;
	mul.f32 	%f1687, %f673, %f1686;
	fma.rn.f32 	%f696, %f1964, %f1687, %f2049;
	mov.f32 	%f2049, %f696;
$L__BB33_723:
	@%p26 bra 	$L__BB33_725;
	and.b64  	%rd526, %rd657, %rd108;
	popc.b64 	%r501, %rd526;
	cvt.rn.f32.u32 	%f1688, %r501;
	mul.f32 	%f1689, %f673, %f1688;
	fma.rn.f32 	%f2303, %f1950, %f1689, %f2303;
$L__BB33_725:
	@%p27 bra 	$L__BB33_727;
	and.b64  	%rd527, %rd670, %rd108;
	popc.b64 	%r502, %rd527;
	cvt.rn.f32.u32 	%f1690, %r502;
	mul.f32 	%f1691, %f673, %f1690;
	fma.rn.f32 	%f700, %f1963, %f1691, %f2049;
	mov.f32 	%f2049, %f700;
$L__BB33_727:
	@%p26 bra 	$L__BB33_729;
	and.b64  	%rd528, %rd656, %rd108;
	popc.b64 	%r503, %rd528;
	cvt.rn.f32.u32 	%f1692, %r503;
	mul.f32 	%f1693, %f673, %f1692;
	fma.rn.f32 	%f2303, %f1949, %f1693, %f2303;
$L__BB33_729:
	@%p27 bra 	$L__BB33_731;
	and.b64  	%rd529, %rd669, %rd108;
	popc.b64 	%r504, %rd529;
	cvt.rn.f32.u32 	%f1694, %r504;
	mul.f32 	%f1695, %f673, %f1694;
	fma.rn.f32 	%f704, %f1962, %f1695, %f2049;
	mov.f32 	%f2049, %f704;
$L__BB33_731:
	@%p26 bra 	$L__BB33_733;
	and.b64  	%rd530, %rd655, %rd108;
	popc.b64 	%r505, %rd530;
	cvt.rn.f32.u32 	%f1696, %r505;
	mul.f32 	%f1697, %f673, %f1696;
	fma.rn.f32 	%f2303, %f1948, %f1697, %f2303;
$L__BB33_733:
	mov.f32 	%f2312, %f2049;
	@%p27 bra 	$L__BB33_735;
	and.b64  	%rd531, %rd668, %rd108;
	popc.b64 	%r506, %rd531;
	cvt.rn.f32.u32 	%f1698, %r506;
	mul.f32 	%f1699, %f673, %f1698;
	fma.rn.f32 	%f2312, %f1961, %f1699, %f2049;
$L__BB33_735:
	@%p26 bra 	$L__BB33_737;
	and.b64  	%rd532, %rd654, %rd108;
	popc.b64 	%r507, %rd532;
	cvt.rn.f32.u32 	%f1700, %r507;
	mul.f32 	%f1701, %f673, %f1700;
	fma.rn.f32 	%f2303, %f1947, %f1701, %f2303;
$L__BB33_737:
	@%p27 bra 	$L__BB33_739;
	and.b64  	%rd533, %rd667, %rd108;
	popc.b64 	%r508, %rd533;
	cvt.rn.f32.u32 	%f1702, %r508;
	mul.f32 	%f1703, %f673, %f1702;
	fma.rn.f32 	%f2312, %f1960, %f1703, %f2312;
$L__BB33_739:
	@%p26 bra 	$L__BB33_741;
	and.b64  	%rd534, %rd653, %rd108;
	popc.b64 	%r509, %rd534;
	cvt.rn.f32.u32 	%f1704, %r509;
	mul.f32 	%f1705, %f673, %f1704;
	fma.rn.f32 	%f2303, %f1946, %f1705, %f2303;
$L__BB33_741:
	@%p27 bra 	$L__BB33_743;
	and.b64  	%rd535, %rd666, %rd108;
	popc.b64 	%r510, %rd535;
	cvt.rn.f32.u32 	%f1706, %r510;
	mul.f32 	%f1707, %f673, %f1706;
	fma.rn.f32 	%f2312, %f1959, %f1707, %f2312;
$L__BB33_743:
	@%p26 bra 	$L__BB33_745;
	and.b64  	%rd536, %rd652, %rd108;
	popc.b64 	%r511, %rd536;
	cvt.rn.f32.u32 	%f1708, %r511;
	mul.f32 	%f1709, %f673, %f1708;
	fma.rn.f32 	%f2303, %f1945, %f1709, %f2303;
$L__BB33_745:
	@%p27 bra 	$L__BB33_747;
	and.b64  	%rd537, %rd665, %rd108;
	popc.b64 	%r512, %rd537;
	cvt.rn.f32.u32 	%f1710, %r512;
	mul.f32 	%f1711, %f673, %f1710;
	fma.rn.f32 	%f2312, %f1958, %f1711, %f2312;
$L__BB33_747:
	@%p26 bra 	$L__BB33_749;
	and.b64  	%rd538, %rd651, %rd108;
	popc.b64 	%r513, %rd538;
	cvt.rn.f32.u32 	%f1712, %r513;
	mul.f32 	%f1713, %f673, %f1712;
	fma.rn.f32 	%f2303, %f1944, %f1713, %f2303;
$L__BB33_749:
	mov.f32 	%f2428, %f2303;
	mov.f32 	%f2049, %f2312;
	@%p27 bra 	$L__BB33_751;
	and.b64  	%rd539, %rd664, %rd108;
	popc.b64 	%r514, %rd539;
	cvt.rn.f32.u32 	%f1714, %r514;
	mul.f32 	%f1715, %f673, %f1714;
	fma.rn.f32 	%f724, %f1957, %f1715, %f2312;
	mov.f32 	%f2049, %f724;
$L__BB33_751:
	setp.lt.s32 	%p408, %r89, 13;
	@%p408 bra 	$L__BB33_806;
	setp.ne.s32 	%p409, %r6, 0;
	mov.b32 	%r667, 0;
	@%p409 bra 	$L__BB33_754;
	ld.shared.u32 	%r667, [%r8+48];
$L__BB33_754:
	shfl.sync.idx.b32	%r516|%p411, %r667, 0, 31, -1;
	mov.b32 	%f727, %r516;
	ld.shared.u64 	%rd109, [%r39+3072];
	mov.f32 	%f2322, %f2428;
	@%p26 bra 	$L__BB33_756;
	and.b64  	%rd540, %rd663, %rd109;
	popc.b64 	%r517, %rd540;
	cvt.rn.f32.u32 	%f1716, %r517;
	mul.f32 	%f1717, %f727, %f1716;
	fma.rn.f32 	%f2322, %f1956, %f1717, %f2428;
$L__BB33_756:
	mov.f32 	%f2323, %f2049;
	@%p27 bra 	$L__BB33_758;
	and.b64  	%rd541, %rd676, %rd109;
	popc.b64 	%r518, %rd541;
	cvt.rn.f32.u32 	%f1718, %r518;
	mul.f32 	%f1719, %f727, %f1718;
	fma.rn.f32 	%f2323, %f1969, %f1719, %f2049;
$L__BB33_758:
	@%p26 bra 	$L__BB33_760;
	and.b64  	%rd542, %rd662, %rd109;
	popc.b64 	%r519, %rd542;
	cvt.rn.f32.u32 	%f1720, %r519;
	mul.f32 	%f1721, %f727, %f1720;
	fma.rn.f32 	%f2322, %f1955, %f1721, %f2322;
$L__BB33_760:
	@%p27 bra 	$L__BB33_762;
	and.b64  	%rd543, %rd675, %rd109;
	popc.b64 	%r520, %rd543;
	cvt.rn.f32.u32 	%f1722, %r520;
	mul.f32 	%f1723, %f727, %f1722;
	fma.rn.f32 	%f2323, %f1968, %f1723, %f2323;
$L__BB33_762:
	@%p26 bra 	$L__BB33_764;
	and.b64  	%rd544, %rd661, %rd109;
	popc.b64 	%r521, %rd544;
	cvt.rn.f32.u32 	%f1724, %r521;
	mul.f32 	%f1725, %f727, %f1724;
	fma.rn.f32 	%f2322, %f1954, %f1725, %f2322;
$L__BB33_764:
	@%p27 bra 	$L__BB33_766;
	and.b64  	%rd545, %rd674, %rd109;
	popc.b64 	%r522, %rd545;
	cvt.rn.f32.u32 	%f1726, %r522;
	mul.f32 	%f1727, %f727, %f1726;
	fma.rn.f32 	%f2323, %f1967, %f1727, %f2323;
$L__BB33_766:
	@%p26 bra 	$L__BB33_768;
	and.b64  	%rd546, %rd660, %rd109;
	popc.b64 	%r523, %rd546;
	cvt.rn.f32.u32 	%f1728, %r523;
	mul.f32 	%f1729, %f727, %f1728;
	fma.rn.f32 	%f2322, %f1953, %f1729, %f2322;
$L__BB33_768:
	@%p27 bra 	$L__BB33_770;
	and.b64  	%rd547, %rd673, %rd109;
	popc.b64 	%r524, %rd547;
	cvt.rn.f32.u32 	%f1730, %r524;
	mul.f32 	%f1731, %f727, %f1730;
	fma.rn.f32 	%f2323, %f1966, %f1731, %f2323;
$L__BB33_770:
	@%p26 bra 	$L__BB33_772;
	and.b64  	%rd548, %rd659, %rd109;
	popc.b64 	%r525, %rd548;
	cvt.rn.f32.u32 	%f1732, %r525;
	mul.f32 	%f1733, %f727, %f1732;
	fma.rn.f32 	%f2322, %f1952, %f1733, %f2322;
$L__BB33_772:
	@%p27 bra 	$L__BB33_774;
	and.b64  	%rd549, %rd672, %rd109;
	popc.b64 	%r526, %rd549;
	cvt.rn.f32.u32 	%f1734, %r526;
	mul.f32 	%f1735, %f727, %f1734;
	fma.rn.f32 	%f2323, %f1965, %f1735, %f2323;
$L__BB33_774:
	@%p26 bra 	$L__BB33_776;
	and.b64  	%rd550, %rd658, %rd109;
	popc.b64 	%r527, %rd550;
	cvt.rn.f32.u32 	%f1736, %r527;
	mul.f32 	%f1737, %f727, %f1736;
	fma.rn.f32 	%f2322, %f1951, %f1737, %f2322;
$L__BB33_776:
	@%p27 bra 	$L__BB33_778;
	and.b64  	%rd551, %rd671, %rd109;
	popc.b64 	%r528, %rd551;
	cvt.rn.f32.u32 	%f1738, %r528;
	mul.f32 	%f1739, %f727, %f1738;
	fma.rn.f32 	%f2323, %f1964, %f1739, %f2323;
$L__BB33_778:
	@%p26 bra 	$L__BB33_780;
	and.b64  	%rd552, %rd657, %rd109;
	popc.b64 	%r529, %rd552;
	cvt.rn.f32.u32 	%f1740, %r529;
	mul.f32 	%f1741, %f727, %f1740;
	fma.rn.f32 	%f2322, %f1950, %f1741, %f2322;
$L__BB33_780:
	@%p27 bra 	$L__BB33_782;
	and.b64  	%rd553, %rd670, %rd109;
	popc.b64 	%r530, %rd553;
	cvt.rn.f32.u32 	%f1742, %r530;
	mul.f32 	%f1743, %f727, %f1742;
	fma.rn.f32 	%f2323, %f1963, %f1743, %f2323;
$L__BB33_782:
	@%p26 bra 	$L__BB33_784;
	and.b64  	%rd554, %rd656, %rd109;
	popc.b64 	%r531, %rd554;
	cvt.rn.f32.u32 	%f1744, %r531;
	mul.f32 	%f1745, %f727, %f1744;
	fma.rn.f32 	%f2322, %f1949, %f1745, %f2322;
$L__BB33_784:
	@%p27 bra 	$L__BB33_786;
	and.b64  	%rd555, %rd669, %rd109;
	popc.b64 	%r532, %rd555;
	cvt.rn.f32.u32 	%f1746, %r532;
	mul.f32 	%f1747, %f727, %f1746;
	fma.rn.f32 	%f2323, %f1962, %f1747, %f2323;
$L__BB33_786:
	@%p26 bra 	$L__BB33_788;
	and.b64  	%rd556, %rd655, %rd109;
	popc.b64 	%r533, %rd556;
	cvt.rn.f32.u32 	%f1748, %r533;
	mul.f32 	%f1749, %f727, %f1748;
	fma.rn.f32 	%f2322, %f1948, %f1749, %f2322;
$L__BB33_788:
	@%p27 bra 	$L__BB33_790;
	and.b64  	%rd557, %rd668, %rd109;
	popc.b64 	%r534, %rd557;
	cvt.rn.f32.u32 	%f1750, %r534;
	mul.f32 	%f1751, %f727, %f1750;
	fma.rn.f32 	%f2323, %f1961, %f1751, %f2323;
$L__BB33_790:
	@%p26 bra 	$L__BB33_792;
	and.b64  	%rd558, %rd654, %rd109;
	popc.b64 	%r535, %rd558;
	cvt.rn.f32.u32 	%f1752, %r535;
	mul.f32 	%f1753, %f727, %f1752;
	fma.rn.f32 	%f2322, %f1947, %f1753, %f2322;
$L__BB33_792:
	@%p27 bra 	$L__BB33_794;
	and.b64  	%rd559, %rd667, %rd109;
	popc.b64 	%r536, %rd559;
	cvt.rn.f32.u32 	%f1754, %r536;
	mul.f32 	%f1755, %f727, %f1754;
	fma.rn.f32 	%f2323, %f1960, %f1755, %f2323;
$L__BB33_794:
	@%p26 bra 	$L__BB33_796;
	and.b64  	%rd560, %rd653, %rd109;
	popc.b64 	%r537, %rd560;
	cvt.rn.f32.u32 	%f1756, %r537;
	mul.f32 	%f1757, %f727, %f1756;
	fma.rn.f32 	%f2322, %f1946, %f1757, %f2322;
$L__BB33_796:
	@%p27 bra 	$L__BB33_798;
	and.b64  	%rd561, %rd666, %rd109;
	popc.b64 	%r538, %rd561;
	cvt.rn.f32.u32 	%f1758, %r538;
	mul.f32 	%f1759, %f727, %f1758;
	fma.rn.f32 	%f2323, %f1959, %f1759, %f2323;
$L__BB33_798:
	@%p26 bra 	$L__BB33_800;
	and.b64  	%rd562, %rd652, %rd109;
	popc.b64 	%r539, %rd562;
	cvt.rn.f32.u32 	%f1760, %r539;
	mul.f32 	%f1761, %f727, %f1760;
	fma.rn.f32 	%f2322, %f1945, %f1761, %f2322;
$L__BB33_800:
	@%p27 bra 	$L__BB33_802;
	and.b64  	%rd563, %rd665, %rd109;
	popc.b64 	%r540, %rd563;
	cvt.rn.f32.u32 	%f1762, %r540;
	mul.f32 	%f1763, %f727, %f1762;
	fma.rn.f32 	%f2323, %f1958, %f1763, %f2323;
$L__BB33_802:
	@%p26 bra 	$L__BB33_804;
	and.b64  	%rd564, %rd651, %rd109;
	popc.b64 	%r541, %rd564;
	cvt.rn.f32.u32 	%f1764, %r541;
	mul.f32 	%f1765, %f727, %f1764;
	fma.rn.f32 	%f2322, %f1944, %f1765, %f2322;
$L__BB33_804:
	mov.f32 	%f2428, %f2322;
	mov.f32 	%f2049, %f2323;
	@%p27 bra 	$L__BB33_806;
	and.b64  	%rd565, %rd664, %rd109;
	popc.b64 	%r542, %rd565;
	cvt.rn.f32.u32 	%f1766, %r542;
	mul.f32 	%f1767, %f727, %f1766;
	fma.rn.f32 	%f778, %f1957, %f1767, %f2323;
	mov.f32 	%f2049, %f778;
$L__BB33_806:
	setp.lt.s32 	%p437, %r89, 14;
	@%p437 bra 	$L__BB33_861;
	setp.ne.s32 	%p438, %r6, 0;
	mov.b32 	%r668, 0;
	@%p438 bra 	$L__BB33_809;
	ld.shared.u32 	%r668, [%r8+52];
$L__BB33_809:
	shfl.sync.idx.b32	%r544|%p440, %r668, 0, 31, -1;
	mov.b32 	%f781, %r544;
	ld.shared.u64 	%rd110, [%r39+3328];
	mov.f32 	%f2349, %f2428;
	@%p26 bra 	$L__BB33_811;
	and.b64  	%rd566, %rd663, %rd110;
	popc.b64 	%r545, %rd566;
	cvt.rn.f32.u32 	%f1768, %r545;
	mul.f32 	%f1769, %f781, %f1768;
	fma.rn.f32 	%f2349, %f1956, %f1769, %f2428;
$L__BB33_811:
	mov.f32 	%f2350, %f2049;
	@%p27 bra 	$L__BB33_813;
	and.b64  	%rd567, %rd676, %rd110;
	popc.b64 	%r546, %rd567;
	cvt.rn.f32.u32 	%f1770, %r546;
	mul.f32 	%f1771, %f781, %f1770;
	fma.rn.f32 	%f2350, %f1969, %f1771, %f2049;
$L__BB33_813:
	@%p26 bra 	$L__BB33_815;
	and.b64  	%rd568, %rd662, %rd110;
	popc.b64 	%r547, %rd568;
	cvt.rn.f32.u32 	%f1772, %r547;
	mul.f32 	%f1773, %f781, %f1772;
	fma.rn.f32 	%f2349, %f1955, %f1773, %f2349;
$L__BB33_815:
	@%p27 bra 	$L__BB33_817;
	and.b64  	%rd569, %rd675, %rd110;
	popc.b64 	%r548, %rd569;
	cvt.rn.f32.u32 	%f1774, %r548;
	mul.f32 	%f1775, %f781, %f1774;
	fma.rn.f32 	%f2350, %f1968, %f1775, %f2350;
$L__BB33_817:
	@%p26 bra 	$L__BB33_819;
	and.b64  	%rd570, %rd661, %rd110;
	popc.b64 	%r549, %rd570;
	cvt.rn.f32.u32 	%f1776, %r549;
	mul.f32 	%f1777, %f781, %f1776;
	fma.rn.f32 	%f2349, %f1954, %f1777, %f2349;
$L__BB33_819:
	@%p27 bra 	$L__BB33_821;
	and.b64  	%rd571, %rd674, %rd110;
	popc.b64 	%r550, %rd571;
	cvt.rn.f32.u32 	%f1778, %r550;
	mul.f32 	%f1779, %f781, %f1778;
	fma.rn.f32 	%f2350, %f1967, %f1779, %f2350;
$L__BB33_821:
	@%p26 bra 	$L__BB33_823;
	and.b64  	%rd572, %rd660, %rd110;
	popc.b64 	%r551, %rd572;
	cvt.rn.f32.u32 	%f1780, %r551;
	mul.f32 	%f1781, %f781, %f1780;
	fma.rn.f32 	%f2349, %f1953, %f1781, %f2349;
$L__BB33_823:
	@%p27 bra 	$L__BB33_825;
	and.b64  	%rd573, %rd673, %rd110;
	popc.b64 	%r552, %rd573;
	cvt.rn.f32.u32 	%f1782, %r552;
	mul.f32 	%f1783, %f781, %f1782;
	fma.rn.f32 	%f2350, %f1966, %f1783, %f2350;
$L__BB33_825:
	@%p26 bra 	$L__BB33_827;
	and.b64  	%rd574, %rd659, %rd110;
	popc.b64 	%r553, %rd574;
	cvt.rn.f32.u32 	%f1784, %r553;
	mul.f32 	%f1785, %f781, %f1784;
	fma.rn.f32 	%f2349, %f1952, %f1785, %f2349;
$L__BB33_827:
	@%p27 bra 	$L__BB33_829;
	and.b64  	%rd575, %rd672, %rd110;
	popc.b64 	%r554, %rd575;
	cvt.rn.f32.u32 	%f1786, %r554;
	mul.f32 	%f1787, %f781, %f1786;
	fma.rn.f32 	%f2350, %f1965, %f1787, %f2350;
$L__BB33_829:
	@%p26 bra 	$L__BB33_831;
	and.b64  	%rd576, %rd658, %rd110;
	popc.b64 	%r555, %rd576;
	cvt.rn.f32.u32 	%f1788, %r555;
	mul.f32 	%f1789, %f781, %f1788;
	fma.rn.f32 	%f2349, %f1951, %f1789, %f2349;
$L__BB33_831:
	@%p27 bra 	$L__BB33_833;
	and.b64  	%rd577, %rd671, %rd110;
	popc.b64 	%r556, %rd577;
	cvt.rn.f32.u32 	%f1790, %r556;
	mul.f32 	%f1791, %f781, %f1790;
	fma.rn.f32 	%f2350, %f1964, %f1791, %f2350;
$L__BB33_833:
	@%p26 bra 	$L__BB33_835;
	and.b64  	%rd578, %rd657, %rd110;
	popc.b64 	%r557, %rd578;
	cvt.rn.f32.u32 	%f1792, %r557;
	mul.f32 	%f1793, %f781, %f1792;
	fma.rn.f32 	%f2349, %f1950, %f1793, %f2349;
$L__BB33_835:
	@%p27 bra 	$L__BB33_837;
	and.b64  	%rd579, %rd670, %rd110;
	popc.b64 	%r558, %rd579;
	cvt.rn.f32.u32 	%f1794, %r558;
	mul.f32 	%f1795, %f781, %f1794;
	fma.rn.f32 	%f2350, %f1963, %f1795, %f2350;
$L__BB33_837:
	@%p26 bra 	$L__BB33_839;
	and.b64  	%rd580, %rd656, %rd110;
	popc.b64 	%r559, %rd580;
	cvt.rn.f32.u32 	%f1796, %r559;
	mul.f32 	%f1797, %f781, %f1796;
	fma.rn.f32 	%f2349, %f1949, %f1797, %f2349;
$L__BB33_839:
	@%p27 bra 	$L__BB33_841;
	and.b64  	%rd581, %rd669, %rd110;
	popc.b64 	%r560, %rd581;
	cvt.rn.f32.u32 	%f1798, %r560;
	mul.f32 	%f1799, %f781, %f1798;
	fma.rn.f32 	%f2350, %f1962, %f1799, %f2350;
$L__BB33_841:
	@%p26 bra 	$L__BB33_843;
	and.b64  	%rd582, %rd655, %rd110;
	popc.b64 	%r561, %rd582;
	cvt.rn.f32.u32 	%f1800, %r561;
	mul.f32 	%f1801, %f781, %f1800;
	fma.rn.f32 	%f2349, %f1948, %f1801, %f2349;
$L__BB33_843:
	@%p27 bra 	$L__BB33_845;
	and.b64  	%rd583, %rd668, %rd110;
	popc.b64 	%r562, %rd583;
	cvt.rn.f32.u32 	%f1802, %r562;
	mul.f32 	%f1803, %f781, %f1802;
	fma.rn.f32 	%f2350, %f1961, %f1803, %f2350;
$L__BB33_845:
	@%p26 bra 	$L__BB33_847;
	and.b64  	%rd584, %rd654, %rd110;
	popc.b64 	%r563, %rd584;
	cvt.rn.f32.u32 	%f1804, %r563;
	mul.f32 	%f1805, %f781, %f1804;
	fma.rn.f32 	%f2349, %f1947, %f1805, %f2349;
$L__BB33_847:
	@%p27 bra 	$L__BB33_849;
	and.b64  	%rd585, %rd667, %rd110;
	popc.b64 	%r564, %rd585;
	cvt.rn.f32.u32 	%f1806, %r564;
	mul.f32 	%f1807, %f781, %f1806;
	fma.rn.f32 	%f2350, %f1960, %f1807, %f2350;
$L__BB33_849:
	@%p26 bra 	$L__BB33_851;
	and.b64  	%rd586, %rd653, %rd110;
	popc.b64 	%r565, %rd586;
	cvt.rn.f32.u32 	%f1808, %r565;
	mul.f32 	%f1809, %f781, %f1808;
	fma.rn.f32 	%f2349, %f1946, %f1809, %f2349;
$L__BB33_851:
	@%p27 bra 	$L__BB33_853;
	and.b64  	%rd587, %rd666, %rd110;
	popc.b64 	%r566, %rd587;
	cvt.rn.f32.u32 	%f1810, %r566;
	mul.f32 	%f1811, %f781, %f1810;
	fma.rn.f32 	%f2350, %f1959, %f1811, %f2350;
$L__BB33_853:
	@%p26 bra 	$L__BB33_855;
	and.b64  	%rd588, %rd652, %rd110;
	popc.b64 	%r567, %rd588;
	cvt.rn.f32.u32 	%f1812, %r567;
	mul.f32 	%f1813, %f781, %f1812;
	fma.rn.f32 	%f2349, %f1945, %f1813, %f2349;
$L__BB33_855:
	@%p27 bra 	$L__BB33_857;
	and.b64  	%rd589, %rd665, %rd110;
	popc.b64 	%r568, %rd589;
	cvt.rn.f32.u32 	%f1814, %r568;
	mul.f32 	%f1815, %f781, %f1814;
	fma.rn.f32 	%f2350, %f1958, %f1815, %f2350;
$L__BB33_857:
	@%p26 bra 	$L__BB33_859;
	and.b64  	%rd590, %rd651, %rd110;
	popc.b64 	%r569, %rd590;
	cvt.rn.f32.u32 	%f1816, %r569;
	mul.f32 	%f1817, %f781, %f1816;
	fma.rn.f32 	%f2349, %f1944, %f1817, %f2349;
$L__BB33_859:
	mov.f32 	%f2428, %f2349;
	mov.f32 	%f2049, %f2350;
	@%p27 bra 	$L__BB33_861;
	and.b64  	%rd591, %rd664, %rd110;
	popc.b64 	%r570, %rd591;
	cvt.rn.f32.u32 	%f1818, %r570;
	mul.f32 	%f1819, %f781, %f1818;
	fma.rn.f32 	%f832, %f1957, %f1819, %f2350;
	mov.f32 	%f2049, %f832;
$L__BB33_861:
	setp.lt.s32 	%p466, %r89, 15;
	@%p466 bra 	$L__BB33_916;
	setp.ne.s32 	%p467, %r6, 0;
	mov.b32 	%r669, 0;
	@%p467 bra 	$L__BB33_864;
	ld.shared.u32 	%r669, [%r8+56];
$L__BB33_864:
	shfl.sync.idx.b32	%r572|%p469, %r669, 0, 31, -1;
	mov.b32 	%f835, %r572;
	ld.shared.u64 	%rd111, [%r39+3584];
	mov.f32 	%f2376, %f2428;
	@%p26 bra 	$L__BB33_866;
	and.b64  	%rd592, %rd663, %rd111;
	popc.b64 	%r573, %rd592;
	cvt.rn.f32.u32 	%f1820, %r573;
	mul.f32 	%f1821, %f835, %f1820;
	fma.rn.f32 	%f2376, %f1956, %f1821, %f2428;
$L__BB33_866:
	mov.f32 	%f2377, %f2049;
	@%p27 bra 	$L__BB33_868;
	and.b64  	%rd593, %rd676, %rd111;
	popc.b64 	%r574, %rd593;
	cvt.rn.f32.u32 	%f1822, %r574;
	mul.f32 	%f1823, %f835, %f1822;
	fma.rn.f32 	%f2377, %f1969, %f1823, %f2049;
$L__BB33_868:
	@%p26 bra 	$L__BB33_870;
	and.b64  	%rd594, %rd662, %rd111;
	popc.b64 	%r575, %rd594;
	cvt.rn.f32.u32 	%f1824, %r575;
	mul.f32 	%f1825, %f835, %f1824;
	fma.rn.f32 	%f2376, %f1955, %f1825, %f2376;
$L__BB33_870:
	@%p27 bra 	$L__BB33_872;
	and.b64  	%rd595, %rd675, %rd111;
	popc.b64 	%r576, %rd595;
	cvt.rn.f32.u32 	%f1826, %r576;
	mul.f32 	%f1827, %f835, %f1826;
	fma.rn.f32 	%f2377, %f1968, %f1827, %f2377;
$L__BB33_872:
	@%p26 bra 	$L__BB33_874;
	and.b64  	%rd596, %rd661, %rd111;
	popc.b64 	%r577, %rd596;
	cvt.rn.f32.u32 	%f1828, %r577;
	mul.f32 	%f1829, %f835, %f1828;
	fma.rn.f32 	%f2376, %f1954, %f1829, %f2376;
$L__BB33_874:
	@%p27 bra 	$L__BB33_876;
	and.b64  	%rd597, %rd674, %rd111;
	popc.b64 	%r578, %rd597;
	cvt.rn.f32.u32 	%f1830, %r578;
	mul.f32 	%f1831, %f835, %f1830;
	fma.rn.f32 	%f2377, %f1967, %f1831, %f2377;
$L__BB33_876:
	@%p26 bra 	$L__BB33_878;
	and.b64  	%rd598, %rd660, %rd111;
	popc.b64 	%r579, %rd598;
	cvt.rn.f32.u32 	%f1832, %r579;
	mul.f32 	%f1833, %f835, %f1832;
	fma.rn.f32 	%f2376, %f1953, %f1833, %f2376;
$L__BB33_878:
	@%p27 bra 	$L__BB33_880;
	and.b64  	%rd599, %rd673, %rd111;
	popc.b64 	%r580, %rd599;
	cvt.rn.f32.u32 	%f1834, %r580;
	mul.f32 	%f1835, %f835, %f1834;
	fma.rn.f32 	%f2377, %f1966, %f1835, %f2377;
$L__BB33_880:
	@%p26 bra 	$L__BB33_882;
	and.b64  	%rd600, %rd659, %rd111;
	popc.b64 	%r581, %rd600;
	cvt.rn.f32.u32 	%f1836, %r581;
	mul.f32 	%f1837, %f835, %f1836;
	fma.rn.f32 	%f2376, %f1952, %f1837, %f2376;
$L__BB33_882:
	@%p27 bra 	$L__BB33_884;
	and.b64  	%rd601, %rd672, %rd111;
	popc.b64 	%r582, %rd601;
	cvt.rn.f32.u32 	%f1838, %r582;
	mul.f32 	%f1839, %f835, %f1838;
	fma.rn.f32 	%f2377, %f1965, %f1839, %f2377;
$L__BB33_884:
	@%p26 bra 	$L__BB33_886;
	and.b64  	%rd602, %rd658, %rd111;
	popc.b64 	%r583, %rd602;
	cvt.rn.f32.u32 	%f1840, %r583;
	mul.f32 	%f1841, %f835, %f1840;
	fma.rn.f32 	%f2376, %f1951, %f1841, %f2376;
$L__BB33_886:
	@%p27 bra 	$L__BB33_888;
	and.b64  	%rd603, %rd671, %rd111;
	popc.b64 	%r584, %rd603;
	cvt.rn.f32.u32 	%f1842, %r584;
	mul.f32 	%f1843, %f835, %f1842;
	fma.rn.f32 	%f2377, %f1964, %f1843, %f2377;
$L__BB33_888:
	@%p26 bra 	$L__BB33_890;
	and.b64  	%rd604, %rd657, %rd111;
	popc.b64 	%r585, %rd604;
	cvt.rn.f32.u32 	%f1844, %r585;
	mul.f32 	%f1845, %f835, %f1844;
	fma.rn.f32 	%f2376, %f1950, %f1845, %f2376;
$L__BB33_890:
	@%p27 bra 	$L__BB33_892;
	and.b64  	%rd605, %rd670, %rd111;
	popc.b64 	%r586, %rd605;
	cvt.rn.f32.u32 	%f1846, %r586;
	mul.f32 	%f1847, %f835, %f1846;
	fma.rn.f32 	%f2377, %f1963, %f1847, %f2377;
$L__BB33_892:
	@%p26 bra 	$L__BB33_894;
	and.b64  	%rd606, %rd656, %rd111;
	popc.b64 	%r587, %rd606;
	cvt.rn.f32.u32 	%f1848, %r587;
	mul.f32 	%f1849, %f835, %f1848;
	fma.rn.f32 	%f2376, %f1949, %f1849, %f2376;
$L__BB33_894:
	@%p27 bra 	$L__BB33_896;
	and.b64  	%rd607, %rd669, %rd111;
	popc.b64 	%r588, %rd607;
	cvt.rn.f32.u32 	%f1850, %r588;
	mul.f32 	%f1851, %f835, %f1850;
	fma.rn.f32 	%f2377, %f1962, %f1851, %f2377;
$L__BB33_896:
	@%p26 bra 	$L__BB33_898;
	and.b64  	%rd608, %rd655, %rd111;
	popc.b64 	%r589, %rd608;
	cvt.rn.f32.u32 	%f1852, %r589;
	mul.f32 	%f1853, %f835, %f1852;
	fma.rn.f32 	%f2376, %f1948, %f1853, %f2376;
$L__BB33_898:
	@%p27 bra 	$L__BB33_900;
	and.b64  	%rd609, %rd668, %rd111;
	popc.b64 	%r590, %rd609;
	cvt.rn.f32.u32 	%f1854, %r590;
	mul.f32 	%f1855, %f835, %f1854;
	fma.rn.f32 	%f2377, %f1961, %f1855, %f2377;
$L__BB33_900:
	@%p26 bra 	$L__BB33_902;
	and.b64  	%rd610, %rd654, %rd111;
	popc.b64 	%r591, %rd610;
	cvt.rn.f32.u32 	%f1856, %r591;
	mul.f32 	%f1857, %f835, %f1856;
	fma.rn.f32 	%f2376, %f1947, %f1857, %f2376;
$L__BB33_902:
	@%p27 bra 	$L__BB33_904;
	and.b64  	%rd611, %rd667, %rd111;
	popc.b64 	%r592, %rd611;
	cvt.rn.f32.u32 	%f1858, %r592;
	mul.f32 	%f1859, %f835, %f1858;
	fma.rn.f32 	%f2377, %f1960, %f1859, %f2377;
$L__BB33_904:
	@%p26 bra 	$L__BB33_906;
	and.b64  	%rd612, %rd653, %rd111;
	popc.b64 	%r593, %rd612;
	cvt.rn.f32.u32 	%f1860, %r593;
	mul.f32 	%f1861, %f835, %f1860;
	fma.rn.f32 	%f2376, %f1946, %f1861, %f2376;
$L__BB33_906:
	@%p27 bra 	$L__BB33_908;
	and.b64  	%rd613, %rd666, %rd111;
	popc.b64 	%r594, %rd613;
	cvt.rn.f32.u32 	%f1862, %r594;
	mul.f32 	%f1863, %f835, %f1862;
	fma.rn.f32 	%f2377, %f1959, %f1863, %f2377;
$L__BB33_908:
	@%p26 bra 	$L__BB33_910;
	and.b64  	%rd614, %rd652, %rd111;
	popc.b64 	%r595, %rd614;
	cvt.rn.f32.u32 	%f1864, %r595;
	mul.f32 	%f1865, %f835, %f1864;
	fma.rn.f32 	%f2376, %f1945, %f1865, %f2376;
$L__BB33_910:
	@%p27 bra 	$L__BB33_912;
	and.b64  	%rd615, %rd665, %rd111;
	popc.b64 	%r596, %rd615;
	cvt.rn.f32.u32 	%f1866, %r596;
	mul.f32 	%f1867, %f835, %f1866;
	fma.rn.f32 	%f2377, %f1958, %f1867, %f2377;
$L__BB33_912:
	@%p26 bra 	$L__BB33_914;
	and.b64  	%rd616, %rd651, %rd111;
	popc.b64 	%r597, %rd616;
	cvt.rn.f32.u32 	%f1868, %r597;
	mul.f32 	%f1869, %f835, %f1868;
	fma.rn.f32 	%f2376, %f1944, %f1869, %f2376;
$L__BB33_914:
	mov.f32 	%f2428, %f2376;
	mov.f32 	%f2049, %f2377;
	@%p27 bra 	$L__BB33_916;
	and.b64  	%rd617, %rd664, %rd111;
	popc.b64 	%r598, %rd617;
	cvt.rn.f32.u32 	%f1870, %r598;
	mul.f32 	%f1871, %f835, %f1870;
	fma.rn.f32 	%f886, %f1957, %f1871, %f2377;
	mov.f32 	%f2049, %f886;
$L__BB33_916:
	setp.ne.s32 	%p495, %r89, 16;
	@%p495 bra 	$L__BB33_971;
	setp.ne.s32 	%p496, %r6, 0;
	mov.b32 	%r670, 0;
	@%p496 bra 	$L__BB33_919;
	ld.shared.u32 	%r670, [%r8+60];
$L__BB33_919:
	shfl.sync.idx.b32	%r600|%p498, %r670, 0, 31, -1;
	mov.b32 	%f889, %r600;
	ld.shared.u64 	%rd112, [%r39+3840];
	mov.f32 	%f2403, %f2428;
	@%p26 bra 	$L__BB33_921;
	and.b64  	%rd618, %rd663, %rd112;
	popc.b64 	%r601, %rd618;
	cvt.rn.f32.u32 	%f1872, %r601;
	mul.f32 	%f1873, %f889, %f1872;
	fma.rn.f32 	%f2403, %f1956, %f1873, %f2428;
$L__BB33_921:
	mov.f32 	%f2404, %f2049;
	@%p27 bra 	$L__BB33_923;
	and.b64  	%rd619, %rd676, %rd112;
	popc.b64 	%r602, %rd619;
	cvt.rn.f32.u32 	%f1874, %r602;
	mul.f32 	%f1875, %f889, %f1874;
	fma.rn.f32 	%f2404, %f1969, %f1875, %f2049;
$L__BB33_923:
	@%p26 bra 	$L__BB33_925;
	and.b64  	%rd620, %rd662, %rd112;
	popc.b64 	%r603, %rd620;
	cvt.rn.f32.u32 	%f1876, %r603;
	mul.f32 	%f1877, %f889, %f1876;
	fma.rn.f32 	%f2403, %f1955, %f1877, %f2403;
$L__BB33_925:
	@%p27 bra 	$L__BB33_927;
	and.b64  	%rd621, %rd675, %rd112;
	popc.b64 	%r604, %rd621;
	cvt.rn.f32.u32 	%f1878, %r604;
	mul.f32 	%f1879, %f889, %f1878;
	fma.rn.f32 	%f2404, %f1968, %f1879, %f2404;
$L__BB33_927:
	@%p26 bra 	$L__BB33_929;
	and.b64  	%rd622, %rd661, %rd112;
	popc.b64 	%r605, %rd622;
	cvt.rn.f32.u32 	%f1880, %r605;
	mul.f32 	%f1881, %f889, %f1880;
	fma.rn.f32 	%f2403, %f1954, %f1881, %f2403;
$L__BB33_929:
	@%p27 bra 	$L__BB33_931;
	and.b64  	%rd623, %rd674, %rd112;
	popc.b64 	%r606, %rd623;
	cvt.rn.f32.u32 	%f1882, %r606;
	mul.f32 	%f1883, %f889, %f1882;
	fma.rn.f32 	%f2404, %f1967, %f1883, %f2404;
$L__BB33_931:
	@%p26 bra 	$L__BB33_933;
	and.b64  	%rd624, %rd660, %rd112;
	popc.b64 	%r607, %rd624;
	cvt.rn.f32.u32 	%f1884, %r607;
	mul.f32 	%f1885, %f889, %f1884;
	fma.rn.f32 	%f2403, %f1953, %f1885, %f2403;
$L__BB33_933:
	@%p27 bra 	$L__BB33_935;
	and.b64  	%rd625, %rd673, %rd112;
	popc.b64 	%r608, %rd625;
	cvt.rn.f32.u32 	%f1886, %r608;
	mul.f32 	%f1887, %f889, %f1886;
	fma.rn.f32 	%f2404, %f1966, %f1887, %f2404;
$L__BB33_935:
	@%p26 bra 	$L__BB33_937;
	and.b64  	%rd626, %rd659, %rd112;
	popc.b64 	%r609, %rd626;
	cvt.rn.f32.u32 	%f1888, %r609;
	mul.f32 	%f1889, %f889, %f1888;
	fma.rn.f32 	%f2403, %f1952, %f1889, %f2403;
$L__BB33_937:
	@%p27 bra 	$L__BB33_939;
	and.b64  	%rd627, %rd672, %rd112;
	popc.b64 	%r610, %rd627;
	cvt.rn.f32.u32 	%f1890, %r610;
	mul.f32 	%f1891, %f889, %f1890;
	fma.rn.f32 	%f2404, %f1965, %f1891, %f2404;
$L__BB33_939:
	@%p26 bra 	$L__BB33_941;
	and.b64  	%rd628, %rd658, %rd112;
	popc.b64 	%r611, %rd628;
	cvt.rn.f32.u32 	%f1892, %r611;
	mul.f32 	%f1893, %f889, %f1892;
	fma.rn.f32 	%f2403, %f1951, %f1893, %f2403;
$L__BB33_941:
	@%p27 bra 	$L__BB33_943;
	and.b64  	%rd629, %rd671, %rd112;
	popc.b64 	%r612, %rd629;
	cvt.rn.f32.u32 	%f1894, %r612;
	mul.f32 	%f1895, %f889, %f1894;
	fma.rn.f32 	%f2404, %f1964, %f1895, %f2404;
$L__BB33_943:
	@%p26 bra 	$L__BB33_945;
	and.b64  	%rd630, %rd657, %rd112;
	popc.b64 	%r613, %rd630;
	cvt.rn.f32.u32 	%f1896, %r613;
	mul.f32 	%f1897, %f889, %f1896;
	fma.rn.f32 	%f2403, %f1950, %f1897, %f2403;
$L__BB33_945:
	@%p27 bra 	$L__BB33_947;
	and.b64  	%rd631, %rd670, %rd112;
	popc.b64 	%r614, %rd631;
	cvt.rn.f32.u32 	%f1898, %r614;
	mul.f32 	%f1899, %f889, %f1898;
	fma.rn.f32 	%f2404, %f1963, %f1899, %f2404;
$L__BB33_947:
	@%p26 bra 	$L__BB33_949;
	and.b64  	%rd632, %rd656, %rd112;
	popc.b64 	%r615, %rd632;
	cvt.rn.f32.u32 	%f1900, %r615;
	mul.f32 	%f1901, %f889, %f1900;
	fma.rn.f32 	%f2403, %f1949, %f1901, %f2403;
$L__BB33_949:
	@%p27 bra 	$L__BB33_951;
	and.b64  	%rd633, %rd669, %rd112;
	popc.b64 	%r616, %rd633;
	cvt.rn.f32.u32 	%f1902, %r616;
	mul.f32 	%f1903, %f889, %f1902;
	fma.rn.f32 	%f2404, %f1962, %f1903, %f2404;
$L__BB33_951:
	@%p26 bra 	$L__BB33_953;
	and.b64  	%rd634, %rd655, %rd112;
	popc.b64 	%r617, %rd634;
	cvt.rn.f32.u32 	%f1904, %r617;
	mul.f32 	%f1905, %f889, %f1904;
	fma.rn.f32 	%f2403, %f1948, %f1905, %f2403;
$L__BB33_953:
	@%p27 bra 	$L__BB33_955;
	and.b64  	%rd635, %rd668, %rd112;
	popc.b64 	%r618, %rd635;
	cvt.rn.f32.u32 	%f1906, %r618;
	mul.f32 	%f1907, %f889, %f1906;
	fma.rn.f32 	%f2404, %f1961, %f1907, %f2404;
$L__BB33_955:
	@%p26 bra 	$L__BB33_957;
	and.b64  	%rd636, %rd654, %rd112;
	popc.b64 	%r619, %rd636;
	cvt.rn.f32.u32 	%f1908, %r619;
	mul.f32 	%f1909, %f889, %f1908;
	fma.rn.f32 	%f2403, %f1947, %f1909, %f2403;
$L__BB33_957:
	@%p27 bra 	$L__BB33_959;
	and.b64  	%rd637, %rd667, %rd112;
	popc.b64 	%r620, %rd637;
	cvt.rn.f32.u32 	%f1910, %r620;
	mul.f32 	%f1911, %f889, %f1910;
	fma.rn.f32 	%f2404, %f1960, %f1911, %f2404;
$L__BB33_959:
	@%p26 bra 	$L__BB33_961;
	and.b64  	%rd638, %rd653, %rd112;
	popc.b64 	%r621, %rd638;
	cvt.rn.f32.u32 	%f1912, %r621;
	mul.f32 	%f1913, %f889, %f1912;
	fma.rn.f32 	%f2403, %f1946, %f1913, %f2403;
$L__BB33_961:
	@%p27 bra 	$L__BB33_963;
	and.b64  	%rd639, %rd666, %rd112;
	popc.b64 	%r622, %rd639;
	cvt.rn.f32.u32 	%f1914, %r622;
	mul.f32 	%f1915, %f889, %f1914;
	fma.rn.f32 	%f2404, %f1959, %f1915, %f2404;
$L__BB33_963:
	@%p26 bra 	$L__BB33_965;
	and.b64  	%rd640, %rd652, %rd112;
	popc.b64 	%r623, %rd640;
	cvt.rn.f32.u32 	%f1916, %r623;
	mul.f32 	%f1917, %f889, %f1916;
	fma.rn.f32 	%f2403, %f1945, %f1917, %f2403;
$L__BB33_965:
	@%p27 bra 	$L__BB33_967;
	and.b64  	%rd641, %rd665, %rd112;
	popc.b64 	%r624, %rd641;
	cvt.rn.f32.u32 	%f1918, %r624;
	mul.f32 	%f1919, %f889, %f1918;
	fma.rn.f32 	%f2404, %f1958, %f1919, %f2404;
$L__BB33_967:
	@%p26 bra 	$L__BB33_969;
	and.b64  	%rd642, %rd651, %rd112;
	popc.b64 	%r625, %rd642;
	cvt.rn.f32.u32 	%f1920, %r625;
	mul.f32 	%f1921, %f889, %f1920;
	fma.rn.f32 	%f2403, %f1944, %f1921, %f2403;
$L__BB33_969:
	mov.f32 	%f2428, %f2403;
	mov.f32 	%f2049, %f2404;
	@%p27 bra 	$L__BB33_971;
	and.b64  	%rd643, %rd664, %rd112;
	popc.b64 	%r626, %rd643;
	cvt.rn.f32.u32 	%f1922, %r626;
	mul.f32 	%f1923, %f889, %f1922;
	fma.rn.f32 	%f940, %f1957, %f1923, %f2404;
	mov.f32 	%f2428, %f2403;
	mov.f32 	%f2049, %f940;
$L__BB33_971:
	setp.ne.s32 	%p524, %r6, 0;
	mov.b32 	%r627, %f2428;
	shfl.sync.down.b32	%r628|%p525, %r627, 16, 31, -1;
	mov.b32 	%f1924, %r628;
	add.f32 	%f1925, %f2428, %f1924;
	mov.b32 	%r629, %f1925;
	shfl.sync.down.b32	%r630|%p526, %r629, 8, 31, -1;
	mov.b32 	%f1926, %r630;
	add.f32 	%f1927, %f1925, %f1926;
	mov.b32 	%r631, %f1927;
	shfl.sync.down.b32	%r632|%p527, %r631, 4, 31, -1;
	mov.b32 	%f1928, %r632;
	add.f32 	%f1929, %f1927, %f1928;
	mov.b32 	%r633, %f1929;
	shfl.sync.down.b32	%r634|%p528, %r633, 2, 31, -1;
	mov.b32 	%f1930, %r634;
	add.f32 	%f1931, %f1929, %f1930;
	mov.b32 	%r635, %f1931;
	shfl.sync.down.b32	%r636|%p529, %r635, 1, 31, -1;
	mov.b32 	%f1932, %r636;
	add.f32 	%f998, %f1931, %f1932;
	mov.b32 	%r637, %f2049;
	shfl.sync.down.b32	%r638|%p530, %r637, 16, 31, -1;
	mov.b32 	%f1933, %r638;
	add.f32 	%f1934, %f2049, %f1933;
	mov.b32 	%r639, %f1934;
	shfl.sync.down.b32	%r640|%p531, %r639, 8, 31, -1;
	mov.b32 	%f1935, %r640;
	add.f32 	%f1936, %f1934, %f1935;
	mov.b32 	%r641, %f1936;
	shfl.sync.down.b32	%r642|%p532, %r641, 4, 31, -1;
	mov.b32 	%f1937, %r642;
	add.f32 	%f1938, %f1936, %f1937;
	mov.b32 	%r643, %f1938;
	shfl.sync.down.b32	%r644|%p533, %r643, 2, 31, -1;
	mov.b32 	%f1939, %r644;
	add.f32 	%f1940, %f1938, %f1939;
	mov.b32 	%r645, %f1940;
	shfl.sync.down.b32	%r646|%p534, %r645, 1, 31, -1;
	mov.b32 	%f1941, %r646;
	add.f32 	%f999, %f1940, %f1941;
	@%p524 bra 	$L__BB33_976;
	setp.ge.u32 	%p535, %r36, %r2;
	@%p535 bra 	$L__BB33_974;
	mul.f32 	%f1942, %f1026, %f998;
	mad.lo.s64 	%rd644, %rd184, %rd11, %rd677;
	shl.b64 	%rd645, %rd644, 2;
	add.s64 	%rd646, %rd1, %rd645;
	st.global.f32 	[%rd646], %f1942;
$L__BB33_974:
	setp.le.s32 	%p536, %r92, %r37;
	@%p536 bra 	$L__BB33_976;
	mul.f32 	%f1943, %f1026, %f999;
	mad.lo.s64 	%rd647, %rd184, %rd11, %rd678;
	shl.b64 	%rd648, %rd647, 2;
	add.s64 	%rd649, %rd1, %rd648;
	st.global.f32 	[%rd649], %f1943;
$L__BB33_976:
	bar.sync 	0;
$L__BB33_977:
	add.s32 	%r652, %r652, 1;
	setp.ne.s32 	%p537, %r652, %r1;
	@%p537 bra 	$L__BB33_18;
$L__BB33_978:
	ret;
$L__BB33_979:
	mul.wide.u32 	%rd164, %r648, 8;
	add.s64 	%rd157, %rd3, %rd164;
	// begin inline asm
	ld.global.nc.u64 %rd156, [%rd157];
	// end inline asm
	add.s32 	%r114, %r648, %r20;
	shl.b32 	%r115, %r114, 3;
	add.s32 	%r116, %r7, %r115;
	st.shared.u64 	[%r116], %rd156;
	add.s32 	%r117, %r648, %r10;
	mul.wide.u32 	%rd165, %r117, 8;
	add.s64 	%rd159, %rd3, %rd165;
	// begin inline asm
	ld.global.nc.u64 %rd158, [%rd159];
	// end inline asm
	shl.b32 	%r118, %r10, 3;
	add.s32 	%r119, %r116, %r118;
	st.shared.u64 	[%r119], %rd158;
	add.s32 	%r120, %r117, %r10;
	mul.wide.u32 	%rd166, %r120, 8;
	add.s64 	%rd161, %rd3, %rd166;
	// begin inline asm
	ld.global.nc.u64 %rd160, [%rd161];
	// end inline asm
	add.s32 	%r121, %r119, %r118;
	st.shared.u64 	[%r121], %rd160;
	add.s32 	%r122, %r120, %r10;
	mul.wide.u32 	%rd167, %r122, 8;
	add.s64 	%rd163, %rd3, %rd167;
	// begin inline asm
	ld.global.nc.u64 %rd162, [%rd163];
	// end inline asm
	add.s32 	%r123, %r121, %r118;
	st.shared.u64 	[%r123], %rd162;
	add.s32 	%r648, %r122, %r10;
	setp.lt.u32 	%p11, %r648, 416;
	@%p11 bra 	$L__BB33_979;
	bra.uni 	$L__BB33_9;

}
	// .globl	_Z66popcount_weighted_keys_literal_fused_multiq_kernel_warp_out_w32_sbILi13EEvPKyPKfiiS1_S3_iiiiiPKxS5_fiPf
.visible .entry _Z66popcount_weighted_keys_literal_fused_multiq_kernel_warp_out_w32_sbILi13EEvPKyPKfiiS1_S3_iiiiiPKxS5_fiPf(
	.param .u64 .ptr .align 1 _Z66popcount_weighted_keys_literal_fused_multiq_kernel_warp_out_w32_sbILi13EEvPKyPKfiiS1_S3_iiiiiPKxS5_fiPf_param_0,
	.param .u64 .ptr .align 1 _Z66popcount_weighted_keys_literal_fused_multiq_kernel_warp_out_w32_sbILi13EEvPKyPKfiiS1_S3_iiiiiPKxS5_fiPf_param_1,
	.param .u32 _Z66popcount_weighted_keys_literal_fused_multiq_kernel_warp_out_w32_sbILi13EEvPKyPKfiiS1_S3_iiiiiPKxS5_fiPf_param_2,
	.param .u32 _Z66popcount_weighted_keys_literal_fused_multiq_kernel_warp_out_w32_sbILi13EEvPKyPKfiiS1_S3_iiiiiPKxS5_fiPf_param_3,
	.param .u64 .ptr .align 1 _Z66popcount_weighted_keys_literal_fused_multiq_kernel_warp_out_w32_sbILi13EEvPKyPKfiiS1_S3_iiiiiPKxS5_fiPf_param_4,
	.param .u64 .ptr .align 1 _Z66popcount_weighted_keys_literal_fused_multiq_kernel_warp_out_w32_sbILi13EEvPKyPKfiiS1_S3_iiiiiPKxS5_fiPf_param_5,
	.param .u32 _Z66popcount_weighted_keys_literal_fused_multiq_kernel_warp_out_w32_sbILi13EEvPKyPKfiiS1_S3_iiiiiPKxS5_fiPf_param_6,
	.param .u32 _Z66popcount_weighted_keys_literal_fused_multiq_kernel_warp_out_w32_sbILi13EEvPKyPKfiiS1_S3_iiiiiPKxS5_fiPf_param_7,
	.param .u32 _Z66popcount_weighted_keys_literal_fused_multiq_kernel_warp_out_w32_sbILi13EEvPKyPKfiiS1_S3_iiiiiPKxS5_fiPf_param_8,
	.param .u32 _Z66popcount_weighted_keys_literal_fused_multiq_kernel_warp_out_w32_sbILi13EEvPKyPKfiiS1_S3_iiiiiPKxS5_fiPf_param_9,
	.param .u32 _Z66popcount_weighted_keys_literal_fused_multiq_kernel_warp_out_w32_sbILi13EEvPKyPKfiiS1_S3_iiiiiPKxS5_fiPf_param_10,
	.param .u64 .ptr .align 1 _Z66popcount_weighted_keys_literal_fused_multiq_kernel_warp_out_w32_sbILi13EEvPKyPKfiiS1_S3_iiiiiPKxS5_fiPf_param_11,
	.param .u64 .ptr .align 1 _Z66popcount_weighted_keys_literal_fused_multiq_kernel_warp_out_w32_sbILi13EEvPKyPKfiiS1_S3_iiiiiPKxS5_fiPf_param_12,
	.param .f32 _Z66popcount_weighted_keys_literal_fused_multiq_kernel_warp_out_w32_sbILi13EEvPKyPKfiiS1_S3_iiiiiPKxS5_fiPf_param_13,
	.param .u32 _Z66popcount_weighted_keys_literal_fused_multiq_kernel_warp_out_w32_sbILi13EEvPKyPKfiiS1_S3_iiiiiPKxS5_fiPf_param_14,
	.param .u64 .ptr .align 1 _Z66popcount_weighted_keys_literal_fused_multiq_kernel_warp_out_w32_sbILi13EEvPKyPKfiiS1_S3_iiiiiPKxS5_fiPf_param_15
)
{
	.reg .pred 	%p<85>;
	.reg .b32 	%r<444>;
	.reg .b32 	%f<750>;
	.reg .b64 	%rd<331>;

	ld.param.u32 	%r90, [_Z66popcount_weighted_keys_literal_fused_multiq_kernel_warp_out_w32_sbILi13EEvPKyPKfiiS1_S3_iiiiiPKxS5_fiPf_param_2];
	ld.param.u64 	%rd31, [_Z66popcount_weighted_keys_literal_fused_multiq_kernel_warp_out_w32_sbILi13EEvPKyPKfiiS1_S3_iiiiiPKxS5_fiPf_param_4];
	ld.param.u64 	%rd32, [_Z66popcount_weighted_keys_literal_fused_multiq_kernel_warp_out_w32_sbILi13EEvPKyPKfiiS1_S3_iiiiiPKxS5_fiPf_param_5];
	ld.param.u32 	%r91, [_Z66popcount_weighted_keys_literal_fused_multiq_kernel_warp_out_w32_sbILi13EEvPKyPKfiiS1_S3_iiiiiPKxS5_fiPf_param_7];
	ld.param.u32 	%r92, [_Z66popcount_weighted_keys_literal_fused_multiq_kernel_warp_out_w32_sbILi13EEvPKyPKfiiS1_S3_iiiiiPKxS5_fiPf_param_8];
	ld.param.u32 	%r94, [_Z66popcount_weighted_keys_literal_fused_multiq_kernel_warp_out_w32_sbILi13EEvPKyPKfiiS1_S3_iiiiiPKxS5_fiPf_param_9];
	ld.param.u32 	%r95, [_Z66popcount_weighted_keys_literal_fused_multiq_kernel_warp_out_w32_sbILi13EEvPKyPKfiiS1_S3_iiiiiPKxS5_fiPf_param_10];
	ld.param.f32 	%f49, [_Z66popcount_weighted_keys_literal_fused_multiq_kernel_warp_out_w32_sbILi13EEvPKyPKfiiS1_S3_iiiiiPKxS5_fiPf_param_13];
	ld.param.u32 	%r93, [_Z66popcount_weighted_keys_literal_fused_multiq_kernel_warp_out_w32_sbILi13EEvPKyPKfiiS1_S3_iiiiiPKxS5_fiPf_param_14];
	ld.param.u64 	%rd35, [_Z66popcount_weighted_keys_literal_fused_multiq_kernel_warp_out_w32_sbILi13EEvPKyPKfiiS1_S3_iiiiiPKxS5_fiPf_param_15];
	mov.u32 	%r96, %ctaid.x;
	mov.u32 	%r97, %ctaid.y;
	max.s32 	%r1, %r94, 1;
	max.s32 	%r2, %r95, 1;
	mul.lo.s32 	%r3, %r1, %r97;
	mul.lo.s32 	%r4, %r2, %r96;
	setp.ge.s32 	%p1, %r3, %r92;
	@%p1 bra 	$L__BB34_100;
	mov.u32 	%r5, %tid.x;
	and.b32  	%r6, %r5, 31;
	mov.u32 	%r7, %ntid.x;
	shl.b32 	%r99, %r90, 8;
	mov.u32 	%r100, shmem$1;
	add.s32 	%r8, %r100, %r99;
	mad.lo.s32 	%r9, %r2, 3328, %r8;
	shl.b32 	%r101, %r90, 2;
	add.s32 	%r10, %r9, %r101;
	add.s32 	%r11, %r5, %r7;
	max.u32 	%r102, %r11, 416;
	setp.lt.u32 	%p2, %r11, 416;
	selp.u32 	%r103, 1, 0, %p2;
	add.s32 	%r104, %r11, %r103;
	sub.s32 	%r105, %r102, %r104;
	div.u32 	%r106, %r105, %r7;
	add.s32 	%r12, %r106, %r103;
	max.u32 	%r107, %r11, 13;
	setp.lt.u32 	%p3, %r11, 13;
	selp.u32 	%r108, 1, 0, %p3;
	add.s32 	%r109, %r11, %r108;
	sub.s32 	%r110, %r107, %r109;
	div.u32 	%r111, %r110, %r7;
	add.s32 	%r13, %r111, %r108;
	and.b32  	%r14, %r12, 3;
	add.s32 	%r15, %r11, %r7;
	add.s32 	%r16, %r15, %r7;
	and.b32  	%r17, %r13, 3;
	mov.b32 	%r415, 0;
$L__BB34_2:
	add.s32 	%r19, %r415, %r4;
	setp.ge.s32 	%p4, %r19, %r91;
	@%p4 bra 	$L__BB34_16;
	setp.gt.u32 	%p5, %r5, 415;
	cvt.u64.u32 	%rd1, %r19;
	@%p5 bra 	$L__BB34_9;
	mad.lo.s64 	%rd2, %rd1, 3328, %rd31;
	setp.eq.s32 	%p6, %r14, 3;
	mul.lo.s32 	%r20, %r415, 416;
	mov.u32 	%r416, %r5;
	@%p6 bra 	$L__BB34_8;
	setp.eq.s32 	%p7, %r14, 0;
	mul.wide.u32 	%rd38, %r5, 8;
	add.s64 	%rd37, %rd2, %rd38;
	// begin inline asm
	ld.global.nc.u64 %rd36, [%rd37];
	// end inline asm
	add.s32 	%r112, %r5, %r20;
	shl.b32 	%r113, %r112, 3;
	add.s32 	%r21, %r8, %r113;
	st.shared.u64 	[%r21], %rd36;
	mov.u32 	%r416, %r11;
	@%p7 bra 	$L__BB34_8;
	setp.eq.s32 	%p8, %r14, 1;
	mul.wide.s32 	%rd41, %r7, 8;
	add.s64 	%rd40, %rd37, %rd41;
	// begin inline asm
	ld.global.nc.u64 %rd39, [%rd40];
	// end inline asm
	shl.b32 	%r22, %r7, 3;
	add.s32 	%r23, %r21, %r22;
	st.shared.u64 	[%r23], %rd39;
	mov.u32 	%r416, %r15;
	@%p8 bra 	$L__BB34_8;
	add.s64 	%rd43, %rd40, %rd41;
	// begin inline asm
	ld.global.nc.u64 %rd42, [%rd43];
	// end inline asm
	add.s32 	%r114, %r23, %r22;
	st.shared.u64 	[%r114], %rd42;
	mov.u32 	%r416, %r16;
$L__BB34_8:
	setp.lt.u32 	%p9, %r12, 3;
	@%p9 bra 	$L__BB34_9;
	bra.uni 	$L__BB34_101;
$L__BB34_9:
	setp.gt.u32 	%p11, %r5, 12;
	@%p11 bra 	$L__BB34_16;
	mad.lo.s64 	%rd5, %rd1, 52, %rd32;
	setp.eq.s32 	%p12, %r17, 3;
	mul.lo.s32 	%r25, %r415, 13;
	mov.u32 	%r417, %r5;
	@%p12 bra 	$L__BB34_14;
	setp.eq.s32 	%p13, %r17, 0;
	mul.wide.u32 	%rd58, %r5, 4;
	add.s64 	%rd57, %rd5, %rd58;
	// begin inline asm
	ld.global.nc.f32 %f50, [%rd57];
	// end inline asm
	add.s32 	%r125, %r5, %r25;
	shl.b32 	%r126, %r125, 2;
	add.s32 	%r26, %r10, %r126;
	st.shared.f32 	[%r26], %f50;
	mov.u32 	%r417, %r11;
	@%p13 bra 	$L__BB34_14;
	setp.eq.s32 	%p14, %r17, 1;
	mul.wide.s32 	%rd60, %r7, 4;
	add.s64 	%rd59, %rd57, %rd60;
	// begin inline asm
	ld.global.nc.f32 %f51, [%rd59];
	// end inline asm
	shl.b32 	%r27, %r7, 2;
	add.s32 	%r28, %r26, %r27;
	st.shared.f32 	[%r28], %f51;
	mov.u32 	%r417, %r15;
	@%p14 bra 	$L__BB34_14;
	add.s64 	%rd61, %rd59, %rd60;
	// begin inline asm
	ld.global.nc.f32 %f52, [%rd61];
	// end inline asm
	add.s32 	%r127, %r28, %r27;
	st.shared.f32 	[%r127], %f52;
	mov.u32 	%r417, %r16;
$L__BB34_14:
	setp.lt.u32 	%p15, %r13, 3;
	@%p15 bra 	$L__BB34_16;
$L__BB34_15:
	mul.wide.u32 	%rd67, %r417, 4;
	add.s64 	%rd63, %rd5, %rd67;
	// begin inline asm
	ld.global.nc.f32 %f53, [%rd63];
	// end inline asm
	add.s32 	%r128, %r417, %r25;
	shl.b32 	%r129, %r128, 2;
	add.s32 	%r130, %r10, %r129;
	st.shared.f32 	[%r130], %f53;
	add.s32 	%r131, %r417, %r7;
	mul.wide.u32 	%rd68, %r131, 4;
	add.s64 	%rd64, %rd5, %rd68;
	// begin inline asm
	ld.global.nc.f32 %f54, [%rd64];
	// end inline asm
	shl.b32 	%r132, %r7, 2;
	add.s32 	%r133, %r130, %r132;
	st.shared.f32 	[%r133], %f54;
	add.s32 	%r134, %r131, %r7;
	mul.wide.u32 	%rd69, %r134, 4;
	add.s64 	%rd65, %rd5, %rd69;
	// begin inline asm
	ld.global.nc.f32 %f55, [%rd65];
	// end inline asm
	add.s32 	%r135, %r133, %r132;
	st.shared.f32 	[%r135], %f55;
	add.s32 	%r136, %r134, %r7;
	mul.wide.u32 	%rd70, %r136, 4;
	add.s64 	%rd66, %rd5, %rd70;
	// begin inline asm
	ld.global.nc.f32 %f56, [%rd66];
	// end inline asm
	add.s32 	%r137, %r135, %r132;
	st.shared.f32 	[%r137], %f56;
	add.s32 	%r417, %r136, %r7;
	setp.lt.u32 	%p16, %r417, 13;
	@%p16 bra 	$L__BB34_15;
$L__BB34_16:
	add.s32 	%r415, %r415, 1;
	setp.ne.s32 	%p17, %r415, %r2;
	@%p17 bra 	$L__BB34_2;
	bar.sync 	0;
	cvt.s64.s32 	%rd8, %r90;
	shl.b32 	%r35, %r90, 5;
	shl.b32 	%r139, %r6, 3;
	add.s32 	%r36, %r8, %r139;
	add.s32 	%r37, %r100, %r139;
	cvt.s64.s32 	%rd9, %r93;
	neg.s32 	%r38, %r90;
	cvta.to.global.u64 	%rd10, %rd35;
	mov.b32 	%r420, 0;
$L__BB34_18:
	add.s32 	%r40, %r420, %r3;
	setp.ge.s32 	%p18, %r40, %r92;
	@%p18 bra 	$L__BB34_100;
	ld.param.u64 	%rd330, [_Z66popcount_weighted_keys_literal_fused_multiq_kernel_warp_out_w32_sbILi13EEvPKyPKfiiS1_S3_iiiiiPKxS5_fiPf_param_12];
	setp.ge.s32 	%p19, %r5, %r35;
	cvt.u64.u32 	%rd73, %r40;
	mul.wide.u32 	%rd74, %r40, 8;
	add.s64 	%rd72, %rd330, %rd74;
	// begin inline asm
	ld.global.nc.s64 %rd71, [%rd72];
	// end inline asm
	mul.lo.s64 	%rd12, %rd73, %rd8;
	@%p19 bra 	$L__BB34_22;
	ld.param.u64 	%rd327, [_Z66popcount_weighted_keys_literal_fused_multiq_kernel_warp_out_w32_sbILi13EEvPKyPKfiiS1_S3_iiiiiPKxS5_fiPf_param_0];
	shl.b64 	%rd75, %rd12, 8;
	add.s64 	%rd13, %rd327, %rd75;
	mov.u32 	%r421, %r5;
$L__BB34_21:
	mul.wide.s32 	%rd78, %r421, 8;
	add.s64 	%rd77, %rd13, %rd78;
	// begin inline asm
	ld.global.nc.u64 %rd76, [%rd77];
	// end inline asm
	shl.b32 	%r141, %r421, 3;
	mov.u32 	%r142, shmem$1;
	add.s32 	%r143, %r142, %r141;
	st.shared.u64 	[%r143], %rd76;
	add.s32 	%r421, %r421, %r7;
	setp.lt.s32 	%p20, %r421, %r35;
	@%p20 bra 	$L__BB34_21;
$L__BB34_22:
	setp.ge.s32 	%p21, %r5, %r90;
	mov.u32 	%r422, %r5;
	@%p21 bra 	$L__BB34_24;
$L__BB34_23:
	ld.param.u64 	%rd328, [_Z66popcount_weighted_keys_literal_fused_multiq_kernel_warp_out_w32_sbILi13EEvPKyPKfiiS1_S3_iiiiiPKxS5_fiPf_param_1];
	cvt.s64.s32 	%rd80, %r422;
	add.s64 	%rd81, %rd12, %rd80;
	shl.b64 	%rd82, %rd81, 2;
	add.s64 	%rd79, %rd328, %rd82;
	// begin inline asm
	ld.global.nc.f32 %f57, [%rd79];
	// end inline asm
	shl.b32 	%r144, %r422, 2;
	add.s32 	%r145, %r9, %r144;
	st.shared.f32 	[%r145], %f57;
	add.s32 	%r422, %r422, %r7;
	setp.lt.s32 	%p22, %r422, %r90;
	@%p22 bra 	$L__BB34_23;
$L__BB34_24:
	shr.u32 	%r423, %r5, 5;
	setp.ge.u32 	%p23, %r423, %r2;
	bar.sync 	0;
	@%p23 bra 	$L__BB34_99;
	mul.lo.s64 	%rd14, %rd71, %rd9;
$L__BB34_26:
	add.s32 	%r47, %r423, %r4;
	setp.ge.s32 	%p24, %r47, %r91;
	@%p24 bra 	$L__BB34_98;
	ld.param.u64 	%rd329, [_Z66popcount_weighted_keys_literal_fused_multiq_kernel_warp_out_w32_sbILi13EEvPKyPKfiiS1_S3_iiiiiPKxS5_fiPf_param_11];
	setp.lt.s32 	%p25, %r90, 17;
	mul.wide.u32 	%rd85, %r47, 8;
	add.s64 	%rd84, %rd329, %rd85;
	// begin inline asm
	ld.global.nc.s64 %rd83, [%rd84];
	// end inline asm
	mad.lo.s32 	%r146, %r423, 3328, %r36;
	mad.lo.s32 	%r147, %r423, 52, %r10;
	ld.shared.f32 	%f1, [%r147];
	ld.shared.f32 	%f2, [%r147+4];
	ld.shared.f32 	%f3, [%r147+8];
	ld.shared.f32 	%f4, [%r147+12];
	ld.shared.f32 	%f5, [%r147+16];
	ld.shared.f32 	%f6, [%r147+20];
	ld.shared.f32 	%f7, [%r147+24];
	ld.shared.f32 	%f8, [%r147+28];
	ld.shared.f32 	%f9, [%r147+32];
	ld.shared.f32 	%f10, [%r147+36];
	ld.shared.f32 	%f11, [%r147+40];
	ld.shared.f32 	%f12, [%r147+44];
	ld.shared.f32 	%f13, [%r147+48];
	ld.shared.u64 	%rd16, [%r146];
	ld.shared.u64 	%rd17, [%r146+256];
	ld.shared.u64 	%rd18, [%r146+512];
	ld.shared.u64 	%rd19, [%r146+768];
	ld.shared.u64 	%rd20, [%r146+1024];
	ld.shared.u64 	%rd21, [%r146+1280];
	ld.shared.u64 	%rd22, [%r146+1536];
	ld.shared.u64 	%rd23, [%r146+1792];
	ld.shared.u64 	%rd24, [%r146+2048];
	ld.shared.u64 	%rd25, [%r146+2304];
	ld.shared.u64 	%rd26, [%r146+2560];
	ld.shared.u64 	%rd27, [%r146+2816];
	ld.shared.u64 	%rd28, [%r146+3072];
	@%p25 bra 	$L__BB34_32;
	mov.f32 	%f734, 0f00000000;
	mov.u32 	%r440, %r9;
	mov.u32 	%r441, %r38;
	mov.u32 	%r442, %r37;
$L__BB34_29:
	setp.ne.s32 	%p26, %r6, 0;
	mov.b32 	%r443, 0;
	@%p26 bra 	$L__BB34_31;
	ld.shared.u32 	%r443, [%r440];
$L__BB34_31:
	shfl.sync.idx.b32	%r149|%p27, %r443, 0, 31, -1;
	add.s32 	%r85, %r442, 256;
	ld.shared.u64 	%rd86, [%r442];
	mov.b32 	%f59, %r149;
	and.b64  	%rd87, %rd16, %rd86;
	popc.b64 	%r150, %rd87;
	cvt.rn.f32.u32 	%f60, %r150;
	mul.f32 	%f61, %f59, %f60;
	fma.rn.f32 	%f62, %f1, %f61, %f734;
	and.b64  	%rd88, %rd17, %rd86;
	popc.b64 	%r151, %rd88;
	cvt.rn.f32.u32 	%f63, %r151;
	mul.f32 	%f64, %f59, %f63;
	fma.rn.f32 	%f65, %f2, %f64, %f62;
	and.b64  	%rd89, %rd18, %rd86;
	popc.b64 	%r152, %rd89;
	cvt.rn.f32.u32 	%f66, %r152;
	mul.f32 	%f67, %f59, %f66;
	fma.rn.f32 	%f68, %f3, %f67, %f65;
	and.b64  	%rd90, %rd19, %rd86;
	popc.b64 	%r153, %rd90;
	cvt.rn.f32.u32 	%f69, %r153;
	mul.f32 	%f70, %f59, %f69;
	fma.rn.f32 	%f71, %f4, %f70, %f68;
	and.b64  	%rd91, %rd20, %rd86;
	popc.b64 	%r154, %rd91;
	cvt.rn.f32.u32 	%f72, %r154;
	mul.f32 	%f73, %f59, %f72;
	fma.rn.f32 	%f74, %f5, %f73, %f71;
	and.b64  	%rd92, %rd21, %rd86;
	popc.b64 	%r155, %rd92;
	cvt.rn.f32.u32 	%f75, %r155;
	mul.f32 	%f76, %f59, %f75;
	fma.rn.f32 	%f77, %f6, %f76, %f74;
	and.b64  	%rd93, %rd22, %rd86;
	popc.b64 	%r156, %rd93;
	cvt.rn.f32.u32 	%f78, %r156;
	mul.f32 	%f79, %f59, %f78;
	fma.rn.f32 	%f80, %f7, %f79, %f77;
	and.b64  	%rd94, %rd23, %rd86;
	popc.b64 	%r157, %rd94;
	cvt.rn.f32.u32 	%f81, %r157;
	mul.f32 	%f82, %f59, %f81;
	fma.rn.f32 	%f83, %f8, %f82, %f80;
	and.b64  	%rd95, %rd24, %rd86;
	popc.b64 	%r158, %rd95;
	cvt.rn.f32.u32 	%f84, %r158;
	mul.f32 	%f85, %f59, %f84;
	fma.rn.f32 	%f86, %f9, %f85, %f83;
	and.b64  	%rd96, %rd25, %rd86;
	popc.b64 	%r159, %rd96;
	cvt.rn.f32.u32 	%f87, %r159;
	mul.f32 	%f88, %f59, %f87;
	fma.rn.f32 	%f89, %f10, %f88, %f86;
	and.b64  	%rd97, %rd26, %rd86;
	popc.b64 	%r160, %rd97;
	cvt.rn.f32.u32 	%f90, %r160;
	mul.f32 	%f91, %f59, %f90;
	fma.rn.f32 	%f92, %f11, %f91, %f89;
	and.b64  	%rd98, %rd27, %rd86;
	popc.b64 	%r161, %rd98;
	cvt.rn.f32.u32 	%f93, %r161;
	mul.f32 	%f94, %f59, %f93;
	fma.rn.f32 	%f95, %f12, %f94, %f92;
	and.b64  	%rd99, %rd28, %rd86;
	popc.b64 	%r162, %rd99;
	cvt.rn.f32.u32 	%f96, %r162;
	mul.f32 	%f97, %f59, %f96;
	fma.rn.f32 	%f734, %f13, %f97, %f95;
	add.s32 	%r441, %r441, 1;
	setp.ne.s32 	%p28, %r441, 0;
	add.s32 	%r440, %r440, 4;
	mov.u32 	%r442, %r85;
	@%p28 bra 	$L__BB34_29;
	bra.uni 	$L__BB34_96;
$L__BB34_32:
	setp.lt.s32 	%p29, %r90, 1;
	mov.f32 	%f734, 0f00000000;
	@%p29 bra 	$L__BB34_36;
	setp.ne.s32 	%p30, %r6, 0;
	mov.b32 	%r424, 0;
	@%p30 bra 	$L__BB34_35;
	ld.shared.u32 	%r424, [%r9];
$L__BB34_35:
	shfl.sync.idx.b32	%r164|%p31, %r424, 0, 31, -1;
	ld.shared.u64 	%rd100, [%r37];
	mov.b32 	%f99, %r164;
	and.b64  	%rd101, %rd16, %rd100;
	popc.b64 	%r165, %rd101;
	cvt.rn.f32.u32 	%f100, %r165;
	mul.f32 	%f101, %f99, %f100;
	fma.rn.f32 	%f102, %f1, %f101, 0f00000000;
	and.b64  	%rd102, %rd17, %rd100;
	popc.b64 	%r166, %rd102;
	cvt.rn.f32.u32 	%f103, %r166;
	mul.f32 	%f104, %f99, %f103;
	fma.rn.f32 	%f105, %f2, %f104, %f102;
	and.b64  	%rd103, %rd18, %rd100;
	popc.b64 	%r167, %rd103;
	cvt.rn.f32.u32 	%f106, %r167;
	mul.f32 	%f107, %f99, %f106;
	fma.rn.f32 	%f108, %f3, %f107, %f105;
	and.b64  	%rd104, %rd19, %rd100;
	popc.b64 	%r168, %rd104;
	cvt.rn.f32.u32 	%f109, %r168;
	mul.f32 	%f110, %f99, %f109;
	fma.rn.f32 	%f111, %f4, %f110, %f108;
	and.b64  	%rd105, %rd20, %rd100;
	popc.b64 	%r169, %rd105;
	cvt.rn.f32.u32 	%f112, %r169;
	mul.f32 	%f113, %f99, %f112;
	fma.rn.f32 	%f114, %f5, %f113, %f111;
	and.b64  	%rd106, %rd21, %rd100;
	popc.b64 	%r170, %rd106;
	cvt.rn.f32.u32 	%f115, %r170;
	mul.f32 	%f116, %f99, %f115;
	fma.rn.f32 	%f117, %f6, %f116, %f114;
	and.b64  	%rd107, %rd22, %rd100;
	popc.b64 	%r171, %rd107;
	cvt.rn.f32.u32 	%f118, %r171;
	mul.f32 	%f119, %f99, %f118;
	fma.rn.f32 	%f120, %f7, %f119, %f117;
	and.b64  	%rd108, %rd23, %rd100;
	popc.b64 	%r172, %rd108;
	cvt.rn.f32.u32 	%f121, %r172;
	mul.f32 	%f122, %f99, %f121;
	fma.rn.f32 	%f123, %f8, %f122, %f120;
	and.b64  	%rd109, %rd24, %rd100;
	popc.b64 	%r173, %rd109;
	cvt.rn.f32.u32 	%f124, %r173;
	mul.f32 	%f125, %f99, %f124;
	fma.rn.f32 	%f126, %f9, %f125, %f123;
	and.b64  	%rd110, %rd25, %rd100;
	popc.b64 	%r174, %rd110;
	cvt.rn.f32.u32 	%f127, %r174;
	mul.f32 	%f128, %f99, %f127;
	fma.rn.f32 	%f129, %f10, %f128, %f126;
	and.b64  	%rd111, %rd26, %rd100;
	popc.b64 	%r175, %rd111;
	cvt.rn.f32.u32 	%f130, %r175;
	mul.f32 	%f131, %f99, %f130;
	fma.rn.f32 	%f132, %f11, %f131, %f129;
	and.b64  	%rd112, %rd27, %rd100;
	popc.b64 	%r176, %rd112;
	cvt.rn.f32.u32 	%f133, %r176;
	mul.f32 	%f134, %f99, %f133;
	fma.rn.f32 	%f135, %f12, %f134, %f132;
	and.b64  	%rd113, %rd28, %rd100;
	popc.b64 	%r177, %rd113;
	cvt.rn.f32.u32 	%f136, %r177;
	mul.f32 	%f137, %f99, %f136;
	fma.rn.f32 	%f734, %f13, %f137, %f135;
$L__BB34_36:
	setp.lt.s32 	%p32, %r90, 2;
	@%p32 bra 	$L__BB34_40;
	setp.ne.s32 	%p33, %r6, 0;
	mov.b32 	%r425, 0;
	@%p33 bra 	$L__BB34_39;
	ld.shared.u32 	%r425, [%r9+4];
$L__BB34_39:
	shfl.sync.idx.b32	%r179|%p34, %r425, 0, 31, -1;
	ld.shared.u64 	%rd114, [%r37+256];
	mov.b32 	%f138, %r179;
	and.b64  	%rd115, %rd16, %rd114;
	popc.b64 	%r180, %rd115;
	cvt.rn.f32.u32 	%f139, %r180;
	mul.f32 	%f140, %f138, %f139;
	fma.rn.f32 	%f141, %f1, %f140, %f734;
	and.b64  	%rd116, %rd17, %rd114;
	popc.b64 	%r181, %rd116;
	cvt.rn.f32.u32 	%f142, %r181;
	mul.f32 	%f143, %f138, %f142;
	fma.rn.f32 	%f144, %f2, %f143, %f141;
	and.b64  	%rd117, %rd18, %rd114;
	popc.b64 	%r182, %rd117;
	cvt.rn.f32.u32 	%f145, %r182;
	mul.f32 	%f146, %f138, %f145;
	fma.rn.f32 	%f147, %f3, %f146, %f144;
	and.b64  	%rd118, %rd19, %rd114;
	popc.b64 	%r183, %rd118;
	cvt.rn.f32.u32 	%f148, %r183;
	mul.f32 	%f149, %f138, %f148;
	fma.rn.f32 	%f150, %f4, %f149, %f147;
	and.b64  	%rd119, %rd20, %rd114;
	popc.b64 	%r184, %rd119;
	cvt.rn.f32.u32 	%f151, %r184;
	mul.f32 	%f152, %f138, %f151;
	fma.rn.f32 	%f153, %f5, %f152, %f150;
	and.b64  	%rd120, %rd21, %rd114;
	popc.b64 	%r185, %rd120;
	cvt.rn.f32.u32 	%f154, %r185;
	mul.f32 	%f155, %f138, %f154;
	fma.rn.f32 	%f156, %f6, %f155, %f153;
	and.b64  	%rd121, %rd22, %rd114;
	popc.b64 	%r186, %rd121;
	cvt.rn.f32.u32 	%f157, %r186;
	mul.f32 	%f158, %f138, %f157;
	fma.rn.f32 	%f159, %f7, %f158, %f156;
	and.b64  	%rd122, %rd23, %rd114;
	popc.b64 	%r187, %rd122;
	cvt.rn.f32.u32 	%f160, %r187;
	mul.f32 	%f161, %f138, %f160;
	fma.rn.f32 	%f162, %f8, %f161, %f159;
	and.b64  	%rd123, %rd24, %rd114;
	popc.b64 	%r188, %rd123;
	cvt.rn.f32.u32 	%f163, %r188;
	mul.f32 	%f164, %f138, %f163;
	fma.rn.f32 	%f165, %f9, %f164, %f162;
	and.b64  	%rd124, %rd25, %rd114;
	popc.b64 	%r189, %rd124;
	cvt.rn.f32.u32 	%f166, %r189;
	mul.f32 	%f167, %f138, %f166;
	fma.rn.f32 	%f168, %f10, %f167, %f165;
	and.b64  	%rd125, %rd26, %rd114;
	popc.b64 	%r190, %rd125;
	cvt.rn.f32.u32 	%f169, %r190;
	mul.f32 	%f170, %f138, %f169;
	fma.rn.f32 	%f171, %f11, %f170, %f168;
	and.b64  	%rd126, %rd27, %rd114;
	popc.b64 	%r191, %rd126;
	cvt.rn.f32.u32 	%f172, %r191;
	mul.f32 	%f173, %f138, %f172;
	fma.rn.f32 	%f174, %f12, %f173, %f171;
	and.b64  	%rd127, %rd28, %rd114;
	popc.b64 	%r192, %rd127;
	cvt.rn.f32.u32 	%f175, %r192;
	mul.f32 	%f176, %f138, %f175;
	fma.rn.f32 	%f734, %f13, %f176, %f174;
$L__BB34_40:
	setp.lt.s32 	%p35, %r90, 3;
	@%p35 bra 	$L__BB34_44;
	setp.ne.s32 	%p36, %r6, 0;
	mov.b32 	%r426, 0;
	@%p36 bra 	$L__BB34_43;
	ld.shared.u32 	%r426, [%r9+8];
$L__BB34_43:
	shfl.sync.idx.b32	%r194|%p37, %r426, 0, 31, -1;
	ld.shared.u64 	%rd128, [%r37+512];
	mov.b32 	%f177, %r194;
	and.b64  	%rd129, %rd16, %rd128;
	popc.b64 	%r195, %rd129;
	cvt.rn.f32.u32 	%f178, %r195;
	mul.f32 	%f179, %f177, %f178;
	fma.rn.f32 	%f180, %f1, %f179, %f734;
	and.b64  	%rd130, %rd17, %rd128;
	popc.b64 	%r196, %rd130;
	cvt.rn.f32.u32 	%f181, %r196;
	mul.f32 	%f182, %f177, %f181;
	fma.rn.f32 	%f183, %f2, %f182, %f180;
	and.b64  	%rd131, %rd18, %rd128;
	popc.b64 	%r197, %rd131;
	cvt.rn.f32.u32 	%f184, %r197;
	mul.f32 	%f185, %f177, %f184;
	fma.rn.f32 	%f186, %f3, %f185, %f183;
	and.b64  	%rd132, %rd19, %rd128;
	popc.b64 	%r198, %rd132;
	cvt.rn.f32.u32 	%f187, %r198;
	mul.f32 	%f188, %f177, %f187;
	fma.rn.f32 	%f189, %f4, %f188, %f186;
	and.b64  	%rd133, %rd20, %rd128;
	popc.b64 	%r199, %rd133;
	cvt.rn.f32.u32 	%f190, %r199;
	mul.f32 	%f191, %f177, %f190;
	fma.rn.f32 	%f192, %f5, %f191, %f189;
	and.b64  	%rd134, %rd21, %rd128;
	popc.b64 	%r200, %rd134;
	cvt.rn.f32.u32 	%f193, %r200;
	mul.f32 	%f194, %f177, %f193;
	fma.rn.f32 	%f195, %f6, %f194, %f192;
	and.b64  	%rd135, %rd22, %rd128;
	popc.b64 	%r201, %rd135;
	cvt.rn.f32.u32 	%f196, %r201;
	mul.f32 	%f197, %f177, %f196;
	fma.rn.f32 	%f198, %f7, %f197, %f195;
	and.b64  	%rd136, %rd23, %rd128;
	popc.b64 	%r202, %rd136;
	cvt.rn.f32.u32 	%f199, %r202;
	mul.f32 	%f200, %f177, %f199;
	fma.rn.f32 	%f201, %f8, %f200, %f198;
	and.b64  	%rd137, %rd24, %rd128;
	popc.b64 	%r203, %rd137;
	cvt.rn.f32.u32 	%f202, %r203;
	mul.f32 	%f203, %f177, %f202;
	fma.rn.f32 	%f204, %f9, %f203, %f201;
	and.b64  	%rd138, %rd25, %rd128;
	popc.b64 	%r204, %rd138;
	cvt.rn.f32.u32 	%f205, %r204;
	mul.f32 	%f206, %f177, %f205;
	fma.rn.f32 	%f207, %f10, %f206, %f204;
	and.b64  	%rd139, %rd26, %rd128;
	popc.b64 	%r205, %rd139;
	cvt.rn.f32.u32 	%f208, %r205;
	mul.f32 	%f209, %f177, %f208;
	fma.rn.f32 	%f210, %f11, %f209, %f207;
	and.b64  	%rd140, %rd27, %rd128;
	popc.b64 	%r206, %rd140;
	cvt.rn.f32.u32 	%f211, %r206;
	mul.f32 	%f212, %f177, %f211;
	fma.rn.f32 	%f213, %f12, %f212, %f210;
	and.b64  	%rd141, %rd28, %rd128;
	popc.b64 	%r207, %rd141;
	cvt.rn.f32.u32 	%f214, %r207;
	mul.f32 	%f215, %f177, %f214;
	fma.rn.f32 	%f734, %f13, %f215, %f213;
$L__BB34_44:
	setp.lt.s32 	%p38, %r90, 4;
	@%p38 bra 	$L__BB34_48;
	setp.ne.s32 	%p39, %r6, 0;
	mov.b32 	%r427, 0;
	@%p39 bra 	$L__BB34_47;
	ld.shared.u32 	%r427, [%r9+12];
$L__BB34_47:
	shfl.sync.idx.b32	%r209|%p40, %r427, 0, 31, -1;
	ld.shared.u64 	%rd142, [%r37+768];
	mov.b32 	%f216, %r209;
	and.b64  	%rd143, %rd16, %rd142;
	popc.b64 	%r210, %rd143;
	cvt.rn.f32.u32 	%f217, %r210;
	mul.f32 	%f218, %f216, %f217;
	fma.rn.f32 	%f219, %f1, %f218, %f734;
	and.b64  	%rd144, %rd17, %rd142;
	popc.b64 	%r211, %rd144;
	cvt.rn.f32.u32 	%f220, %r211;
	mul.f32 	%f221, %f216, %f220;
	fma.rn.f32 	%f222, %f2, %f221, %f219;
	and.b64  	%rd145, %rd18, %rd142;
	popc.b64 	%r212, %rd145;
	cvt.rn.f32.u32 	%f223, %r212;
	mul.f32 	%f224, %f216, %f223;
	fma.rn.f32 	%f225, %f3, %f224, %f222;
	and.b64  	%rd146, %rd19, %rd142;
	popc.b64 	%r213, %rd146;
	cvt.rn.f32.u32 	%f226, %r213;
	mul.f32 	%f227, %f216, %f226;
	fma.rn.f32 	%f228, %f4, %f227, %f225;
	and.b64  	%rd147, %rd20, %rd142;
	popc.b64 	%r214, %rd147;
	cvt.rn.f32.u32 	%f229, %r214;
	mul.f32 	%f230, %f216, %f229;
	fma.rn.f32 	%f231, %f5, %f230, %f228;
	and.b64  	%rd148, %rd21, %rd142;
	popc.b64 	%r215, %rd148;
	cvt.rn.f32.u32 	%f232, %r215;
	mul.f32 	%f233, %f216, %f232;
	fma.rn.f32 	%f234, %f6, %f233, %f231;
	and.b64  	%rd149, %rd22, %rd142;
	popc.b64 	%r216, %rd149;
	cvt.rn.f32.u32 	%f235, %r216;
	mul.f32 	%f236, %f216, %f235;
	fma.rn.f32 	%f237, %f7, %f236, %f234;
	and.b64  	%rd150, %rd23, %rd142;
	popc.b64 	%r217, %rd150;
	cvt.rn.f32.u32 	%f238, %r217;
	mul.f32 	%f239, %f216, %f238;
	fma.rn.f32 	%f240, %f8, %f239, %f237;
	and.b64  	%rd151, %rd24, %rd142;
	popc.b64 	%r218, %rd151;
	cvt.rn.f32.u32 	%f241, %r218;
	mul.f32 	%f242, %f216, %f241;
	fma.rn.f32 	%f243, %f9, %f242, %f240;
	and.b64  	%rd152, %rd25, %rd142;
	popc.b64 	%r219, %rd152;
	cvt.rn.f32.u32 	%f244, %r219;
	mul.f32 	%f245, %f216, %f244;
	fma.rn.f32 	%f246, %f10, %f245, %f243;
	and.b64  	%rd153, %rd26, %rd142;
	popc.b64 	%r220, %rd153;
	cvt.rn.f32.u32 	%f247, %r220;
	mul.f32 	%f248, %f216, %f247;
	fma.rn.f32 	%f249, %f11, %f248, %f246;
	and.b64  	%rd154, %rd27, %rd142;
	popc.b64 	%r221, %rd154;
	cvt.rn.f32.u32 	%f250, %r221;
	mul.f32 	%f251, %f216, %f250;
	fma.rn.f32 	%f252, %f12, %f251, %f249;
	and.b64  	%rd155, %rd28, %rd142;
	popc.b64 	%r222, %rd155;
	cvt.rn.f32.u32 	%f253, %r222;
	mul.f32 	%f254, %f216, %f253;
	fma.rn.f32 	%f734, %f13, %f254, %f252;
$L__BB34_48:
	setp.lt.s32 	%p41, %r90, 5;
	@%p41 bra 	$L__BB34_52;
	setp.ne.s32 	%p42, %r6, 0;
	mov.b32 	%r428, 0;
	@%p42 bra 	$L__BB34_51;
	ld.shared.u32 	%r428, [%r9+16];
$L__BB34_51:
	shfl.sync.idx.b32	%r224|%p43, %r428, 0, 31, -1;
	ld.shared.u64 	%rd156, [%r37+1024];
	mov.b32 	%f255, %r224;
	and.b64  	%rd157, %rd16, %rd156;
	popc.b64 	%r225, %rd157;
	cvt.rn.f32.u32 	%f256, %r225;
	mul.f32 	%f257, %f255, %f256;
	fma.rn.f32 	%f258, %f1, %f257, %f734;
	and.b64  	%rd158, %rd17, %rd156;
	popc.b64 	%r226, %rd158;
	cvt.rn.f32.u32 	%f259, %r226;
	mul.f32 	%f260, %f255, %f259;
	fma.rn.f32 	%f261, %f2, %f260, %f258;
	and.b64  	%rd159, %rd18, %rd156;
	popc.b64 	%r227, %rd159;
	cvt.rn.f32.u32 	%f262, %r227;
	mul.f32 	%f263, %f255, %f262;
	fma.rn.f32 	%f264, %f3, %f263, %f261;
	and.b64  	%rd160, %rd19, %rd156;
	popc.b64 	%r228, %rd160;
	cvt.rn.f32.u32 	%f265, %r228;
	mul.f32 	%f266, %f255, %f265;
	fma.rn.f32 	%f267, %f4, %f266, %f264;
	and.b64  	%rd161, %rd20, %rd156;
	popc.b64 	%r229, %rd161;
	cvt.rn.f32.u32 	%f268, %r229;
	mul.f32 	%f269, %f255, %f268;
	fma.rn.f32 	%f270, %f5, %f269, %f267;
	and.b64  	%rd162, %rd21, %rd156;
	popc.b64 	%r230, %rd162;
	cvt.rn.f32.u32 	%f271, %r230;
	mul.f32 	%f272, %f255, %f271;
	fma.rn.f32 	%f273, %f6, %f272, %f270;
	and.b64  	%rd163, %rd22, %rd156;
	popc.b64 	%r231, %rd163;
	cvt.rn.f32.u32 	%f274, %r231;
	mul.f32 	%f275, %f255, %f274;
	fma.rn.f32 	%f276, %f7, %f275, %f273;
	and.b64  	%rd164, %rd23, %rd156;
	popc.b64 	%r232, %rd164;
	cvt.rn.f32.u32 	%f277, %r232;
	mul.f32 	%f278, %f255, %f277;
	fma.rn.f32 	%f279, %f8, %f278, %f276;
	and.b64  	%rd165, %rd24, %rd156;
	popc.b64 	%r233, %rd165;
	cvt.rn.f32.u32 	%f280, %r233;
	mul.f32 	%f281, %f255, %f280;
	fma.rn.f32 	%f282, %f9, %f281, %f279;
	and.b64  	%rd166, %rd25, %rd156;
	popc.b64 	%r234, %rd166;
	cvt.rn.f32.u32 	%f283, %r234;
	mul.f32 	%f284, %f255, %f283;
	fma.rn.f32 	%f285, %f10, %f284, %f282;
	and.b64  	%rd167, %rd26, %rd156;
	popc.b64 	%r235, %rd167;
	cvt.rn.f32.u32 	%f286, %r235;
	mul.f32 	%f287, %f255, %f286;
	fma.rn.f32 	%f288, %f11, %f287, %f285;
	and.b64  	%rd168, %rd27, %rd156;
	popc.b64 	%r236, %rd168;
	cvt.rn.f32.u32 	%f289, %r236;
	mul.f32 	%f290, %f255, %f289;
	fma.rn.f32 	%f291, %f12, %f290, %f288;
	and.b64  	%rd169, %rd28, %rd156;
	popc.b64 	%r237, %rd169;
	cvt.rn.f32.u32 	%f292, %r237;
	mul.f32 	%f293, %f255, %f292;
	fma.rn.f32 	%f734, %f13, %f293, %f291;
$L__BB34_52:
	setp.lt.s32 	%p44, %r90, 6;
	@%p44 bra 	$L__BB34_56;
	setp.ne.s32 	%p45, %r6, 0;
	mov.b32 	%r429, 0;
	@%p45 bra 	$L__BB34_55;
	ld.shared.u32 	%r429, [%r9+20];
$L__BB34_55:
	shfl.sync.idx.b32	%r239|%p46, %r429, 0, 31, -1;
	ld.shared.u64 	%rd170, [%r37+1280];
	mov.b32 	%f294, %r239;
	and.b64  	%rd171, %rd16, %rd170;
	popc.b64 	%r240, %rd171;
	cvt.rn.f32.u32 	%f295, %r240;
	mul.f32 	%f296, %f294, %f295;
	fma.rn.f32 	%f297, %f1, %f296, %f734;
	and.b64  	%rd172, %rd17, %rd170;
	popc.b64 	%r241, %rd172;
	cvt.rn.f32.u32 	%f298, %r241;
	mul.f32 	%f299, %f294, %f298;
	fma.rn.f32 	%f300, %f2, %f299, %f297;
	and.b64  	%rd173, %rd18, %rd170;
	popc.b64 	%r242, %rd173;
	cvt.rn.f32.u32 	%f301, %r242;
	mul.f32 	%f302, %f294, %f301;
	fma.rn.f32 	%f303, %f3, %f302, %f300;
	and.b64  	%rd174, %rd19, %rd170;
	popc.b64 	%r243, %rd174;
	cvt.rn.f32.u32 	%f304, %r243;
	mul.f32 	%f305, %f294, %f304;
	fma.rn.f32 	%f306, %f4, %f305, %f303;
	and.b64  	%rd175, %rd20, %rd170;
	popc.b64 	%r244, %rd175;
	cvt.rn.f32.u32 	%f307, %r244;
	mul.f32 	%f308, %f294, %f307;
	fma.rn.f32 	%f309, %f5, %f308, %f306;
	and.b64  	%rd176, %rd21, %rd170;
	popc.b64 	%r245, %rd176;
	cvt.rn.f32.u32 	%f310, %r245;
	mul.f32 	%f311, %f294, %f310;
	fma.rn.f32 	%f312, %f6, %f311, %f309;
	and.b64  	%rd177, %rd22, %rd170;
	popc.b64 	%r246, %rd177;
	cvt.rn.f32.u32 	%f313, %r246;
	mul.f32 	%f314, %f294, %f313;
	fma.rn.f32 	%f315, %f7, %f314, %f312;
	and.b64  	%rd178, %rd23, %rd170;
	popc.b64 	%r247, %rd178;
	cvt.rn.f32.u32 	%f316, %r247;
	mul.f32 	%f317, %f294, %f316;
	fma.rn.f32 	%f318, %f8, %f317, %f315;
	and.b64  	%rd179, %rd24, %rd170;
	popc.b64 	%r248, %rd179;
	cvt.rn.f32.u32 	%f319, %r248;
	mul.f32 	%f320, %f294, %f319;
	fma.rn.f32 	%f321, %f9, %f320, %f318;
	and.b64  	%rd180, %rd25, %rd170;
	popc.b64 	%r249, %rd180;
	cvt.rn.f32.u32 	%f322, %r249;
	mul.f32 	%f323, %f294, %f322;
	fma.rn.f32 	%f324, %f10, %f323, %f321;
	and.b64  	%rd181, %rd26, %rd170;
	popc.b64 	%r250, %rd181;
	cvt.rn.f32.u32 	%f325, %r250;
	mul.f32 	%f326, %f294, %f325;
	fma.rn.f32 	%f327, %f11, %f326, %f324;
	and.b64  	%rd182, %rd27, %rd170;
	popc.b64 	%r251, %rd182;
	cvt.rn.f32.u32 	%f328, %r251;
	mul.f32 	%f329, %f294, %f328;
	fma.rn.f32 	%f330, %f12, %f329, %f327;
	and.b64  	%rd183, %rd28, %rd170;
	popc.b64 	%r252, %rd183;
	cvt.rn.f32.u32 	%f331, %r252;
	mul.f32 	%f332, %f294, %f331;
	fma.rn.f32 	%f734, %f13, %f332, %f330;
$L__BB34_56:
	setp.lt.s32 	%p47, %r90, 7;
	@%p47 bra 	$L__BB34_60;
	setp.ne.s32 	%p48, %r6, 0;
	mov.b32 	%r430, 0;
	@%p48 bra 	$L__BB34_59;
	ld.shared.u32 	%r430, [%r9+24];
$L__BB34_59:
	shfl.sync.idx.b32	%r254|%p49, %r430, 0, 31, -1;
	ld.shared.u64 	%rd184, [%r37+1536];
	mov.b32 	%f333, %r254;
	and.b64  	%rd185, %rd16, %rd184;
	popc.b64 	%r255, %rd185;
	cvt.rn.f32.u32 	%f334, %r255;
	mul.f32 	%f335, %f333, %f334;
	fma.rn.f32 	%f336, %f1, %f335, %f734;
	and.b64  	%rd186, %rd17, %rd184;
	popc.b64 	%r256, %rd186;
	cvt.rn.f32.u32 	%f337, %r256;
	mul.f32 	%f338, %f333, %f337;
	fma.rn.f32 	%f339, %f2, %f338, %f336;
	and.b64  	%rd187, %rd18, %rd184;
	popc.b64 	%r257, %rd187;
	cvt.rn.f32.u32 	%f340, %r257;
	mul.f32 	%f341, %f333, %f340;
	fma.rn.f32 	%f342, %f3, %f341, %f339;
	and.b64  	%rd188, %rd19, %rd184;
	popc.b64 	%r258, %rd188;
	cvt.rn.f32.u32 	%f343, %r258;
	mul.f32 	%f344, %f333, %f343;
	fma.rn.f32 	%f345, %f4, %f344, %f342;
	and.b64  	%rd189, %rd20, %rd184;
	popc.b64 	%r259, %rd189;
	cvt.rn.f32.u32 	%f346, %r259;
	mul.f32 	%f347, %f333, %f346;
	fma.rn.f32 	%f348, %f5, %f347, %f345;
	and.b64  	%rd190, %rd21, %rd184;
	popc.b64 	%r260, %rd190;
	cvt.rn.f32.u32 	%f349, %r260;
	mul.f32 	%f350, %f333, %f349;
	fma.rn.f32 	%f351, %f6, %f350, %f348;
	and.b64  	%rd191, %rd22, %rd184;
	popc.b64 	%r261, %rd191;
	cvt.rn.f32.u32 	%f352, %r261;
	mul.f32 	%f353, %f333, %f352;
	fma.rn.f32 	%f354, %f7, %f353, %f351;
	and.b64  	%rd192, %rd23, %rd184;
	popc.b64 	%r262, %rd192;
	cvt.rn.f32.u32 	%f355, %r262;
	mul.f32 	%f356, %f333, %f355;
	fma.rn.f32 	%f357, %f8, %f356, %f354;
	and.b64  	%rd193, %rd24, %rd184;
	popc.b64 	%r263, %rd193;
	cvt.rn.f32.u32 	%f358, %r263;
	mul.f32 	%f359, %f333, %f358;
	fma.rn.f32 	%f360, %f9, %f359, %f357;
	and.b64  	%rd194, %rd25, %rd184;
	popc.b64 	%r264, %rd194;
	cvt.rn.f32.u32 	%f361, %r264;
	mul.f32 	%f362, %f333, %f361;
	fma.rn.f32 	%f363, %f10, %f362, %f360;
	and.b64  	%rd195, %rd26, %rd184;
	popc.b64 	%r265, %rd195;
	cvt.rn.f32.u32 	%f364, %r265;
	mul.f32 	%f365, %f333, %f364;
	fma.rn.f32 	%f366, %f11, %f365, %f363;
	and.b64  	%rd196, %rd27, %rd184;
	popc.b64 	%r266, %rd196;
	cvt.rn.f32.u32 	%f367, %r266;
	mul.f32 	%f368, %f333, %f367;
	fma.rn.f32 	%f369, %f12, %f368, %f366;
	and.b64  	%rd197, %rd28, %rd184;
	popc.b64 	%r267, %rd197;
	cvt.rn.f32.u32 	%f370, %r267;
	mul.f32 	%f371, %f333, %f370;
	fma.rn.f32 	%f734, %f13, %f371, %f369;
$L__BB34_60:
	setp.lt.s32 	%p50, %r90, 8;
	@%p50 bra 	$L__BB34_64;
	setp.ne.s32 	%p51, %r6, 0;
	mov.b32 	%r431, 0;
	@%p51 bra 	$L__BB34_63;
	ld.shared.u32 	%r431, [%r9+28];
$L__BB34_63:
	shfl.sync.idx.b32	%r269|%p52, %r431, 0, 31, -1;
	ld.shared.u64 	%rd198, [%r37+1792];
	mov.b32 	%f372, %r269;
	and.b64  	%rd199, %rd16, %rd198;
	popc.b64 	%r270, %rd199;
	cvt.rn.f32.u32 	%f373, %r270;
	mul.f32 	%f374, %f372, %f373;
	fma.rn.f32 	%f375, %f1, %f374, %f734;
	and.b64  	%rd200, %rd17, %rd198;
	popc.b64 	%r271, %rd200;
	cvt.rn.f32.u32 	%f376, %r271;
	mul.f32 	%f377, %f372, %f376;
	fma.rn.f32 	%f378, %f2, %f377, %f375;
	and.b64  	%rd201, %rd18, %rd198;
	popc.b64 	%r272, %rd201;
	cvt.rn.f32.u32 	%f379, %r272;
	mul.f32 	%f380, %f372, %f379;
	fma.rn.f32 	%f381, %f3, %f380, %f378;
	and.b64  	%rd202, %rd19, %rd198;
	popc.b64 	%r273, %rd202;
	cvt.rn.f32.u32 	%f382, %r273;
	mul.f32 	%f383, %f372, %f382;
	fma.rn.f32 	%f384, %f4, %f383, %f381;
	and.b64  	%rd203, %rd20, %rd198;
	popc.b64 	%r274, %rd203;
	cvt.rn.f32.u32 	%f385, %r274;
	mul.f32 	%f386, %f372, %f385;
	fma.rn.f32 	%f387, %f5, %f386, %f384;
	and.b64  	%rd204, %rd21, %rd198;
	popc.b64 	%r275, %rd204;
	cvt.rn.f32.u32 	%f388, %r275;
	mul.f32 	%f389, %f372, %f388;
	fma.rn.f32 	%f390, %f6, %f389, %f387;
	and.b64  	%rd205, %rd22, %rd198;
	popc.b64 	%r276, %rd205;
	cvt.rn.f32.u32 	%f391, %r276;
	mul.f32 	%f392, %f372, %f391;
	fma.rn.f32 	%f393, %f7, %f392, %f390;
	and.b64  	%rd206, %rd23, %rd198;
	popc.b64 	%r277, %rd206;
	cvt.rn.f32.u32 	%f394, %r277;
	mul.f32 	%f395, %f372, %f394;
	fma.rn.f32 	%f396, %f8, %f395, %f393;
	and.b64  	%rd207, %rd24, %rd198;
	popc.b64 	%r278, %rd207;
	cvt.rn.f32.u32 	%f397, %r278;
	mul.f32 	%f398, %f372, %f397;
	fma.rn.f32 	%f399, %f9, %f398, %f396;
	and.b64  	%rd208, %rd25, %rd198;
	popc.b64 	%r279, %rd208;
	cvt.rn.f32.u32 	%f400, %r279;
	mul.f32 	%f401, %f372, %f400;
	fma.rn.f32 	%f402, %f10, %f401, %f399;
	and.b64  	%rd209, %rd26, %rd198;
	popc.b64 	%r280, %rd209;
	cvt.rn.f32.u32 	%f403, %r280;
	mul.f32 	%f404, %f372, %f403;
	fma.rn.f32 	%f405, %f11, %f404, %f402;
	and.b64  	%rd210, %rd27, %rd198;
	popc.b64 	%r281, %rd210;
	cvt.rn.f32.u32 	%f406, %r281;
	mul.f32 	%f407, %f372, %f406;
	fma.rn.f32 	%f408, %f12, %f407, %f405;
	and.b64  	%rd211, %rd28, %rd198;
	popc.b64 	%r282, %rd211;
	cvt.rn.f32.u32 	%f409, %r282;
	mul.f32 	%f410, %f372, %f409;
	fma.rn.f32 	%f734, %f13, %f410, %f408;
$L__BB34_64:
	setp.lt.s32 	%p53, %r90, 9;
	@%p53 bra 	$L__BB34_68;
	setp.ne.s32 	%p54, %r6, 0;
	mov.b32 	%r432, 0;
	@%p54 bra 	$L__BB34_67;
	ld.shared.u32 	%r432, [%r9+32];
$L__BB34_67:
	shfl.sync.idx.b32	%r284|%p55, %r432, 0, 31, -1;
	ld.shared.u64 	%rd212, [%r37+2048];
	mov.b32 	%f411, %r284;
	and.b64  	%rd213, %rd16, %rd212;
	popc.b64 	%r285, %rd213;
	cvt.rn.f32.u32 	%f412, %r285;
	mul.f32 	%f413, %f411, %f412;
	fma.rn.f32 	%f414, %f1, %f413, %f734;
	and.b64  	%rd214, %rd17, %rd212;
	popc.b64 	%r286, %rd214;
	cvt.rn.f32.u32 	%f415, %r286;
	mul.f32 	%f416, %f411, %f415;
	fma.rn.f32 	%f417, %f2, %f416, %f414;
	and.b64  	%rd215, %rd18, %rd212;
	popc.b64 	%r287, %rd215;
	cvt.rn.f32.u32 	%f418, %r287;
	mul.f32 	%f419, %f411, %f418;
	fma.rn.f32 	%f420, %f3, %f419, %f417;
	and.b64  	%rd216, %rd19, %rd212;
	popc.b64 	%r288, %rd216;
	cvt.rn.f32.u32 	%f421, %r288;
	mul.f32 	%f422, %f411, %f421;
	fma.rn.f32 	%f423, %f4, %f422, %f420;
	and.b64  	%rd217, %rd20, %rd212;
	popc.b64 	%r289, %rd217;
	cvt.rn.f32.u32 	%f424, %r289;
	mul.f32 	%f425, %f411, %f424;
	fma.rn.f32 	%f426, %f5, %f425, %f423;
	and.b64  	%rd218, %rd21, %rd212;
	popc.b64 	%r290, %rd218;
	cvt.rn.f32.u32 	%f427, %r290;
	mul.f32 	%f428, %f411, %f427;
	fma.rn.f32 	%f429, %f6, %f428, %f426;
	and.b64  	%rd219, %rd22, %rd212;
	popc.b64 	%r291, %rd219;
	cvt.rn.f32.u32 	%f430, %r291;
	mul.f32 	%f431, %f411, %f430;
	fma.rn.f32 	%f432, %f7, %f431, %f429;
	and.b64  	%rd220, %rd23, %rd212;
	popc.b64 	%r292, %rd220;
	cvt.rn.f32.u32 	%f433, %r292;
	mul.f32 	%f434, %f411, %f433;
	fma.rn.f32 	%f435, %f8, %f434, %f432;
	and.b64  	%rd221, %rd24, %rd212;
	popc.b64 	%r293, %rd221;
	cvt.rn.f32.u32 	%f436, %r293;
	mul.f32 	%f437, %f411, %f436;
	fma.rn.f32 	%f438, %f9, %f437, %f435;
	and.b64  	%rd222, %rd25, %rd212;
	popc.b64 	%r294, %rd222;
	cvt.rn.f32.u32 	%f439, %r294;
	mul.f32 	%f440, %f411, %f439;
	fma.rn.f32 	%f441, %f10, %f440, %f438;
	and.b64  	%rd223, %rd26, %rd212;
	popc.b64 	%r295, %rd223;
	cvt.rn.f32.u32 	%f442, %r295;
	mul.f32 	%f443, %f411, %f442;
	fma.rn.f32 	%f444, %f11, %f443, %f441;
	and.b64  	%rd224, %rd27, %rd212;
	popc.b64 	%r296, %rd224;
	cvt.rn.f32.u32 	%f445, %r296;
	mul.f32 	%f446, %f411, %f445;
	fma.rn.f32 	%f447, %f12, %f446, %f444;
	and.b64  	%rd225, %rd28, %rd212;
	popc.b64 	%r297, %rd225;
	cvt.rn.f32.u32 	%f448, %r297;
	mul.f32 	%f449, %f411, %f448;
	fma.rn.f32 	%f734, %f13, %f449, %f447;
$L__BB34_68:
	setp.lt.s32 	%p56, %r90, 10;
	@%p56 bra 	$L__BB34_72;
	setp.ne.s32 	%p57, %r6, 0;
	mov.b32 	%r433, 0;
	@%p57 bra 	$L__BB34_71;
	ld.shared.u32 	%r433, [%r9+36];
$L__BB34_71:
	shfl.sync.idx.b32	%r299|%p58, %r433, 0, 31, -1;
	ld.shared.u64 	%rd226, [%r37+2304];
	mov.b32 	%f450, %r299;
	and.b64  	%rd227, %rd16, %rd226;
	popc.b64 	%r300, %rd227;
	cvt.rn.f32.u32 	%f451, %r300;
	mul.f32 	%f452, %f450, %f451;
	fma.rn.f32 	%f453, %f1, %f452, %f734;
	and.b64  	%rd228, %rd17, %rd226;
	popc.b64 	%r301, %rd228;
	cvt.rn.f32.u32 	%f454, %r301;
	mul.f32 	%f455, %f450, %f454;
	fma.rn.f32 	%f456, %f2, %f455, %f453;
	and.b64  	%rd229, %rd18, %rd226;
	popc.b64 	%r302, %rd229;
	cvt.rn.f32.u32 	%f457, %r302;
	mul.f32 	%f458, %f450, %f457;
	fma.rn.f32 	%f459, %f3, %f458, %f456;
	and.b64  	%rd230, %rd19, %rd226;
	popc.b64 	%r303, %rd230;
	cvt.rn.f32.u32 	%f460, %r303;
	mul.f32 	%f461, %f450, %f460;
	fma.rn.f32 	%f462, %f4, %f461, %f459;
	and.b64  	%rd231, %rd20, %rd226;
	popc.b64 	%r304, %rd231;
	cvt.rn.f32.u32 	%f463, %r304;
	mul.f32 	%f464, %f450, %f463;
	fma.rn.f32 	%f465, %f5, %f464, %f462;
	and.b64  	%rd232, %rd21, %rd226;
	popc.b64 	%r305, %rd232;
	cvt.rn.f32.u32 	%f466, %r305;
	mul.f32 	%f467, %f450, %f466;
	fma.rn.f32 	%f468, %f6, %f467, %f465;
	and.b64  	%rd233, %rd22, %rd226;
	popc.b64 	%r306, %rd233;
	cvt.rn.f32.u32 	%f469, %r306;
	mul.f32 	%f470, %f450, %f469;
	fma.rn.f32 	%f471, %f7, %f470, %f468;
	and.b64  	%rd234, %rd23, %rd226;
	popc.b64 	%r307, %rd234;
	cvt.rn.f32.u32 	%f472, %r307;
	mul.f32 	%f473, %f450, %f472;
	fma.rn.f32 	%f474, %f8, %f473, %f471;
	and.b64  	%rd235, %rd24, %rd226;
	popc.b64 	%r308, %rd235;
	cvt.rn.f32.u32 	%f475, %r308;
	mul.f32 	%f476, %f450, %f475;
	fma.rn.f32 	%f477, %f9, %f476, %f474;
	and.b64  	%rd236, %rd25, %rd226;
	popc.b64 	%r309, %rd236;
	cvt.rn.f32.u32 	%f478, %r309;
	mul.f32 	%f479, %f450, %f478;
	fma.rn.f32 	%f480, %f10, %f479, %f477;
	and.b64  	%rd237, %rd26, %rd226;
	popc.b64 	%r310, %rd237;
	cvt.rn.f32.u32 	%f481, %r310;
	mul.f32 	%f482, %f450, %f481;
	fma.rn.f32 	%f483, %f11, %f482, %f480;
	and.b64  	%rd238, %rd27, %rd226;
	popc.b64 	%r311, %rd238;
	cvt.rn.f32.u32 	%f484, %r311;
	mul.f32 	%f485, %f450, %f484;
	fma.rn.f32 	%f486, %f12, %f485, %f483;
	and.b64  	%rd239, %rd28, %rd226;
	popc.b64 	%r312, %rd239;
	cvt.rn.f32.u32 	%f487, %r312;
	mul.f32 	%f488, %f450, %f487;
	fma.rn.f32 	%f734, %f13, %f488, %f486;
$L__BB34_72:
	setp.lt.s32 	%p59, %r90, 11;
	@%p59 bra 	$L__BB34_76;
	setp.ne.s32 	%p60, %r6, 0;
	mov.b32 	%r434, 0;
	@%p60 bra 	$L__BB34_75;
	ld.shared.u32 	%r434, [%r9+40];
$L__BB34_75:
	shfl.sync.idx.b32	%r314|%p61, %r434, 0, 31, -1;
	ld.shared.u64 	%rd240, [%r37+2560];
	mov.b32 	%f489, %r314;
	and.b64  	%rd241, %rd16, %rd240;
	popc.b64 	%r315, %rd241;
	cvt.rn.f32.u32 	%f490, %r315;
	mul.f32 	%f491, %f489, %f490;
	fma.rn.f32 	%f492, %f1, %f491, %f734;
	and.b64  	%rd242, %rd17, %rd240;
	popc.b64 	%r316, %rd242;
	cvt.rn.f32.u32 	%f493, %r316;
	mul.f32 	%f494, %f489, %f493;
	fma.rn.f32 	%f495, %f2, %f494, %f492;
	and.b64  	%rd243, %rd18, %rd240;
	popc.b64 	%r317, %rd243;
	cvt.rn.f32.u32 	%f496, %r317;
	mul.f32 	%f497, %f489, %f496;
	fma.rn.f32 	%f498, %f3, %f497, %f495;
	and.b64  	%rd244, %rd19, %rd240;
	popc.b64 	%r318, %rd244;
	cvt.rn.f32.u32 	%f499, %r318;
	mul.f32 	%f500, %f489, %f499;
	fma.rn.f32 	%f501, %f4, %f500, %f498;
	and.b64  	%rd245, %rd20, %rd240;
	popc.b64 	%r319, %rd245;
	cvt.rn.f32.u32 	%f502, %r319;
	mul.f32 	%f503, %f489, %f502;
	fma.rn.f32 	%f504, %f5, %f503, %f501;
	and.b64  	%rd246, %rd21, %rd240;
	popc.b64 	%r320, %rd246;
	cvt.rn.f32.u32 	%f505, %r320;
	mul.f32 	%f506, %f489, %f505;
	fma.rn.f32 	%f507, %f6, %f506, %f504;
	and.b64  	%rd247, %rd22, %rd240;
	popc.b64 	%r321, %rd247;
	cvt.rn.f32.u32 	%f508, %r321;
	mul.f32 	%f509, %f489, %f508;
	fma.rn.f32 	%f510, %f7, %f509, %f507;
	and.b64  	%rd248, %rd23, %rd240;
	popc.b64 	%r322, %rd248;
	cvt.rn.f32.u32 	%f511, %r322;
	mul.f32 	%f512, %f489, %f511;
	fma.rn.f32 	%f513, %f8, %f512, %f510;
	and.b64  	%rd249, %rd24, %rd240;
	popc.b64 	%r323, %rd249;
	cvt.rn.f32.u32 	%f514, %r323;
	mul.f32 	%f515, %f489, %f514;
	fma.rn.f32 	%f516, %f9, %f515, %f513;
	and.b64  	%rd250, %rd25, %rd240;
	popc.b64 	%r324, %rd250;
	cvt.rn.f32.u32 	%f517, %r324;
	mul.f32 	%f518, %f489, %f517;
	fma.rn.f32 	%f519, %f10, %f518, %f516;
	and.b64  	%rd251, %rd26, %rd240;
	popc.b64 	%r325, %rd251;
	cvt.rn.f32.u32 	%f520, %r325;
	mul.f32 	%f521, %f489, %f520;
	fma.rn.f32 	%f522, %f11, %f521, %f519;
	and.b64  	%rd252, %rd27, %rd240;
	popc.b64 	%r326, %rd252;
	cvt.rn.f32.u32 	%f523, %r326;
	mul.f32 	%f524, %f489, %f523;
	fma.rn.f32 	%f525, %f12, %f524, %f522;
	and.b64  	%rd253, %rd28, %rd240;
	popc.b64 	%r327, %rd253;
	cvt.rn.f32.u32 	%f526, %r327;
	mul.f32 	%f527, %f489, %f526;
	fma.rn.f32 	%f734, %f13, %f527, %f525;
$L__BB34_76:
	setp.lt.s32 	%p62, %r90, 12;
	@%p62 bra 	$L__BB34_80;
	setp.ne.s32 	%p63, %r6, 0;
	mov.b32 	%r435, 0;
	@%p63 bra 	$L__BB34_79;
	ld.shared.u32 	%r435, [%r9+44];
$L__BB34_79:
	shfl.sync.idx.b32	%r329|%p64, %r435, 0, 31, -1;
	ld.shared.u64 	%rd254, [%r37+2816];
	mov.b32 	%f528, %r329;
	and.b64  	%rd255, %rd16, %rd254;
	popc.b64 	%r330, %rd255;
	cvt.rn.f32.u32 	%f529, %r330;
	mul.f32 	%f530, %f528, %f529;
	fma.rn.f32 	%f531, %f1, %f530, %f734;
	and.b64  	%rd256, %rd17, %rd254;
	popc.b64 	%r331, %rd256;
	cvt.rn.f32.u32 	%f532, %r331;
	mul.f32 	%f533, %f528, %f532;
	fma.rn.f32 	%f534, %f2, %f533, %f531;
	and.b64  	%rd257, %rd18, %rd254;
	popc.b64 	%r332, %rd257;
	cvt.rn.f32.u32 	%f535, %r332;
	mul.f32 	%f536, %f528, %f535;
	fma.rn.f32 	%f537, %f3, %f536, %f534;
	and.b64  	%rd258, %rd19, %rd254;
	popc.b64 	%r333, %rd258;
	cvt.rn.f32.u32 	%f538, %r333;
	mul.f32 	%f539, %f528, %f538;
	fma.rn.f32 	%f540, %f4, %f539, %f537;
	and.b64  	%rd259, %rd20, %rd254;
	popc.b64 	%r334, %rd259;
	cvt.rn.f32.u32 	%f541, %r334;
	mul.f32 	%f542, %f528, %f541;
	fma.rn.f32 	%f543, %f5, %f542, %f540;
	and.b64  	%rd260, %rd21, %rd254;
	popc.b64 	%r335, %rd260;
	cvt.rn.f32.u32 	%f544, %r335;
	mul.f32 	%f545, %f528, %f544;
	fma.rn.f32 	%f546, %f6, %f545, %f543;
	and.b64  	%rd261, %rd22, %rd254;
	popc.b64 	%r336, %rd261;
	cvt.rn.f32.u32 	%f547, %r336;
	mul.f32 	%f548, %f528, %f547;
	fma.rn.f32 	%f549, %f7, %f548, %f546;
	and.b64  	%rd262, %rd23, %rd254;
	popc.b64 	%r337, %rd262;
	cvt.rn.f32.u32 	%f550, %r337;
	mul.f32 	%f551, %f528, %f550;
	fma.rn.f32 	%f552, %f8, %f551, %f549;
	and.b64  	%rd263, %rd24, %rd254;
	popc.b64 	%r338, %rd263;
	cvt.rn.f32.u32 	%f553, %r338;
	mul.f32 	%f554, %f528, %f553;
	fma.rn.f32 	%f555, %f9, %f554, %f552;
	and.b64  	%rd264, %rd25, %rd254;
	popc.b64 	%r339, %rd264;
	cvt.rn.f32.u32 	%f556, %r339;
	mul.f32 	%f557, %f528, %f556;
	fma.rn.f32 	%f558, %f10, %f557, %f555;
	and.b64  	%rd265, %rd26, %rd254;
	popc.b64 	%r340, %rd265;
	cvt.rn.f32.u32 	%f559, %r340;
	mul.f32 	%f560, %f528, %f559;
	fma.rn.f32 	%f561, %f11, %f560, %f558;
	and.b64  	%rd266, %rd27, %rd254;
	popc.b64 	%r341, %rd266;
	cvt.rn.f32.u32 	%f562, %r341;
	mul.f32 	%f563, %f528, %f562;
	fma.rn.f32 	%f564, %f12, %f563, %f561;
	and.b64  	%rd267, %rd28, %rd254;
	popc.b64 	%r342, %rd267;
	cvt.rn.f32.u32 	%f565, %r342;
	mul.f32 	%f566, %f528, %f565;
	fma.rn.f32 	%f734, %f13, %f566, %f564;
$L__BB34_80:
	setp.lt.s32 	%p65, %r90, 13;
	@%p65 bra 	$L__BB34_84;
	setp.ne.s32 	%p66, %r6, 0;
	mov.b32 	%r436, 0;
	@%p66 bra 	$L__BB34_83;
	ld.shared.u32 	%r436, [%r9+48];
$L__BB34_83:
	shfl.sync.idx.b32	%r344|%p67, %r436, 0, 31, -1;
	ld.shared.u64 	%rd268, [%r37+3072];
	mov.b32 	%f567, %r344;
	and.b64  	%rd269, %rd16, %rd268;
	popc.b64 	%r345, %rd269;
	cvt.rn.f32.u32 	%f568, %r345;
	mul.f32 	%f569, %f567, %f568;
	fma.rn.f32 	%f570, %f1, %f569, %f734;
	and.b64  	%rd270, %rd17, %rd268;
	popc.b64 	%r346, %rd270;
	cvt.rn.f32.u32 	%f571, %r346;
	mul.f32 	%f572, %f567, %f571;
	fma.rn.f32 	%f573, %f2, %f572, %f570;
	and.b64  	%rd271, %rd18, %rd268;
	popc.b64 	%r347, %rd271;
	cvt.rn.f32.u32 	%f574, %r347;
	mul.f32 	%f575, %f567, %f574;
	fma.rn.f32 	%f576, %f3, %f575, %f573;
	and.b64  	%rd272, %rd19, %rd268;
	popc.b64 	%r348, %rd272;
	cvt.rn.f32.u32 	%f577, %r348;
	mul.f32 	%f578, %f567, %f577;
	fma.rn.f32 	%f579, %f4, %f578, %f576;
	and.b64  	%rd273, %rd20, %rd268;
	popc.b64 	%r349, %rd273;
	cvt.rn.f32.u32 	%f580, %r349;
	mul.f32 	%f581, %f567, %f580;
	fma.rn.f32 	%f582, %f5, %f581, %f579;
	and.b64  	%rd274, %rd21, %rd268;
	popc.b64 	%r350, %rd274;
	cvt.rn.f32.u32 	%f583, %r350;
	mul.f32 	%f584, %f567, %f583;
	fma.rn.f32 	%f585, %f6, %f584, %f582;
	and.b64  	%rd275, %rd22, %rd268;
	popc.b64 	%r351, %rd275;
	cvt.rn.f32.u32 	%f586, %r351;
	mul.f32 	%f587, %f567, %f586;
	fma.rn.f32 	%f588, %f7, %f587, %f585;
	and.b64  	%rd276, %rd23, %rd268;
	popc.b64 	%r352, %rd276;
	cvt.rn.f32.u32 	%f589, %r352;
	mul.f32 	%f590, %f567, %f589;
	fma.rn.f32 	%f591, %f8, %f590, %f588;
	and.b64  	%rd277, %rd24, %rd268;
	popc.b64 	%r353, %rd277;
	cvt.rn.f32.u32 	%f592, %r353;
	mul.f32 	%f593, %f567, %f592;
	fma.rn.f32 	%f594, %f9, %f593, %f591;
	and.b64  	%rd278, %rd25, %rd268;
	popc.b64 	%r354, %rd278;
	cvt.rn.f32.u32 	%f595, %r354;
	mul.f32 	%f596, %f567, %f595;
	fma.rn.f32 	%f597, %f10, %f596, %f594;
	and.b64  	%rd279, %rd26, %rd268;
	popc.b64 	%r355, %rd279;
	cvt.rn.f32.u32 	%f598, %r355;
	mul.f32 	%f599, %f567, %f598;
	fma.rn.f32 	%f600, %f11, %f599, %f597;
	and.b64  	%rd280, %rd27, %rd268;
	popc.b64 	%r356, %rd280;
	cvt.rn.f32.u32 	%f601, %r356;
	mul.f32 	%f602, %f567, %f601;
	fma.rn.f32 	%f603, %f12, %f602, %f600;
	and.b64  	%rd281, %rd28, %rd268;
	popc.b64 	%r357, %rd281;
	cvt.rn.f32.u32 	%f604, %r357;
	mul.f32 	%f605, %f567, %f604;
	fma.rn.f32 	%f734, %f13, %f605, %f603;
$L__BB34_84:
	setp.lt.s32 	%p68, %r90, 14;
	@%p68 bra 	$L__BB34_88;
	setp.ne.s32 	%p69, %r6, 0;
	mov.b32 	%r437, 0;
	@%p69 bra 	$L__BB34_87;
	ld.shared.u32 	%r437, [%r9+52];
$L__BB34_87:
	shfl.sync.idx.b32	%r359|%p70, %r437, 0, 31, -1;
	ld.shared.u64 	%rd282, [%r37+3328];
	mov.b32 	%f606, %r359;
	and.b64  	%rd283, %rd16, %rd282;
	popc.b64 	%r360, %rd283;
	cvt.rn.f32.u32 	%f607, %r360;
	mul.f32 	%f608, %f606, %f607;
	fma.rn.f32 	%f609, %f1, %f608, %f734;
	and.b64  	%rd284, %rd17, %rd282;
	popc.b64 	%r361, %rd284;
	cvt.rn.f32.u32 	%f610, %r361;
	mul.f32 	%f611, %f606, %f610;
	fma.rn.f32 	%f612, %f2, %f611, %f609;
	and.b64  	%rd285, %rd18, %rd282;
	popc.b64 	%r362, %rd285;
	cvt.rn.f32.u32 	%f613, %r362;
	mul.f32 	%f614, %f606, %f613;
	fma.rn.f32 	%f615, %f3, %f614, %f612;
	and.b64  	%rd286, %rd19, %rd282;
	popc.b64 	%r363, %rd286;
	cvt.rn.f32.u32 	%f616, %r363;
	mul.f32 	%f617, %f606, %f616;
	fma.rn.f32 	%f618, %f4, %f617, %f615;
	and.b64  	%rd287, %rd20, %rd282;
	popc.b64 	%r364, %rd287;
	cvt.rn.f32.u32 	%f619, %r364;
	mul.f32 	%f620, %f606, %f619;
	fma.rn.f32 	%f621, %f5, %f620, %f618;
	and.b64  	%rd288, %rd21, %rd282;
	popc.b64 	%r365, %rd288;
	cvt.rn.f32.u32 	%f622, %r365;
	mul.f32 	%f623, %f606, %f622;
	fma.rn.f32 	%f624, %f6, %f623, %f621;
	and.b64  	%rd289, %rd22, %rd282;
	popc.b64 	%r366, %rd289;
	cvt.rn.f32.u32 	%f625, %r366;
	mul.f32 	%f626, %f606, %f625;
	fma.rn.f32 	%f627, %f7, %f626, %f624;
	and.b64  	%rd290, %rd23, %rd282;
	popc.b64 	%r367, %rd290;
	cvt.rn.f32.u32 	%f628, %r367;
	mul.f32 	%f629, %f606, %f628;
	fma.rn.f32 	%f630, %f8, %f629, %f627;
	and.b64  	%rd291, %rd24, %rd282;
	popc.b64 	%r368, %rd291;
	cvt.rn.f32.u32 	%f631, %r368;
	mul.f32 	%f632, %f606, %f631;
	fma.rn.f32 	%f633, %f9, %f632, %f630;
	and.b64  	%rd292, %rd25, %rd282;
	popc.b64 	%r369, %rd292;
	cvt.rn.f32.u32 	%f634, %r369;
	mul.f32 	%f635, %f606, %f634;
	fma.rn.f32 	%f636, %f10, %f635, %f633;
	and.b64  	%rd293, %rd26, %rd282;
	popc.b64 	%r370, %rd293;
	cvt.rn.f32.u32 	%f637, %r370;
	mul.f32 	%f638, %f606, %f637;
	fma.rn.f32 	%f639, %f11, %f638, %f636;
	and.b64  	%rd294, %rd27, %rd282;
	popc.b64 	%r371, %rd294;
	cvt.rn.f32.u32 	%f640, %r371;
	mul.f32 	%f641, %f606, %f640;
	fma.rn.f32 	%f642, %f12, %f641, %f639;
	and.b64  	%rd295, %rd28, %rd282;
	popc.b64 	%r372, %rd295;
	cvt.rn.f32.u32 	%f643, %r372;
	mul.f32 	%f644, %f606, %f643;
	fma.rn.f32 	%f734, %f13, %f644, %f642;
$L__BB34_88:
	setp.lt.s32 	%p71, %r90, 15;
	@%p71 bra 	$L__BB34_92;
	setp.ne.s32 	%p72, %r6, 0;
	mov.b32 	%r438, 0;
	@%p72 bra 	$L__BB34_91;
	ld.shared.u32 	%r438, [%r9+56];
$L__BB34_91:
	shfl.sync.idx.b32	%r374|%p73, %r438, 0, 31, -1;
	ld.shared.u64 	%rd296, [%r37+3584];
	mov.b32 	%f645, %r374;
	and.b64  	%rd297, %rd16, %rd296;
	popc.b64 	%r375, %rd297;
	cvt.rn.f32.u32 	%f646, %r375;
	mul.f32 	%f647, %f645, %f646;
	fma.rn.f32 	%f648, %f1, %f647, %f734;
	and.b64  	%rd298, %rd17, %rd296;
	popc.b64 	%r376, %rd298;
	cvt.rn.f32.u32 	%f649, %r376;
	mul.f32 	%f650, %f645, %f649;
	fma.rn.f32 	%f651, %f2, %f650, %f648;
	and.b64  	%rd299, %rd18, %rd296;
	popc.b64 	%r377, %rd299;
	cvt.rn.f32.u32 	%f652, %r377;
	mul.f32 	%f653, %f645, %f652;
	fma.rn.f32 	%f654, %f3, %f653, %f651;
	and.b64  	%rd300, %rd19, %rd296;
	popc.b64 	%r378, %rd300;
	cvt.rn.f32.u32 	%f655, %r378;
	mul.f32 	%f656, %f645, %f655;
	fma.rn.f32 	%f657, %f4, %f656, %f654;
	and.b64  	%rd301, %rd20, %rd296;
	popc.b64 	%r379, %rd301;
	cvt.rn.f32.u32 	%f658, %r379;
	mul.f32 	%f659, %f645, %f658;
	fma.rn.f32 	%f660, %f5, %f659, %f657;
	and.b64  	%rd302, %rd21, %rd296;
	popc.b64 	%r380, %rd302;
	cvt.rn.f32.u32 	%f661, %r380;
	mul.f32 	%f662, %f645, %f661;
	fma.rn.f32 	%f663, %f6, %f662, %f660;
	and.b64  	%rd303, %rd22, %rd296;
	popc.b64 	%r381, %rd303;
	cvt.rn.f32.u32 	%f664, %r381;
	mul.f32 	%f665, %f645, %f664;
	fma.rn.f32 	%f666, %f7, %f665, %f663;
	and.b64  	%rd304, %rd23, %rd296;
	popc.b64 	%r382, %rd304;
	cvt.rn.f32.u32 	%f667, %r382;
	mul.f32 	%f668, %f645, %f667;
	fma.rn.f32 	%f669, %f8, %f668, %f666;
	and.b64  	%rd305, %rd24, %rd296;
	popc.b64 	%r383, %rd305;
	cvt.rn.f32.u32 	%f670, %r383;
	mul.f32 	%f671, %f645, %f670;
	fma.rn.f32 	%f672, %f9, %f671, %f669;
	and.b64  	%rd306, %rd25, %rd296;
	popc.b64 	%r384, %rd306;
	cvt.rn.f32.u32 	%f673, %r384;
	mul.f32 	%f674, %f645, %f673;
	fma.rn.f32 	%f675, %f10, %f674, %f672;
	and.b64  	%rd307, %rd26, %rd296;
	popc.b64 	%r385, %rd307;
	cvt.rn.f32.u32 	%f676, %r385;
	mul.f32 	%f677, %f645, %f676;
	fma.rn.f32 	%f678, %f11, %f677, %f675;
	and.b64  	%rd308, %rd27, %rd296;
	popc.b64 	%r386, %rd308;
	cvt.rn.f32.u32 	%f679, %r386;
	mul.f32 	%f680, %f645, %f679;
	fma.rn.f32 	%f681, %f12, %f680, %f678;
	and.b64  	%rd309, %rd28, %rd296;
	popc.b64 	%r387, %rd309;
	cvt.rn.f32.u32 	%f682, %r387;
	mul.f32 	%f683, %f645, %f682;
	fma.rn.f32 	%f734, %f13, %f683, %f681;
$L__BB34_92:
	setp.ne.s32 	%p74, %r90, 16;
	@%p74 bra 	$L__BB34_96;
	setp.ne.s32 	%p75, %r6, 0;
	mov.b32 	%r439, 0;
	@%p75 bra 	$L__BB34_95;
	ld.shared.u32 	%r439, [%r9+60];
$L__BB34_95:
	shfl.sync.idx.b32	%r389|%p76, %r439, 0, 31, -1;
	ld.shared.u64 	%rd310, [%r37+3840];
	mov.b32 	%f684, %r389;
	and.b64  	%rd311, %rd16, %rd310;
	popc.b64 	%r390, %rd311;
	cvt.rn.f32.u32 	%f685, %r390;
	mul.f32 	%f686, %f684, %f685;
	fma.rn.f32 	%f687, %f1, %f686, %f734;
	and.b64  	%rd312, %rd17, %rd310;
	popc.b64 	%r391, %rd312;
	cvt.rn.f32.u32 	%f688, %r391;
	mul.f32 	%f689, %f684, %f688;
	fma.rn.f32 	%f690, %f2, %f689, %f687;
	and.b64  	%rd313, %rd18, %rd310;
	popc.b64 	%r392, %rd313;
	cvt.rn.f32.u32 	%f691, %r392;
	mul.f32 	%f692, %f684, %f691;
	fma.rn.f32 	%f693, %f3, %f692, %f690;
	and.b64  	%rd314, %rd19, %rd310;
	popc.b64 	%r393, %rd314;
	cvt.rn.f32.u32 	%f694, %r393;
	mul.f32 	%f695, %f684, %f694;
	fma.rn.f32 	%f696, %f4, %f695, %f693;
	and.b64  	%rd315, %rd20, %rd310;
	popc.b64 	%r394, %rd315;
	cvt.rn.f32.u32 	%f697, %r394;
	mul.f32 	%f698, %f684, %f697;
	fma.rn.f32 	%f699, %f5, %f698, %f696;
	and.b64  	%rd316, %rd21, %rd310;
	popc.b64 	%r395, %rd316;
	cvt.rn.f32.u32 	%f700, %r395;
	mul.f32 	%f701, %f684, %f700;
	fma.rn.f32 	%f702, %f6, %f701, %f699;
	and.b64  	%rd317, %rd22, %rd310;
	popc.b64 	%r396, %rd317;
	cvt.rn.f32.u32 	%f703, %r396;
	mul.f32 	%f704, %f684, %f703;
	fma.rn.f32 	%f705, %f7, %f704, %f702;
	and.b64  	%rd318, %rd23, %rd310;
	popc.b64 	%r397, %rd318;
	cvt.rn.f32.u32 	%f706, %r397;
	mul.f32 	%f707, %f684, %f706;
	fma.rn.f32 	%f708, %f8, %f707, %f705;
	and.b64  	%rd319, %rd24, %rd310;
	popc.b64 	%r398, %rd319;
	cvt.rn.f32.u32 	%f709, %r398;
	mul.f32 	%f710, %f684, %f709;
	fma.rn.f32 	%f711, %f9, %f710, %f708;
	and.b64  	%rd320, %rd25, %rd310;
	popc.b64 	%r399, %rd320;
	cvt.rn.f32.u32 	%f712, %r399;
	mul.f32 	%f713, %f684, %f712;
	fma.rn.f32 	%f714, %f10, %f713, %f711;
	and.b64  	%rd321, %rd26, %rd310;
	popc.b64 	%r400, %rd321;
	cvt.rn.f32.u32 	%f715, %r400;
	mul.f32 	%f716, %f684, %f715;
	fma.rn.f32 	%f717, %f11, %f716, %f714;
	and.b64  	%rd322, %rd27, %rd310;
	popc.b64 	%r401, %rd322;
	cvt.rn.f32.u32 	%f718, %r401;
	mul.f32 	%f719, %f684, %f718;
	fma.rn.f32 	%f720, %f12, %f719, %f717;
	and.b64  	%rd323, %rd28, %rd310;
	popc.b64 	%r402, %rd323;
	cvt.rn.f32.u32 	%f721, %r402;
	mul.f32 	%f722, %f684, %f721;
	fma.rn.f32 	%f734, %f13, %f722, %f720;
$L__BB34_96:
	setp.ne.s32 	%p77, %r6, 0;
	mov.b32 	%r403, %f734;
	shfl.sync.down.b32	%r404|%p78, %r403, 16, 31, -1;
	mov.b32 	%f723, %r404;
	add.f32 	%f724, %f734, %f723;
	mov.b32 	%r405, %f724;
	shfl.sync.down.b32	%r406|%p79, %r405, 8, 31, -1;
	mov.b32 	%f725, %r406;
	add.f32 	%f726, %f724, %f725;
	mov.b32 	%r407, %f726;
	shfl.sync.down.b32	%r408|%p80, %r407, 4, 31, -1;
	mov.b32 	%f727, %r408;
	add.f32 	%f728, %f726, %f727;
	mov.b32 	%r409, %f728;
	shfl.sync.down.b32	%r410|%p81, %r409, 2, 31, -1;
	mov.b32 	%f729, %r410;
	add.f32 	%f730, %f728, %f729;
	mov.b32 	%r411, %f730;
	shfl.sync.down.b32	%r412|%p82, %r411, 1, 31, -1;
	mov.b32 	%f731, %r412;
	add.f32 	%f48, %f730, %f731;
	@%p77 bra 	$L__BB34_98;
	mul.f32 	%f732, %f49, %f48;
	add.s64 	%rd324, %rd83, %rd14;
	shl.b64 	%rd325, %rd324, 2;
	add.s64 	%rd326, %rd10, %rd325;
	st.global.f32 	[%rd326], %f732;
$L__BB34_98:
	add.s32 	%r413, %r7, 31;
	shr.u32 	%r414, %r413, 5;
	add.s32 	%r423, %r423, %r414;
	setp.lt.u32 	%p83, %r423, %r2;
	@%p83 bra 	$L__BB34_26;
$L__BB34_99:
	bar.sync 	0;
	add.s32 	%r420, %r420, 1;
	setp.ne.s32 	%p84, %r420, %r1;
	@%p84 bra 	$L__BB34_18;
$L__BB34_100:
	ret;
$L__BB34_101:
	mul.wide.u32 	%rd53, %r416, 8;
	add.s64 	%rd46, %rd2, %rd53;
	// begin inline asm
	ld.global.nc.u64 %rd45, [%rd46];
	// end inline asm
	add.s32 	%r115, %r416, %r20;
	shl.b32 	%r116, %r115, 3;
	add.s32 	%r117, %r8, %r116;
	st.shared.u64 	[%r117], %rd45;
	add.s32 	%r118, %r416, %r7;
	mul.wide.u32 	%rd54, %r118, 8;
	add.s64 	%rd48, %rd2, %rd54;
	// begin inline asm
	ld.global.nc.u64 %rd47, [%rd48];
	// end inline asm
	shl.b32 	%r119, %r7, 3;
	add.s32 	%r120, %r117, %r119;
	st.shared.u64 	[%r120], %rd47;
	add.s32 	%r121, %r118, %r7;
	mul.wide.u32 	%rd55, %r121, 8;
	add.s64 	%rd50, %rd2, %rd55;
	// begin inline asm
	ld.global.nc.u64 %rd49, [%rd50];
	// end inline asm
	add.s32 	%r122, %r120, %r119;
	st.shared.u64 	[%r122], %rd49;
	add.s32 	%r123, %r121, %r7;
	mul.wide.u32 	%rd56, %r123, 8;
	add.s64 	%rd52, %rd2, %rd56;
	// begin inline asm
	ld.global.nc.u64 %rd51, [%rd52];
	// end inline asm
	add.s32 	%r124, %r122, %r119;
	st.shared.u64 	[%r124], %rd51;
	add.s32 	%r416, %r123, %r7;
	setp.lt.u32 	%p10, %r416, 416;
	@%p10 bra 	$L__BB34_101;
	bra.uni 	$L__BB34_9;

}
	// .globl	_Z67popcount_weighted_keys_literal_fused_multiq_kernel_warp_out_w32_sb2ILi14EEvPKyPKfiiS1_S3_iiiiiPKxS5_fiPf
.visible .entry _Z67popcount_weighted_keys_literal_fused_multiq_kernel_warp_out_w32_sb2ILi14EEvPKyPKfiiS1_S3_iiiiiPKxS5_fiPf(
	.param .u64 .ptr .align 1 _Z67popcount_weighted_keys_literal_fused_multiq_kernel_warp_out_w32_sb2ILi14EEvPKyPKfiiS1_S3_iiiiiPKxS5_fiPf_param_0,
	.param .u64 .ptr .align 1 _Z67popcount_weighted_keys_literal_fused_multiq_kernel_warp_out_w32_sb2ILi14EEvPKyPKfiiS1_S3_iiiiiPKxS5_fiPf_param_1,
	.param .u32 _Z67popcount_weighted_keys_literal_fused_multiq_kernel_warp_out_w32_sb2ILi14EEvPKyPKfiiS1_S3_iiiiiPKxS5_fiPf_param_2,
	.param .u32 _Z67popcount_weighted_keys_literal_fused_multiq_kernel_warp_out_w32_sb2ILi14EEvPKyPKfiiS1_S3_iiiiiPKxS5_fiPf_param_3,
	.param .u64 .ptr .align 1 _Z67popcount_weighted_keys_literal_fused_multiq_kernel_warp_out_w32_sb2ILi14EEvPKyPKfiiS1_S3_iiiiiPKxS5_fiPf_param_4,
	.param .u64 .ptr .align 1 _Z67popcount_weighted_keys_literal_fused_multiq_kernel_warp_out_w32_sb2ILi14EEvPKyPKfiiS1_S3_iiiiiPKxS5_fiPf_param_5,
	.param .u32 _Z67popcount_weighted_keys_literal_fused_multiq_kernel_warp_out_w32_sb2ILi14EEvPKyPKfiiS1_S3_iiiiiPKxS5_fiPf_param_6,
	.param .u32 _Z67popcount_weighted_keys_literal_fused_multiq_kernel_warp_out_w32_sb2ILi14EEvPKyPKfiiS1_S3_iiiiiPKxS5_fiPf_param_7,
	.param .u32 _Z67popcount_weighted_keys_literal_fused_multiq_kernel_warp_out_w32_sb2ILi14EEvPKyPKfiiS1_S3_iiiiiPKxS5_fiPf_param_8,
	.param .u32 _Z67popcount_weighted_keys_literal_fused_multiq_kernel_warp_out_w32_sb2ILi14EEvPKyPKfiiS1_S3_iiiiiPKxS5_fiPf_param_9,
	.param .u32 _Z67popcount_weighted_keys_literal_fused_multiq_kernel_warp_out_w32_sb2ILi14EEvPKyPKfiiS1_S3_iiiiiPKxS5_fiPf_param_10,
	.param .u64 .ptr .align 1 _Z67popcount_weighted_keys_literal_fused_multiq_kernel_warp_out_w32_sb2ILi14EEvPKyPKfiiS1_S3_iiiiiPKxS5_fiPf_param_11,
	.param .u64 .ptr .align 1 _Z67popcount_weighted_keys_literal_fused_multiq_kernel_warp_out_w32_sb2ILi14EEvPKyPKfiiS1_S3_iiiiiPKxS5_fiPf_param_12,
	.param .f32 _Z67popcount_weighted_keys_literal_fused_multiq_kernel_warp_out_w32_sb2ILi14EEvPKyPKfiiS1_S3_iiiiiPKxS5_fiPf_param_13,
	.param .u32 _Z67popcount_weighted_keys_literal_fused_multiq_kernel_warp_out_w32_sb2ILi14EEvPKyPKfiiS1_S3_iiiiiPKxS5_fiPf_param_14,
	.param .u64 .ptr .align 1 _Z67popcount_weighted_keys_literal_fused_multiq_kernel_warp_out_w32_sb2ILi14EEvPKyPKfiiS1_S3_iiiiiPKxS5_fiPf_param_15
)
{
	.reg .pred 	%p<572>;
	.reg .b32 	%r<709>;
	.reg .b32 	%f<2666>;
	.reg .b64 	%rd<781>;

	ld.param.u32 	%r89, [_Z67popcount_weighted_keys_literal_fused_multiq_kernel_warp_out_w32_sb2ILi14EEvPKyPKfiiS1_S3_iiiiiPKxS5_fiPf_param_2];
	ld.param.u64 	%rd149, [_Z67popcount_weighted_keys_literal_fused_multiq_kernel_warp_out_w32_sb2ILi14EEvPKyPKfiiS1_S3_iiiiiPKxS5_fiPf_param_4];
	ld.param.u64 	%rd150, [_Z67popcount_weighted_keys_literal_fused_multiq_kernel_warp_out_w32_sb2ILi14EEvPKyPKfiiS1_S3_iiiiiPKxS5_fiPf_param_5];
	ld.param.u32 	%r90, [_Z67popcount_weighted_keys_literal_fused_multiq_kernel_warp_out_w32_sb2ILi14EEvPKyPKfiiS1_S3_iiiiiPKxS5_fiPf_param_7];
	ld.param.u32 	%r91, [_Z67popcount_weighted_keys_literal_fused_multiq_kernel_warp_out_w32_sb2ILi14EEvPKyPKfiiS1_S3_iiiiiPKxS5_fiPf_param_8];
	ld.param.u32 	%r94, [_Z67popcount_weighted_keys_literal_fused_multiq_kernel_warp_out_w32_sb2ILi14EEvPKyPKfiiS1_S3_iiiiiPKxS5_fiPf_param_9];
	ld.param.u32 	%r92, [_Z67popcount_weighted_keys_literal_fused_multiq_kernel_warp_out_w32_sb2ILi14EEvPKyPKfiiS1_S3_iiiiiPKxS5_fiPf_param_10];
	ld.param.u64 	%rd151, [_Z67popcount_weighted_keys_literal_fused_multiq_kernel_warp_out_w32_sb2ILi14EEvPKyPKfiiS1_S3_iiiiiPKxS5_fiPf_param_11];
	ld.param.f32 	%f1102, [_Z67popcount_weighted_keys_literal_fused_multiq_kernel_warp_out_w32_sb2ILi14EEvPKyPKfiiS1_S3_iiiiiPKxS5_fiPf_param_13];
	ld.param.u32 	%r93, [_Z67popcount_weighted_keys_literal_fused_multiq_kernel_warp_out_w32_sb2ILi14EEvPKyPKfiiS1_S3_iiiiiPKxS5_fiPf_param_14];
	ld.param.u64 	%rd153, [_Z67popcount_weighted_keys_literal_fused_multiq_kernel_warp_out_w32_sb2ILi14EEvPKyPKfiiS1_S3_iiiiiPKxS5_fiPf_param_15];
	cvta.to.global.u64 	%rd1, %rd153;
	mov.u32 	%r95, %ctaid.x;
	mov.u32 	%r96, %ctaid.y;
	max.s32 	%r1, %r94, 1;
	max.s32 	%r2, %r92, 1;
	mul.lo.s32 	%r3, %r1, %r96;
	mul.lo.s32 	%r4, %r2, %r95;
	setp.ge.s32 	%p2, %r3, %r91;
	@%p2 bra 	$L__BB35_1046;
	mov.u32 	%r5, %tid.x;
	and.b32  	%r6, %r5, 31;
	shl.b32 	%r98, %r89, 8;
	mov.u32 	%r99, shmem$1;
	add.s32 	%r7, %r99, %r98;
	mad.lo.s32 	%r8, %r2, 3584, %r7;
	shl.b32 	%r100, %r89, 2;
	add.s32 	%r9, %r8, %r100;
	mov.u32 	%r10, %ntid.x;
	add.s32 	%r11, %r5, %r10;
	max.u32 	%r101, %r11, 448;
	setp.lt.u32 	%p3, %r11, 448;
	selp.u32 	%r102, 1, 0, %p3;
	add.s32 	%r103, %r11, %r102;
	sub.s32 	%r104, %r101, %r103;
	div.u32 	%r105, %r104, %r10;
	add.s32 	%r12, %r105, %r102;
	max.u32 	%r106, %r11, 14;
	setp.lt.u32 	%p4, %r11, 14;
	selp.u32 	%r107, 1, 0, %p4;
	add.s32 	%r108, %r11, %r107;
	sub.s32 	%r109, %r106, %r108;
	div.u32 	%r110, %r109, %r10;
	add.s32 	%r13, %r110, %r107;
	and.b32  	%r14, %r12, 3;
	add.s32 	%r15, %r11, %r10;
	add.s32 	%r16, %r15, %r10;
	and.b32  	%r17, %r13, 3;
	mov.b32 	%r681, 0;
$L__BB35_2:
	add.s32 	%r19, %r681, %r4;
	setp.ge.s32 	%p5, %r19, %r90;
	@%p5 bra 	$L__BB35_16;
	setp.gt.u32 	%p6, %r5, 447;
	cvt.u64.u32 	%rd2, %r19;
	@%p6 bra 	$L__BB35_9;
	mad.lo.s64 	%rd3, %rd2, 3584, %rd149;
	setp.eq.s32 	%p7, %r14, 3;
	mul.lo.s32 	%r20, %r681, 448;
	mov.u32 	%r682, %r5;
	@%p7 bra 	$L__BB35_8;
	setp.eq.s32 	%p8, %r14, 0;
	mul.wide.u32 	%rd156, %r5, 8;
	add.s64 	%rd155, %rd3, %rd156;
	// begin inline asm
	ld.global.nc.u64 %rd154, [%rd155];
	// end inline asm
	add.s32 	%r111, %r5, %r20;
	shl.b32 	%r112, %r111, 3;
	add.s32 	%r21, %r7, %r112;
	st.shared.u64 	[%r21], %rd154;
	mov.u32 	%r682, %r11;
	@%p8 bra 	$L__BB35_8;
	setp.eq.s32 	%p9, %r14, 1;
	mul.wide.s32 	%rd159, %r10, 8;
	add.s64 	%rd158, %rd155, %rd159;
	// begin inline asm
	ld.global.nc.u64 %rd157, [%rd158];
	// end inline asm
	shl.b32 	%r22, %r10, 3;
	add.s32 	%r23, %r21, %r22;
	st.shared.u64 	[%r23], %rd157;
	mov.u32 	%r682, %r15;
	@%p9 bra 	$L__BB35_8;
	add.s64 	%rd161, %rd158, %rd159;
	// begin inline asm
	ld.global.nc.u64 %rd160, [%rd161];
	// end inline asm
	add.s32 	%r113, %r23, %r22;
	st.shared.u64 	[%r113], %rd160;
	mov.u32 	%r682, %r16;
$L__BB35_8:
	setp.lt.u32 	%p10, %r12, 3;
	@%p10 bra 	$L__BB35_9;
	bra.uni 	$L__BB35_1047;
$L__BB35_9:
	setp.gt.u32 	%p12, %r5, 13;
	@%p12 bra 	$L__BB35_16;
	mad.lo.s64 	%rd6, %rd2, 56, %rd150;
	setp.eq.s32 	%p13, %r17, 3;
	mul.lo.s32 	%r25, %r681, 14;
	mov.u32 	%r683, %r5;
	@%p13 bra 	$L__BB35_14;
	setp.eq.s32 	%p14, %r17, 0;
	mul.wide.u32 	%rd176, %r5, 4;
	add.s64 	%rd175, %rd6, %rd176;
	// begin inline asm
	ld.global.nc.f32 %f1103, [%rd175];
	// end inline asm
	add.s32 	%r124, %r5, %r25;
	shl.b32 	%r125, %r124, 2;
	add.s32 	%r26, %r9, %r125;
	st.shared.f32 	[%r26], %f1103;
	mov.u32 	%r683, %r11;
	@%p14 bra 	$L__BB35_14;
	setp.eq.s32 	%p15, %r17, 1;
	mul.wide.s32 	%rd178, %r10, 4;
	add.s64 	%rd177, %rd175, %rd178;
	// begin inline asm
	ld.global.nc.f32 %f1104, [%rd177];
	// end inline asm
	shl.b32 	%r27, %r10, 2;
	add.s32 	%r28, %r26, %r27;
	st.shared.f32 	[%r28], %f1104;
	mov.u32 	%r683, %r15;
	@%p15 bra 	$L__BB35_14;
	add.s64 	%rd179, %rd177, %rd178;
	// begin inline asm
	ld.global.nc.f32 %f1105, [%rd179];
	// end inline asm
	add.s32 	%r126, %r28, %r27;
	st.shared.f32 	[%r126], %f1105;
	mov.u32 	%r683, %r16;
$L__BB35_14:
	setp.lt.u32 	%p16, %r13, 3;
	@%p16 bra 	$L__BB35_16;
$L__BB35_15:
	mul.wide.u32 	%rd185, %r683, 4;
	add.s64 	%rd181, %rd6, %rd185;
	// begin inline asm
	ld.global.nc.f32 %f1106, [%rd181];
	// end inline asm
	add.s32 	%r127, %r683, %r25;
	shl.b32 	%r128, %r127, 2;
	add.s32 	%r129, %r9, %r128;
	st.shared.f32 	[%r129], %f1106;
	add.s32 	%r130, %r683, %r10;
	mul.wide.u32 	%rd186, %r130, 4;
	add.s64 	%rd182, %rd6, %rd186;
	// begin inline asm
	ld.global.nc.f32 %f1107, [%rd182];
	// end inline asm
	shl.b32 	%r131, %r10, 2;
	add.s32 	%r132, %r129, %r131;
	st.shared.f32 	[%r132], %f1107;
	add.s32 	%r133, %r130, %r10;
	mul.wide.u32 	%rd187, %r133, 4;
	add.s64 	%rd183, %rd6, %rd187;
	// begin inline asm
	ld.global.nc.f32 %f1108, [%rd183];
	// end inline asm
	add.s32 	%r134, %r132, %r131;
	st.shared.f32 	[%r134], %f1108;
	add.s32 	%r135, %r133, %r10;
	mul.wide.u32 	%rd188, %r135, 4;
	add.s64 	%rd184, %rd6, %rd188;
	// begin inline asm
	ld.global.nc.f32 %f1109, [%rd184];
	// end inline asm
	add.s32 	%r136, %r134, %r131;
	st.shared.f32 	[%r136], %f1109;
	add.s32 	%r683, %r135, %r10;
	setp.lt.u32 	%p17, %r683, 14;
	@%p17 bra 	$L__BB35_15;
$L__BB35_16:
	add.s32 	%r681, %r681, 1;
	setp.ne.s32 	%p18, %r681, %r2;
	@%p18 bra 	$L__BB35_2;
	bar.sync 	0;
	shl.b32 	%r35, %r89, 5;
	shr.u32 	%r138, %r5, 4;
	and.b32  	%r36, %r138, 62;
	or.b32  	%r37, %r36, 1;
	setp.lt.u32 	%p19, %r36, %r2;
	setp.gt.s32 	%p20, %r92, %r37;
	add.s32 	%r140, %r4, %r36;
	or.pred  	%p1, %p19, %p20;
	mul.wide.u32 	%rd190, %r140, 8;
	add.s64 	%rd9, %rd151, %rd190;
	mul.lo.s32 	%r141, %r36, 448;
	or.b32  	%r142, %r141, %r6;
	shl.b32 	%r143, %r142, 3;
	add.s32 	%r38, %r7, %r143;
	shl.b32 	%r144, %r6, 3;
	add.s32 	%r39, %r99, %r144;
	cvt.s64.s32 	%rd10, %r93;
	mad.lo.s32 	%r40, %r36, 56, %r9;
	neg.s32 	%r41, %r89;
	mov.b32 	%r686, 0;
$L__BB35_18:
	add.s32 	%r43, %r686, %r3;
	setp.ge.s32 	%p21, %r43, %r91;
	@%p21 bra 	$L__BB35_1046;
	ld.param.u64 	%rd694, [_Z67popcount_weighted_keys_literal_fused_multiq_kernel_warp_out_w32_sb2ILi14EEvPKyPKfiiS1_S3_iiiiiPKxS5_fiPf_param_12];
	setp.ge.s32 	%p22, %r5, %r35;
	cvt.u64.u32 	%rd193, %r43;
	mul.wide.u32 	%rd194, %r43, 8;
	add.s64 	%rd192, %rd694, %rd194;
	// begin inline asm
	ld.global.nc.s64 %rd191, [%rd192];
	// end inline asm
	cvt.s64.s32 	%rd195, %r89;
	mul.lo.s64 	%rd40, %rd193, %rd195;
	@%p22 bra 	$L__BB35_22;
	ld.param.u64 	%rd692, [_Z67popcount_weighted_keys_literal_fused_multiq_kernel_warp_out_w32_sb2ILi14EEvPKyPKfiiS1_S3_iiiiiPKxS5_fiPf_param_0];
	shl.b64 	%rd196, %rd40, 8;
	add.s64 	%rd41, %rd692, %rd196;
	mov.u32 	%r687, %r5;
$L__BB35_21:
	mul.wide.s32 	%rd199, %r687, 8;
	add.s64 	%rd198, %rd41, %rd199;
	// begin inline asm
	ld.global.nc.u64 %rd197, [%rd198];
	// end inline asm
	shl.b32 	%r146, %r687, 3;
	mov.u32 	%r147, shmem$1;
	add.s32 	%r148, %r147, %r146;
	st.shared.u64 	[%r148], %rd197;
	add.s32 	%r687, %r687, %r10;
	setp.lt.s32 	%p23, %r687, %r35;
	@%p23 bra 	$L__BB35_21;
$L__BB35_22:
	setp.ge.s32 	%p24, %r5, %r89;
	mov.u32 	%r688, %r5;
	@%p24 bra 	$L__BB35_24;
$L__BB35_23:
	ld.param.u64 	%rd693, [_Z67popcount_weighted_keys_literal_fused_multiq_kernel_warp_out_w32_sb2ILi14EEvPKyPKfiiS1_S3_iiiiiPKxS5_fiPf_param_1];
	cvt.s64.s32 	%rd201, %r688;
	add.s64 	%rd202, %rd40, %rd201;
	shl.b64 	%rd203, %rd202, 2;
	add.s64 	%rd200, %rd693, %rd203;
	// begin inline asm
	ld.global.nc.f32 %f1111, [%rd200];
	// end inline asm
	shl.b32 	%r149, %r688, 2;
	add.s32 	%r150, %r8, %r149;
	st.shared.f32 	[%r150], %f1111;
	add.s32 	%r688, %r688, %r10;
	setp.lt.s32 	%p25, %r688, %r89;
	@%p25 bra 	$L__BB35_23;
$L__BB35_24:
	bar.sync 	0;
	@%p1 bra 	$L__BB35_26;
	bar.sync 	0;
	bra.uni 	$L__BB35_1045;
$L__BB35_26:
	setp.ge.u32 	%p26, %r36, %r2;
	mov.b64 	%rd723, 0;
	@%p26 bra 	$L__BB35_28;
	// begin inline asm
	ld.global.nc.s64 %rd723, [%rd9];
	// end inline asm
$L__BB35_28:
	setp.le.s32 	%p27, %r92, %r37;
	mov.b64 	%rd724, 0;
	@%p27 bra 	$L__BB35_30;
	add.s64 	%rd209, %rd9, 8;
	// begin inline asm
	ld.global.nc.s64 %rd724, [%rd209];
	// end inline asm
$L__BB35_30:
	@%p26 bra 	$L__BB35_32;
	ld.shared.f32 	%f2101, [%r40];
	ld.shared.u64 	%rd708, [%r38];
	ld.shared.f32 	%f2100, [%r40+4];
	ld.shared.u64 	%rd707, [%r38+256];
	ld.shared.f32 	%f2099, [%r40+8];
	ld.shared.u64 	%rd706, [%r38+512];
	ld.shared.f32 	%f2098, [%r40+12];
	ld.shared.u64 	%rd705, [%r38+768];
	ld.shared.f32 	%f2097, [%r40+16];
	ld.shared.u64 	%rd704, [%r38+1024];
	ld.shared.f32 	%f2096, [%r40+20];
	ld.shared.u64 	%rd703, [%r38+1280];
	ld.shared.f32 	%f2095, [%r40+24];
	ld.shared.u64 	%rd702, [%r38+1536];
	ld.shared.f32 	%f2094, [%r40+28];
	ld.shared.u64 	%rd701, [%r38+1792];
	ld.shared.f32 	%f2093, [%r40+32];
	ld.shared.u64 	%rd700, [%r38+2048];
	ld.shared.f32 	%f2092, [%r40+36];
	ld.shared.u64 	%rd699, [%r38+2304];
	ld.shared.f32 	%f2091, [%r40+40];
	ld.shared.u64 	%rd698, [%r38+2560];
	ld.shared.f32 	%f2090, [%r40+44];
	ld.shared.u64 	%rd697, [%r38+2816];
	ld.shared.f32 	%f2089, [%r40+48];
	ld.shared.u64 	%rd696, [%r38+3072];
	ld.shared.f32 	%f2088, [%r40+52];
	ld.shared.u64 	%rd695, [%r38+3328];
$L__BB35_32:
	@%p27 bra 	$L__BB35_34;
	ld.shared.f32 	%f2115, [%r40+56];
	ld.shared.u64 	%rd722, [%r38+3584];
	ld.shared.f32 	%f2114, [%r40+60];
	ld.shared.u64 	%rd721, [%r38+3840];
	ld.shared.f32 	%f2113, [%r40+64];
	ld.shared.u64 	%rd720, [%r38+4096];
	ld.shared.f32 	%f2112, [%r40+68];
	ld.shared.u64 	%rd719, [%r38+4352];
	ld.shared.f32 	%f2111, [%r40+72];
	ld.shared.u64 	%rd718, [%r38+4608];
	ld.shared.f32 	%f2110, [%r40+76];
	ld.shared.u64 	%rd717, [%r38+4864];
	ld.shared.f32 	%f2109, [%r40+80];
	ld.shared.u64 	%rd716, [%r38+5120];
	ld.shared.f32 	%f2108, [%r40+84];
	ld.shared.u64 	%rd715, [%r38+5376];
	ld.shared.f32 	%f2107, [%r40+88];
	ld.shared.u64 	%rd714, [%r38+5632];
	ld.shared.f32 	%f2106, [%r40+92];
	ld.shared.u64 	%rd713, [%r38+5888];
	ld.shared.f32 	%f2105, [%r40+96];
	ld.shared.u64 	%rd712, [%r38+6144];
	ld.shared.f32 	%f2104, [%r40+100];
	ld.shared.u64 	%rd711, [%r38+6400];
	ld.shared.f32 	%f2103, [%r40+104];
	ld.shared.u64 	%rd710, [%r38+6656];
	ld.shared.f32 	%f2102, [%r40+108];
	ld.shared.u64 	%rd709, [%r38+6912];
$L__BB35_34:
	setp.lt.s32 	%p30, %r89, 17;
	@%p30 bra 	$L__BB35_95;
	mov.f32 	%f1112, 0f00000000;
	mov.u32 	%r705, %r8;
	mov.u32 	%r706, %r41;
	mov.u32 	%r707, %r39;
	mov.f32 	%f2201, %f1112;
	mov.f32 	%f2608, %f1112;
$L__BB35_36:
	setp.ne.s32 	%p31, %r6, 0;
	mov.b32 	%r708, 0;
	@%p31 bra 	$L__BB35_38;
	ld.shared.u32 	%r708, [%r705];
$L__BB35_38:
	shfl.sync.idx.b32	%r152|%p33, %r708, 0, 31, -1;
	mov.b32 	%f1013, %r152;
	ld.shared.u64 	%rd118, [%r707];
	add.s32 	%r707, %r707, 256;
	@%p26 bra 	$L__BB35_40;
	and.b64  	%rd210, %rd708, %rd118;
	popc.b64 	%r153, %rd210;
	cvt.rn.f32.u32 	%f1113, %r153;
	mul.f32 	%f1114, %f1013, %f1113;
	fma.rn.f32 	%f2608, %f2101, %f1114, %f2608;
$L__BB35_40:
	@%p27 bra 	$L__BB35_42;
	and.b64  	%rd211, %rd722, %rd118;
	popc.b64 	%r154, %rd211;
	cvt.rn.f32.u32 	%f1115, %r154;
	mul.f32 	%f1116, %f1013, %f1115;
	fma.rn.f32 	%f2201, %f2115, %f1116, %f2201;
$L__BB35_42:
	@%p26 bra 	$L__BB35_44;
	and.b64  	%rd212, %rd707, %rd118;
	popc.b64 	%r155, %rd212;
	cvt.rn.f32.u32 	%f1117, %r155;
	mul.f32 	%f1118, %f1013, %f1117;
	fma.rn.f32 	%f2608, %f2100, %f1118, %f2608;
$L__BB35_44:
	@%p27 bra 	$L__BB35_46;
	and.b64  	%rd213, %rd721, %rd118;
	popc.b64 	%r156, %rd213;
	cvt.rn.f32.u32 	%f1119, %r156;
	mul.f32 	%f1120, %f1013, %f1119;
	fma.rn.f32 	%f2201, %f2114, %f1120, %f2201;
$L__BB35_46:
	@%p26 bra 	$L__BB35_48;
	and.b64  	%rd214, %rd706, %rd118;
	popc.b64 	%r157, %rd214;
	cvt.rn.f32.u32 	%f1121, %r157;
	mul.f32 	%f1122, %f1013, %f1121;
	fma.rn.f32 	%f2608, %f2099, %f1122, %f2608;
$L__BB35_48:
	@%p27 bra 	$L__BB35_50;
	and.b64  	%rd215, %rd720, %rd118;
	popc.b64 	%r158, %rd215;
	cvt.rn.f32.u32 	%f1123, %r158;
	mul.f32 	%f1124, %f1013, %f1123;
	fma.rn.f32 	%f2201, %f2113, %f1124, %f2201;
$L__BB35_50:
	@%p26 bra 	$L__BB35_52;
	and.b64  	%rd216, %rd705, %rd118;
	popc.b64 	%r159, %rd216;
	cvt.rn.f32.u32 	%f1125, %r159;
	mul.f32 	%f1126, %f1013, %f1125;
	fma.rn.f32 	%f2608, %f2098, %f1126, %f2608;
$L__BB35_52:
	@%p27 bra 	$L__BB35_54;
	and.b64  	%rd217, %rd719, %rd118;
	popc.b64 	%r160, %rd217;
	cvt.rn.f32.u32 	%f1127, %r160;
	mul.f32 	%f1128, %f1013, %f1127;
	fma.rn.f32 	%f2201, %f2112, %f1128, %f2201;
$L__BB35_54:
	@%p26 bra 	$L__BB35_56;
	and.b64  	%rd218, %rd704, %rd118;
	popc.b64 	%r161, %rd218;
	cvt.rn.f32.u32 	%f1129, %r161;
	mul.f32 	%f1130, %f1013, %f1129;
	fma.rn.f32 	%f2608, %f2097, %f1130, %f2608;
$L__BB35_56:
	@%p27 bra 	$L__BB35_58;
	and.b64  	%rd219, %rd718, %rd118;
	popc.b64 	%r162, %rd219;
	cvt.rn.f32.u32 	%f1131, %r162;
	mul.f32 	%f1132, %f1013, %f1131;
	fma.rn.f32 	%f2201, %f2111, %f1132, %f2201;
$L__BB35_58:
	@%p26 bra 	$L__BB35_60;
	and.b64  	%rd220, %rd703, %rd118;
	popc.b64 	%r163, %rd220;
	cvt.rn.f32.u32 	%f1133, %r163;
	mul.f32 	%f1134, %f1013, %f1133;
	fma.rn.f32 	%f2608, %f2096, %f1134, %f2608;
$L__BB35_60:
	@%p27 bra 	$L__BB35_62;
	and.b64  	%rd221, %rd717, %rd118;
	popc.b64 	%r164, %rd221;
	cvt.rn.f32.u32 	%f1135, %r164;
	mul.f32 	%f1136, %f1013, %f1135;
	fma.rn.f32 	%f2201, %f2110, %f1136, %f2201;
$L__BB35_62:
	@%p26 bra 	$L__BB35_64;
	and.b64  	%rd222, %rd702, %rd118;
	popc.b64 	%r165, %rd222;
	cvt.rn.f32.u32 	%f1137, %r165;
	mul.f32 	%f1138, %f1013, %f1137;
	fma.rn.f32 	%f2608, %f2095, %f1138, %f2608;
$L__BB35_64:
	@%p27 bra 	$L__BB35_66;
	and.b64  	%rd223, %rd716, %rd118;
	popc.b64 	%r166, %rd223;
	cvt.rn.f32.u32 	%f1139, %r166;
	mul.f32 	%f1140, %f1013, %f1139;
	fma.rn.f32 	%f2201, %f2109, %f1140, %f2201;
$L__BB35_66:
	@%p26 bra 	$L__BB35_68;
	and.b64  	%rd224, %rd701, %rd118;
	popc.b64 	%r167, %rd224;
	cvt.rn.f32.u32 	%f1141, %r167;
	mul.f32 	%f1142, %f1013, %f1141;
	fma.rn.f32 	%f2608, %f2094, %f1142, %f2608;
$L__BB35_68:
	@%p27 bra 	$L__BB35_70;
	and.b64  	%rd225, %rd715, %rd118;
	popc.b64 	%r168, %rd225;
	cvt.rn.f32.u32 	%f1143, %r168;
	mul.f32 	%f1144, %f1013, %f1143;
	fma.rn.f32 	%f2201, %f2108, %f1144, %f2201;
$L__BB35_70:
	@%p26 bra 	$L__BB35_72;
	and.b64  	%rd226, %rd700, %rd118;
	popc.b64 	%r169, %rd226;
	cvt.rn.f32.u32 	%f1145, %r169;
	mul.f32 	%f1146, %f1013, %f1145;
	fma.rn.f32 	%f2608, %f2093, %f1146, %f2608;
$L__BB35_72:
	@%p27 bra 	$L__BB35_74;
	and.b64  	%rd227, %rd714, %rd118;
	popc.b64 	%r170, %rd227;
	cvt.rn.f32.u32 	%f1147, %r170;
	mul.f32 	%f1148, %f1013, %f1147;
	fma.rn.f32 	%f2201, %f2107, %f1148, %f2201;
$L__BB35_74:
	@%p26 bra 	$L__BB35_76;
	and.b64  	%rd228, %rd699, %rd118;
	popc.b64 	%r171, %rd228;
	cvt.rn.f32.u32 	%f1149, %r171;
	mul.f32 	%f1150, %f1013, %f1149;
	fma.rn.f32 	%f2608, %f2092, %f1150, %f2608;
$L__BB35_76:
	@%p27 bra 	$L__BB35_78;
	and.b64  	%rd229, %rd713, %rd118;
	popc.b64 	%r172, %rd229;
	cvt.rn.f32.u32 	%f1151, %r172;
	mul.f32 	%f1152, %f1013, %f1151;
	fma.rn.f32 	%f2201, %f2106, %f1152, %f2201;
$L__BB35_78:
	@%p26 bra 	$L__BB35_80;
	and.b64  	%rd230, %rd698, %rd118;
	popc.b64 	%r173, %rd230;
	cvt.rn.f32.u32 	%f1153, %r173;
	mul.f32 	%f1154, %f1013, %f1153;
	fma.rn.f32 	%f2608, %f2091, %f1154, %f2608;
$L__BB35_80:
	@%p27 bra 	$L__BB35_82;
	and.b64  	%rd231, %rd712, %rd118;
	popc.b64 	%r174, %rd231;
	cvt.rn.f32.u32 	%f1155, %r174;
	mul.f32 	%f1156, %f1013, %f1155;
	fma.rn.f32 	%f2201, %f2105, %f1156, %f2201;
$L__BB35_82:
	@%p26 bra 	$L__BB35_84;
	and.b64  	%rd232, %rd697, %rd118;
	popc.b64 	%r175, %rd232;
	cvt.rn.f32.u32 	%f1157, %r175;
	mul.f32 	%f1158, %f1013, %f1157;
	fma.rn.f32 	%f2608, %f2090, %f1158, %f2608;
$L__BB35_84:
	@%p27 bra 	$L__BB35_86;
	and.b64  	%rd233, %rd711, %rd118;
	popc.b64 	%r176, %rd233;
	cvt.rn.f32.u32 	%f1159, %r176;
	mul.f32 	%f1160, %f1013, %f1159;
	fma.rn.f32 	%f2201, %f2104, %f1160, %f2201;
$L__BB35_86:
	@%p26 bra 	$L__BB35_88;
	and.b64  	%rd234, %rd696, %rd118;
	popc.b64 	%r177, %rd234;
	cvt.rn.f32.u32 	%f1161, %r177;
	mul.f32 	%f1162, %f1013, %f1161;
	fma.rn.f32 	%f2608, %f2089, %f1162, %f2608;
$L__BB35_88:
	@%p27 bra 	$L__BB35_90;
	and.b64  	%rd235, %rd710, %rd118;
	popc.b64 	%r178, %rd235;
	cvt.rn.f32.u32 	%f1163, %r178;
	mul.f32 	%f1164, %f1013, %f1163;
	fma.rn.f32 	%f2201, %f2103, %f1164, %f2201;
$L__BB35_90:
	@%p26 bra 	$L__BB35_92;
	and.b64  	%rd236, %rd695, %rd118;
	popc.b64 	%r179, %rd236;
	cvt.rn.f32.u32 	%f1165, %r179;
	mul.f32 	%f1166, %f1013, %f1165;
	fma.rn.f32 	%f2608, %f2088, %f1166, %f2608;
$L__BB35_92:
	@%p27 bra 	$L__BB35_94;
	and.b64  	%rd237, %rd709, %rd118;
	popc.b64 	%r180, %rd237;
	cvt.rn.f32.u32 	%f1167, %r180;
	mul.f32 	%f1168, %f1013, %f1167;
	fma.rn.f32 	%f2201, %f2102, %f1168, %f2201;
$L__BB35_94:
	add.s32 	%r706, %r706, 1;
	setp.ne.s32 	%p61, %r706, 0;
	add.s32 	%r705, %r705, 4;
	@%p61 bra 	$L__BB35_36;
	bra.uni 	$L__BB35_1039;
$L__BB35_95:
	setp.lt.s32 	%p62, %r89, 1;
	mov.f32 	%f1169, 0f00000000;
	mov.f32 	%f2608, %f1169;
	mov.f32 	%f2201, %f1169;
	@%p62 bra 	$L__BB35_154;
	setp.ne.s32 	%p63, %r6, 0;
	mov.b32 	%r689, 0;
	@%p63 bra 	$L__BB35_98;
	ld.shared.u32 	%r689, [%r8];
$L__BB35_98:
	shfl.sync.idx.b32	%r182|%p65, %r689, 0, 31, -1;
	mov.b32 	%f85, %r182;
	ld.shared.u64 	%rd102, [%r39];
	mov.f32 	%f2608, 0f00000000;
	@%p26 bra 	$L__BB35_100;
	and.b64  	%rd238, %rd708, %rd102;
	popc.b64 	%r183, %rd238;
	cvt.rn.f32.u32 	%f1171, %r183;
	mul.f32 	%f1172, %f85, %f1171;
	fma.rn.f32 	%f86, %f2101, %f1172, 0f00000000;
	mov.f32 	%f2608, %f86;
$L__BB35_100:
	mov.f32 	%f2201, 0f00000000;
	@%p27 bra 	$L__BB35_102;
	and.b64  	%rd239, %rd722, %rd102;
	popc.b64 	%r184, %rd239;
	cvt.rn.f32.u32 	%f1174, %r184;
	mul.f32 	%f1175, %f85, %f1174;
	fma.rn.f32 	%f88, %f2115, %f1175, 0f00000000;
	mov.f32 	%f2201, %f88;
$L__BB35_102:
	@%p26 bra 	$L__BB35_104;
	and.b64  	%rd240, %rd707, %rd102;
	popc.b64 	%r185, %rd240;
	cvt.rn.f32.u32 	%f1176, %r185;
	mul.f32 	%f1177, %f85, %f1176;
	fma.rn.f32 	%f90, %f2100, %f1177, %f2608;
	mov.f32 	%f2608, %f90;
$L__BB35_104:
	@%p27 bra 	$L__BB35_106;
	and.b64  	%rd241, %rd721, %rd102;
	popc.b64 	%r186, %rd241;
	cvt.rn.f32.u32 	%f1178, %r186;
	mul.f32 	%f1179, %f85, %f1178;
	fma.rn.f32 	%f92, %f2114, %f1179, %f2201;
	mov.f32 	%f2201, %f92;
$L__BB35_106:
	@%p26 bra 	$L__BB35_108;
	and.b64  	%rd242, %rd706, %rd102;
	popc.b64 	%r187, %rd242;
	cvt.rn.f32.u32 	%f1180, %r187;
	mul.f32 	%f1181, %f85, %f1180;
	fma.rn.f32 	%f94, %f2099, %f1181, %f2608;
	mov.f32 	%f2608, %f94;
$L__BB35_108:
	@%p27 bra 	$L__BB35_110;
	and.b64  	%rd243, %rd720, %rd102;
	popc.b64 	%r188, %rd243;
	cvt.rn.f32.u32 	%f1182, %r188;
	mul.f32 	%f1183, %f85, %f1182;
	fma.rn.f32 	%f96, %f2113, %f1183, %f2201;
	mov.f32 	%f2201, %f96;
$L__BB35_110:
	@%p26 bra 	$L__BB35_112;
	and.b64  	%rd244, %rd705, %rd102;
	popc.b64 	%r189, %rd244;
	cvt.rn.f32.u32 	%f1184, %r189;
	mul.f32 	%f1185, %f85, %f1184;
	fma.rn.f32 	%f98, %f2098, %f1185, %f2608;
	mov.f32 	%f2608, %f98;
$L__BB35_112:
	@%p27 bra 	$L__BB35_114;
	and.b64  	%rd245, %rd719, %rd102;
	popc.b64 	%r190, %rd245;
	cvt.rn.f32.u32 	%f1186, %r190;
	mul.f32 	%f1187, %f85, %f1186;
	fma.rn.f32 	%f100, %f2112, %f1187, %f2201;
	mov.f32 	%f2201, %f100;
$L__BB35_114:
	@%p26 bra 	$L__BB35_116;
	and.b64  	%rd246, %rd704, %rd102;
	popc.b64 	%r191, %rd246;
	cvt.rn.f32.u32 	%f1188, %r191;
	mul.f32 	%f1189, %f85, %f1188;
	fma.rn.f32 	%f102, %f2097, %f1189, %f2608;
	mov.f32 	%f2608, %f102;
$L__BB35_116:
	@%p27 bra 	$L__BB35_118;
	and.b64  	%rd247, %rd718, %rd102;
	popc.b64 	%r192, %rd247;
	cvt.rn.f32.u32 	%f1190, %r192;
	mul.f32 	%f1191, %f85, %f1190;
	fma.rn.f32 	%f104, %f2111, %f1191, %f2201;
	mov.f32 	%f2201, %f104;
$L__BB35_118:
	@%p26 bra 	$L__BB35_120;
	and.b64  	%rd248, %rd703, %rd102;
	popc.b64 	%r193, %rd248;
	cvt.rn.f32.u32 	%f1192, %r193;
	mul.f32 	%f1193, %f85, %f1192;
	fma.rn.f32 	%f106, %f2096, %f1193, %f2608;
	mov.f32 	%f2608, %f106;
$L__BB35_120:
	@%p27 bra 	$L__BB35_122;
	and.b64  	%rd249, %rd717, %rd102;
	popc.b64 	%r194, %rd249;
	cvt.rn.f32.u32 	%f1194, %r194;
	mul.f32 	%f1195, %f85, %f1194;
	fma.rn.f32 	%f108, %f2110, %f1195, %f2201;
	mov.f32 	%f2201, %f108;
$L__BB35_122:
	@%p26 bra 	$L__BB35_124;
	and.b64  	%rd250, %rd702, %rd102;
	popc.b64 	%r195, %rd250;
	cvt.rn.f32.u32 	%f1196, %r195;
	mul.f32 	%f1197, %f85, %f1196;
	fma.rn.f32 	%f110, %f2095, %f1197, %f2608;
	mov.f32 	%f2608, %f110;
$L__BB35_124:
	@%p27 bra 	$L__BB35_126;
	and.b64  	%rd251, %rd716, %rd102;
	popc.b64 	%r196, %rd251;
	cvt.rn.f32.u32 	%f1198, %r196;
	mul.f32 	%f1199, %f85, %f1198;
	fma.rn.f32 	%f112, %f2109, %f1199, %f2201;
	mov.f32 	%f2201, %f112;
$L__BB35_126:
	@%p26 bra 	$L__BB35_128;
	and.b64  	%rd252, %rd701, %rd102;
	popc.b64 	%r197, %rd252;
	cvt.rn.f32.u32 	%f1200, %r197;
	mul.f32 	%f1201, %f85, %f1200;
	fma.rn.f32 	%f114, %f2094, %f1201, %f2608;
	mov.f32 	%f2608, %f114;
$L__BB35_128:
	@%p27 bra 	$L__BB35_130;
	and.b64  	%rd253, %rd715, %rd102;
	popc.b64 	%r198, %rd253;
	cvt.rn.f32.u32 	%f1202, %r198;
	mul.f32 	%f1203, %f85, %f1202;
	fma.rn.f32 	%f116, %f2108, %f1203, %f2201;
	mov.f32 	%f2201, %f116;
$L__BB35_130:
	@%p26 bra 	$L__BB35_132;
	and.b64  	%rd254, %rd700, %rd102;
	popc.b64 	%r199, %rd254;
	cvt.rn.f32.u32 	%f1204, %r199;
	mul.f32 	%f1205, %f85, %f1204;
	fma.rn.f32 	%f118, %f2093, %f1205, %f2608;
	mov.f32 	%f2608, %f118;
$L__BB35_132:
	@%p27 bra 	$L__BB35_134;
	and.b64  	%rd255, %rd714, %rd102;
	popc.b64 	%r200, %rd255;
	cvt.rn.f32.u32 	%f1206, %r200;
	mul.f32 	%f1207, %f85, %f1206;
	fma.rn.f32 	%f120, %f2107, %f1207, %f2201;
	mov.f32 	%f2201, %f120;
$L__BB35_134:
	@%p26 bra 	$L__BB35_136;
	and.b64  	%rd256, %rd699, %rd102;
	popc.b64 	%r201, %rd256;
	cvt.rn.f32.u32 	%f1208, %r201;
	mul.f32 	%f1209, %f85, %f1208;
	fma.rn.f32 	%f122, %f2092, %f1209, %f2608;
	mov.f32 	%f2608, %f122;
$L__BB35_136:
	@%p27 bra 	$L__BB35_138;
	and.b64  	%rd257, %rd713, %rd102;
	popc.b64 	%r202, %rd257;
	cvt.rn.f32.u32 	%f1210, %r202;
	mul.f32 	%f1211, %f85, %f1210;
	fma.rn.f32 	%f124, %f2106, %f1211, %f2201;
	mov.f32 	%f2201, %f124;
$L__BB35_138:
	@%p26 bra 	$L__BB35_140;
	and.b64  	%rd258, %rd698, %rd102;
	popc.b64 	%r203, %rd258;
	cvt.rn.f32.u32 	%f1212, %r203;
	mul.f32 	%f1213, %f85, %f1212;
	fma.rn.f32 	%f126, %f2091, %f1213, %f2608;
	mov.f32 	%f2608, %f126;
$L__BB35_140:
	@%p27 bra 	$L__BB35_142;
	and.b64  	%rd259, %rd712, %rd102;
	popc.b64 	%r204, %rd259;
	cvt.rn.f32.u32 	%f1214, %r204;
	mul.f32 	%f1215, %f85, %f1214;
	fma.rn.f32 	%f128, %f2105, %f1215, %f2201;
	mov.f32 	%f2201, %f128;
$L__BB35_142:
	@%p26 bra 	$L__BB35_144;
	and.b64  	%rd260, %rd697, %rd102;
	popc.b64 	%r205, %rd260;
	cvt.rn.f32.u32 	%f1216, %r205;
	mul.f32 	%f1217, %f85, %f1216;
	fma.rn.f32 	%f130, %f2090, %f1217, %f2608;
	mov.f32 	%f2608, %f130;
$L__BB35_144:
	@%p27 bra 	$L__BB35_146;
	and.b64  	%rd261, %rd711, %rd102;
	popc.b64 	%r206, %rd261;
	cvt.rn.f32.u32 	%f1218, %r206;
	mul.f32 	%f1219, %f85, %f1218;
	fma.rn.f32 	%f132, %f2104, %f1219, %f2201;
	mov.f32 	%f2201, %f132;
$L__BB35_146:
	@%p26 bra 	$L__BB35_148;
	and.b64  	%rd262, %rd696, %rd102;
	popc.b64 	%r207, %rd262;
	cvt.rn.f32.u32 	%f1220, %r207;
	mul.f32 	%f1221, %f85, %f1220;
	fma.rn.f32 	%f134, %f2089, %f1221, %f2608;
	mov.f32 	%f2608, %f134;
$L__BB35_148:
	@%p27 bra 	$L__BB35_150;
	and.b64  	%rd263, %rd710, %rd102;
	popc.b64 	%r208, %rd263;
	cvt.rn.f32.u32 	%f1222, %r208;
	mul.f32 	%f1223, %f85, %f1222;
	fma.rn.f32 	%f136, %f2103, %f1223, %f2201;
	mov.f32 	%f2201, %f136;
$L__BB35_150:
	@%p26 bra 	$L__BB35_152;
	and.b64  	%rd264, %rd695, %rd102;
	popc.b64 	%r209, %rd264;
	cvt.rn.f32.u32 	%f1224, %r209;
	mul.f32 	%f1225, %f85, %f1224;
	fma.rn.f32 	%f138, %f2088, %f1225, %f2608;
	mov.f32 	%f2608, %f138;
$L__BB35_152:
	@%p27 bra 	$L__BB35_154;
	and.b64  	%rd265, %rd709, %rd102;
	popc.b64 	%r210, %rd265;
	cvt.rn.f32.u32 	%f1226, %r210;
	mul.f32 	%f1227, %f85, %f1226;
	fma.rn.f32 	%f140, %f2102, %f1227, %f2201;
	mov.f32 	%f2201, %f140;
$L__BB35_154:
	setp.lt.s32 	%p93, %r89, 2;
	@%p93 bra 	$L__BB35_213;
	setp.ne.s32 	%p94, %r6, 0;
	mov.b32 	%r690, 0;
	@%p94 bra 	$L__BB35_157;
	ld.shared.u32 	%r690, [%r8+4];
$L__BB35_157:
	shfl.sync.idx.b32	%r212|%p96, %r690, 0, 31, -1;
	mov.b32 	%f143, %r212;
	ld.shared.u64 	%rd103, [%r39+256];
	@%p26 bra 	$L__BB35_159;
	and.b64  	%rd266, %rd708, %rd103;
	popc.b64 	%r213, %rd266;
	cvt.rn.f32.u32 	%f1228, %r213;
	mul.f32 	%f1229, %f143, %f1228;
	fma.rn.f32 	%f144, %f2101, %f1229, %f2608;
	mov.f32 	%f2608, %f144;
$L__BB35_159:
	@%p27 bra 	$L__BB35_161;
	and.b64  	%rd267, %rd722, %rd103;
	popc.b64 	%r214, %rd267;
	cvt.rn.f32.u32 	%f1230, %r214;
	mul.f32 	%f1231, %f143, %f1230;
	fma.rn.f32 	%f146, %f2115, %f1231, %f2201;
	mov.f32 	%f2201, %f146;
$L__BB35_161:
	@%p26 bra 	$L__BB35_163;
	and.b64  	%rd268, %rd707, %rd103;
	popc.b64 	%r215, %rd268;
	cvt.rn.f32.u32 	%f1232, %r215;
	mul.f32 	%f1233, %f143, %f1232;
	fma.rn.f32 	%f148, %f2100, %f1233, %f2608;
	mov.f32 	%f2608, %f148;
$L__BB35_163:
	@%p27 bra 	$L__BB35_165;
	and.b64  	%rd269, %rd721, %rd103;
	popc.b64 	%r216, %rd269;
	cvt.rn.f32.u32 	%f1234, %r216;
	mul.f32 	%f1235, %f143, %f1234;
	fma.rn.f32 	%f150, %f2114, %f1235, %f2201;
	mov.f32 	%f2201, %f150;
$L__BB35_165:
	@%p26 bra 	$L__BB35_167;
	and.b64  	%rd270, %rd706, %rd103;
	popc.b64 	%r217, %rd270;
	cvt.rn.f32.u32 	%f1236, %r217;
	mul.f32 	%f1237, %f143, %f1236;
	fma.rn.f32 	%f152, %f2099, %f1237, %f2608;
	mov.f32 	%f2608, %f152;
$L__BB35_167:
	@%p27 bra 	$L__BB35_169;
	and.b64  	%rd271, %rd720, %rd103;
	popc.b64 	%r218, %rd271;
	cvt.rn.f32.u32 	%f1238, %r218;
	mul.f32 	%f1239, %f143, %f1238;
	fma.rn.f32 	%f154, %f2113, %f1239, %f2201;
	mov.f32 	%f2201, %f154;
$L__BB35_169:
	@%p26 bra 	$L__BB35_171;
	and.b64  	%rd272, %rd705, %rd103;
	popc.b64 	%r219, %rd272;
	cvt.rn.f32.u32 	%f1240, %r219;
	mul.f32 	%f1241, %f143, %f1240;
	fma.rn.f32 	%f156, %f2098, %f1241, %f2608;
	mov.f32 	%f2608, %f156;
$L__BB35_171:
	@%p27 bra 	$L__BB35_173;
	and.b64  	%rd273, %rd719, %rd103;
	popc.b64 	%r220, %rd273;
	cvt.rn.f32.u32 	%f1242, %r220;
	mul.f32 	%f1243, %f143, %f1242;
	fma.rn.f32 	%f158, %f2112, %f1243, %f2201;
	mov.f32 	%f2201, %f158;
$L__BB35_173:
	@%p26 bra 	$L__BB35_175;
	and.b64  	%rd274, %rd704, %rd103;
	popc.b64 	%r221, %rd274;
	cvt.rn.f32.u32 	%f1244, %r221;
	mul.f32 	%f1245, %f143, %f1244;
	fma.rn.f32 	%f160, %f2097, %f1245, %f2608;
	mov.f32 	%f2608, %f160;
$L__BB35_175:
	@%p27 bra 	$L__BB35_177;
	and.b64  	%rd275, %rd718, %rd103;
	popc.b64 	%r222, %rd275;
	cvt.rn.f32.u32 	%f1246, %r222;
	mul.f32 	%f1247, %f143, %f1246;
	fma.rn.f32 	%f162, %f2111, %f1247, %f2201;
	mov.f32 	%f2201, %f162;
$L__BB35_177:
	@%p26 bra 	$L__BB35_179;
	and.b64  	%rd276, %rd703, %rd103;
	popc.b64 	%r223, %rd276;
	cvt.rn.f32.u32 	%f1248, %r223;
	mul.f32 	%f1249, %f143, %f1248;
	fma.rn.f32 	%f164, %f2096, %f1249, %f2608;
	mov.f32 	%f2608, %f164;
$L__BB35_179:
	@%p27 bra 	$L__BB35_181;
	and.b64  	%rd277, %rd717, %rd103;
	popc.b64 	%r224, %rd277;
	cvt.rn.f32.u32 	%f1250, %r224;
	mul.f32 	%f1251, %f143, %f1250;
	fma.rn.f32 	%f166, %f2110, %f1251, %f2201;
	mov.f32 	%f2201, %f166;
$L__BB35_181:
	@%p26 bra 	$L__BB35_183;
	and.b64  	%rd278, %rd702, %rd103;
	popc.b64 	%r225, %rd278;
	cvt.rn.f32.u32 	%f1252, %r225;
	mul.f32 	%f1253, %f143, %f1252;
	fma.rn.f32 	%f168, %f2095, %f1253, %f2608;
	mov.f32 	%f2608, %f168;
$L__BB35_183:
	@%p27 bra 	$L__BB35_185;
	and.b64  	%rd279, %rd716, %rd103;
	popc.b64 	%r226, %rd279;
	cvt.rn.f32.u32 	%f1254, %r226;
	mul.f32 	%f1255, %f143, %f1254;
	fma.rn.f32 	%f170, %f2109, %f1255, %f2201;
	mov.f32 	%f2201, %f170;
$L__BB35_185:
	@%p26 bra 	$L__BB35_187;
	and.b64  	%rd280, %rd701, %rd103;
	popc.b64 	%r227, %rd280;
	cvt.rn.f32.u32 	%f1256, %r227;
	mul.f32 	%f1257, %f143, %f1256;
	fma.rn.f32 	%f172, %f2094, %f1257, %f2608;
	mov.f32 	%f2608, %f172;
$L__BB35_187:
	@%p27 bra 	$L__BB35_189;
	and.b64  	%rd281, %rd715, %rd103;
	popc.b64 	%r228, %rd281;
	cvt.rn.f32.u32 	%f1258, %r228;
	mul.f32 	%f1259, %f143, %f1258;
	fma.rn.f32 	%f174, %f2108, %f1259, %f2201;
	mov.f32 	%f2201, %f174;
$L__BB35_189:
	@%p26 bra 	$L__BB35_191;
	and.b64  	%rd282, %rd700, %rd103;
	popc.b64 	%r229, %rd282;
	cvt.rn.f32.u32 	%f1260, %r229;
	mul.f32 	%f1261, %f143, %f1260;
	fma.rn.f32 	%f176, %f2093, %f1261, %f2608;
	mov.f32 	%f2608, %f176;
$L__BB35_191:
	@%p27 bra 	$L__BB35_193;
	and.b64  	%rd283, %rd714, %rd103;
	popc.b64 	%r230, %rd283;
	cvt.rn.f32.u32 	%f1262, %r230;
	mul.f32 	%f1263, %f143, %f1262;
	fma.rn.f32 	%f178, %f2107, %f1263, %f2201;
	mov.f32 	%f2201, %f178;
$L__BB35_193:
	@%p26 bra 	$L__BB35_195;
	and.b64  	%rd284, %rd699, %rd103;
	popc.b64 	%r231, %rd284;
	cvt.rn.f32.u32 	%f1264, %r231;
	mul.f32 	%f1265, %f143, %f1264;
	fma.rn.f32 	%f180, %f2092, %f1265, %f2608;
	mov.f32 	%f2608, %f180;
$L__BB35_195:
	@%p27 bra 	$L__BB35_197;
	and.b64  	%rd285, %rd713, %rd103;
	popc.b64 	%r232, %rd285;
	cvt.rn.f32.u32 	%f1266, %r232;
	mul.f32 	%f1267, %f143, %f1266;
	fma.rn.f32 	%f182, %f2106, %f1267, %f2201;
	mov.f32 	%f2201, %f182;
$L__BB35_197:
	@%p26 bra 	$L__BB35_199;
	and.b64  	%rd286, %rd698, %rd103;
	popc.b64 	%r233, %rd286;
	cvt.rn.f32.u32 	%f1268, %r233;
	mul.f32 	%f1269, %f143, %f1268;
	fma.rn.f32 	%f184, %f2091, %f1269, %f2608;
	mov.f32 	%f2608, %f184;
$L__BB35_199:
	@%p27 bra 	$L__BB35_201;
	and.b64  	%rd287, %rd712, %rd103;
	popc.b64 	%r234, %rd287;
	cvt.rn.f32.u32 	%f1270, %r234;
	mul.f32 	%f1271, %f143, %f1270;
	fma.rn.f32 	%f186, %f2105, %f1271, %f2201;
	mov.f32 	%f2201, %f186;
$L__BB35_201:
	@%p26 bra 	$L__BB35_203;
	and.b64  	%rd288, %rd697, %rd103;
	popc.b64 	%r235, %rd288;
	cvt.rn.f32.u32 	%f1272, %r235;
	mul.f32 	%f1273, %f143, %f1272;
	fma.rn.f32 	%f188, %f2090, %f1273, %f2608;
	mov.f32 	%f2608, %f188;
$L__BB35_203:
	@%p27 bra 	$L__BB35_205;
	and.b64  	%rd289, %rd711, %rd103;
	popc.b64 	%r236, %rd289;
	cvt.rn.f32.u32 	%f1274, %r236;
	mul.f32 	%f1275, %f143, %f1274;
	fma.rn.f32 	%f190, %f2104, %f1275, %f2201;
	mov.f32 	%f2201, %f190;
$L__BB35_205:
	@%p26 bra 	$L__BB35_207;
	and.b64  	%rd290, %rd696, %rd103;
	popc.b64 	%r237, %rd290;
	cvt.rn.f32.u32 	%f1276, %r237;
	mul.f32 	%f1277, %f143, %f1276;
	fma.rn.f32 	%f192, %f2089, %f1277, %f2608;
	mov.f32 	%f2608, %f192;
$L__BB35_207:
	@%p27 bra 	$L__BB35_209;
	and.b64  	%rd291, %rd710, %rd103;
	popc.b64 	%r238, %rd291;
	cvt.rn.f32.u32 	%f1278, %r238;
	mul.f32 	%f1279, %f143, %f1278;
	fma.rn.f32 	%f194, %f2103, %f1279, %f2201;
	mov.f32 	%f2201, %f194;
$L__BB35_209:
	@%p26 bra 	$L__BB35_211;
	and.b64  	%rd292, %rd695, %rd103;
	popc.b64 	%r239, %rd292;
	cvt.rn.f32.u32 	%f1280, %r239;
	mul.f32 	%f1281, %f143, %f1280;
	fma.rn.f32 	%f196, %f2088, %f1281, %f2608;
	mov.f32 	%f2608, %f196;
$L__BB35_211:
	@%p27 bra 	$L__BB35_213;
	and.b64  	%rd293, %rd709, %rd103;
	popc.b64 	%r240, %rd293;
	cvt.rn.f32.u32 	%f1282, %r240;
	mul.f32 	%f1283, %f143, %f1282;
	fma.rn.f32 	%f198, %f2102, %f1283, %f2201;
	mov.f32 	%f2201, %f198;
$L__BB35_213:
	setp.lt.s32 	%p124, %r89, 3;
	@%p124 bra 	$L__BB35_272;
	setp.ne.s32 	%p125, %r6, 0;
	mov.b32 	%r691, 0;
	@%p125 bra 	$L__BB35_216;
	ld.shared.u32 	%r691, [%r8+8];
$L__BB35_216:
	shfl.sync.idx.b32	%r242|%p127, %r691, 0, 31, -1;
	mov.b32 	%f201, %r242;
	ld.shared.u64 	%rd104, [%r39+512];
	@%p26 bra 	$L__BB35_218;
	and.b64  	%rd294, %rd708, %rd104;
	popc.b64 	%r243, %rd294;
	cvt.rn.f32.u32 	%f1284, %r243;
	mul.f32 	%f1285, %f201, %f1284;
	fma.rn.f32 	%f202, %f2101, %f1285, %f2608;
	mov.f32 	%f2608, %f202;
$L__BB35_218:
	@%p27 bra 	$L__BB35_220;
	and.b64  	%rd295, %rd722, %rd104;
	popc.b64 	%r244, %rd295;
	cvt.rn.f32.u32 	%f1286, %r244;
	mul.f32 	%f1287, %f201, %f1286;
	fma.rn.f32 	%f204, %f2115, %f1287, %f2201;
	mov.f32 	%f2201, %f204;
$L__BB35_220:
	@%p26 bra 	$L__BB35_222;
	and.b64  	%rd296, %rd707, %rd104;
	popc.b64 	%r245, %rd296;
	cvt.rn.f32.u32 	%f1288, %r245;
	mul.f32 	%f1289, %f201, %f1288;
	fma.rn.f32 	%f206, %f2100, %f1289, %f2608;
	mov.f32 	%f2608, %f206;
$L__BB35_222:
	@%p27 bra 	$L__BB35_224;
	and.b64  	%rd297, %rd721, %rd104;
	popc.b64 	%r246, %rd297;
	cvt.rn.f32.u32 	%f1290, %r246;
	mul.f32 	%f1291, %f201, %f1290;
	fma.rn.f32 	%f208, %f2114, %f1291, %f2201;
	mov.f32 	%f2201, %f208;
$L__BB35_224:
	@%p26 bra 	$L__BB35_226;
	and.b64  	%rd298, %rd706, %rd104;
	popc.b64 	%r247, %rd298;
	cvt.rn.f32.u32 	%f1292, %r247;
	mul.f32 	%f1293, %f201, %f1292;
	fma.rn.f32 	%f210, %f2099, %f1293, %f2608;
	mov.f32 	%f2608, %f210;
$L__BB35_226:
	@%p27 bra 	$L__BB35_228;
	and.b64  	%rd299, %rd720, %rd104;
	popc.b64 	%r248, %rd299;
	cvt.rn.f32.u32 	%f1294, %r248;
	mul.f32 	%f1295, %f201, %f1294;
	fma.rn.f32 	%f212, %f2113, %f1295, %f2201;
	mov.f32 	%f2201, %f212;
$L__BB35_228:
	@%p26 bra 	$L__BB35_230;
	and.b64  	%rd300, %rd705, %rd104;
	popc.b64 	%r249, %rd300;
	cvt.rn.f32.u32 	%f1296, %r249;
	mul.f32 	%f1297, %f201, %f1296;
	fma.rn.f32 	%f214, %f2098, %f1297, %f2608;
	mov.f32 	%f2608, %f214;
$L__BB35_230:
	@%p27 bra 	$L__BB35_232;
	and.b64  	%rd301, %rd719, %rd104;
	popc.b64 	%r250, %rd301;
	cvt.rn.f32.u32 	%f1298, %r250;
	mul.f32 	%f1299, %f201, %f1298;
	fma.rn.f32 	%f216, %f2112, %f1299, %f2201;
	mov.f32 	%f2201, %f216;
$L__BB35_232:
	@%p26 bra 	$L__BB35_234;
	and.b64  	%rd302, %rd704, %rd104;
	popc.b64 	%r251, %rd302;
	cvt.rn.f32.u32 	%f1300, %r251;
	mul.f32 	%f1301, %f201, %f1300;
	fma.rn.f32 	%f218, %f2097, %f1301, %f2608;
	mov.f32 	%f2608, %f218;
$L__BB35_234:
	@%p27 bra 	$L__BB35_236;
	and.b64  	%rd303, %rd718, %rd104;
	popc.b64 	%r252, %rd303;
	cvt.rn.f32.u32 	%f1302, %r252;
	mul.f32 	%f1303, %f201, %f1302;
	fma.rn.f32 	%f220, %f2111, %f1303, %f2201;
	mov.f32 	%f2201, %f220;
$L__BB35_236:
	@%p26 bra 	$L__BB35_238;
	and.b64  	%rd304, %rd703, %rd104;
	popc.b64 	%r253, %rd304;
	cvt.rn.f32.u32 	%f1304, %r253;
	mul.f32 	%f1305, %f201, %f1304;
	fma.rn.f32 	%f222, %f2096, %f1305, %f2608;
	mov.f32 	%f2608, %f222;
$L__BB35_238:
	@%p27 bra 	$L__BB35_240;
	and.b64  	%rd305, %rd717, %rd104;
	popc.b64 	%r254, %rd305;
	cvt.rn.f32.u32 	%f1306, %r254;
	mul.f32 	%f1307, %f201, %f1306;
	fma.rn.f32 	%f224, %f2110, %f1307, %f2201;
	mov.f32 	%f2201, %f224;
$L__BB35_240:
	@%p26 bra 	$L__BB35_242;
	and.b64  	%rd306, %rd702, %rd104;
	popc.b64 	%r255, %rd306;
	cvt.rn.f32.u32 	%f1308, %r255;
	mul.f32 	%f1309, %f201, %f1308;
	fma.rn.f32 	%f226, %f2095, %f1309, %f2608;
	mov.f32 	%f2608, %f226;
$L__BB35_242:
	@%p27 bra 	$L__BB35_244;
	and.b64  	%rd307, %rd716, %rd104;
	popc.b64 	%r256, %rd307;
	cvt.rn.f32.u32 	%f1310, %r256;
	mul.f32 	%f1311, %f201, %f1310;
	fma.rn.f32 	%f228, %f2109, %f1311, %f2201;
	mov.f32 	%f2201, %f228;
$L__BB35_244:
	@%p26 bra 	$L__BB35_246;
	and.b64  	%rd308, %rd701, %rd104;
	popc.b64 	%r257, %rd308;
	cvt.rn.f32.u32 	%f1312, %r257;
	mul.f32 	%f1313, %f201, %f1312;
	fma.rn.f32 	%f230, %f2094, %f1313, %f2608;
	mov.f32 	%f2608, %f230;
$L__BB35_246:
	@%p27 bra 	$L__BB35_248;
	and.b64  	%rd309, %rd715, %rd104;
	popc.b64 	%r258, %rd309;
	cvt.rn.f32.u32 	%f1314, %r258;
	mul.f32 	%f1315, %f201, %f1314;
	fma.rn.f32 	%f232, %f2108, %f1315, %f2201;
	mov.f32 	%f2201, %f232;
$L__BB35_248:
	@%p26 bra 	$L__BB35_250;
	and.b64  	%rd310, %rd700, %rd104;
	popc.b64 	%r259, %rd310;
	cvt.rn.f32.u32 	%f1316, %r259;
	mul.f32 	%f1317, %f201, %f1316;
	fma.rn.f32 	%f234, %f2093, %f1317, %f2608;
	mov.f32 	%f2608, %f234;
$L__BB35_250:
	@%p27 bra 	$L__BB35_252;
	and.b64  	%rd311, %rd714, %rd104;
	popc.b64 	%r260, %rd311;
	cvt.rn.f32.u32 	%f1318, %r260;
	mul.f32 	%f1319, %f201, %f1318;
	fma.rn.f32 	%f236, %f2107, %f1319, %f2201;
	mov.f32 	%f2201, %f236;
$L__BB35_252:
	@%p26 bra 	$L__BB35_254;
	and.b64  	%rd312, %rd699, %rd104;
	popc.b64 	%r261, %rd312;
	cvt.rn.f32.u32 	%f1320, %r261;
	mul.f32 	%f1321, %f201, %f1320;
	fma.rn.f32 	%f238, %f2092, %f1321, %f2608;
	mov.f32 	%f2608, %f238;
$L__BB35_254:
	@%p27 bra 	$L__BB35_256;
	and.b64  	%rd313, %rd713, %rd104;
	popc.b64 	%r262, %rd313;
	cvt.rn.f32.u32 	%f1322, %r262;
	mul.f32 	%f1323, %f201, %f1322;
	fma.rn.f32 	%f240, %f2106, %f1323, %f2201;
	mov.f32 	%f2201, %f240;
$L__BB35_256:
	@%p26 bra 	$L__BB35_258;
	and.b64  	%rd314, %rd698, %rd104;
	popc.b64 	%r263, %rd314;
	cvt.rn.f32.u32 	%f1324, %r263;
	mul.f32 	%f1325, %f201, %f1324;
	fma.rn.f32 	%f242, %f2091, %f1325, %f2608;
	mov.f32 	%f2608, %f242;
$L__BB35_258:
	@%p27 bra 	$L__BB35_260;
	and.b64  	%rd315, %rd712, %rd104;
	popc.b64 	%r264, %rd315;
	cvt.rn.f32.u32 	%f1326, %r264;
	mul.f32 	%f1327, %f201, %f1326;
	fma.rn.f32 	%f244, %f2105, %f1327, %f2201;
	mov.f32 	%f2201, %f244;
$L__BB35_260:
	@%p26 bra 	$L__BB35_262;
	and.b64  	%rd316, %rd697, %rd104;
	popc.b64 	%r265, %rd316;
	cvt.rn.f32.u32 	%f1328, %r265;
	mul.f32 	%f1329, %f201, %f1328;
	fma.rn.f32 	%f246, %f2090, %f1329, %f2608;
	mov.f32 	%f2608, %f246;
$L__BB35_262:
	@%p27 bra 	$L__BB35_264;
	and.b64  	%rd317, %rd711, %rd104;
	popc.b64 	%r266, %rd317;
	cvt.rn.f32.u32 	%f1330, %r266;
	mul.f32 	%f1331, %f201, %f1330;
	fma.rn.f32 	%f248, %f2104, %f1331, %f2201;
	mov.f32 	%f2201, %f248;
$L__BB35_264:
	@%p26 bra 	$L__BB35_266;
	and.b64  	%rd318, %rd696, %rd104;
	popc.b64 	%r267, %rd318;
	cvt.rn.f32.u32 	%f1332, %r267;
	mul.f32 	%f1333, %f201, %f1332;
	fma.rn.f32 	%f250, %f2089, %f1333, %f2608;
	mov.f32 	%f2608, %f250;
$L__BB35_266:
	@%p27 bra 	$L__BB35_268;
	and.b64  	%rd319, %rd710, %rd104;
	popc.b64 	%r268, %rd319;
	cvt.rn.f32.u32 	%f1334, %r268;
	mul.f32 	%f1335, %f201, %f1334;
	fma.rn.f32 	%f252, %f2103, %f1335, %f2201;
	mov.f32 	%f2201, %f252;
$L__BB35_268:
	@%p26 bra 	$L__BB35_270;
	and.b64  	%rd320, %rd695, %rd104;
	popc.b64 	%r269, %rd320;
	cvt.rn.f32.u32 	%f1336, %r269;
	mul.f32 	%f1337, %f201, %f1336;
	fma.rn.f32 	%f254, %f2088, %f1337, %f2608;
	mov.f32 	%f2608, %f254;
$L__BB35_270:
	@%p27 bra 	$L__BB35_272;
	and.b64  	%rd321, %rd709, %rd104;
	popc.b64 	%r270, %rd321;
	cvt.rn.f32.u32 	%f1338, %r270;
	mul.f32 	%f1339, %f201, %f1338;
	fma.rn.f32 	%f256, %f2102, %f1339, %f2201;
	mov.f32 	%f2201, %f256;
$L__BB35_272:
	setp.lt.s32 	%p155, %r89, 4;
	@%p155 bra 	$L__BB35_331;
	setp.ne.s32 	%p156, %r6, 0;
	mov.b32 	%r692, 0;
	@%p156 bra 	$L__BB35_275;
	ld.shared.u32 	%r692, [%r8+12];
$L__BB35_275:
	shfl.sync.idx.b32	%r272|%p158, %r692, 0, 31, -1;
	mov.b32 	%f259, %r272;
	ld.shared.u64 	%rd105, [%r39+768];
	@%p26 bra 	$L__BB35_277;
	and.b64  	%rd322, %rd708, %rd105;
	popc.b64 	%r273, %rd322;
	cvt.rn.f32.u32 	%f1340, %r273;
	mul.f32 	%f1341, %f259, %f1340;
	fma.rn.f32 	%f260, %f2101, %f1341, %f2608;
	mov.f32 	%f2608, %f260;
$L__BB35_277:
	@%p27 bra 	$L__BB35_279;
	and.b64  	%rd323, %rd722, %rd105;
	popc.b64 	%r274, %rd323;
	cvt.rn.f32.u32 	%f1342, %r274;
	mul.f32 	%f1343, %f259, %f1342;
	fma.rn.f32 	%f262, %f2115, %f1343, %f2201;
	mov.f32 	%f2201, %f262;
$L__BB35_279:
	@%p26 bra 	$L__BB35_281;
	and.b64  	%rd324, %rd707, %rd105;
	popc.b64 	%r275, %rd324;
	cvt.rn.f32.u32 	%f1344, %r275;
	mul.f32 	%f1345, %f259, %f1344;
	fma.rn.f32 	%f264, %f2100, %f1345, %f2608;
	mov.f32 	%f2608, %f264;
$L__BB35_281:
	@%p27 bra 	$L__BB35_283;
	and.b64  	%rd325, %rd721, %rd105;
	popc.b64 	%r276, %rd325;
	cvt.rn.f32.u32 	%f1346, %r276;
	mul.f32 	%f1347, %f259, %f1346;
	fma.rn.f32 	%f266, %f2114, %f1347, %f2201;
	mov.f32 	%f2201, %f266;
$L__BB35_283:
	@%p26 bra 	$L__BB35_285;
	and.b64  	%rd326, %rd706, %rd105;
	popc.b64 	%r277, %rd326;
	cvt.rn.f32.u32 	%f1348, %r277;
	mul.f32 	%f1349, %f259, %f1348;
	fma.rn.f32 	%f268, %f2099, %f1349, %f2608;
	mov.f32 	%f2608, %f268;
$L__BB35_285:
	@%p27 bra 	$L__BB35_287;
	and.b64  	%rd327, %rd720, %rd105;
	popc.b64 	%r278, %rd327;
	cvt.rn.f32.u32 	%f1350, %r278;
	mul.f32 	%f1351, %f259, %f1350;
	fma.rn.f32 	%f270, %f2113, %f1351, %f2201;
	mov.f32 	%f2201, %f270;
$L__BB35_287:
	@%p26 bra 	$L__BB35_289;
	and.b64  	%rd328, %rd705, %rd105;
	popc.b64 	%r279, %rd328;
	cvt.rn.f32.u32 	%f1352, %r279;
	mul.f32 	%f1353, %f259, %f1352;
	fma.rn.f32 	%f272, %f2098, %f1353, %f2608;
	mov.f32 	%f2608, %f272;
$L__BB35_289:
	@%p27 bra 	$L__BB35_291;
	and.b64  	%rd329, %rd719, %rd105;
	popc.b64 	%r280, %rd329;
	cvt.rn.f32.u32 	%f1354, %r280;
	mul.f32 	%f1355, %f259, %f1354;
	fma.rn.f32 	%f274, %f2112, %f1355, %f2201;
	mov.f32 	%f2201, %f274;
$L__BB35_291:
	@%p26 bra 	$L__BB35_293;
	and.b64  	%rd330, %rd704, %rd105;
	popc.b64 	%r281, %rd330;
	cvt.rn.f32.u32 	%f1356, %r281;
	mul.f32 	%f1357, %f259, %f1356;
	fma.rn.f32 	%f276, %f2097, %f1357, %f2608;
	mov.f32 	%f2608, %f276;
$L__BB35_293:
	@%p27 bra 	$L__BB35_295;
	and.b64  	%rd331, %rd718, %rd105;
	popc.b64 	%r282, %rd331;
	cvt.rn.f32.u32 	%f1358, %r282;
	mul.f32 	%f1359, %f259, %f1358;
	fma.rn.f32 	%f278, %f2111, %f1359, %f2201;
	mov.f32 	%f2201, %f278;
$L__BB35_295:
	@%p26 bra 	$L__BB35_297;
	and.b64  	%rd332, %rd703, %rd105;
	popc.b64 	%r283, %rd332;
	cvt.rn.f32.u32 	%f1360, %r283;
	mul.f32 	%f1361, %f259, %f1360;
	fma.rn.f32 	%f280, %f2096, %f1361, %f2608;
	mov.f32 	%f2608, %f280;
$L__BB35_297:
	@%p27 bra 	$L__BB35_299;
	and.b64  	%rd333, %rd717, %rd105;
	popc.b64 	%r284, %rd333;
	cvt.rn.f32.u32 	%f1362, %r284;
	mul.f32 	%f1363, %f259, %f1362;
	fma.rn.f32 	%f282, %f2110, %f1363, %f2201;
	mov.f32 	%f2201, %f282;
$L__BB35_299:
	@%p26 bra 	$L__BB35_301;
	and.b64  	%rd334, %rd702, %rd105;
	popc.b64 	%r285, %rd334;
	cvt.rn.f32.u32 	%f1364, %r285;
	mul.f32 	%f1365, %f259, %f1364;
	fma.rn.f32 	%f284, %f2095, %f1365, %f2608;
	mov.f32 	%f2608, %f284;
$L__BB35_301:
	@%p27 bra 	$L__BB35_303;
	and.b64  	%rd335, %rd716, %rd105;
	popc.b64 	%r286, %rd335;
	cvt.rn.f32.u32 	%f1366, %r286;
	mul.f32 	%f1367, %f259, %f1366;
	fma.rn.f32 	%f286, %f2109, %f1367, %f2201;
	mov.f32 	%f2201, %f286;
$L__BB35_303:
	@%p26 bra 	$L__BB35_305;
	and.b64  	%rd336, %rd701, %rd105;
	popc.b64 	%r287, %rd336;
	cvt.rn.f32.u32 	%f1368, %r287;
	mul.f32 	%f1369, %f259, %f1368;
	fma.rn.f32 	%f288, %f2094, %f1369, %f2608;
	mov.f32 	%f2608, %f288;
$L__BB35_305:
	@%p27 bra 	$L__BB35_307;
	and.b64  	%rd337, %rd715, %rd105;
	popc.b64 	%r288, %rd337;
	cvt.rn.f32.u32 	%f1370, %r288;
	mul.f32 	%f1371, %f259, %f1370;
	fma.rn.f32 	%f290, %f2108, %f1371, %f2201;
	mov.f32 	%f2201, %f290;
$L__BB35_307:
	@%p26 bra 	$L__BB35_309;
	and.b64  	%rd338, %rd700, %rd105;
	popc.b64 	%r289, %rd338;
	cvt.rn.f32.u32 	%f1372, %r289;
	mul.f32 	%f1373, %f259, %f1372;
	fma.rn.f32 	%f292, %f2093, %f1373, %f2608;
	mov.f32 	%f2608, %f292;
$L__BB35_309:
	@%p27 bra 	$L__BB35_311;
	and.b64  	%rd339, %rd714, %rd105;
	popc.b64 	%r290, %rd339;
	cvt.rn.f32.u32 	%f1374, %r290;
	mul.f32 	%f1375, %f259, %f1374;
	fma.rn.f32 	%f294, %f2107, %f1375, %f2201;
	mov.f32 	%f2201, %f294;
$L__BB35_311:
	@%p26 bra 	$L__BB35_313;
	and.b64  	%rd340, %rd699, %rd105;
	popc.b64 	%r291, %rd340;
	cvt.rn.f32.u32 	%f1376, %r291;
	mul.f32 	%f1377, %f259, %f1376;
	fma.rn.f32 	%f296, %f2092, %f1377, %f2608;
	mov.f32 	%f2608, %f296;
$L__BB35_313:
	@%p27 bra 	$L__BB35_315;
	and.b64  	%rd341, %rd713, %rd105;
	popc.b64 	%r292, %rd341;
	cvt.rn.f32.u32 	%f1378, %r292;
	mul.f32 	%f1379, %f259, %f1378;
	fma.rn.f32 	%f298, %f2106, %f1379, %f2201;
	mov.f32 	%f2201, %f298;
$L__BB35_315:
	@%p26 bra 	$L__BB35_317;
	and.b64  	%rd342, %rd698, %rd105;
	popc.b64 	%r293, %rd342;
	cvt.rn.f32.u32 	%f1380, %r293;
	mul.f32 	%f1381, %f259, %f1380;
	fma.rn.f32 	%f300, %f2091, %f1381, %f2608;
	mov.f32 	%f2608, %f300;
$L__BB35_317:
	@%p27 bra 	$L__BB35_319;
	and.b64  	%rd343, %rd712, %rd105;
	popc.b64 	%r294, %rd343;
	cvt.rn.f32.u32 	%f1382, %r294;
	mul.f32 	%f1383, %f259, %f1382;
	fma.rn.f32 	%f302, %f2105, %f1383, %f2201;
	mov.f32 	%f2201, %f302;
$L__BB35_319:
	@%p26 bra 	$L__BB35_321;
	and.b64  	%rd344, %rd697, %rd105;
	popc.b64 	%r295, %rd344;
	cvt.rn.f32.u32 	%f1384, %r295;
	mul.f32 	%f1385, %f259, %f1384;
	fma.rn.f32 	%f304, %f2090, %f1385, %f2608;
	mov.f32 	%f2608, %f304;
$L__BB35_321:
	@%p27 bra 	$L__BB35_323;
	and.b64  	%rd345, %rd711, %rd105;
	popc.b64 	%r296, %rd345;
	cvt.rn.f32.u32 	%f1386, %r296;
	mul.f32 	%f1387, %f259, %f1386;
	fma.rn.f32 	%f306, %f2104, %f1387, %f2201;
	mov.f32 	%f2201, %f306;
$L__BB35_323:
	@%p26 bra 	$L__BB35_325;
	and.b64  	%rd346, %rd696, %rd105;
	popc.b64 	%r297, %rd346;
	cvt.rn.f32.u32 	%f1388, %r297;
	mul.f32 	%f1389, %f259, %f1388;
	fma.rn.f32 	%f308, %f2089, %f1389, %f2608;
	mov.f32 	%f2608, %f308;
$L__BB35_325:
	@%p27 bra 	$L__BB35_327;
	and.b64  	%rd347, %rd710, %rd105;
	popc.b64 	%r298, %rd347;
	cvt.rn.f32.u32 	%f1390, %r298;
	mul.f32 	%f1391, %f259, %f1390;
	fma.rn.f32 	%f310, %f2103, %f1391, %f2201;
	mov.f32 	%f2201, %f310;
$L__BB35_327:
	@%p26 bra 	$L__BB35_329;
	and.b64  	%rd348, %rd695, %rd105;
	popc.b64 	%r299, %rd348;
	cvt.rn.f32.u32 	%f1392, %r299;
	mul.f32 	%f1393, %f259, %f1392;
	fma.rn.f32 	%f312, %f2088, %f1393, %f2608;
	mov.f32 	%f2608, %f312;
$L__BB35_329:
	@%p27 bra 	$L__BB35_331;
	and.b64  	%rd349, %rd709, %rd105;
	popc.b64 	%r300, %rd349;
	cvt.rn.f32.u32 	%f1394, %r300;
	mul.f32 	%f1395, %f259, %f1394;
	fma.rn.f32 	%f314, %f2102, %f1395, %f2201;
	mov.f32 	%f2201, %f314;
$L__BB35_331:
	setp.lt.s32 	%p186, %r89, 5;
	@%p186 bra 	$L__BB35_390;
	setp.ne.s32 	%p187, %r6, 0;
	mov.b32 	%r693, 0;
	@%p187 bra 	$L__BB35_334;
	ld.shared.u32 	%r693, [%r8+16];
$L__BB35_334:
	shfl.sync.idx.b32	%r302|%p189, %r693, 0, 31, -1;
	mov.b32 	%f317, %r302;
	ld.shared.u64 	%rd106, [%r39+1024];
	@%p26 bra 	$L__BB35_336;
	and.b64  	%rd350, %rd708, %rd106;
	popc.b64 	%r303, %rd350;
	cvt.rn.f32.u32 	%f1396, %r303;
	mul.f32 	%f1397, %f317, %f1396;
	fma.rn.f32 	%f318, %f2101, %f1397, %f2608;
	mov.f32 	%f2608, %f318;
$L__BB35_336:
	@%p27 bra 	$L__BB35_338;
	and.b64  	%rd351, %rd722, %rd106;
	popc.b64 	%r304, %rd351;
	cvt.rn.f32.u32 	%f1398, %r304;
	mul.f32 	%f1399, %f317, %f1398;
	fma.rn.f32 	%f320, %f2115, %f1399, %f2201;
	mov.f32 	%f2201, %f320;
$L__BB35_338:
	@%p26 bra 	$L__BB35_340;
	and.b64  	%rd352, %rd707, %rd106;
	popc.b64 	%r305, %rd352;
	cvt.rn.f32.u32 	%f1400, %r305;
	mul.f32 	%f1401, %f317, %f1400;
	fma.rn.f32 	%f322, %f2100, %f1401, %f2608;
	mov.f32 	%f2608, %f322;
$L__BB35_340:
	@%p27 bra 	$L__BB35_342;
	and.b64  	%rd353, %rd721, %rd106;
	popc.b64 	%r306, %rd353;
	cvt.rn.f32.u32 	%f1402, %r306;
	mul.f32 	%f1403, %f317, %f1402;
	fma.rn.f32 	%f324, %f2114, %f1403, %f2201;
	mov.f32 	%f2201, %f324;
$L__BB35_342:
	@%p26 bra 	$L__BB35_344;
	and.b64  	%rd354, %rd706, %rd106;
	popc.b64 	%r307, %rd354;
	cvt.rn.f32.u32 	%f1404, %r307;
	mul.f32 	%f1405, %f317, %f1404;
	fma.rn.f32 	%f326, %f2099, %f1405, %f2608;
	mov.f32 	%f2608, %f326;
$L__BB35_344:
	@%p27 bra 	$L__BB35_346;
	and.b64  	%rd355, %rd720, %rd106;
	popc.b64 	%r308, %rd355;
	cvt.rn.f32.u32 	%f1406, %r308;
	mul.f32 	%f1407, %f317, %f1406;
	fma.rn.f32 	%f328, %f2113, %f1407, %f2201;
	mov.f32 	%f2201, %f328;
$L__BB35_346:
	@%p26 bra 	$L__BB35_348;
	and.b64  	%rd356, %rd705, %rd106;
	popc.b64 	%r309, %rd356;
	cvt.rn.f32.u32 	%f1408, %r309;
	mul.f32 	%f1409, %f317, %f1408;
	fma.rn.f32 	%f330, %f2098, %f1409, %f2608;
	mov.f32 	%f2608, %f330;
$L__BB35_348:
	@%p27 bra 	$L__BB35_350;
	and.b64  	%rd357, %rd719, %rd106;
	popc.b64 	%r310, %rd357;
	cvt.rn.f32.u32 	%f1410, %r310;
	mul.f32 	%f1411, %f317, %f1410;
	fma.rn.f32 	%f332, %f2112, %f1411, %f2201;
	mov.f32 	%f2201, %f332;
$L__BB35_350:
	@%p26 bra 	$L__BB35_352;
	and.b64  	%rd358, %rd704, %rd106;
	popc.b64 	%r311, %rd358;
	cvt.rn.f32.u32 	%f1412, %r311;
	mul.f32 	%f1413, %f317, %f1412;
	fma.rn.f32 	%f334, %f2097, %f1413, %f2608;
	mov.f32 	%f2608, %f334;
$L__BB35_352:
	@%p27 bra 	$L__BB35_354;
	and.b64  	%rd359, %rd718, %rd106;
	popc.b64 	%r312, %rd359;
	cvt.rn.f32.u32 	%f1414, %r312;
	mul.f32 	%f1415, %f317, %f1414;
	fma.rn.f32 	%f336, %f2111, %f1415, %f2201;
	mov.f32 	%f2201, %f336;
$L__BB35_354:
	@%p26 bra 	$L__BB35_356;
	and.b64  	%rd360, %rd703, %rd106;
	popc.b64 	%r313, %rd360;
	cvt.rn.f32.u32 	%f1416, %r313;
	mul.f32 	%f1417, %f317, %f1416;
	fma.rn.f32 	%f338, %f2096, %f1417, %f2608;
	mov.f32 	%f2608, %f338;
$L__BB35_356:
	@%p27 bra 	$L__BB35_358;
	and.b64  	%rd361, %rd717, %rd106;
	popc.b64 	%r314, %rd361;
	cvt.rn.f32.u32 	%f1418, %r314;
	mul.f32 	%f1419, %f317, %f1418;
	fma.rn.f32 	%f340, %f2110, %f1419, %f2201;
	mov.f32 	%f2201, %f340;
$L__BB35_358:
	@%p26 bra 	$L__BB35_360;
	and.b64  	%rd362, %rd702, %rd106;
	popc.b64 	%r315, %rd362;
	cvt.rn.f32.u32 	%f1420, %r315;
	mul.f32 	%f1421, %f317, %f1420;
	fma.rn.f32 	%f342, %f2095, %f1421, %f2608;
	mov.f32 	%f2608, %f342;
$L__BB35_360:
	@%p27 bra 	$L__BB35_362;
	and.b64  	%rd363, %rd716, %rd106;
	popc.b64 	%r316, %rd363;
	cvt.rn.f32.u32 	%f1422, %r316;
	mul.f32 	%f1423, %f317, %f1422;
	fma.rn.f32 	%f344, %f2109, %f1423, %f2201;
	mov.f32 	%f2201, %f344;
$L__BB35_362:
	@%p26 bra 	$L__BB35_364;
	and.b64  	%rd364, %rd701, %rd106;
	popc.b64 	%r317, %rd364;
	cvt.rn.f32.u32 	%f1424, %r317;
	mul.f32 	%f1425, %f317, %f1424;
	fma.rn.f32 	%f346, %f2094, %f1425, %f2608;
	mov.f32 	%f2608, %f346;
$L__BB35_364:
	@%p27 bra 	$L__BB35_366;
	and.b64  	%rd365, %rd715, %rd106;
	popc.b64 	%r318, %rd365;
	cvt.rn.f32.u32 	%f1426, %r318;
	mul.f32 	%f1427, %f317, %f1426;
	fma.rn.f32 	%f348, %f2108, %f1427, %f2201;
	mov.f32 	%f2201, %f348;
$L__BB35_366:
	@%p26 bra 	$L__BB35_368;
	and.b64  	%rd366, %rd700, %rd106;
	popc.b64 	%r319, %rd366;
	cvt.rn.f32.u32 	%f1428, %r319;
	mul.f32 	%f1429, %f317, %f1428;
	fma.rn.f32 	%f350, %f2093, %f1429, %f2608;
	mov.f32 	%f2608, %f350;
$L__BB35_368:
	@%p27 bra 	$L__BB35_370;
	and.b64  	%rd367, %rd714, %rd106;
	popc.b64 	%r320, %rd367;
	cvt.rn.f32.u32 	%f1430, %r320;
	mul.f32 	%f1431, %f317, %f1430;
	fma.rn.f32 	%f352, %f2107, %f1431, %f2201;
	mov.f32 	%f2201, %f352;
$L__BB35_370:
	@%p26 bra 	$L__BB35_372;
	and.b64  	%rd368, %rd699, %rd106;
	popc.b64 	%r321, %rd368;
	cvt.rn.f32.u32 	%f1432, %r321;
	mul.f32 	%f1433, %f317, %f1432;
	fma.rn.f32 	%f354, %f2092, %f1433, %f2608;
	mov.f32 	%f2608, %f354;
$L__BB35_372:
	@%p27 bra 	$L__BB35_374;
	and.b64  	%rd369, %rd713, %rd106;
	popc.b64 	%r322, %rd369;
	cvt.rn.f32.u32 	%f1434, %r322;
	mul.f32 	%f1435, %f317, %f1434;
	fma.rn.f32 	%f356, %f2106, %f1435, %f2201;
	mov.f32 	%f2201, %f356;
$L__BB35_374:
	@%p26 bra 	$L__BB35_376;
	and.b64  	%rd370, %rd698, %rd106;
	popc.b64 	%r323, %rd370;
	cvt.rn.f32.u32 	%f1436, %r323;
	mul.f32 	%f1437, %f317, %f1436;
	fma.rn.f32 	%f358, %f2091, %f1437, %f2608;
	mov.f32 	%f2608, %f358;
$L__BB35_376:
	@%p27 bra 	$L__BB35_378;
	and.b64  	%rd371, %rd712, %rd106;
	popc.b64 	%r324, %rd371;
	cvt.rn.f32.u32 	%f1438, %r324;
	mul.f32 	%f1439, %f317, %f1438;
	fma.rn.f32 	%f360, %f2105, %f1439, %f2201;
	mov.f32 	%f2201, %f360;
$L__BB35_378:
	@%p26 bra 	$L__BB35_380;
	and.b64  	%rd372, %rd697, %rd106;
	popc.b64 	%r325, %rd372;
	cvt.rn.f32.u32 	%f1440, %r325;
	mul.f32 	%f1441, %f317, %f1440;
	fma.rn.f32 	%f362, %f2090, %f1441, %f2608;
	mov.f32 	%f2608, %f362;
$L__BB35_380:
	@%p27 bra 	$L__BB35_382;
	and.b64  	%rd373, %rd711, %rd106;
	popc.b64 	%r326, %rd373;
	cvt.rn.f32.u32 	%f1442, %r326;
	mul.f32 	%f1443, %f317, %f1442;
	fma.rn.f32 	%f364, %f2104, %f1443, %f2201;
	mov.f32 	%f2201, %f364;
$L__BB35_382:
	@%p26 bra 	$L__BB35_384;
	and.b64  	%rd374, %rd696, %rd106;
	popc.b64 	%r327, %rd374;
	cvt.rn.f32.u32 	%f1444, %r327;
	mul.f32 	%f1445, %f317, %f1444;
	fma.rn.f32 	%f366, %f2089, %f1445, %f2608;
	mov.f32 	%f2608, %f366;
$L__BB35_384:
	@%p27 bra 	$L__BB35_386;
	and.b64  	%rd375, %rd710, %rd106;
	popc.b64 	%r328, %rd375;
	cvt.rn.f32.u32 	%f1446, %r328;
	mul.f32 	%f1447, %f317, %f1446;
	fma.rn.f32 	%f368, %f2103, %f1447, %f2201;
	mov.f32 	%f2201, %f368;
$L__BB35_386:
	@%p26 bra 	$L__BB35_388;
	and.b64  	%rd376, %rd695, %rd106;
	popc.b64 	%r329, %rd376;
	cvt.rn.f32.u32 	%f1448, %r329;
	mul.f32 	%f1449, %f317, %f1448;
	fma.rn.f32 	%f370, %f2088, %f1449, %f2608;
	mov.f32 	%f2608, %f370;
$L__BB35_388:
	@%p27 bra 	$L__BB35_390;
	and.b64  	%rd377, %rd709, %rd106;
	popc.b64 	%r330, %rd377;
	cvt.rn.f32.u32 	%f1450, %r330;
	mul.f32 	%f1451, %f317, %f1450;
	fma.rn.f32 	%f372, %f2102, %f1451, %f2201;
	mov.f32 	%f2201, %f372;
$L__BB35_390:
	setp.lt.s32 	%p217, %r89, 6;
	@%p217 bra 	$L__BB35_449;
	setp.ne.s32 	%p218, %r6, 0;
	mov.b32 	%r694, 0;
	@%p218 bra 	$L__BB35_393;
	ld.shared.u32 	%r694, [%r8+20];
$L__BB35_393:
	shfl.sync.idx.b32	%r332|%p220, %r694, 0, 31, -1;
	mov.b32 	%f375, %r332;
	ld.shared.u64 	%rd107, [%r39+1280];
	@%p26 bra 	$L__BB35_395;
	and.b64  	%rd378, %rd708, %rd107;
	popc.b64 	%r333, %rd378;
	cvt.rn.f32.u32 	%f1452, %r333;
	mul.f32 	%f1453, %f375, %f1452;
	fma.rn.f32 	%f376, %f2101, %f1453, %f2608;
	mov.f32 	%f2608, %f376;
$L__BB35_395:
	@%p27 bra 	$L__BB35_397;
	and.b64  	%rd379, %rd722, %rd107;
	popc.b64 	%r334, %rd379;
	cvt.rn.f32.u32 	%f1454, %r334;
	mul.f32 	%f1455, %f375, %f1454;
	fma.rn.f32 	%f378, %f2115, %f1455, %f2201;
	mov.f32 	%f2201, %f378;
$L__BB35_397:
	@%p26 bra 	$L__BB35_399;
	and.b64  	%rd380, %rd707, %rd107;
	popc.b64 	%r335, %rd380;
	cvt.rn.f32.u32 	%f1456, %r335;
	mul.f32 	%f1457, %f375, %f1456;
	fma.rn.f32 	%f380, %f2100, %f1457, %f2608;
	mov.f32 	%f2608, %f380;
$L__BB35_399:
	@%p27 bra 	$L__BB35_401;
	and.b64  	%rd381, %rd721, %rd107;
	popc.b64 	%r336, %rd381;
	cvt.rn.f32.u32 	%f1458, %r336;
	mul.f32 	%f1459, %f375, %f1458;
	fma.rn.f32 	%f382, %f2114, %f1459, %f2201;
	mov.f32 	%f2201, %f382;
$L__BB35_401:
	@%p26 bra 	$L__BB35_403;
	and.b64  	%rd382, %rd706, %rd107;
	popc.b64 	%r337, %rd382;
	cvt.rn.f32.u32 	%f1460, %r337;
	mul.f32 	%f1461, %f375, %f1460;
	fma.rn.f32 	%f384, %f2099, %f1461, %f2608;
	mov.f32 	%f2608, %f384;
$L__BB35_403:
	@%p27 bra 	$L__BB35_405;
	and.b64  	%rd383, %rd720, %rd107;
	popc.b64 	%r338, %rd383;
	cvt.rn.f32.u32 	%f1462, %r338;
	mul.f32 	%f1463, %f375, %f1462;
	fma.rn.f32 	%f386, %f2113, %f1463, %f2201;
	mov.f32 	%f2201, %f386;
$L__BB35_405:
	@%p26 bra 	$L__BB35_407;
	and.b64  	%rd384, %rd705, %rd107;
	popc.b64 	%r339, %rd384;
	cvt.rn.f32.u32 	%f1464, %r339;
	mul.f32 	%f1465, %f375, %f1464;
	fma.rn.f32 	%f388, %f2098, %f1465, %f2608;
	mov.f32 	%f2608, %f388;
$L__BB35_407:
	@%p27 bra 	$L__BB35_409;
	and.b64  	%rd385, %rd719, %rd107;
	popc.b64 	%r340, %rd385;
	cvt.rn.f32.u32 	%f1466, %r340;
	mul.f32 	%f1467, %f375, %f1466;
	fma.rn.f32 	%f390, %f2112, %f1467, %f2201;
	mov.f32 	%f2201, %f390;
$L__BB35_409:
	@%p26 bra 	$L__BB35_411;
	and.b64  	%rd386, %rd704, %rd107;
	popc.b64 	%r341, %rd386;
	cvt.rn.f32.u32 	%f1468, %r341;
	mul.f32 	%f1469, %f375, %f1468;
	fma.rn.f32 	%f392, %f2097, %f1469, %f2608;
	mov.f32 	%f2608, %f392;
$L__BB35_411:
	@%p27 bra 	$L__BB35_413;
	and.b64  	%rd387, %rd718, %rd107;
	popc.b64 	%r342, %rd387;
	cvt.rn.f32.u32 	%f1470, %r342;
	mul.f32 	%f1471, %f375, %f1470;
	fma.rn.f32 	%f394, %f2111, %f1471, %f2201;
	mov.f32 	%f2201, %f394;
$L__BB35_413:
	@%p26 bra 	$L__BB35_415;
	and.b64  	%rd388, %rd703, %rd107;
	popc.b64 	%r343, %rd388;
	cvt.rn.f32.u32 	%f1472, %r343;
	mul.f32 	%f1473, %f375, %f1472;
	fma.rn.f32 	%f396, %f2096, %f1473, %f2608;
	mov.f32 	%f2608, %f396;
$L__BB35_415:
	@%p27 bra 	$L__BB35_417;
	and.b64  	%rd389, %rd717, %rd107;
	popc.b64 	%r344, %rd389;
	cvt.rn.f32.u32 	%f1474, %r344;
	mul.f32 	%f1475, %f375, %f1474;
	fma.rn.f32 	%f398, %f2110, %f1475, %f2201;
	mov.f32 	%f2201, %f398;
$L__BB35_417:
	@%p26 bra 	$L__BB35_419;
	and.b64  	%rd390, %rd702, %rd107;
	popc.b64 	%r345, %rd390;
	cvt.rn.f32.u32 	%f1476, %r345;
	mul.f32 	%f1477, %f375, %f1476;
	fma.rn.f32 	%f400, %f2095, %f1477, %f2608;
	mov.f32 	%f2608, %f400;
$L__BB35_419:
	@%p27 bra 	$L__BB35_421;
	and.b64  	%rd391, %rd716, %rd107;
	popc.b64 	%r346, %rd391;
	cvt.rn.f32.u32 	%f1478, %r346;
	mul.f32 	%f1479, %f375, %f1478;
	fma.rn.f32 	%f402, %f2109, %f1479, %f2201;
	mov.f32 	%f2201, %f402;
$L__BB35_421:
	@%p26 bra 	$L__BB35_423;
	and.b64  	%rd392, %rd701, %rd107;
	popc.b64 	%r347, %rd392;
	cvt.rn.f32.u32 	%f1480, %r347;
	mul.f32 	%f1481, %f375, %f1480;
	fma.rn.f32 	%f404, %f2094, %f1481, %f2608;
	mov.f32 	%f2608, %f404;
$L__BB35_423:
	@%p27 bra 	$L__BB35_425;
	and.b64  	%rd393, %rd715, %rd107;
	popc.b64 	%r348, %rd393;
	cvt.rn.f32.u32 	%f1482, %r348;
	mul.f32 	%f1483, %f375, %f1482;
	fma.rn.f32 	%f406, %f2108, %f1483, %f2201;
	mov.f32 	%f2201, %f406;
$L__BB35_425:
	@%p26 bra 	$L__BB35_427;
	and.b64  	%rd394, %rd700, %rd107;
	popc.b64 	%r349, %rd394;
	cvt.rn.f32.u32 	%f1484, %r349;
	mul.f32 	%f1485, %f375, %f1484;
	fma.rn.f32 	%f408, %f2093, %f1485, %f2608;
	mov.f32 	%f2608, %f408;
$L__BB35_427:
	@%p27 bra 	$L__BB35_429;
	and.b64  	%rd395, %rd714, %rd107;
	popc.b64 	%r350, %rd395;
	cvt.rn.f32.u32 	%f1486, %r350;
	mul.f32 	%f1487, %f375, %f1486;
	fma.rn.f32 	%f410, %f2107, %f1487, %f2201;
	mov.f32 	%f2201, %f410;
$L__BB35_429:
	@%p26 bra 	$L__BB35_431;
	and.b64  	%rd396, %rd699, %rd107;
	popc.b64 	%r351, %rd396;
	cvt.rn.f32.u32 	%f1488, %r351;
	mul.f32 	%f1489, %f375, %f1488;
	fma.rn.f32 	%f412, %f2092, %f1489, %f2608;
	mov.f32 	%f2608, %f412;
$L__BB35_431:
	@%p27 bra 	$L__BB35_433;
	and.b64  	%rd397, %rd713, %rd107;
	popc.b64 	%r352, %rd397;
	cvt.rn.f32.u32 	%f1490, %r352;
	mul.f32 	%f1491, %f375, %f1490;
	fma.rn.f32 	%f414, %f2106, %f1491, %f2201;
	mov.f32 	%f2201, %f414;
$L__BB35_433:
	@%p26 bra 	$L__BB35_435;
	and.b64  	%rd398, %rd698, %rd107;
	popc.b64 	%r353, %rd398;
	cvt.rn.f32.u32 	%f1492, %r353;
	mul.f32 	%f1493, %f375, %f1492;
	fma.rn.f32 	%f416, %f2091, %f1493, %f2608;
	mov.f32 	%f2608, %f416;
$L__BB35_435:
	@%p27 bra 	$L__BB35_437;
	and.b64  	%rd399, %rd712, %rd107;
	popc.b64 	%r354, %rd399;
	cvt.rn.f32.u32 	%f1494, %r354;
	mul.f32 	%f1495, %f375, %f1494;
	fma.rn.f32 	%f418, %f2105, %f1495, %f2201;
	mov.f32 	%f2201, %f418;
$L__BB35_437:
	@%p26 bra 	$L__BB35_439;
	and.b64  	%rd400, %rd697, %rd107;
	popc.b64 	%r355, %rd400;
	cvt.rn.f32.u32 	%f1496, %r355;
	mul.f32 	%f1497, %f375, %f1496;
	fma.rn.f32 	%f420, %f2090, %f1497, %f2608;
	mov.f32 	%f2608, %f420;
$L__BB35_439:
	@%p27 bra 	$L__BB35_441;
	and.b64  	%rd401, %rd711, %rd107;
	popc.b64 	%r356, %rd401;
	cvt.rn.f32.u32 	%f1498, %r356;
	mul.f32 	%f1499, %f375, %f1498;
	fma.rn.f32 	%f422, %f2104, %f1499, %f2201;
	mov.f32 	%f2201, %f422;
$L__BB35_441:
	@%p26 bra 	$L__BB35_443;
	and.b64  	%rd402, %rd696, %rd107;
	popc.b64 	%r357, %rd402;
	cvt.rn.f32.u32 	%f1500, %r357;
	mul.f32 	%f1501, %f375, %f1500;
	fma.rn.f32 	%f424, %f2089, %f1501, %f2608;
	mov.f32 	%f2608, %f424;
$L__BB35_443:
	@%p27 bra 	$L__BB35_445;
	and.b64  	%rd403, %rd710, %rd107;
	popc.b64 	%r358, %rd403;
	cvt.rn.f32.u32 	%f1502, %r358;
	mul.f32 	%f1503, %f375, %f1502;
	fma.rn.f32 	%f426, %f2103, %f1503, %f2201;
	mov.f32 	%f2201, %f426;
$L__BB35_445:
	@%p26 bra 	$L__BB35_447;
	and.b64  	%rd404, %rd695, %rd107;
	popc.b64 	%r359, %rd404;
	cvt.rn.f32.u32 	%f1504, %r359;
	mul.f32 	%f1505, %f375, %f1504;
	fma.rn.f32 	%f428, %f2088, %f1505, %f2608;
	mov.f32 	%f2608, %f428;
$L__BB35_447:
	@%p27 bra 	$L__BB35_449;
	and.b64  	%rd405, %rd709, %rd107;
	popc.b64 	%r360, %rd405;
	cvt.rn.f32.u32 	%f1506, %r360;
	mul.f32 	%f1507, %f375, %f1506;
	fma.rn.f32 	%f430, %f2102, %f1507, %f2201;
	mov.f32 	%f2201, %f430;
$L__BB35_449:
	setp.lt.s32 	%p248, %r89, 7;
	@%p248 bra 	$L__BB35_508;
	setp.ne.s32 	%p249, %r6, 0;
	mov.b32 	%r695, 0;
	@%p249 bra 	$L__BB35_452;
	ld.shared.u32 	%r695, [%r8+24];
$L__BB35_452:
	shfl.sync.idx.b32	%r362|%p251, %r695, 0, 31, -1;
	mov.b32 	%f433, %r362;
	ld.shared.u64 	%rd108, [%r39+1536];
	@%p26 bra 	$L__BB35_454;
	and.b64  	%rd406, %rd708, %rd108;
	popc.b64 	%r363, %rd406;
	cvt.rn.f32.u32 	%f1508, %r363;
	mul.f32 	%f1509, %f433, %f1508;
	fma.rn.f32 	%f434, %f2101, %f1509, %f2608;
	mov.f32 	%f2608, %f434;
$L__BB35_454:
	@%p27 bra 	$L__BB35_456;
	and.b64  	%rd407, %rd722, %rd108;
	popc.b64 	%r364, %rd407;
	cvt.rn.f32.u32 	%f1510, %r364;
	mul.f32 	%f1511, %f433, %f1510;
	fma.rn.f32 	%f436, %f2115, %f1511, %f2201;
	mov.f32 	%f2201, %f436;
$L__BB35_456:
	@%p26 bra 	$L__BB35_458;
	and.b64  	%rd408, %rd707, %rd108;
	popc.b64 	%r365, %rd408;
	cvt.rn.f32.u32 	%f1512, %r365;
	mul.f32 	%f1513, %f433, %f1512;
	fma.rn.f32 	%f438, %f2100, %f1513, %f2608;
	mov.f32 	%f2608, %f438;
$L__BB35_458:
	@%p27 bra 	$L__BB35_460;
	and.b64  	%rd409, %rd721, %rd108;
	popc.b64 	%r366, %rd409;
	cvt.rn.f32.u32 	%f1514, %r366;
	mul.f32 	%f1515, %f433, %f1514;
	fma.rn.f32 	%f440, %f2114, %f1515, %f2201;
	mov.f32 	%f2201, %f440;
$L__BB35_460:
	@%p26 bra 	$L__BB35_462;
	and.b64  	%rd410, %rd706, %rd108;
	popc.b64 	%r367, %rd410;
	cvt.rn.f32.u32 	%f1516, %r367;
	mul.f32 	%f1517, %f433, %f1516;
	fma.rn.f32 	%f442, %f2099, %f1517, %f2608;
	mov.f32 	%f2608, %f442;
$L__BB35_462:
	@%p27 bra 	$L__BB35_464;
	and.b64  	%rd411, %rd720, %rd108;
	popc.b64 	%r368, %rd411;
	cvt.rn.f32.u32 	%f1518, %r368;
	mul.f32 	%f1519, %f433, %f1518;
	fma.rn.f32 	%f444, %f2113, %f1519, %f2201;
	mov.f32 	%f2201, %f444;
$L__BB35_464:
	@%p26 bra 	$L__BB35_466;
	and.b64  	%rd412, %rd705, %rd108;
	popc.b64 	%r369, %rd412;
	cvt.rn.f32.u32 	%f1520, %r369;
	mul.f32 	%f1521, %f433, %f1520;
	fma.rn.f32 	%f446, %f2098, %f1521, %f2608;
	mov.f32 	%f2608, %f446;
$L__BB35_466:
	@%p27 bra 	$L__BB35_468;
	and.b64  	%rd413, %rd719, %rd108;
	popc.b64 	%r370, %rd413;
	cvt.rn.f32.u32 	%f1522, %r370;
	mul.f32 	%f1523, %f433, %f1522;
	fma.rn.f32 	%f448, %f2112, %f1523, %f2201;
	mov.f32 	%f2201, %f448;
$L__BB35_468:
	@%p26 bra 	$L__BB35_470;
	and.b64  	%rd414, %rd704, %rd108;
	popc.b64 	%r371, %rd414;
	cvt.rn.f32.u32 	%f1524, %r371;
	mul.f32 	%f1525, %f433, %f1524;
	fma.rn.f32 	%f450, %f2097, %f1525, %f2608;
	mov.f32 	%f2608, %f450;
$L__BB35_470:
	@%p27 bra 	$L__BB35_472;
	and.b64  	%rd415, %rd718, %rd108;
	popc.b64 	%r372, %rd415;
	cvt.rn.f32.u32 	%f1526, %r372;
	mul.f32 	%f1527, %f433, %f1526;
	fma.rn.f32 	%f452, %f2111, %f1527, %f2201;
	mov.f32 	%f2201, %f452;
$L__BB35_472:
	@%p26 bra 	$L__BB35_474;
	and.b64  	%rd416, %rd703, %rd108;
	popc.b64 	%r373, %rd416;
	cvt.rn.f32.u32 	%f1528, %r373;
	mul.f32 	%f1529, %f433, %f1528;
	fma.rn.f32 	%f454, %f2096, %f1529, %f2608;
	mov.f32 	%f2608, %f454;
$L__BB35_474:
	@%p27 bra 	$L__BB35_476;
	and.b64  	%rd417, %rd717, %rd108;
	popc.b64 	%r374, %rd417;
	cvt.rn.f32.u32 	%f1530, %r374;
	mul.f32 	%f1531, %f433, %f1530;
	fma.rn.f32 	%f456, %f2110, %f1531, %f2201;
	mov.f32 	%f2201, %f456;
$L__BB35_476:
	@%p26 bra 	$L__BB35_478;
	and.b64  	%rd418, %rd702, %rd108;
	popc.b64 	%r375, %rd418;
	cvt.rn.f32.u32 	%f1532, %r375;
	mul.f32 	%f1533, %f433, %f1532;
	fma.rn.f32 	%f458, %f2095, %f1533, %f2608;
	mov.f32 	%f2608, %f458;
$L__BB35_478:
	@%p27 bra 	$L__BB35_480;
	and.b64  	%rd419, %rd716, %rd108;
	popc.b64 	%r376, %rd419;
	cvt.rn.f32.u32 	%f1534, %r376;
	mul.f32 	%f1535, %f433, %f1534;
	fma.rn.f32 	%f460, %f2109, %f1535, %f2201;
	mov.f32 	%f2201, %f460;
$L__BB35_480:
	@%p26 bra 	$L__BB35_482;
	and.b64  	%rd420, %rd701, %rd108;
	popc.b64 	%r377, %rd420;
	cvt.rn.f32.u32 	%f1536, %r377;
	mul.f32 	%f1537, %f433, %f1536;
	fma.rn.f32 	%f462, %f2094, %f1537, %f2608;
	mov.f32 	%f2608, %f462;
$L__BB35_482:
	@%p27 bra 	$L__BB35_484;
	and.b64  	%rd421, %rd715, %rd108;
	popc.b64 	%r378, %rd421;
	cvt.rn.f32.u32 	%f1538, %r378;
	mul.f32 	%f1539, %f433, %f1538;
	fma.rn.f32 	%f464, %f2108, %f1539, %f2201;
	mov.f32 	%f2201, %f464;
$L__BB35_484:
	@%p26 bra 	$L__BB35_486;
	and.b64  	%rd422, %rd700, %rd108;
	popc.b64 	%r379, %rd422;
	cvt.rn.f32.u32 	%f1540, %r379;
	mul.f32 	%f1541, %f433, %f1540;
	fma.rn.f32 	%f466, %f2093, %f1541, %f2608;
	mov.f32 	%f2608, %f466;
$L__BB35_486:
	@%p27 bra 	$L__BB35_488;
	and.b64  	%rd423, %rd714, %rd108;
	popc.b64 	%r380, %rd423;
	cvt.rn.f32.u32 	%f1542, %r380;
	mul.f32 	%f1543, %f433, %f1542;
	fma.rn.f32 	%f468, %f2107, %f1543, %f2201;
	mov.f32 	%f2201, %f468;
$L__BB35_488:
	@%p26 bra 	$L__BB35_490;
	and.b64  	%rd424, %rd699, %rd108;
	popc.b64 	%r381, %rd424;
	cvt.rn.f32.u32 	%f1544, %r381;
	mul.f32 	%f1545, %f433, %f1544;
	fma.rn.f32 	%f470, %f2092, %f1545, %f2608;
	mov.f32 	%f2608, %f470;
$L__BB35_490:
	@%p27 bra 	$L__BB35_492;
	and.b64  	%rd425, %rd713, %rd108;
	popc.b64 	%r382, %rd425;
	cvt.rn.f32.u32 	%f1546, %r382;
	mul.f32 	%f1547, %f433, %f1546;
	fma.rn.f32 	%f472, %f2106, %f1547, %f2201;
	mov.f32 	%f2201, %f472;
$L__BB35_492:
	@%p26 bra 	$L__BB35_494;
	and.b64  	%rd426, %rd698, %rd108;
	popc.b64 	%r383, %rd426;
	cvt.rn.f32.u32 	%f1548, %r383;
	mul.f32 	%f1549, %f433, %f1548;
	fma.rn.f32 	%f474, %f2091, %f1549, %f2608;
	mov.f32 	%f2608, %f474;
$L__BB35_494:
	@%p27 bra 	$L__BB35_496;
	and.b64  	%rd427, %rd712, %rd108;
	popc.b64 	%r384, %rd427;
	cvt.rn.f32.u32 	%f1550, %r384;
	mul.f32 	%f1551, %f433, %f1550;
	fma.rn.f32 	%f476, %f2105, %f1551, %f2201;
	mov.f32 	%f2201, %f476;
$L__BB35_496:
	@%p26 bra 	$L__BB35_498;
	and.b64  	%rd428, %rd697, %rd108;
	popc.b64 	%r385, %rd428;
	cvt.rn.f32.u32 	%f1552, %r385;
	mul.f32 	%f1553, %f433, %f1552;
	fma.rn.f32 	%f478, %f2090, %f1553, %f2608;
	mov.f32 	%f2608, %f478;
$L__BB35_498:
	@%p27 bra 	$L__BB35_500;
	and.b64  	%rd429, %rd711, %rd108;
	popc.b64 	%r386, %rd429;
	cvt.rn.f32.u32 	%f1554, %r386;
	mul.f32 	%f1555, %f433, %f1554;
	fma.rn.f32 	%f480, %f2104, %f1555, %f2201;
	mov.f32 	%f2201, %f480;
$L__BB35_500:
	@%p26 bra 	$L__BB35_502;
	and.b64  	%rd430, %rd696, %rd108;
	popc.b64 	%r387, %rd430;
	cvt.rn.f32.u32 	%f1556, %r387;
	mul.f32 	%f1557, %f433, %f1556;
	fma.rn.f32 	%f482, %f2089, %f1557, %f2608;
	mov.f32 	%f2608, %f482;
$L__BB35_502:
	@%p27 bra 	$L__BB35_504;
	and.b64  	%rd431, %rd710, %rd108;
	popc.b64 	%r388, %rd431;
	cvt.rn.f32.u32 	%f1558, %r388;
	mul.f32 	%f1559, %f433, %f1558;
	fma.rn.f32 	%f484, %f2103, %f1559, %f2201;
	mov.f32 	%f2201, %f484;
$L__BB35_504:
	@%p26 bra 	$L__BB35_506;
	and.b64  	%rd432, %rd695, %rd108;
	popc.b64 	%r389, %rd432;
	cvt.rn.f32.u32 	%f1560, %r389;
	mul.f32 	%f1561, %f433, %f1560;
	fma.rn.f32 	%f486, %f2088, %f1561, %f2608;
	mov.f32 	%f2608, %f486;
$L__BB35_506:
	@%p27 bra 	$L__BB35_508;
	and.b64  	%rd433, %rd709, %rd108;
	popc.b64 	%r390, %rd433;
	cvt.rn.f32.u32 	%f1562, %r390;
	mul.f32 	%f1563, %f433, %f1562;
	fma.rn.f32 	%f488, %f2102, %f1563, %f2201;
	mov.f32 	%f2201, %f488;
$L__BB35_508:
	setp.lt.s32 	%p279, %r89, 8;
	@%p279 bra 	$L__BB35_567;
	setp.ne.s32 	%p280, %r6, 0;
	mov.b32 	%r696, 0;
	@%p280 bra 	$L__BB35_511;
	ld.shared.u32 	%r696, [%r8+28];
$L__BB35_511:
	shfl.sync.idx.b32	%r392|%p282, %r696, 0, 31, -1;
	mov.b32 	%f491, %r392;
	ld.shared.u64 	%rd109, [%r39+1792];
	@%p26 bra 	$L__BB35_513;
	and.b64  	%rd434, %rd708, %rd109;
	popc.b64 	%r393, %rd434;
	cvt.rn.f32.u32 	%f1564, %r393;
	mul.f32 	%f1565, %f491, %f1564;
	fma.rn.f32 	%f492, %f2101, %f1565, %f2608;
	mov.f32 	%f2608, %f492;
$L__BB35_513:
	@%p27 bra 	$L__BB35_515;
	and.b64  	%rd435, %rd722, %rd109;
	popc.b64 	%r394, %rd435;
	cvt.rn.f32.u32 	%f1566, %r394;
	mul.f32 	%f1567, %f491, %f1566;
	fma.rn.f32 	%f494, %f2115, %f1567, %f2201;
	mov.f32 	%f2201, %f494;
$L__BB35_515:
	@%p26 bra 	$L__BB35_517;
	and.b64  	%rd436, %rd707, %rd109;
	popc.b64 	%r395, %rd436;
	cvt.rn.f32.u32 	%f1568, %r395;
	mul.f32 	%f1569, %f491, %f1568;
	fma.rn.f32 	%f496, %f2100, %f1569, %f2608;
	mov.f32 	%f2608, %f496;
$L__BB35_517:
	@%p27 bra 	$L__BB35_519;
	and.b64  	%rd437, %rd721, %rd109;
	popc.b64 	%r396, %rd437;
	cvt.rn.f32.u32 	%f1570, %r396;
	mul.f32 	%f1571, %f491, %f1570;
	fma.rn.f32 	%f498, %f2114, %f1571, %f2201;
	mov.f32 	%f2201, %f498;
$L__BB35_519:
	@%p26 bra 	$L__BB35_521;
	and.b64  	%rd438, %rd706, %rd109;
	popc.b64 	%r397, %rd438;
	cvt.rn.f32.u32 	%f1572, %r397;
	mul.f32 	%f1573, %f491, %f1572;
	fma.rn.f32 	%f500, %f2099, %f1573, %f2608;
	mov.f32 	%f2608, %f500;
$L__BB35_521:
	@%p27 bra 	$L__BB35_523;
	and.b64  	%rd439, %rd720, %rd109;
	popc.b64 	%r398, %rd439;
	cvt.rn.f32.u32 	%f1574, %r398;
	mul.f32 	%f1575, %f491, %f1574;
	fma.rn.f32 	%f502, %f2113, %f1575, %f2201;
	mov.f32 	%f2201, %f502;
$L__BB35_523:
	@%p26 bra 	$L__BB35_525;
	and.b64  	%rd440, %rd705, %rd109;
	popc.b64 	%r399, %rd440;
	cvt.rn.f32.u32 	%f1576, %r399;
	mul.f32 	%f1577, %f491, %f1576;
	fma.rn.f32 	%f504, %f2098, %f1577, %f2608;
	mov.f32 	%f2608, %f504;
$L__BB35_525:
	@%p27 bra 	$L__BB35_527;
	and.b64  	%rd441, %rd719, %rd109;
	popc.b64 	%r400, %rd441;
	cvt.rn.f32.u32 	%f1578, %r400;
	mul.f32 	%f1579, %f491, %f1578;
	fma.rn.f32 	%f506, %f2112, %f1579, %f2201;
	mov.f32 	%f2201, %f506;
$L__BB35_527:
	@%p26 bra 	$L__BB35_529;
	and.b64  	%rd442, %rd704, %rd109;
	popc.b64 	%r401, %rd442;
	cvt.rn.f32.u32 	%f1580, %r401;
	mul.f32 	%f1581, %f491, %f1580;
	fma.rn.f32 	%f508, %f2097, %f1581, %f2608;
	mov.f32 	%f2608, %f508;
$L__BB35_529:
	@%p27 bra 	$L__BB35_531;
	and.b64  	%rd443, %rd718, %rd109;
	popc.b64 	%r402, %rd443;
	cvt.rn.f32.u32 	%f1582, %r402;
	mul.f32 	%f1583, %f491, %f1582;
	fma.rn.f32 	%f510, %f2111, %f1583, %f2201;
	mov.f32 	%f2201, %f510;
$L__BB35_531:
	@%p26 bra 	$L__BB35_533;
	and.b64  	%rd444, %rd703, %rd109;
	popc.b64 	%r403, %rd444;
	cvt.rn.f32.u32 	%f1584, %r403;
	mul.f32 	%f1585, %f491, %f1584;
	fma.rn.f32 	%f512, %f2096, %f1585, %f2608;
	mov.f32 	%f2608, %f512;
$L__BB35_533:
	@%p27 bra 	$L__BB35_535;
	and.b64  	%rd445, %rd717, %rd109;
	popc.b64 	%r404, %rd445;
	cvt.rn.f32.u32 	%f1586, %r404;
	mul.f32 	%f1587, %f491, %f1586;
	fma.rn.f32 	%f514, %f2110, %f1587, %f2201;
	mov.f32 	%f2201, %f514;
$L__BB35_535:
	@%p26 bra 	$L__BB35_537;
	and.b64  	%rd446, %rd702, %rd109;
	popc.b64 	%r405, %rd446;
	cvt.rn.f32.u32 	%f1588, %r405;
	mul.f32 	%f1589, %f491, %f1588;
	fma.rn.f32 	%f516, %f2095, %f1589, %f2608;
	mov.f32 	%f2608, %f516;
$L__BB35_537:
	@%p27 bra 	$L__BB35_539;
	and.b64  	%rd447, %rd716, %rd109;
	popc.b64 	%r406, %rd447;
	cvt.rn.f32.u32 	%f1590, %r406;
	mul.f32 	%f1591, %f491, %f1590;
	fma.rn.f32 	%f518, %f2109, %f1591, %f2201;
	mov.f32 	%f2201, %f518;
$L__BB35_539:
	@%p26 bra 	$L__BB35_541;
	and.b64  	%rd448, %rd701, %rd109;
	popc.b64 	%r407, %rd448;
	cvt.rn.f32.u32 	%f1592, %r407;
	mul.f32 	%f1593, %f491, %f1592;
	fma.rn.f32 	%f520, %f2094, %f1593, %f2608;
	mov.f32 	%f2608, %f520;
$L__BB35_541:
	@%p27 bra 	$L__BB35_543;
	and.b64  	%rd449, %rd715, %rd109;
	popc.b64 	%r408, %rd449;
	cvt.rn.f32.u32 	%f1594, %r408;
	mul.f32 	%f1595, %f491, %f1594;
	fma.rn.f32 	%f522, %f2108, %f1595, %f2201;
	mov.f32 	%f2201, %f522;
$L__BB35_543:
	@%p26 bra 	$L__BB35_545;
	and.b64  	%rd450, %rd700, %rd109;
	popc.b64 	%r409, %rd450;
	cvt.rn.f32.u32 	%f1596, %r409;
	mul.f32 	%f1597, %f491, %f1596;
	fma.rn.f32 	%f524, %f2093, %f1597, %f2608;
	mov.f32 	%f2608, %f524;
$L__BB35_545:
	@%p27 bra 	$L__BB35_547;
	and.b64  	%rd451, %rd714, %rd109;
	popc.b64 	%r410, %rd451;
	cvt.rn.f32.u32 	%f1598, %r410;
	mul.f32 	%f1599, %f491, %f1598;
	fma.rn.f32 	%f526, %f2107, %f1599, %f2201;
	mov.f32 	%f2201, %f526;
$L__BB35_547:
	@%p26 bra 	$L__BB35_549;
	and.b64  	%rd452, %rd699, %rd109;
	popc.b64 	%r411, %rd452;
	cvt.rn.f32.u32 	%f1600, %r411;
	mul.f32 	%f1601, %f491, %f1600;
	fma.rn.f32 	%f528, %f2092, %f1601, %f2608;
	mov.f32 	%f2608, %f528;
$L__BB35_549:
	@%p27 bra 	$L__BB35_551;
	and.b64  	%rd453, %rd713, %rd109;
	popc.b64 	%r412, %rd453;
	cvt.rn.f32.u32 	%f1602, %r412;
	mul.f32 	%f1603, %f491, %f1602;
	fma.rn.f32 	%f530, %f2106, %f1603, %f2201;
	mov.f32 	%f2201, %f530;
$L__BB35_551:
	@%p26 bra 	$L__BB35_553;
	and.b64  	%rd454, %rd698, %rd109;
	popc.b64 	%r413, %rd454;
	cvt.rn.f32.u32 	%f1604, %r413;
	mul.f32 	%f1605, %f491, %f1604;
	fma.rn.f32 	%f532, %f2091, %f1605, %f2608;
	mov.f32 	%f2608, %f532;
$L__BB35_553:
	@%p27 bra 	$L__BB35_555;
	and.b64  	%rd455, %rd712, %rd109;
	popc.b64 	%r414, %rd455;
	cvt.rn.f32.u32 	%f1606, %r414;
	mul.f32 	%f1607, %f491, %f1606;
	fma.rn.f32 	%f534, %f2105, %f1607, %f2201;
	mov.f32 	%f2201, %f534;
$L__BB35_555:
	@%p26 bra 	$L__BB35_557;
	and.b64  	%rd456, %rd697, %rd109;
	popc.b64 	%r415, %rd456;
	cvt.rn.f32.u32 	%f1608, %r415;
	mul.f32 	%f1609, %f491, %f1608;
	fma.rn.f32 	%f536, %f2090, %f1609, %f2608;
	mov.f32 	%f2608, %f536;
$L__BB35_557:
	@%p27 bra 	$L__BB35_559;
	and.b64  	%rd457, %rd711, %rd109;
	popc.b64 	%r416, %rd457;
	cvt.rn.f32.u32 	%f1610, %r416;
	mul.f32 	%f1611, %f491, %f1610;
	fma.rn.f32 	%f538, %f2104, %f1611, %f2201;
	mov.f32 	%f2201, %f538;
$L__BB35_559:
	@%p26 bra 	$L__BB35_561;
	and.b64  	%rd458, %rd696, %rd109;
	popc.b64 	%r417, %rd458;
	cvt.rn.f32.u32 	%f1612, %r417;
	mul.f32 	%f1613, %f491, %f1612;
	fma.rn.f32 	%f540, %f2089, %f1613, %f2608;
	mov.f32 	%f2608, %f540;
$L__BB35_561:
	@%p27 bra 	$L__BB35_563;
	and.b64  	%rd459, %rd710, %rd109;
	popc.b64 	%r418, %rd459;
	cvt.rn.f32.u32 	%f1614, %r418;
	mul.f32 	%f1615, %f491, %f1614;
	fma.rn.f32 	%f542, %f2103, %f1615, %f2201;
	mov.f32 	%f2201, %f542;
$L__BB35_563:
	@%p26 bra 	$L__BB35_565;
	and.b64  	%rd460, %rd695, %rd109;
	popc.b64 	%r419, %rd460;
	cvt.rn.f32.u32 	%f1616, %r419;
	mul.f32 	%f1617, %f491, %f1616;
	fma.rn.f32 	%f544, %f2088, %f1617, %f2608;
	mov.f32 	%f2608, %f544;
$L__BB35_565:
	@%p27 bra 	$L__BB35_567;
	and.b64  	%rd461, %rd709, %rd109;
	popc.b64 	%r420, %rd461;
	cvt.rn.f32.u32 	%f1618, %r420;
	mul.f32 	%f1619, %f491, %f1618;
	fma.rn.f32 	%f546, %f2102, %f1619, %f2201;
	mov.f32 	%f2201, %f546;
$L__BB35_567:
	setp.lt.s32 	%p310, %r89, 9;
	@%p310 bra 	$L__BB35_626;
	setp.ne.s32 	%p311, %r6, 0;
	mov.b32 	%r697, 0;
	@%p311 bra 	$L__BB35_570;
	ld.shared.u32 	%r697, [%r8+32];
$L__BB35_570:
	shfl.sync.idx.b32	%r422|%p313, %r697, 0, 31, -1;
	mov.b32 	%f549, %r422;
	ld.shared.u64 	%rd110, [%r39+2048];
	@%p26 bra 	$L__BB35_572;
	and.b64  	%rd462, %rd708, %rd110;
	popc.b64 	%r423, %rd462;
	cvt.rn.f32.u32 	%f1620, %r423;
	mul.f32 	%f1621, %f549, %f1620;
	fma.rn.f32 	%f550, %f2101, %f1621, %f2608;
	mov.f32 	%f2608, %f550;
$L__BB35_572:
	@%p27 bra 	$L__BB35_574;
	and.b64  	%rd463, %rd722, %rd110;
	popc.b64 	%r424, %rd463;
	cvt.rn.f32.u32 	%f1622, %r424;
	mul.f32 	%f1623, %f549, %f1622;
	fma.rn.f32 	%f552, %f2115, %f1623, %f2201;
	mov.f32 	%f2201, %f552;
$L__BB35_574:
	@%p26 bra 	$L__BB35_576;
	and.b64  	%rd464, %rd707, %rd110;
	popc.b64 	%r425, %rd464;
	cvt.rn.f32.u32 	%f1624, %r425;
	mul.f32 	%f1625, %f549, %f1624;
	fma.rn.f32 	%f554, %f2100, %f1625, %f2608;
	mov.f32 	%f2608, %f554;
$L__BB35_576:
	@%p27 bra 	$L__BB35_578;
	and.b64  	%rd465, %rd721, %rd110;
	popc.b64 	%r426, %rd465;
	cvt.rn.f32.u32 	%f1626, %r426;
	mul.f32 	%f1627, %f549, %f1626;
	fma.rn.f32 	%f556, %f2114, %f1627, %f2201;
	mov.f32 	%f2201, %f556;
$L__BB35_578:
	@%p26 bra 	$L__BB35_580;
	and.b64  	%rd466, %rd706, %rd110;
	popc.b64 	%r427, %rd466;
	cvt.rn.f32.u32 	%f1628, %r427;
	mul.f32 	%f1629, %f549, %f1628;
	fma.rn.f32 	%f558, %f2099, %f1629, %f2608;
	mov.f32 	%f2608, %f558;
$L__BB35_580:
	@%p27 bra 	$L__BB35_582;
	and.b64  	%rd467, %rd720, %rd110;
	popc.b64 	%r428, %rd467;
	cvt.rn.f32.u32 	%f1630, %r428;
	mul.f32 	%f1631, %f549, %f1630;
	fma.rn.f32 	%f560, %f2113, %f1631, %f2201;
	mov.f32 	%f2201, %f560;
$L__BB35_582:
	@%p26 bra 	$L__BB35_584;
	and.b64  	%rd468, %rd705, %rd110;
	popc.b64 	%r429, %rd468;
	cvt.rn.f32.u32 	%f1632, %r429;
	mul.f32 	%f1633, %f549, %f1632;
	fma.rn.f32 	%f562, %f2098, %f1633, %f2608;
	mov.f32 	%f2608, %f562;
$L__BB35_584:
	@%p27 bra 	$L__BB35_586;
	and.b64  	%rd469, %rd719, %rd110;
	popc.b64 	%r430, %rd469;
	cvt.rn.f32.u32 	%f1634, %r430;
	mul.f32 	%f1635, %f549, %f1634;
	fma.rn.f32 	%f564, %f2112, %f1635, %f2201;
	mov.f32 	%f2201, %f564;
$L__BB35_586:
	@%p26 bra 	$L__BB35_588;
	and.b64  	%rd470, %rd704, %rd110;
	popc.b64 	%r431, %rd470;
	cvt.rn.f32.u32 	%f1636, %r431;
	mul.f32 	%f1637, %f549, %f1636;
	fma.rn.f32 	%f566, %f2097, %f1637, %f2608;
	mov.f32 	%f2608, %f566;
$L__BB35_588:
	@%p27 bra 	$L__BB35_590;
	and.b64  	%rd471, %rd718, %rd110;
	popc.b64 	%r432, %rd471;
	cvt.rn.f32.u32 	%f1638, %r432;
	mul.f32 	%f1639, %f549, %f1638;
	fma.rn.f32 	%f568, %f2111, %f1639, %f2201;
	mov.f32 	%f2201, %f568;
$L__BB35_590:
	@%p26 bra 	$L__BB35_592;
	and.b64  	%rd472, %rd703, %rd110;
	popc.b64 	%r433, %rd472;
	cvt.rn.f32.u32 	%f1640, %r433;
	mul.f32 	%f1641, %f549, %f1640;
	fma.rn.f32 	%f570, %f2096, %f1641, %f2608;
	mov.f32 	%f2608, %f570;
$L__BB35_592:
	@%p27 bra 	$L__BB35_594;
	and.b64  	%rd473, %rd717, %rd110;
	popc.b64 	%r434, %rd473;
	cvt.rn.f32.u32 	%f1642, %r434;
	mul.f32 	%f1643, %f549, %f1642;
	fma.rn.f32 	%f572, %f2110, %f1643, %f2201;
	mov.f32 	%f2201, %f572;
$L__BB35_594:
	@%p26 bra 	$L__BB35_596;
	and.b64  	%rd474, %rd702, %rd110;
	popc.b64 	%r435, %rd474;
	cvt.rn.f32.u32 	%f1644, %r435;
	mul.f32 	%f1645, %f549, %f1644;
	fma.rn.f32 	%f574, %f2095, %f1645, %f2608;
	mov.f32 	%f2608, %f574;
$L__BB35_596:
	@%p27 bra 	$L__BB35_598;
	and.b64  	%rd475, %rd716, %rd110;
	popc.b64 	%r436, %rd475;
	cvt.rn.f32.u32 	%f1646, %r436;
	mul.f32 	%f1647, %f549, %f1646;
	fma.rn.f32 	%f576, %f2109, %f1647, %f2201;
	mov.f32 	%f2201, %f576;
$L__BB35_598:
	@%p26 bra 	$L__BB35_600;
	and.b64  	%rd476, %rd701, %rd110;
	popc.b64 	%r437, %rd476;
	cvt.rn.f32.u32 	%f1648, %r437;
	mul.f32 	%f1649, %f549, %f1648;
	fma.rn.f32 	%f578, %f2094, %f1649, %f2608;
	mov.f32 	%f2608, %f578;
$L__BB35_600:
	@%p27 bra 	$L__BB35_602;
	and.b64  	%rd477, %rd715, %rd110;
	popc.b64 	%r438, %rd477;
	cvt.rn.f32.u32 	%f1650, %r438;
	mul.f32 	%f1651, %f549, %f1650;
	fma.rn.f32 	%f580, %f2108, %f1651, %f2201;
	mov.f32 	%f2201, %f580;
$L__BB35_602:
	@%p26 bra 	$L__BB35_604;
	and.b64  	%rd478, %rd700, %rd110;
	popc.b64 	%r439, %rd478;
	cvt.rn.f32.u32 	%f1652, %r439;
	mul.f32 	%f1653, %f549, %f1652;
	fma.rn.f32 	%f582, %f2093, %f1653, %f2608;
	mov.f32 	%f2608, %f582;
$L__BB35_604:
	@%p27 bra 	$L__BB35_606;
	and.b64  	%rd479, %rd714, %rd110;
	popc.b64 	%r440, %rd479;
	cvt.rn.f32.u32 	%f1654, %r440;
	mul.f32 	%f1655, %f549, %f1654;
	fma.rn.f32 	%f584, %f2107, %f1655, %f2201;
	mov.f32 	%f2201, %f584;
$L__BB35_606:
	@%p26 bra 	$L__BB35_608;
	and.b64  	%rd480, %rd699, %rd110;
	popc.b64 	%r441, %rd480;
	cvt.rn.f32.u32 	%f1656, %r441;
	mul.f32 	%f1657, %f549, %f1656;
	fma.rn.f32 	%f586, %f2092, %f1657, %f2608;
	mov.f32 	%f2608, %f586;
$L__BB35_608:
	@%p27 bra 	$L__BB35_610;
	and.b64  	%rd481, %rd713, %rd110;
	popc.b64 	%r442, %rd481;
	cvt.rn.f32.u32 	%f1658, %r442;
	mul.f32 	%f1659, %f549, %f1658;
	fma.rn.f32 	%f588, %f2106, %f1659, %f2201;
	mov.f32 	%f2201, %f588;
$L__BB35_610:
	@%p26 bra 	$L__BB35_612;
	and.b64  	%rd482, %rd698, %rd110;
	popc.b64 	%r443, %rd482;
	cvt.rn.f32.u32 	%f1660, %r443;
	mul.f32 	%f1661, %f549, %f1660;
	fma.rn.f32 	%f590, %f2091, %f1661, %f2608;
	mov.f32 	%f2608, %f590;
$L__BB35_612:
	@%p27 bra 	$L__BB35_614;
	and.b64  	%rd483, %rd712, %rd110;
	popc.b64 	%r444, %rd483;
	cvt.rn.f32.u32 	%f1662, %r444;
	mul.f32 	%f1663, %f549, %f1662;
	fma.rn.f32 	%f592, %f2105, %f1663, %f2201;
	mov.f32 	%f2201, %f592;
$L__BB35_614:
	@%p26 bra 	$L__BB35_616;
	and.b64  	%rd484, %rd697, %rd110;
	popc.b64 	%r445, %rd484;
	cvt.rn.f32.u32 	%f1664, %r445;
	mul.f32 	%f1665, %f549, %f1664;
	fma.rn.f32 	%f594, %f2090, %f1665, %f2608;
	mov.f32 	%f2608, %f594;
$L__BB35_616:
	@%p27 bra 	$L__BB35_618;
	and.b64  	%rd485, %rd711, %rd110;
	popc.b64 	%r446, %rd485;
	cvt.rn.f32.u32 	%f1666, %r446;
	mul.f32 	%f1667, %f549, %f1666;
	fma.rn.f32 	%f596, %f2104, %f1667, %f2201;
	mov.f32 	%f2201, %f596;
$L__BB35_618:
	@%p26 bra 	$L__BB35_620;
	and.b64  	%rd486, %rd696, %rd110;
	popc.b64 	%r447, %rd486;
	cvt.rn.f32.u32 	%f1668, %r447;
	mul.f32 	%f1669, %f549, %f1668;
	fma.rn.f32 	%f598, %f2089, %f1669, %f2608;
	mov.f32 	%f2608, %f598;
$L__BB35_620:
	@%p27 bra 	$L__BB35_622;
	and.b64  	%rd487, %rd710, %rd110;
	popc.b64 	%r448, %rd487;
	cvt.rn.f32.u32 	%f1670, %r448;
	mul.f32 	%f1671, %f549, %f1670;
	fma.rn.f32 	%f600, %f2103, %f1671, %f2201;
	mov.f32 	%f2201, %f600;
$L__BB35_622:
	@%p26 bra 	$L__BB35_624;
	and.b64  	%rd488, %rd695, %rd110;
	popc.b64 	%r449, %rd488;
	cvt.rn.f32.u32 	%f1672, %r449;
	mul.f32 	%f1673, %f549, %f1672;
	fma.rn.f32 	%f602, %f2088, %f1673, %f2608;
	mov.f32 	%f2608, %f602;
$L__BB35_624:
	@%p27 bra 	$L__BB35_626;
	and.b64  	%rd489, %rd709, %rd110;
	popc.b64 	%r450, %rd489;
	cvt.rn.f32.u32 	%f1674, %r450;
	mul.f32 	%f1675, %f549, %f1674;
	fma.rn.f32 	%f604, %f2102, %f1675, %f2201;
	mov.f32 	%f2201, %f604;
$L__BB35_626:
	setp.lt.s32 	%p341, %r89, 10;
	@%p341 bra 	$L__BB35_685;
	setp.ne.s32 	%p342, %r6, 0;
	mov.b32 	%r698, 0;
	@%p342 bra 	$L__BB35_629;
	ld.shared.u32 	%r698, [%r8+36];
$L__BB35_629:
	shfl.sync.idx.b32	%r452|%p344, %r698, 0, 31, -1;
	mov.b32 	%f607, %r452;
	ld.shared.u64 	%rd111, [%r39+2304];
	@%p26 bra 	$L__BB35_631;
	and.b64  	%rd490, %rd708, %rd111;
	popc.b64 	%r453, %rd490;
	cvt.rn.f32.u32 	%f1676, %r453;
	mul.f32 	%f1677, %f607, %f1676;
	fma.rn.f32 	%f608, %f2101, %f1677, %f2608;
	mov.f32 	%f2608, %f608;
$L__BB35_631:
	@%p27 bra 	$L__BB35_633;
	and.b64  	%rd491, %rd722, %rd111;
	popc.b64 	%r454, %rd491;
	cvt.rn.f32.u32 	%f1678, %r454;
	mul.f32 	%f1679, %f607, %f1678;
	fma.rn.f32 	%f610, %f2115, %f1679, %f2201;
	mov.f32 	%f2201, %f610;
$L__BB35_633:
	@%p26 bra 	$L__BB35_635;
	and.b64  	%rd492, %rd707, %rd111;
	popc.b64 	%r455, %rd492;
	cvt.rn.f32.u32 	%f1680, %r455;
	mul.f32 	%f1681, %f607, %f1680;
	fma.rn.f32 	%f612, %f2100, %f1681, %f2608;
	mov.f32 	%f2608, %f612;
$L__BB35_635:
	@%p27 bra 	$L__BB35_637;
	and.b64  	%rd493, %rd721, %rd111;
	popc.b64 	%r456, %rd493;
	cvt.rn.f32.u32 	%f1682, %r456;
	mul.f32 	%f1683, %f607, %f1682;
	fma.rn.f32 	%f614, %f2114, %f1683, %f2201;
	mov.f32 	%f2201, %f614;
$L__BB35_637:
	@%p26 bra 	$L__BB35_639;
	and.b64  	%rd494, %rd706, %rd111;
	popc.b64 	%r457, %rd494;
	cvt.rn.f32.u32 	%f1684, %r457;
	mul.f32 	%f1685, %f607, %f1684;
	fma.rn.f32 	%f616, %f2099, %f1685, %f2608;
	mov.f32 	%f2608, %f616;
$L__BB35_639:
	@%p27 bra 	$L__BB35_641;
	and.b64  	%rd495, %rd720, %rd111;
	popc.b64 	%r458, %rd495;
	cvt.rn.f32.u32 	%f1686, %r458;
	mul.f32 	%f1687, %f607, %f1686;
	fma.rn.f32 	%f618, %f2113, %f1687, %f2201;
	mov.f32 	%f2201, %f618;
$L__BB35_641:
	@%p26 bra 	$L__BB35_643;
	and.b64  	%rd496, %rd705, %rd111;
	popc.b64 	%r459, %rd496;
	cvt.rn.f32.u32 	%f1688, %r459;
	mul.f32 	%f1689, %f607, %f1688;
	fma.rn.f32 	%f620, %f2098, %f1689, %f2608;
	mov.f32 	%f2608, %f620;
$L__BB35_643:
	@%p27 bra 	$L__BB35_645;
	and.b64  	%rd497, %rd719, %rd111;
	popc.b64 	%r460, %rd497;
	cvt.rn.f32.u32 	%f1690, %r460;
	mul.f32 	%f1691, %f607, %f1690;
	fma.rn.f32 	%f622, %f2112, %f1691, %f2201;
	mov.f32 	%f2201, %f622;
$L__BB35_645:
	@%p26 bra 	$L__BB35_647;
	and.b64  	%rd498, %rd704, %rd111;
	popc.b64 	%r461, %rd498;
	cvt.rn.f32.u32 	%f1692, %r461;
	mul.f32 	%f1693, %f607, %f1692;
	fma.rn.f32 	%f624, %f2097, %f1693, %f2608;
	mov.f32 	%f2608, %f624;
$L__BB35_647:
	@%p27 bra 	$L__BB35_649;
	and.b64  	%rd499, %rd718, %rd111;
	popc.b64 	%r462, %rd499;
	cvt.rn.f32.u32 	%f1694, %r462;
	mul.f32 	%f1695, %f607, %f1694;
	fma.rn.f32 	%f626, %f2111, %f1695, %f2201;
	mov.f32 	%f2201, %f626;
$L__BB35_649:
	@%p26 bra 	$L__BB35_651;
	and.b64  	%rd500, %rd703, %rd111;
	popc.b64 	%r463, %rd500;
	cvt.rn.f32.u32 	%f1696, %r463;
	mul.f32 	%f1697, %f607, %f1696;
	fma.rn.f32 	%f628, %f2096, %f1697, %f2608;
	mov.f32 	%f2608, %f628;
$L__BB35_651:
	@%p27 bra 	$L__BB35_653;
	and.b64  	%rd501, %rd717, %rd111;
	popc.b64 	%r464, %rd501;
	cvt.rn.f32.u32 	%f1698, %r464;
	mul.f32 	%f1699, %f607, %f1698;
	fma.rn.f32 	%f630, %f2110, %f1699, %f2201;
	mov.f32 	%f2201, %f630;
$L__BB35_653:
	@%p26 bra 	$L__BB35_655;
	and.b64  	%rd502, %rd702, %rd111;
	popc.b64 	%r465, %rd502;
	cvt.rn.f32.u32 	%f1700, %r465;
	mul.f32 	%f1701, %f607, %f1700;
	fma.rn.f32 	%f632, %f2095, %f1701, %f2608;
	mov.f32 	%f2608, %f632;
$L__BB35_655:
	@%p27 bra 	$L__BB35_657;
	and.b64  	%rd503, %rd716, %rd111;
	popc.b64 	%r466, %rd503;
	cvt.rn.f32.u32 	%f1702, %r466;
	mul.f32 	%f1703, %f607, %f1702;
	fma.rn.f32 	%f634, %f2109, %f1703, %f2201;
	mov.f32 	%f2201, %f634;
$L__BB35_657:
	@%p26 bra 	$L__BB35_659;
	and.b64  	%rd504, %rd701, %rd111;
	popc.b64 	%r467, %rd504;
	cvt.rn.f32.u32 	%f1704, %r467;
	mul.f32 	%f1705, %f607, %f1704;
	fma.rn.f32 	%f636, %f2094, %f1705, %f2608;
	mov.f32 	%f2608, %f636;
$L__BB35_659:
	@%p27 bra 	$L__BB35_661;
	and.b64  	%rd505, %rd715, %rd111;
	popc.b64 	%r468, %rd505;
	cvt.rn.f32.u32 	%f1706, %r468;
	mul.f32 	%f1707, %f607, %f1706;
	fma.rn.f32 	%f638, %f2108, %f1707, %f2201;
	mov.f32 	%f2201, %f638;
$L__BB35_661:
	@%p26 bra 	$L__BB35_663;
	and.b64  	%rd506, %rd700, %rd111;
	popc.b64 	%r469, %rd506;
	cvt.rn.f32.u32 	%f1708, %r469;
	mul.f32 	%f1709, %f607, %f1708;
	fma.rn.f32 	%f640, %f2093, %f1709, %f2608;
	mov.f32 	%f2608, %f640;
$L__BB35_663:
	@%p27 bra 	$L__BB35_665;
	and.b64  	%rd507, %rd714, %rd111;
	popc.b64 	%r470, %rd507;
	cvt.rn.f32.u32 	%f1710, %r470;
	mul.f32 	%f1711, %f607, %f1710;
	fma.rn.f32 	%f642, %f2107, %f1711, %f2201;
	mov.f32 	%f2201, %f642;
$L__BB35_665:
	@%p26 bra 	$L__BB35_667;
	and.b64  	%rd508, %rd699, %rd111;
	popc.b64 	%r471, %rd508;
	cvt.rn.f32.u32 	%f1712, %r471;
	mul.f32 	%f1713, %f607, %f1712;
	fma.rn.f32 	%f644, %f2092, %f1713, %f2608;
	mov.f32 	%f2608, %f644;
$L__BB35_667:
	@%p27 bra 	$L__BB35_669;
	and.b64  	%rd509, %rd713, %rd111;
	popc.b64 	%r472, %rd509;
	cvt.rn.f32.u32 	%f1714, %r472;
	mul.f32 	%f1715, %f607, %f1714;
	fma.rn.f32 	%f646, %f2106, %f1715, %f2201;
	mov.f32 	%f2201, %f646;
$L__BB35_669:
	@%p26 bra 	$L__BB35_671;
	and.b64  	%rd510, %rd698, %rd111;
	popc.b64 	%r473, %rd510;
	cvt.rn.f32.u32 	%f1716, %r473;
	mul.f32 	%f1717, %f607, %f1716;
	fma.rn.f32 	%f648, %f2091, %f1717, %f2608;
	mov.f32 	%f2608, %f648;
$L__BB35_671:
	@%p27 bra 	$L__BB35_673;
	and.b64  	%rd511, %rd712, %rd111;
	popc.b64 	%r474, %rd511;
	cvt.rn.f32.u32 	%f1718, %r474;
	mul.f32 	%f1719, %f607, %f1718;
	fma.rn.f32 	%f650, %f2105, %f1719, %f2201;
	mov.f32 	%f2201, %f650;
$L__BB35_673:
	@%p26 bra 	$L__BB35_675;
	and.b64  	%rd512, %rd697, %rd111;
	popc.b64 	%r475, %rd512;
	cvt.rn.f32.u32 	%f1720, %r475;
	mul.f32 	%f1721, %f607, %f1720;
	fma.rn.f32 	%f652, %f2090, %f1721, %f2608;
	mov.f32 	%f2608, %f652;
$L__BB35_675:
	@%p27 bra 	$L__BB35_677;
	and.b64  	%rd513, %rd711, %rd111;
	popc.b64 	%r476, %rd513;
	cvt.rn.f32.u32 	%f1722, %r476;
	mul.f32 	%f1723, %f607, %f1722;
	fma.rn.f32 	%f654, %f2104, %f1723, %f2201;
	mov.f32 	%f2201, %f654;
$L__BB35_677:
	@%p26 bra 	$L__BB35_679;
	and.b64  	%rd514, %rd696, %rd111;
	popc.b64 	%r477, %rd514;
	cvt.rn.f32.u32 	%f1724, %r477;
	mul.f32 	%f1725, %f607, %f1724;
	fma.rn.f32 	%f656, %f2089, %f1725, %f2608;
	mov.f32 	%f2608, %f656;
$L__BB35_679:
	@%p27 bra 	$L__BB35_681;
	and.b64  	%rd515, %rd710, %rd111;
	popc.b64 	%r478, %rd515;
	cvt.rn.f32.u32 	%f1726, %r478;
	mul.f32 	%f1727, %f607, %f1726;
	fma.rn.f32 	%f658, %f2103, %f1727, %f2201;
	mov.f32 	%f2201, %f658;
$L__BB35_681:
	@%p26 bra 	$L__BB35_683;
	and.b64  	%rd516, %rd695, %rd111;
	popc.b64 	%r479, %rd516;
	cvt.rn.f32.u32 	%f1728, %r479;
	mul.f32 	%f1729, %f607, %f1728;
	fma.rn.f32 	%f660, %f2088, %f1729, %f2608;
	mov.f32 	%f2608, %f660;
$L__BB35_683:
	@%p27 bra 	$L__BB35_685;
	and.b64  	%rd517, %rd709, %rd111;
	popc.b64 	%r480, %rd517;
	cvt.rn.f32.u32 	%f1730, %r480;
	mul.f32 	%f1731, %f607, %f1730;
	fma.rn.f32 	%f662, %f2102, %f1731, %f2201;
	mov.f32 	%f2201, %f662;
$L__BB35_685:
	setp.lt.s32 	%p372, %r89, 11;
	@%p372 bra 	$L__BB35_744;
	setp.ne.s32 	%p373, %r6, 0;
	mov.b32 	%r699, 0;
	@%p373 bra 	$L__BB35_688;
	ld.shared.u32 	%r699, [%r8+40];
$L__BB35_688:
	shfl.sync.idx.b32	%r482|%p375, %r699, 0, 31, -1;
	mov.b32 	%f665, %r482;
	ld.shared.u64 	%rd112, [%r39+2560];
	@%p26 bra 	$L__BB35_690;
	and.b64  	%rd518, %rd708, %rd112;
	popc.b64 	%r483, %rd518;
	cvt.rn.f32.u32 	%f1732, %r483;
	mul.f32 	%f1733, %f665, %f1732;
	fma.rn.f32 	%f666, %f2101, %f1733, %f2608;
	mov.f32 	%f2608, %f666;
$L__BB35_690:
	@%p27 bra 	$L__BB35_692;
	and.b64  	%rd519, %rd722, %rd112;
	popc.b64 	%r484, %rd519;
	cvt.rn.f32.u32 	%f1734, %r484;
	mul.f32 	%f1735, %f665, %f1734;
	fma.rn.f32 	%f668, %f2115, %f1735, %f2201;
	mov.f32 	%f2201, %f668;
$L__BB35_692:
	@%p26 bra 	$L__BB35_694;
	and.b64  	%rd520, %rd707, %rd112;
	popc.b64 	%r485, %rd520;
	cvt.rn.f32.u32 	%f1736, %r485;
	mul.f32 	%f1737, %f665, %f1736;
	fma.rn.f32 	%f670, %f2100, %f1737, %f2608;
	mov.f32 	%f2608, %f670;
$L__BB35_694:
	@%p27 bra 	$L__BB35_696;
	and.b64  	%rd521, %rd721, %rd112;
	popc.b64 	%r486, %rd521;
	cvt.rn.f32.u32 	%f1738, %r486;
	mul.f32 	%f1739, %f665, %f1738;
	fma.rn.f32 	%f672, %f2114, %f1739, %f2201;
	mov.f32 	%f2201, %f672;
$L__BB35_696:
	@%p26 bra 	$L__BB35_698;
	and.b64  	%rd522, %rd706, %rd112;
	popc.b64 	%r487, %rd522;
	cvt.rn.f32.u32 	%f1740, %r487;
	mul.f32 	%f1741, %f665, %f1740;
	fma.rn.f32 	%f674, %f2099, %f1741, %f2608;
	mov.f32 	%f2608, %f674;
$L__BB35_698:
	@%p27 bra 	$L__BB35_700;
	and.b64  	%rd523, %rd720, %rd112;
	popc.b64 	%r488, %rd523;
	cvt.rn.f32.u32 	%f1742, %r488;
	mul.f32 	%f1743, %f665, %f1742;
	fma.rn.f32 	%f676, %f2113, %f1743, %f2201;
	mov.f32 	%f2201, %f676;
$L__BB35_700:
	@%p26 bra 	$L__BB35_702;
	and.b64  	%rd524, %rd705, %rd112;
	popc.b64 	%r489, %rd524;
	cvt.rn.f32.u32 	%f1744, %r489;
	mul.f32 	%f1745, %f665, %f1744;
	fma.rn.f32 	%f678, %f2098, %f1745, %f2608;
	mov.f32 	%f2608, %f678;
$L__BB35_702:
	@%p27 bra 	$L__BB35_704;
	and.b64  	%rd525, %rd719, %rd112;
	popc.b64 	%r490, %rd525;
	cvt.rn.f32.u32 	%f1746, %r490;
	mul.f32 	%f1747, %f665, %f1746;
	fma.rn.f32 	%f680, %f2112, %f1747, %f2201;
	mov.f32 	%f2201, %f680;
$L__BB35_704:
	@%p26 bra 	$L__BB35_706;
	and.b64  	%rd526, %rd704, %rd112;
	popc.b64 	%r491, %rd526;
	cvt.rn.f32.u32 	%f1748, %r491;
	mul.f32 	%f1749, %f665, %f1748;
	fma.rn.f32 	%f682, %f2097, %f1749, %f2608;
	mov.f32 	%f2608, %f682;
$L__BB35_706:
	@%p27 bra 	$L__BB35_708;
	and.b64  	%rd527, %rd718, %rd112;
	popc.b64 	%r492, %rd527;
	cvt.rn.f32.u32 	%f1750, %r492;
	mul.f32 	%f1751, %f665, %f1750;
	fma.rn.f32 	%f684, %f2111, %f1751, %f2201;
	mov.f32 	%f2201, %f684;
$L__BB35_708:
	@%p26 bra 	$L__BB35_710;
	and.b64  	%rd528, %rd703, %rd112;
	popc.b64 	%r493, %rd528;
	cvt.rn.f32.u32 	%f1752, %r493;
	mul.f32 	%f1753, %f665, %f1752;
	fma.rn.f32 	%f686, %f2096, %f1753, %f2608;
	mov.f32 	%f2608, %f686;
$L__BB35_710:
	mov.f32 	%f2448, %f2608;
	@%p27 bra 	$L__BB35_712;
	and.b64  	%rd529, %rd717, %rd112;
	popc.b64 	%r494, %rd529;
	cvt.rn.f32.u32 	%f1754, %r494;
	mul.f32 	%f1755, %f665, %f1754;
	fma.rn.f32 	%f688, %f2110, %f1755, %f2201;
	mov.f32 	%f2201, %f688;
$L__BB35_712:
	@%p26 bra 	$L__BB35_714;
	and.b64  	%rd530, %rd702, %rd112;
	popc.b64 	%r495, %rd530;
	cvt.rn.f32.u32 	%f1756, %r495;
	mul.f32 	%f1757, %f665, %f1756;
	fma.rn.f32 	%f2448, %f2095, %f1757, %f2448;
$L__BB35_714:
	@%p27 bra 	$L__BB35_716;
	and.b64  	%rd531, %rd716, %rd112;
	popc.b64 	%r496, %rd531;
	cvt.rn.f32.u32 	%f1758, %r496;
	mul.f32 	%f1759, %f665, %f1758;
	fma.rn.f32 	%f692, %f2109, %f1759, %f2201;
	mov.f32 	%f2201, %f692;
$L__BB35_716:
	@%p26 bra 	$L__BB35_718;
	and.b64  	%rd532, %rd701, %rd112;
	popc.b64 	%r497, %rd532;
	cvt.rn.f32.u32 	%f1760, %r497;
	mul.f32 	%f1761, %f665, %f1760;
	fma.rn.f32 	%f2448, %f2094, %f1761, %f2448;
$L__BB35_718:
	@%p27 bra 	$L__BB35_720;
	and.b64  	%rd533, %rd715, %rd112;
	popc.b64 	%r498, %rd533;
	cvt.rn.f32.u32 	%f1762, %r498;
	mul.f32 	%f1763, %f665, %f1762;
	fma.rn.f32 	%f696, %f2108, %f1763, %f2201;
	mov.f32 	%f2201, %f696;
$L__BB35_720:
	@%p26 bra 	$L__BB35_722;
	and.b64  	%rd534, %rd700, %rd112;
	popc.b64 	%r499, %rd534;
	cvt.rn.f32.u32 	%f1764, %r499;
	mul.f32 	%f1765, %f665, %f1764;
	fma.rn.f32 	%f2448, %f2093, %f1765, %f2448;
$L__BB35_722:
	@%p27 bra 	$L__BB35_724;
	and.b64  	%rd535, %rd714, %rd112;
	popc.b64 	%r500, %rd535;
	cvt.rn.f32.u32 	%f1766, %r500;
	mul.f32 	%f1767, %f665, %f1766;
	fma.rn.f32 	%f700, %f2107, %f1767, %f2201;
	mov.f32 	%f2201, %f700;
$L__BB35_724:
	@%p26 bra 	$L__BB35_726;
	and.b64  	%rd536, %rd699, %rd112;
	popc.b64 	%r501, %rd536;
	cvt.rn.f32.u32 	%f1768, %r501;
	mul.f32 	%f1769, %f665, %f1768;
	fma.rn.f32 	%f2448, %f2092, %f1769, %f2448;
$L__BB35_726:
	@%p27 bra 	$L__BB35_728;
	and.b64  	%rd537, %rd713, %rd112;
	popc.b64 	%r502, %rd537;
	cvt.rn.f32.u32 	%f1770, %r502;
	mul.f32 	%f1771, %f665, %f1770;
	fma.rn.f32 	%f704, %f2106, %f1771, %f2201;
	mov.f32 	%f2201, %f704;
$L__BB35_728:
	@%p26 bra 	$L__BB35_730;
	and.b64  	%rd538, %rd698, %rd112;
	popc.b64 	%r503, %rd538;
	cvt.rn.f32.u32 	%f1772, %r503;
	mul.f32 	%f1773, %f665, %f1772;
	fma.rn.f32 	%f2448, %f2091, %f1773, %f2448;
$L__BB35_730:
	@%p27 bra 	$L__BB35_732;
	and.b64  	%rd539, %rd712, %rd112;
	popc.b64 	%r504, %rd539;
	cvt.rn.f32.u32 	%f1774, %r504;
	mul.f32 	%f1775, %f665, %f1774;
	fma.rn.f32 	%f708, %f2105, %f1775, %f2201;
	mov.f32 	%f2201, %f708;
$L__BB35_732:
	@%p26 bra 	$L__BB35_734;
	and.b64  	%rd540, %rd697, %rd112;
	popc.b64 	%r505, %rd540;
	cvt.rn.f32.u32 	%f1776, %r505;
	mul.f32 	%f1777, %f665, %f1776;
	fma.rn.f32 	%f2448, %f2090, %f1777, %f2448;
$L__BB35_734:
	mov.f32 	%f2459, %f2201;
	@%p27 bra 	$L__BB35_736;
	and.b64  	%rd541, %rd711, %rd112;
	popc.b64 	%r506, %rd541;
	cvt.rn.f32.u32 	%f1778, %r506;
	mul.f32 	%f1779, %f665, %f1778;
	fma.rn.f32 	%f2459, %f2104, %f1779, %f2201;
$L__BB35_736:
	@%p26 bra 	$L__BB35_738;
	and.b64  	%rd542, %rd696, %rd112;
	popc.b64 	%r507, %rd542;
	cvt.rn.f32.u32 	%f1780, %r507;
	mul.f32 	%f1781, %f665, %f1780;
	fma.rn.f32 	%f2448, %f2089, %f1781, %f2448;
$L__BB35_738:
	@%p27 bra 	$L__BB35_740;
	and.b64  	%rd543, %rd710, %rd112;
	popc.b64 	%r508, %rd543;
	cvt.rn.f32.u32 	%f1782, %r508;
	mul.f32 	%f1783, %f665, %f1782;
	fma.rn.f32 	%f2459, %f2103, %f1783, %f2459;
$L__BB35_740:
	@%p26 bra 	$L__BB35_742;
	and.b64  	%rd544, %rd695, %rd112;
	popc.b64 	%r509, %rd544;
	cvt.rn.f32.u32 	%f1784, %r509;
	mul.f32 	%f1785, %f665, %f1784;
	fma.rn.f32 	%f2448, %f2088, %f1785, %f2448;
$L__BB35_742:
	mov.f32 	%f2608, %f2448;
	mov.f32 	%f2201, %f2459;
	@%p27 bra 	$L__BB35_744;
	and.b64  	%rd545, %rd709, %rd112;
	popc.b64 	%r510, %rd545;
	cvt.rn.f32.u32 	%f1786, %r510;
	mul.f32 	%f1787, %f665, %f1786;
	fma.rn.f32 	%f720, %f2102, %f1787, %f2459;
	mov.f32 	%f2201, %f720;
$L__BB35_744:
	setp.lt.s32 	%p403, %r89, 12;
	@%p403 bra 	$L__BB35_803;
	setp.ne.s32 	%p404, %r6, 0;
	mov.b32 	%r700, 0;
	@%p404 bra 	$L__BB35_747;
	ld.shared.u32 	%r700, [%r8+44];
$L__BB35_747:
	shfl.sync.idx.b32	%r512|%p406, %r700, 0, 31, -1;
	mov.b32 	%f723, %r512;
	ld.shared.u64 	%rd113, [%r39+2816];
	mov.f32 	%f2465, %f2608;
	@%p26 bra 	$L__BB35_749;
	and.b64  	%rd546, %rd708, %rd113;
	popc.b64 	%r513, %rd546;
	cvt.rn.f32.u32 	%f1788, %r513;
	mul.f32 	%f1789, %f723, %f1788;
	fma.rn.f32 	%f2465, %f2101, %f1789, %f2608;
$L__BB35_749:
	mov.f32 	%f2466, %f2201;
	@%p27 bra 	$L__BB35_751;
	and.b64  	%rd547, %rd722, %rd113;
	popc.b64 	%r514, %rd547;
	cvt.rn.f32.u32 	%f1790, %r514;
	mul.f32 	%f1791, %f723, %f1790;
	fma.rn.f32 	%f2466, %f2115, %f1791, %f2201;
$L__BB35_751:
	@%p26 bra 	$L__BB35_753;
	and.b64  	%rd548, %rd707, %rd113;
	popc.b64 	%r515, %rd548;
	cvt.rn.f32.u32 	%f1792, %r515;
	mul.f32 	%f1793, %f723, %f1792;
	fma.rn.f32 	%f2465, %f2100, %f1793, %f2465;
$L__BB35_753:
	@%p27 bra 	$L__BB35_755;
	and.b64  	%rd549, %rd721, %rd113;
	popc.b64 	%r516, %rd549;
	cvt.rn.f32.u32 	%f1794, %r516;
	mul.f32 	%f1795, %f723, %f1794;
	fma.rn.f32 	%f2466, %f2114, %f1795, %f2466;
$L__BB35_755:
	@%p26 bra 	$L__BB35_757;
	and.b64  	%rd550, %rd706, %rd113;
	popc.b64 	%r517, %rd550;
	cvt.rn.f32.u32 	%f1796, %r517;
	mul.f32 	%f1797, %f723, %f1796;
	fma.rn.f32 	%f2465, %f2099, %f1797, %f2465;
$L__BB35_757:
	@%p27 bra 	$L__BB35_759;
	and.b64  	%rd551, %rd720, %rd113;
	popc.b64 	%r518, %rd551;
	cvt.rn.f32.u32 	%f1798, %r518;
	mul.f32 	%f1799, %f723, %f1798;
	fma.rn.f32 	%f2466, %f2113, %f1799, %f2466;
$L__BB35_759:
	@%p26 bra 	$L__BB35_761;
	and.b64  	%rd552, %rd705, %rd113;
	popc.b64 	%r519, %rd552;
	cvt.rn.f32.u32 	%f1800, %r519;
	mul.f32 	%f1801, %f723, %f1800;
	fma.rn.f32 	%f2465, %f2098, %f1801, %f2465;
$L__BB35_761:
	@%p27 bra 	$L__BB35_763;
	and.b64  	%rd553, %rd719, %rd113;
	popc.b64 	%r520, %rd553;
	cvt.rn.f32.u32 	%f1802, %r520;
	mul.f32 	%f1803, %f723, %f1802;
	fma.rn.f32 	%f2466, %f2112, %f1803, %f2466;
$L__BB35_763:
	@%p26 bra 	$L__BB35_765;
	and.b64  	%rd554, %rd704, %rd113;
	popc.b64 	%r521, %rd554;
	cvt.rn.f32.u32 	%f1804, %r521;
	mul.f32 	%f1805, %f723, %f1804;
	fma.rn.f32 	%f2465, %f2097, %f1805, %f2465;
$L__BB35_765:
	@%p27 bra 	$L__BB35_767;
	and.b64  	%rd555, %rd718, %rd113;
	popc.b64 	%r522, %rd555;
	cvt.rn.f32.u32 	%f1806, %r522;
	mul.f32 	%f1807, %f723, %f1806;
	fma.rn.f32 	%f2466, %f2111, %f1807, %f2466;
$L__BB35_767:
	@%p26 bra 	$L__BB35_769;
	and.b64  	%rd556, %rd703, %rd113;
	popc.b64 	%r523, %rd556;
	cvt.rn.f32.u32 	%f1808, %r523;
	mul.f32 	%f1809, %f723, %f1808;
	fma.rn.f32 	%f2465, %f2096, %f1809, %f2465;
$L__BB35_769:
	@%p27 bra 	$L__BB35_771;
	and.b64  	%rd557, %rd717, %rd113;
	popc.b64 	%r524, %rd557;
	cvt.rn.f32.u32 	%f1810, %r524;
	mul.f32 	%f1811, %f723, %f1810;
	fma.rn.f32 	%f2466, %f2110, %f1811, %f2466;
$L__BB35_771:
	@%p26 bra 	$L__BB35_773;
	and.b64  	%rd558, %rd702, %rd113;
	popc.b64 	%r525, %rd558;
	cvt.rn.f32.u32 	%f1812, %r525;
	mul.f32 	%f1813, %f723, %f1812;
	fma.rn.f32 	%f2465, %f2095, %f1813, %f2465;
$L__BB35_773:
	@%p27 bra 	$L__BB35_775;
	and.b64  	%rd559, %rd716, %rd113;
	popc.b64 	%r526, %rd559;
	cvt.rn.f32.u32 	%f1814, %r526;
	mul.f32 	%f1815, %f723, %f1814;
	fma.rn.f32 	%f2466, %f2109, %f1815, %f2466;
$L__BB35_775:
	@%p26 bra 	$L__BB35_777;
	and.b64  	%rd560, %rd701, %rd113;
	popc.b64 	%r527, %rd560;
	cvt.rn.f32.u32 	%f1816, %r527;
	mul.f32 	%f1817, %f723, %f1816;
	fma.rn.f32 	%f2465, %f2094, %f1817, %f2465;
$L__BB35_777:
	@%p27 bra 	$L__BB35_779;
	and.b64  	%rd561, %rd715, %rd113;
	popc.b64 	%r528, %rd561;
	cvt.rn.f32.u32 	%f1818, %r528;
	mul.f32 	%f1819, %f723, %f1818;
	fma.rn.f32 	%f2466, %f2108, %f1819, %f2466;
$L__BB35_779:
	@%p26 bra 	$L__BB35_781;
	and.b64  	%rd562, %rd700, %rd113;
	popc.b64 	%r529, %rd562;
	cvt.rn.f32.u32 	%f1820, %r529;
	mul.f32 	%f1821, %f723, %f1820;
	fma.rn.f32 	%f2465, %f2093, %f1821, %f2465;
$L__BB35_781:
	@%p27 bra 	$L__BB35_783;
	and.b64  	%rd563, %rd714, %rd113;
	popc.b64 	%r530, %rd563;
	cvt.rn.f32.u32 	%f1822, %r530;
	mul.f32 	%f1823, %f723, %f1822;
	fma.rn.f32 	%f2466, %f2107, %f1823, %f2466;
$L__BB35_783:
	@%p26 bra 	$L__BB35_785;
	and.b64  	%rd564, %rd699, %rd113;
	popc.b64 	%r531, %rd564;
	cvt.rn.f32.u32 	%f1824, %r531;
	mul.f32 	%f1825, %f723, %f1824;
	fma.rn.f32 	%f2465, %f2092, %f1825, %f2465;
$L__BB35_785:
	@%p27 bra 	$L__BB35_787;
	and.b64  	%rd565, %rd713, %rd113;
	popc.b64 	%r532, %rd565;
	cvt.rn.f32.u32 	%f1826, %r532;
	mul.f32 	%f1827, %f723, %f1826;
	fma.rn.f32 	%f2466, %f2106, %f1827, %f2466;
$L__BB35_787:
	@%p26 bra 	$L__BB35_789;
	and.b64  	%rd566, %rd698, %rd113;
	popc.b64 	%r533, %rd566;
	cvt.rn.f32.u32 	%f1828, %r533;
	mul.f32 	%f1829, %f723, %f1828;
	fma.rn.f32 	%f2465, %f2091, %f1829, %f2465;
$L__BB35_789:
	@%p27 bra 	$L__BB35_791;
	and.b64  	%rd567, %rd712, %rd113;
	popc.b64 	%r534, %rd567;
	cvt.rn.f32.u32 	%f1830, %r534;
	mul.f32 	%f1831, %f723, %f1830;
	fma.rn.f32 	%f2466, %f2105, %f1831, %f2466;
$L__BB35_791:
	@%p26 bra 	$L__BB35_793;
	and.b64  	%rd568, %rd697, %rd113;
	popc.b64 	%r535, %rd568;
	cvt.rn.f32.u32 	%f1832, %r535;
	mul.f32 	%f1833, %f723, %f1832;
	fma.rn.f32 	%f2465, %f2090, %f1833, %f2465;
$L__BB35_793:
	@%p27 bra 	$L__BB35_795;
	and.b64  	%rd569, %rd711, %rd113;
	popc.b64 	%r536, %rd569;
	cvt.rn.f32.u32 	%f1834, %r536;
	mul.f32 	%f1835, %f723, %f1834;
	fma.rn.f32 	%f2466, %f2104, %f1835, %f2466;
$L__BB35_795:
	@%p26 bra 	$L__BB35_797;
	and.b64  	%rd570, %rd696, %rd113;
	popc.b64 	%r537, %rd570;
	cvt.rn.f32.u32 	%f1836, %r537;
	mul.f32 	%f1837, %f723, %f1836;
	fma.rn.f32 	%f2465, %f2089, %f1837, %f2465;
$L__BB35_797:
	@%p27 bra 	$L__BB35_799;
	and.b64  	%rd571, %rd710, %rd113;
	popc.b64 	%r538, %rd571;
	cvt.rn.f32.u32 	%f1838, %r538;
	mul.f32 	%f1839, %f723, %f1838;
	fma.rn.f32 	%f2466, %f2103, %f1839, %f2466;
$L__BB35_799:
	@%p26 bra 	$L__BB35_801;
	and.b64  	%rd572, %rd695, %rd113;
	popc.b64 	%r539, %rd572;
	cvt.rn.f32.u32 	%f1840, %r539;
	mul.f32 	%f1841, %f723, %f1840;
	fma.rn.f32 	%f2465, %f2088, %f1841, %f2465;
$L__BB35_801:
	mov.f32 	%f2608, %f2465;
	mov.f32 	%f2201, %f2466;
	@%p27 bra 	$L__BB35_803;
	and.b64  	%rd573, %rd709, %rd113;
	popc.b64 	%r540, %rd573;
	cvt.rn.f32.u32 	%f1842, %r540;
	mul.f32 	%f1843, %f723, %f1842;
	fma.rn.f32 	%f778, %f2102, %f1843, %f2466;
	mov.f32 	%f2201, %f778;
$L__BB35_803:
	setp.lt.s32 	%p434, %r89, 13;
	@%p434 bra 	$L__BB35_862;
	setp.ne.s32 	%p435, %r6, 0;
	mov.b32 	%r701, 0;
	@%p435 bra 	$L__BB35_806;
	ld.shared.u32 	%r701, [%r8+48];
$L__BB35_806:
	shfl.sync.idx.b32	%r542|%p437, %r701, 0, 31, -1;
	mov.b32 	%f781, %r542;
	ld.shared.u64 	%rd114, [%r39+3072];
	mov.f32 	%f2494, %f2608;
	@%p26 bra 	$L__BB35_808;
	and.b64  	%rd574, %rd708, %rd114;
	popc.b64 	%r543, %rd574;
	cvt.rn.f32.u32 	%f1844, %r543;
	mul.f32 	%f1845, %f781, %f1844;
	fma.rn.f32 	%f2494, %f2101, %f1845, %f2608;
$L__BB35_808:
	mov.f32 	%f2495, %f2201;
	@%p27 bra 	$L__BB35_810;
	and.b64  	%rd575, %rd722, %rd114;
	popc.b64 	%r544, %rd575;
	cvt.rn.f32.u32 	%f1846, %r544;
	mul.f32 	%f1847, %f781, %f1846;
	fma.rn.f32 	%f2495, %f2115, %f1847, %f2201;
$L__BB35_810:
	@%p26 bra 	$L__BB35_812;
	and.b64  	%rd576, %rd707, %rd114;
	popc.b64 	%r545, %rd576;
	cvt.rn.f32.u32 	%f1848, %r545;
	mul.f32 	%f1849, %f781, %f1848;
	fma.rn.f32 	%f2494, %f2100, %f1849, %f2494;
$L__BB35_812:
	@%p27 bra 	$L__BB35_814;
	and.b64  	%rd577, %rd721, %rd114;
	popc.b64 	%r546, %rd577;
	cvt.rn.f32.u32 	%f1850, %r546;
	mul.f32 	%f1851, %f781, %f1850;
	fma.rn.f32 	%f2495, %f2114, %f1851, %f2495;
$L__BB35_814:
	@%p26 bra 	$L__BB35_816;
	and.b64  	%rd578, %rd706, %rd114;
	popc.b64 	%r547, %rd578;
	cvt.rn.f32.u32 	%f1852, %r547;
	mul.f32 	%f1853, %f781, %f1852;
	fma.rn.f32 	%f2494, %f2099, %f1853, %f2494;
$L__BB35_816:
	@%p27 bra 	$L__BB35_818;
	and.b64  	%rd579, %rd720, %rd114;
	popc.b64 	%r548, %rd579;
	cvt.rn.f32.u32 	%f1854, %r548;
	mul.f32 	%f1855, %f781, %f1854;
	fma.rn.f32 	%f2495, %f2113, %f1855, %f2495;
$L__BB35_818:
	@%p26 bra 	$L__BB35_820;
	and.b64  	%rd580, %rd705, %rd114;
	popc.b64 	%r549, %rd580;
	cvt.rn.f32.u32 	%f1856, %r549;
	mul.f32 	%f1857, %f781, %f1856;
	fma.rn.f32 	%f2494, %f2098, %f1857, %f2494;
$L__BB35_820:
	@%p27 bra 	$L__BB35_822;
	and.b64  	%rd581, %rd719, %rd114;
	popc.b64 	%r550, %rd581;
	cvt.rn.f32.u32 	%f1858, %r550;
	mul.f32 	%f1859, %f781, %f1858;
	fma.rn.f32 	%f2495, %f2112, %f1859, %f2495;
$L__BB35_822:
	@%p26 bra 	$L__BB35_824;
	and.b64  	%rd582, %rd704, %rd114;
	popc.b64 	%r551, %rd582;
	cvt.rn.f32.u32 	%f1860, %r551;
	mul.f32 	%f1861, %f781, %f1860;
	fma.rn.f32 	%f2494, %f2097, %f1861, %f2494;
$L__BB35_824:
	@%p27 bra 	$L__BB35_826;
	and.b64  	%rd583, %rd718, %rd114;
	popc.b64 	%r552, %rd583;
	cvt.rn.f32.u32 	%f1862, %r552;
	mul.f32 	%f1863, %f781, %f1862;
	fma.rn.f32 	%f2495, %f2111, %f1863, %f2495;
$L__BB35_826:
	@%p26 bra 	$L__BB35_828;
	and.b64  	%rd584, %rd703, %rd114;
	popc.b64 	%r553, %rd584;
	cvt.rn.f32.u32 	%f1864, %r553;
	mul.f32 	%f1865, %f781, %f1864;
	fma.rn.f32 	%f2494, %f2096, %f1865, %f2494;
$L__BB35_828:
	@%p27 bra 	$L__BB35_830;
	and.b64  	%rd585, %rd717, %rd114;
	popc.b64 	%r554, %rd585;
	cvt.rn.f32.u32 	%f1866, %r554;
	mul.f32 	%f1867, %f781, %f1866;
	fma.rn.f32 	%f2495, %f2110, %f1867, %f2495;
$L__BB35_830:
	@%p26 bra 	$L__BB35_832;
	and.b64  	%rd586, %rd702, %rd114;
	popc.b64 	%r555, %rd586;
	cvt.rn.f32.u32 	%f1868, %r555;
	mul.f32 	%f1869, %f781, %f1868;
	fma.rn.f32 	%f2494, %f2095, %f1869, %f2494;
$L__BB35_832:
	@%p27 bra 	$L__BB35_834;
	and.b64  	%rd587, %rd716, %rd114;
	popc.b64 	%r556, %rd587;
	cvt.rn.f32.u32 	%f1870, %r556;
	mul.f32 	%f1871, %f781, %f1870;
	fma.rn.f32 	%f2495, %f2109, %f1871, %f2495;
$L__BB35_834:
	@%p26 bra 	$L__BB35_836;
	and.b64  	%rd588, %rd701, %rd114;
	popc.b64 	%r557, %rd588;
	cvt.rn.f32.u32 	%f1872, %r557;
	mul.f32 	%f1873, %f781, %f1872;
	fma.rn.f32 	%f2494, %f2094, %f1873, %f2494;
$L__BB35_836:
	@%p27 bra 	$L__BB35_838;
	and.b64  	%rd589, %rd715, %rd114;
	popc.b64 	%r558, %rd589;
	cvt.rn.f32.u32 	%f1874, %r558;
	mul.f32 	%f1875, %f781, %f1874;
	fma.rn.f32 	%f2495, %f2108, %f1875, %f2495;
$L__BB35_838:
	@%p26 bra 	$L__BB35_840;
	and.b64  	%rd590, %rd700, %rd114;
	popc.b64 	%r559, %rd590;
	cvt.rn.f32.u32 	%f1876, %r559;
	mul.f32 	%f1877, %f781, %f1876;
	fma.rn.f32 	%f2494, %f2093, %f1877, %f2494;
$L__BB35_840:
	@%p27 bra 	$L__BB35_842;
	and.b64  	%rd591, %rd714, %rd114;
	popc.b64 	%r560, %rd591;
	cvt.rn.f32.u32 	%f1878, %r560;
	mul.f32 	%f1879, %f781, %f1878;
	fma.rn.f32 	%f2495, %f2107, %f1879, %f2495;
$L__BB35_842:
	@%p26 bra 	$L__BB35_844;
	and.b64  	%rd592, %rd699, %rd114;
	popc.b64 	%r561, %rd592;
	cvt.rn.f32.u32 	%f1880, %r561;
	mul.f32 	%f1881, %f781, %f1880;
	fma.rn.f32 	%f2494, %f2092, %f1881, %f2494;
$L__BB35_844:
	@%p27 bra 	$L__BB35_846;
	and.b64  	%rd593, %rd713, %rd114;
	popc.b64 	%r562, %rd593;
	cvt.rn.f32.u32 	%f1882, %r562;
	mul.f32 	%f1883, %f781, %f1882;
	fma.rn.f32 	%f2495, %f2106, %f1883, %f2495;
$L__BB35_846:
	@%p26 bra 	$L__BB35_848;
	and.b64  	%rd594, %rd698, %rd114;
	popc.b64 	%r563, %rd594;
	cvt.rn.f32.u32 	%f1884, %r563;
	mul.f32 	%f1885, %f781, %f1884;
	fma.rn.f32 	%f2494, %f2091, %f1885, %f2494;
$L__BB35_848:
	@%p27 bra 	$L__BB35_850;
	and.b64  	%rd595, %rd712, %rd114;
	popc.b64 	%r564, %rd595;
	cvt.rn.f32.u32 	%f1886, %r564;
	mul.f32 	%f1887, %f781, %f1886;
	fma.rn.f32 	%f2495, %f2105, %f1887, %f2495;
$L__BB35_850:
	@%p26 bra 	$L__BB35_852;
	and.b64  	%rd596, %rd697, %rd114;
	popc.b64 	%r565, %rd596;
	cvt.rn.f32.u32 	%f1888, %r565;
	mul.f32 	%f1889, %f781, %f1888;
	fma.rn.f32 	%f2494, %f2090, %f1889, %f2494;
$L__BB35_852:
	@%p27 bra 	$L__BB35_854;
	and.b64  	%rd597, %rd711, %rd114;
	popc.b64 	%r566, %rd597;
	cvt.rn.f32.u32 	%f1890, %r566;
	mul.f32 	%f1891, %f781, %f1890;
	fma.rn.f32 	%f2495, %f2104, %f1891, %f2495;
$L__BB35_854:
	@%p26 bra 	$L__BB35_856;
	and.b64  	%rd598, %rd696, %rd114;
	popc.b64 	%r567, %rd598;
	cvt.rn.f32.u32 	%f1892, %r567;
	mul.f32 	%f1893, %f781, %f1892;
	fma.rn.f32 	%f2494, %f2089, %f1893, %f2494;
$L__BB35_856:
	@%p27 bra 	$L__BB35_858;
	and.b64  	%rd599, %rd710, %rd114;
	popc.b64 	%r568, %rd599;
	cvt.rn.f32.u32 	%f1894, %r568;
	mul.f32 	%f1895, %f781, %f1894;
	fma.rn.f32 	%f2495, %f2103, %f1895, %f2495;
$L__BB35_858:
	@%p26 bra 	$L__BB35_860;
	and.b64  	%rd600, %rd695, %rd114;
	popc.b64 	%r569, %rd600;
	cvt.rn.f32.u32 	%f1896, %r569;
	mul.f32 	%f1897, %f781, %f1896;
	fma.rn.f32 	%f2494, %f2088, %f1897, %f2494;
$L__BB35_860:
	mov.f32 	%f2608, %f2494;
	mov.f32 	%f2201, %f2495;
	@%p27 bra 	$L__BB35_862;
	and.b64  	%rd601, %rd709, %rd114;
	popc.b64 	%r570, %rd601;
	cvt.rn.f32.u32 	%f1898, %r570;
	mul.f32 	%f1899, %f781, %f1898;
	fma.rn.f32 	%f836, %f2102, %f1899, %f2495;
	mov.f32 	%f2201, %f836;
$L__BB35_862:
	setp.lt.s32 	%p465, %r89, 14;
	@%p465 bra 	$L__BB35_921;
	setp.ne.s32 	%p466, %r6, 0;
	mov.b32 	%r702, 0;
	@%p466 bra 	$L__BB35_865;
	ld.shared.u32 	%r702, [%r8+52];
$L__BB35_865:
	shfl.sync.idx.b32	%r572|%p468, %r702, 0, 31, -1;
	mov.b32 	%f839, %r572;
	ld.shared.u64 	%rd115, [%r39+3328];
	mov.f32 	%f2523, %f2608;
	@%p26 bra 	$L__BB35_867;
	and.b64  	%rd602, %rd708, %rd115;
	popc.b64 	%r573, %rd602;
	cvt.rn.f32.u32 	%f1900, %r573;
	mul.f32 	%f1901, %f839, %f1900;
	fma.rn.f32 	%f2523, %f2101, %f1901, %f2608;
$L__BB35_867:
	mov.f32 	%f2524, %f2201;
	@%p27 bra 	$L__BB35_869;
	and.b64  	%rd603, %rd722, %rd115;
	popc.b64 	%r574, %rd603;
	cvt.rn.f32.u32 	%f1902, %r574;
	mul.f32 	%f1903, %f839, %f1902;
	fma.rn.f32 	%f2524, %f2115, %f1903, %f2201;
$L__BB35_869:
	@%p26 bra 	$L__BB35_871;
	and.b64  	%rd604, %rd707, %rd115;
	popc.b64 	%r575, %rd604;
	cvt.rn.f32.u32 	%f1904, %r575;
	mul.f32 	%f1905, %f839, %f1904;
	fma.rn.f32 	%f2523, %f2100, %f1905, %f2523;
$L__BB35_871:
	@%p27 bra 	$L__BB35_873;
	and.b64  	%rd605, %rd721, %rd115;
	popc.b64 	%r576, %rd605;
	cvt.rn.f32.u32 	%f1906, %r576;
	mul.f32 	%f1907, %f839, %f1906;
	fma.rn.f32 	%f2524, %f2114, %f1907, %f2524;
$L__BB35_873:
	@%p26 bra 	$L__BB35_875;
	and.b64  	%rd606, %rd706, %rd115;
	popc.b64 	%r577, %rd606;
	cvt.rn.f32.u32 	%f1908, %r577;
	mul.f32 	%f1909, %f839, %f1908;
	fma.rn.f32 	%f2523, %f2099, %f1909, %f2523;
$L__BB35_875:
	@%p27 bra 	$L__BB35_877;
	and.b64  	%rd607, %rd720, %rd115;
	popc.b64 	%r578, %rd607;
	cvt.rn.f32.u32 	%f1910, %r578;
	mul.f32 	%f1911, %f839, %f1910;
	fma.rn.f32 	%f2524, %f2113, %f1911, %f2524;
$L__BB35_877:
	@%p26 bra 	$L__BB35_879;
	and.b64  	%rd608, %rd705, %rd115;
	popc.b64 	%r579, %rd608;
	cvt.rn.f32.u32 	%f1912, %r579;
	mul.f32 	%f1913, %f839, %f1912;
	fma.rn.f32 	%f2523, %f2098, %f1913, %f2523;
$L__BB35_879:
	@%p27 bra 	$L__BB35_881;
	and.b64  	%rd609, %rd719, %rd115;
	popc.b64 	%r580, %rd609;
	cvt.rn.f32.u32 	%f1914, %r580;
	mul.f32 	%f1915, %f839, %f1914;
	fma.rn.f32 	%f2524, %f2112, %f1915, %f2524;
$L__BB35_881:
	@%p26 bra 	$L__BB35_883;
	and.b64  	%rd610, %rd704, %rd115;
	popc.b64 	%r581, %rd610;
	cvt.rn.f32.u32 	%f1916, %r581;
	mul.f32 	%f1917, %f839, %f1916;
	fma.rn.f32 	%f2523, %f2097, %f1917, %f2523;
$L__BB35_883:
	@%p27 bra 	$L__BB35_885;
	and.b64  	%rd611, %rd718, %rd115;
	popc.b64 	%r582, %rd611;
	cvt.rn.f32.u32 	%f1918, %r582;
	mul.f32 	%f1919, %f839, %f1918;
	fma.rn.f32 	%f2524, %f2111, %f1919, %f2524;
$L__BB35_885:
	@%p26 bra 	$L__BB35_887;
	and.b64  	%rd612, %rd703, %rd115;
	popc.b64 	%r583, %rd612;
	cvt.rn.f32.u32 	%f1920, %r583;
	mul.f32 	%f1921, %f839, %f1920;
	fma.rn.f32 	%f2523, %f2096, %f1921, %f2523;
$L__BB35_887:
	@%p27 bra 	$L__BB35_889;
	and.b64  	%rd613, %rd717, %rd115;
	popc.b64 	%r584, %rd613;
	cvt.rn.f32.u32 	%f1922, %r584;
	mul.f32 	%f1923, %f839, %f1922;
	fma.rn.f32 	%f2524, %f2110, %f1923, %f2524;
$L__BB35_889:
	@%p26 bra 	$L__BB35_891;
	and.b64  	%rd614, %rd702, %rd115;
	popc.b64 	%r585, %rd614;
	cvt.rn.f32.u32 	%f1924, %r585;
	mul.f32 	%f1925, %f839, %f1924;
	fma.rn.f32 	%f2523, %f2095, %f1925, %f2523;
$L__BB35_891:
	@%p27 bra 	$L__BB35_893;
	and.b64  	%rd615, %rd716, %rd115;
	popc.b64 	%r586, %rd615;
	cvt.rn.f32.u32 	%f1926, %r586;
	mul.f32 	%f1927, %f839, %f1926;
	fma.rn.f32 	%f2524, %f2109, %f1927, %f2524;
$L__BB35_893:
	@%p26 bra 	$L__BB35_895;
	and.b64  	%rd616, %rd701, %rd115;
	popc.b64 	%r587, %rd616;
	cvt.rn.f32.u32 	%f1928, %r587;
	mul.f32 	%f1929, %f839, %f1928;
	fma.rn.f32 	%f2523, %f2094, %f1929, %f2523;
$L__BB35_895:
	@%p27 bra 	$L__BB35_897;
	and.b64  	%rd617, %rd715, %rd115;
	popc.b64 	%r588, %rd617;
	cvt.rn.f32.u32 	%f1930, %r588;
	mul.f32 	%f1931, %f839, %f1930;
	fma.rn.f32 	%f2524, %f2108, %f1931, %f2524;
$L__BB35_897:
	@%p26 bra 	$L__BB35_899;
	and.b64  	%rd618, %rd700, %rd115;
	popc.b64 	%r589, %rd618;
	cvt.rn.f32.u32 	%f1932, %r589;
	mul.f32 	%f1933, %f839, %f1932;
	fma.rn.f32 	%f2523, %f2093, %f1933, %f2523;
$L__BB35_899:
	@%p27 bra 	$L__BB35_901;
	and.b64  	%rd619, %rd714, %rd115;
	popc.b64 	%r590, %rd619;
	cvt.rn.f32.u32 	%f1934, %r590;
	mul.f32 	%f1935, %f839, %f1934;
	fma.rn.f32 	%f2524, %f2107, %f1935, %f2524;
$L__BB35_901:
	@%p26 bra 	$L__BB35_903;
	and.b64  	%rd620, %rd699, %rd115;
	popc.b64 	%r591, %rd620;
	cvt.rn.f32.u32 	%f1936, %r591;
	mul.f32 	%f1937, %f839, %f1936;
	fma.rn.f32 	%f2523, %f2092, %f1937, %f2523;
$L__BB35_903:
	@%p27 bra 	$L__BB35_905;
	and.b64  	%rd621, %rd713, %rd115;
	popc.b64 	%r592, %rd621;
	cvt.rn.f32.u32 	%f1938, %r592;
	mul.f32 	%f1939, %f839, %f1938;
	fma.rn.f32 	%f2524, %f2106, %f1939, %f2524;
$L__BB35_905:
	@%p26 bra 	$L__BB35_907;
	and.b64  	%rd622, %rd698, %rd115;
	popc.b64 	%r593, %rd622;
	cvt.rn.f32.u32 	%f1940, %r593;
	mul.f32 	%f1941, %f839, %f1940;
	fma.rn.f32 	%f2523, %f2091, %f1941, %f2523;
$L__BB35_907:
	@%p27 bra 	$L__BB35_909;
	and.b64  	%rd623, %rd712, %rd115;
	popc.b64 	%r594, %rd623;
	cvt.rn.f32.u32 	%f1942, %r594;
	mul.f32 	%f1943, %f839, %f1942;
	fma.rn.f32 	%f2524, %f2105, %f1943, %f2524;
$L__BB35_909:
	@%p26 bra 	$L__BB35_911;
	and.b64  	%rd624, %rd697, %rd115;
	popc.b64 	%r595, %rd624;
	cvt.rn.f32.u32 	%f1944, %r595;
	mul.f32 	%f1945, %f839, %f1944;
	fma.rn.f32 	%f2523, %f2090, %f1945, %f2523;
$L__BB35_911:
	@%p27 bra 	$L__BB35_913;
	and.b64  	%rd625, %rd711, %rd115;
	popc.b64 	%r596, %rd625;
	cvt.rn.f32.u32 	%f1946, %r596;
	mul.f32 	%f1947, %f839, %f1946;
	fma.rn.f32 	%f2524, %f2104, %f1947, %f2524;
$L__BB35_913:
	@%p26 bra 	$L__BB35_915;
	and.b64  	%rd626, %rd696, %rd115;
	popc.b64 	%r597, %rd626;
	cvt.rn.f32.u32 	%f1948, %r597;
	mul.f32 	%f1949, %f839, %f1948;
	fma.rn.f32 	%f2523, %f2089, %f1949, %f2523;
$L__BB35_915:
	@%p27 bra 	$L__BB35_917;
	and.b64  	%rd627, %rd710, %rd115;
	popc.b64 	%r598, %rd627;
	cvt.rn.f32.u32 	%f1950, %r598;
	mul.f32 	%f1951, %f839, %f1950;
	fma.rn.f32 	%f2524, %f2103, %f1951, %f2524;
$L__BB35_917:
	@%p26 bra 	$L__BB35_919;
	and.b64  	%rd628, %rd695, %rd115;
	popc.b64 	%r599, %rd628;
	cvt.rn.f32.u32 	%f1952, %r599;
	mul.f32 	%f1953, %f839, %f1952;
	fma.rn.f32 	%f2523, %f2088, %f1953, %f2523;
$L__BB35_919:
	mov.f32 	%f2608, %f2523;
	mov.f32 	%f2201, %f2524;
	@%p27 bra 	$L__BB35_921;
	and.b64  	%rd629, %rd709, %rd115;
	popc.b64 	%r600, %rd629;
	cvt.rn.f32.u32 	%f1954, %r600;
	mul.f32 	%f1955, %f839, %f1954;
	fma.rn.f32 	%f894, %f2102, %f1955, %f2524;
	mov.f32 	%f2201, %f894;
$L__BB35_921:
	setp.lt.s32 	%p496, %r89, 15;
	@%p496 bra 	$L__BB35_980;
	setp.ne.s32 	%p497, %r6, 0;
	mov.b32 	%r703, 0;
	@%p497 bra 	$L__BB35_924;
	ld.shared.u32 	%r703, [%r8+56];
$L__BB35_924:
	shfl.sync.idx.b32	%r602|%p499, %r703, 0, 31, -1;
	mov.b32 	%f897, %r602;
	ld.shared.u64 	%rd116, [%r39+3584];
	mov.f32 	%f2552, %f2608;
	@%p26 bra 	$L__BB35_926;
	and.b64  	%rd630, %rd708, %rd116;
	popc.b64 	%r603, %rd630;
	cvt.rn.f32.u32 	%f1956, %r603;
	mul.f32 	%f1957, %f897, %f1956;
	fma.rn.f32 	%f2552, %f2101, %f1957, %f2608;
$L__BB35_926:
	mov.f32 	%f2553, %f2201;
	@%p27 bra 	$L__BB35_928;
	and.b64  	%rd631, %rd722, %rd116;
	popc.b64 	%r604, %rd631;
	cvt.rn.f32.u32 	%f1958, %r604;
	mul.f32 	%f1959, %f897, %f1958;
	fma.rn.f32 	%f2553, %f2115, %f1959, %f2201;
$L__BB35_928:
	@%p26 bra 	$L__BB35_930;
	and.b64  	%rd632, %rd707, %rd116;
	popc.b64 	%r605, %rd632;
	cvt.rn.f32.u32 	%f1960, %r605;
	mul.f32 	%f1961, %f897, %f1960;
	fma.rn.f32 	%f2552, %f2100, %f1961, %f2552;
$L__BB35_930:
	@%p27 bra 	$L__BB35_932;
	and.b64  	%rd633, %rd721, %rd116;
	popc.b64 	%r606, %rd633;
	cvt.rn.f32.u32 	%f1962, %r606;
	mul.f32 	%f1963, %f897, %f1962;
	fma.rn.f32 	%f2553, %f2114, %f1963, %f2553;
$L__BB35_932:
	@%p26 bra 	$L__BB35_934;
	and.b64  	%rd634, %rd706, %rd116;
	popc.b64 	%r607, %rd634;
	cvt.rn.f32.u32 	%f1964, %r607;
	mul.f32 	%f1965, %f897, %f1964;
	fma.rn.f32 	%f2552, %f2099, %f1965, %f2552;
$L__BB35_934:
	@%p27 bra 	$L__BB35_936;
	and.b64  	%rd635, %rd720, %rd116;
	popc.b64 	%r608, %rd635;
	cvt.rn.f32.u32 	%f1966, %r608;
	mul.f32 	%f1967, %f897, %f1966;
	fma.rn.f32 	%f2553, %f2113, %f1967, %f2553;
$L__BB35_936:
	@%p26 bra 	$L__BB35_938;
	and.b64  	%rd636, %rd705, %rd116;
	popc.b64 	%r609, %rd636;
	cvt.rn.f32.u32 	%f1968, %r609;
	mul.f32 	%f1969, %f897, %f1968;
	fma.rn.f32 	%f2552, %f2098, %f1969, %f2552;
$L__BB35_938:
	@%p27 bra 	$L__BB35_940;
	and.b64  	%rd637, %rd719, %rd116;
	popc.b64 	%r610, %rd637;
	cvt.rn.f32.u32 	%f1970, %r610;
	mul.f32 	%f1971, %f897, %f1970;
	fma.rn.f32 	%f2553, %f2112, %f1971, %f2553;
$L__BB35_940:
	@%p26 bra 	$L__BB35_942;
	and.b64  	%rd638, %rd704, %rd116;
	popc.b64 	%r611, %rd638;
	cvt.rn.f32.u32 	%f1972, %r611;
	mul.f32 	%f1973, %f897, %f1972;
	fma.rn.f32 	%f2552, %f2097, %f1973, %f2552;
$L__BB35_942:
	@%p27 bra 	$L__BB35_944;
	and.b64  	%rd639, %rd718, %rd116;
	popc.b64 	%r612, %rd639;
	cvt.rn.f32.u32 	%f1974, %r612;
	mul.f32 	%f1975, %f897, %f1974;
	fma.rn.f32 	%f2553, %f2111, %f1975, %f2553;
$L__BB35_944:
	@%p26 bra 	$L__BB35_946;
	and.b64  	%rd640, %rd703, %rd116;
	popc.b64 	%r613, %rd640;
	cvt.rn.f32.u32 	%f1976, %r613;
	mul.f32 	%f1977, %f897, %f1976;
	fma.rn.f32 	%f2552, %f2096, %f1977, %f2552;
$L__BB35_946:
	@%p27 bra 	$L__BB35_948;
	and.b64  	%rd641, %rd717, %rd116;
	popc.b64 	%r614, %rd641;
	cvt.rn.f32.u32 	%f1978, %r614;
	mul.f32 	%f1979, %f897, %f1978;
	fma.rn.f32 	%f2553, %f2110, %f1979, %f2553;
$L__BB35_948:
	@%p26 bra 	$L__BB35_950;
	and.b64  	%rd642, %rd702, %rd116;
	popc.b64 	%r615, %rd642;
	cvt.rn.f32.u32 	%f1980, %r615;
	mul.f32 	%f1981, %f897, %f1980;
	fma.rn.f32 	%f2552, %f2095, %f1981, %f2552;
$L__BB35_950:
	@%p27 bra 	$L__BB35_952;
	and.b64  	%rd643, %rd716, %rd116;
	popc.b64 	%r616, %rd643;
	cvt.rn.f32.u32 	%f1982, %r616;
	mul.f32 	%f1983, %f897, %f1982;
	fma.rn.f32 	%f2553, %f2109, %f1983, %f2553;
$L__BB35_952:
	@%p26 bra 	$L__BB35_954;
	and.b64  	%rd644, %rd701, %rd116;
	popc.b64 	%r617, %rd644;
	cvt.rn.f32.u32 	%f1984, %r617;
	mul.f32 	%f1985, %f897, %f1984;
	fma.rn.f32 	%f2552, %f2094, %f1985, %f2552;
$L__BB35_954:
	@%p27 bra 	$L__BB35_956;
	and.b64  	%rd645, %rd715, %rd116;
	popc.b64 	%r618, %rd645;
	cvt.rn.f32.u32 	%f1986, %r618;
	mul.f32 	%f1987, %f897, %f1986;
	fma.rn.f32 	%f2553, %f2108, %f1987, %f2553;
$L__BB35_956:
	@%p26 bra 	$L__BB35_958;
	and.b64  	%rd646, %rd700, %rd116;
	popc.b64 	%r619, %rd646;
	cvt.rn.f32.u32 	%f1988, %r619;
	mul.f32 	%f1989, %f897, %f1988;
	fma.rn.f32 	%f2552, %f2093, %f1989, %f2552;
$L__BB35_958:
	@%p27 bra 	$L__BB35_960;
	and.b64  	%rd647, %rd714, %rd116;
	popc.b64 	%r620, %rd647;
	cvt.rn.f32.u32 	%f1990, %r620;
	mul.f32 	%f1991, %f897, %f1990;
	fma.rn.f32 	%f2553, %f2107, %f1991, %f2553;
$L__BB35_960:
	@%p26 bra 	$L__BB35_962;
	and.b64  	%rd648, %rd699, %rd116;
	popc.b64 	%r621, %rd648;
	cvt.rn.f32.u32 	%f1992, %r621;
	mul.f32 	%f1993, %f897, %f1992;
	fma.rn.f32 	%f2552, %f2092, %f1993, %f2552;
$L__BB35_962:
	@%p27 bra 	$L__BB35_964;
	and.b64  	%rd649, %rd713, %rd116;
	popc.b64 	%r622, %rd649;
	cvt.rn.f32.u32 	%f1994, %r622;
	mul.f32 	%f1995, %f897, %f1994;
	fma.rn.f32 	%f2553, %f2106, %f1995, %f2553;
$L__BB35_964:
	@%p26 bra 	$L__BB35_966;
	and.b64  	%rd650, %rd698, %rd116;
	popc.b64 	%r623, %rd650;
	cvt.rn.f32.u32 	%f1996, %r623;
	mul.f32 	%f1997, %f897, %f1996;
	fma.rn.f32 	%f2552, %f2091, %f1997, %f2552;
$L__BB35_966:
	@%p27 bra 	$L__BB35_968;
	and.b64  	%rd651, %rd712, %rd116;
	popc.b64 	%r624, %rd651;
	cvt.rn.f32.u32 	%f1998, %r624;
	mul.f32 	%f1999, %f897, %f1998;
	fma.rn.f32 	%f2553, %f2105, %f1999, %f2553;
$L__BB35_968:
	@%p26 bra 	$L__BB35_970;
	and.b64  	%rd652, %rd697, %rd116;
	popc.b64 	%r625, %rd652;
	cvt.rn.f32.u32 	%f2000, %r625;
	mul.f32 	%f2001, %f897, %f2000;
	fma.rn.f32 	%f2552, %f2090, %f2001, %f2552;
$L__BB35_970:
	@%p27 bra 	$L__BB35_972;
	and.b64  	%rd653, %rd711, %rd116;
	popc.b64 	%r626, %rd653;
	cvt.rn.f32.u32 	%f2002, %r626;
	mul.f32 	%f2003, %f897, %f2002;
	fma.rn.f32 	%f2553, %f2104, %f2003, %f2553;
$L__BB35_972:
	@%p26 bra 	$L__BB35_974;
	and.b64  	%rd654, %rd696, %rd116;
	popc.b64 	%r627, %rd654;
	cvt.rn.f32.u32 	%f2004, %r627;
	mul.f32 	%f2005, %f897, %f2004;
	fma.rn.f32 	%f2552, %f2089, %f2005, %f2552;
$L__BB35_974:
	@%p27 bra 	$L__BB35_976;
	and.b64  	%rd655, %rd710, %rd116;
	popc.b64 	%r628, %rd655;
	cvt.rn.f32.u32 	%f2006, %r628;
	mul.f32 	%f2007, %f897, %f2006;
	fma.rn.f32 	%f2553, %f2103, %f2007, %f2553;
$L__BB35_976:
	@%p26 bra 	$L__BB35_978;
	and.b64  	%rd656, %rd695, %rd116;
	popc.b64 	%r629, %rd656;
	cvt.rn.f32.u32 	%f2008, %r629;
	mul.f32 	%f2009, %f897, %f2008;
	fma.rn.f32 	%f2552, %f2088, %f2009, %f2552;
$L__BB35_978:
	mov.f32 	%f2608, %f2552;
	mov.f32 	%f2201, %f2553;
	@%p27 bra 	$L__BB35_980;
	and.b64  	%rd657, %rd709, %rd116;
	popc.b64 	%r630, %rd657;
	cvt.rn.f32.u32 	%f2010, %r630;
	mul.f32 	%f2011, %f897, %f2010;
	fma.rn.f32 	%f952, %f2102, %f2011, %f2553;
	mov.f32 	%f2201, %f952;
$L__BB35_980:
	setp.ne.s32 	%p527, %r89, 16;
	@%p527 bra 	$L__BB35_1039;
	setp.ne.s32 	%p528, %r6, 0;
	mov.b32 	%r704, 0;
	@%p528 bra 	$L__BB35_983;
	ld.shared.u32 	%r704, [%r8+60];
$L__BB35_983:
	shfl.sync.idx.b32	%r632|%p530, %r704, 0, 31, -1;
	mov.b32 	%f955, %r632;
	ld.shared.u64 	%rd117, [%r39+3840];
	mov.f32 	%f2581, %f2608;
	@%p26 bra 	$L__BB35_985;
	and.b64  	%rd658, %rd708, %rd117;
	popc.b64 	%r633, %rd658;
	cvt.rn.f32.u32 	%f2012, %r633;
	mul.f32 	%f2013, %f955, %f2012;
	fma.rn.f32 	%f2581, %f2101, %f2013, %f2608;
$L__BB35_985:
	mov.f32 	%f2582, %f2201;
	@%p27 bra 	$L__BB35_987;
	and.b64  	%rd659, %rd722, %rd117;
	popc.b64 	%r634, %rd659;
	cvt.rn.f32.u32 	%f2014, %r634;
	mul.f32 	%f2015, %f955, %f2014;
	fma.rn.f32 	%f2582, %f2115, %f2015, %f2201;
$L__BB35_987:
	@%p26 bra 	$L__BB35_989;
	and.b64  	%rd660, %rd707, %rd117;
	popc.b64 	%r635, %rd660;
	cvt.rn.f32.u32 	%f2016, %r635;
	mul.f32 	%f2017, %f955, %f2016;
	fma.rn.f32 	%f2581, %f2100, %f2017, %f2581;
$L__BB35_989:
	@%p27 bra 	$L__BB35_991;
	and.b64  	%rd661, %rd721, %rd117;
	popc.b64 	%r636, %rd661;
	cvt.rn.f32.u32 	%f2018, %r636;
	mul.f32 	%f2019, %f955, %f2018;
	fma.rn.f32 	%f2582, %f2114, %f2019, %f2582;
$L__BB35_991:
	@%p26 bra 	$L__BB35_993;
	and.b64  	%rd662, %rd706, %rd117;
	popc.b64 	%r637, %rd662;
	cvt.rn.f32.u32 	%f2020, %r637;
	mul.f32 	%f2021, %f955, %f2020;
	fma.rn.f32 	%f2581, %f2099, %f2021, %f2581;
$L__BB35_993:
	@%p27 bra 	$L__BB35_995;
	and.b64  	%rd663, %rd720, %rd117;
	popc.b64 	%r638, %rd663;
	cvt.rn.f32.u32 	%f2022, %r638;
	mul.f32 	%f2023, %f955, %f2022;
	fma.rn.f32 	%f2582, %f2113, %f2023, %f2582;
$L__BB35_995:
	@%p26 bra 	$L__BB35_997;
	and.b64  	%rd664, %rd705, %rd117;
	popc.b64 	%r639, %rd664;
	cvt.rn.f32.u32 	%f2024, %r639;
	mul.f32 	%f2025, %f955, %f2024;
	fma.rn.f32 	%f2581, %f2098, %f2025, %f2581;
$L__BB35_997:
	@%p27 bra 	$L__BB35_999;
	and.b64  	%rd665, %rd719, %rd117;
	popc.b64 	%r640, %rd665;
	cvt.rn.f32.u32 	%f2026, %r640;
	mul.f32 	%f2027, %f955, %f2026;
	fma.rn.f32 	%f2582, %f2112, %f2027, %f2582;
$L__BB35_999:
	@%p26 bra 	$L__BB35_1001;
	and.b64  	%rd666, %rd704, %rd117;
	popc.b64 	%r641, %rd666;
	cvt.rn.f32.u32 	%f2028, %r641;
	mul.f32 	%f2029, %f955, %f2028;
	fma.rn.f32 	%f2581, %f2097, %f2029, %f2581;
$L__BB35_1001:
	@%p27 bra 	$L__BB35_1003;
	and.b64  	%rd667, %rd718, %rd117;
	popc.b64 	%r642, %rd667;
	cvt.rn.f32.u32 	%f2030, %r642;
	mul.f32 	%f2031, %f955, %f2030;
	fma.rn.f32 	%f2582, %f2111, %f2031, %f2582;
$L__BB35_1003:
	@%p26 bra 	$L__BB35_1005;
	and.b64  	%rd668, %rd703, %rd117;
	popc.b64 	%r643, %rd668;
	cvt.rn.f32.u32 	%f2032, %r643;
	mul.f32 	%f2033, %f955, %f2032;
	fma.rn.f32 	%f2581, %f2096, %f2033, %f2581;
$L__BB35_1005:
	@%p27 bra 	$L__BB35_1007;
	and.b64  	%rd669, %rd717, %rd117;
	popc.b64 	%r644, %rd669;
	cvt.rn.f32.u32 	%f2034, %r644;
	mul.f32 	%f2035, %f955, %f2034;
	fma.rn.f32 	%f2582, %f2110, %f2035, %f2582;
$L__BB35_1007:
	@%p26 bra 	$L__BB35_1009;
	and.b64  	%rd670, %rd702, %rd117;
	popc.b64 	%r645, %rd670;
	cvt.rn.f32.u32 	%f2036, %r645;
	mul.f32 	%f2037, %f955, %f2036;
	fma.rn.f32 	%f2581, %f2095, %f2037, %f2581;
$L__BB35_1009:
	@%p27 bra 	$L__BB35_1011;
	and.b64  	%rd671, %rd716, %rd117;
	popc.b64 	%r646, %rd671;
	cvt.rn.f32.u32 	%f2038, %r646;
	mul.f32 	%f2039, %f955, %f2038;
	fma.rn.f32 	%f2582, %f2109, %f2039, %f2582;
$L__BB35_1011:
	@%p26 bra 	$L__BB35_1013;
	and.b64  	%rd672, %rd701, %rd117;
	popc.b64 	%r647, %rd672;
	cvt.rn.f32.u32 	%f2040, %r647;
	mul.f32 	%f2041, %f955, %f2040;
	fma.rn.f32 	%f2581, %f2094, %f2041, %f2581;
$L__BB35_1013:
	@%p27 bra 	$L__BB35_1015;
	and.b64  	%rd673, %rd715, %rd117;
	popc.b64 	%r648, %rd673;
	cvt.rn.f32.u32 	%f2042, %r648;
	mul.f32 	%f2043, %f955, %f2042;
	fma.rn.f32 	%f2582, %f2108, %f2043, %f2582;
$L__BB35_1015:
	@%p26 bra 	$L__BB35_1017;
	and.b64  	%rd674, %rd700, %rd117;
	popc.b64 	%r649, %rd674;
	cvt.rn.f32.u32 	%f2044, %r649;
	mul.f32 	%f2045, %f955, %f2044;
	fma.rn.f32 	%f2581, %f2093, %f2045, %f2581;
$L__BB35_1017:
	@%p27 bra 	$L__BB35_1019;
	and.b64  	%rd675, %rd714, %rd117;
	popc.b64 	%r650, %rd675;
	cvt.rn.f32.u32 	%f2046, %r650;
	mul.f32 	%f2047, %f955, %f2046;
	fma.rn.f32 	%f2582, %f2107, %f2047, %f2582;
$L__BB35_1019:
	@%p26 bra 	$L__BB35_1021;
	and.b64  	%rd676, %rd699, %rd117;
	popc.b64 	%r651, %rd676;
	cvt.rn.f32.u32 	%f2048, %r651;
	mul.f32 	%f2049, %f955, %f2048;
	fma.rn.f32 	%f2581, %f2092, %f2049, %f2581;
$L__BB35_1021:
	@%p27 bra 	$L__BB35_1023;
	and.b64  	%rd677, %rd713, %rd117;
	popc.b64 	%r652, %rd677;
	cvt.rn.f32.u32 	%f2050, %r652;
	mul.f32 	%f2051, %f955, %f2050;
	fma.rn.f32 	%f2582, %f2106, %f2051, %f2582;
$L__BB35_1023:
	@%p26 bra 	$L__BB35_1025;
	and.b64  	%rd678, %rd698, %rd117;
	popc.b64 	%r653, %rd678;
	cvt.rn.f32.u32 	%f2052, %r653;
	mul.f32 	%f2053, %f955, %f2052;
	fma.rn.f32 	%f2581, %f2091, %f2053, %f2581;
$L__BB35_1025:
	@%p27 bra 	$L__BB35_1027;
	and.b64  	%rd679, %rd712, %rd117;
	popc.b64 	%r654, %rd679;
	cvt.rn.f32.u32 	%f2054, %r654;
	mul.f32 	%f2055, %f955, %f2054;
	fma.rn.f32 	%f2582, %f2105, %f2055, %f2582;
$L__BB35_1027:
	@%p26 bra 	$L__BB35_1029;
	and.b64  	%rd680, %rd697, %rd117;
	popc.b64 	%r655, %rd680;
	cvt.rn.f32.u32 	%f2056, %r655;
	mul.f32 	%f2057, %f955, %f2056;
	fma.rn.f32 	%f2581, %f2090, %f2057, %f2581;
$L__BB35_1029:
	@%p27 bra 	$L__BB35_1031;
	and.b64  	%rd681, %rd711, %rd117;
	popc.b64 	%r656, %rd681;
	cvt.rn.f32.u32 	%f2058, %r656;
	mul.f32 	%f2059, %f955, %f2058;
	fma.rn.f32 	%f2582, %f2104, %f2059, %f2582;
$L__BB35_1031:
	@%p26 bra 	$L__BB35_1033;
	and.b64  	%rd682, %rd696, %rd117;
	popc.b64 	%r657, %rd682;
	cvt.rn.f32.u32 	%f2060, %r657;
	mul.f32 	%f2061, %f955, %f2060;
	fma.rn.f32 	%f2581, %f2089, %f2061, %f2581;
$L__BB35_1033:
	@%p27 bra 	$L__BB35_1035;
	and.b64  	%rd683, %rd710, %rd117;
	popc.b64 	%r658, %rd683;
	cvt.rn.f32.u32 	%f2062, %r658;
	mul.f32 	%f2063, %f955, %f2062;
	fma.rn.f32 	%f2582, %f2103, %f2063, %f2582;
$L__BB35_1035:
	@%p26 bra 	$L__BB35_1037;
	and.b64  	%rd684, %rd695, %rd117;
	popc.b64 	%r659, %rd684;
	cvt.rn.f32.u32 	%f2064, %r659;
	mul.f32 	%f2065, %f955, %f2064;
	fma.rn.f32 	%f2581, %f2088, %f2065, %f2581;
$L__BB35_1037:
	mov.f32 	%f2608, %f2581;
	mov.f32 	%f2201, %f2582;
	@%p27 bra 	$L__BB35_1039;
	and.b64  	%rd685, %rd709, %rd117;
	popc.b64 	%r660, %rd685;
	cvt.rn.f32.u32 	%f2066, %r660;
	mul.f32 	%f2067, %f955, %f2066;
	fma.rn.f32 	%f1010, %f2102, %f2067, %f2582;
	mov.f32 	%f2608, %f2581;
	mov.f32 	%f2201, %f1010;
$L__BB35_1039:
	setp.ne.s32 	%p558, %r6, 0;
	mov.b32 	%r661, %f2608;
	shfl.sync.down.b32	%r662|%p559, %r661, 16, 31, -1;
	mov.b32 	%f2068, %r662;
	add.f32 	%f2069, %f2608, %f2068;
	mov.b32 	%r663, %f2069;
	shfl.sync.down.b32	%r664|%p560, %r663, 8, 31, -1;
	mov.b32 	%f2070, %r664;
	add.f32 	%f2071, %f2069, %f2070;
	mov.b32 	%r665, %f2071;
	shfl.sync.down.b32	%r666|%p561, %r665, 4, 31, -1;
	mov.b32 	%f2072, %r666;
	add.f32 	%f2073, %f2071, %f2072;
	mov.b32 	%r667, %f2073;
	shfl.sync.down.b32	%r668|%p562, %r667, 2, 31, -1;
	mov.b32 	%f2074, %r668;
	add.f32 	%f2075, %f2073, %f2074;
	mov.b32 	%r669, %f2075;
	shfl.sync.down.b32	%r670|%p563, %r669, 1, 31, -1;
	mov.b32 	%f2076, %r670;
	add.f32 	%f1072, %f2075, %f2076;
	mov.b32 	%r671, %f2201;
	shfl.sync.down.b32	%r672|%p564, %r671, 16, 31, -1;
	mov.b32 	%f2077, %r672;
	add.f32 	%f2078, %f2201, %f2077;
	mov.b32 	%r673, %f2078;
	shfl.sync.down.b32	%r674|%p565, %r673, 8, 31, -1;
	mov.b32 	%f2079, %r674;
	add.f32 	%f2080, %f2078, %f2079;
	mov.b32 	%r675, %f2080;
	shfl.sync.down.b32	%r676|%p566, %r675, 4, 31, -1;
	mov.b32 	%f2081, %r676;
	add.f32 	%f2082, %f2080, %f2081;
	mov.b32 	%r677, %f2082;
	shfl.sync.down.b32	%r678|%p567, %r677, 2, 31, -1;
	mov.b32 	%f2083, %r678;
	add.f32 	%f2084, %f2082, %f2083;
	mov.b32 	%r679, %f2084;
	shfl.sync.down.b32	%r680|%p568, %r679, 1, 31, -1;
	mov.b32 	%f2085, %r680;
	add.f32 	%f1073, %f2084, %f2085;
	@%p558 bra 	$L__BB35_1044;
	setp.ge.u32 	%p569, %r36, %r2;
	@%p569 bra 	$L__BB35_1042;
	mul.f32 	%f2086, %f1102, %f1072;
	mad.lo.s64 	%rd686, %rd191, %rd10, %rd723;
	shl.b64 	%rd687, %rd686, 2;
	add.s64 	%rd688, %rd1, %rd687;
	st.global.f32 	[%rd688], %f2086;
$L__BB35_1042:
	setp.le.s32 	%p570, %r92, %r37;
	@%p570 bra 	$L__BB35_1044;
	mul.f32 	%f2087, %f1102, %f1073;
	mad.lo.s64 	%rd689, %rd191, %rd10, %rd724;
	shl.b64 	%rd690, %rd689, 2;
	add.s64 	%rd691, %rd1, %rd690;
	st.global.f32 	[%rd691], %f2087;
$L__BB35_1044:
	bar.sync 	0;
$L__BB35_1045:
	add.s32 	%r686, %r686, 1;
	setp.ne.s32 	%p571, %r686, %r1;
	@%p571 bra 	$L__BB35_18;
$L__BB35_1046:
	ret;
$L__BB35_1047:
	mul.wide.u32 	%rd171, %r682, 8;
	add.s64 	%rd164, %rd3, %rd171;
	// begin inline asm
	ld.global.nc.u64 %rd163, [%rd164];
	// end inline asm
	add.s32 	%r114, %r682, %r20;
	shl.b32 	%r115, %r114, 3;
	add.s32 	%r116, %r7, %r115;
	st.shared.u64 	[%r116], %rd163;
	add.s32 	%r117, %r682, %r10;
	mul.wide.u32 	%rd172, %r117, 8;
	add.s64 	%rd166, %rd3, %rd172;
	// begin inline asm
	ld.global.nc.u64 %rd165, [%rd166];
	// end inline asm
	shl.b32 	%r118, %r10, 3;
	add.s32 	%r119, %r116, %r118;
	st.shared.u64 	[%r119], %rd165;
	add.s32 	%r120, %r117, %r10;
	mul.wide.u32 	%rd173, %r120, 8;
	add.s64 	%rd168, %rd3, %rd173;
	// begin inline asm
	ld.global.nc.u64 %rd167, [%rd168];
	// end inline asm
	add.s32 	%r121, %r119, %r118;
	st.shared.u64 	[%r121], %rd167;
	add.s32 	%r122, %r120, %r10;
	mul.wide.u32 	%rd174, %r122, 8;
	add.s64 	%rd170, %rd3, %rd174;
	// begin inline asm
	ld.global.nc.u64 %rd169, [%rd170];
	// end inline asm
	add.s32 	%r123, %r121, %r118;
	st.shared.u64 	[%r123], %rd169;
	add.s32 	%r682, %r122, %r10;
	setp.lt.u32 	%p11, %r682, 448;
	@%p11 bra 	$L__BB35_1047;
	bra.uni 	$L__BB35_9;

}
	// .globl	_Z66popcount_weighted_keys_literal_fused_multiq_kernel_warp_out_w32_sbILi14EEvPKyPKfiiS1_S3_iiiiiPKxS5_fiPf
.visible .entry _Z66popcount_weighted_keys_literal_fused_multiq_kernel_warp_out_w32_sbILi14EEvPKyPKfiiS1_S3_iiiiiPKxS5_fiPf(
	.param .u64 .ptr .align 1 _Z66popcount_weighted_keys_literal_fused_multiq_kernel_warp_out_w32_sbILi14EEvPKyPKfiiS1_S3_iiiiiPKxS5_fiPf_param_0,
	.param .u64 .ptr .align 1 _Z66popcount_weighted_keys_literal_fused_multiq_kernel_warp_out_w32_sbILi14EEvPKyPKfiiS1_S3_iiiiiPKxS5_fiPf_param_1,
	.param .u32 _Z66popcount_weighted_keys_literal_fused_multiq_kernel_warp_out_w32_sbILi14EEvPKyPKfiiS1_S3_iiiiiPKxS5_fiPf_param_2,
	.param .u32 _Z66popcount_weighted_keys_literal_fused_multiq_kernel_warp_out_w32_sbILi14EEvPKyPKfiiS1_S3_iiiiiPKxS5_fiPf_param_3,
	.param .u64 .ptr .align 1 _Z66popcount_weighted_keys_literal_fused_multiq_kernel_warp_out_w32_sbILi14EEvPKyPKfiiS1_S3_iiiiiPKxS5_fiPf_param_4,
	.param .u64 .ptr .align 1 _Z66popcount_weighted_keys_literal_fused_multiq_kernel_warp_out_w32_sbILi14EEvPKyPKfiiS1_S3_iiiiiPKxS5_fiPf_param_5,
	.param .u32 _Z66popcount_weighted_keys_literal_fused_multiq_kernel_warp_out_w32_sbILi14EEvPKyPKfiiS1_S3_iiiiiPKxS5_fiPf_param_6,
	.param .u32 _Z66popcount_weighted_keys_literal_fused_multiq_kernel_warp_out_w32_sbILi14EEvPKyPKfiiS1_S3_iiiiiPKxS5_fiPf_param_7,
	.param .u32 _Z66popcount_weighted_keys_literal_fused_multiq_kernel_warp_out_w32_sbILi14EEvPKyPKfiiS1_S3_iiiiiPKxS5_fiPf_param_8,
	.param .u32 _Z66popcount_weighted_keys_literal_fused_multiq_kernel_warp_out_w32_sbILi14EEvPKyPKfiiS1_S3_iiiiiPKxS5_fiPf_param_9,
	.param .u32 _Z66popcount_weighted_keys_literal_fused_multiq_kernel_warp_out_w32_sbILi14EEvPKyPKfiiS1_S3_iiiiiPKxS5_fiPf_param_10,
	.param .u64 .ptr .align 1 _Z66popcount_weighted_keys_literal_fused_multiq_kernel_warp_out_w32_sbILi14EEvPKyPKfiiS1_S3_iiiiiPKxS5_fiPf_param_11,
	.param .u64 .ptr .align 1 _Z66popcount_weighted_keys_literal_fused_multiq_kernel_warp_out_w32_sbILi14EEvPKyPKfiiS1_S3_iiiiiPKxS5_fiPf_param_12,
	.param .f32 _Z66popcount_weighted_keys_literal_fused_multiq_kernel_warp_out_w32_sbILi14EEvPKyPKfiiS1_S3_iiiiiPKxS5_fiPf_param_13,
	.param .u32 _Z66popcount_weighted_keys_literal_fused_multiq_kernel_warp_out_w32_sbILi14EEvPKyPKfiiS1_S3_iiiiiPKxS5_fiPf_param_14,
	.param .u64 .ptr .align 1 _Z66popcount_weighted_keys_literal_fused_multiq_kernel_warp_out_w32_sbILi14EEvPKyPKfiiS1_S3_iiiiiPKxS5_fiPf_param_15
)
{
	.reg .pred 	%p<85>;
	.reg .b32 	%r<461>;
	.reg .b32 	%f<802>;
	.reg .b64 	%rd<349>;

	ld.param.u32 	%r90, [_Z66popcount_weighted_keys_literal_fused_multiq_kernel_warp_out_w32_sbILi14EEvPKyPKfiiS1_S3_iiiiiPKxS5_fiPf_param_2];
	ld.param.u64 	%rd31, [_Z66popcount_weighted_keys_literal_fused_multiq_kernel_warp_out_w32_sbILi14EEvPKyPKfiiS1_S3_iiiiiPKxS5_fiPf_param_4];
	ld.param.u64 	%rd32, [_Z66popcount_weighted_keys_literal_fused_multiq_kernel_warp_out_w32_sbILi14EEvPKyPKfiiS1_S3_iiiiiPKxS5_fiPf_param_5];
	ld.param.u32 	%r91, [_Z66popcount_weighted_keys_literal_fused_multiq_kernel_warp_out_w32_sbILi14EEvPKyPKfiiS1_S3_iiiiiPKxS5_fiPf_param_7];
	ld.param.u32 	%r92, [_Z66popcount_weighted_keys_literal_fused_multiq_kernel_warp_out_w32_sbILi14EEvPKyPKfiiS1_S3_iiiiiPKxS5_fiPf_param_8];
	ld.param.u32 	%r94, [_Z66popcount_weighted_keys_literal_fused_multiq_kernel_warp_out_w32_sbILi14EEvPKyPKfiiS1_S3_iiiiiPKxS5_fiPf_param_9];
	ld.param.u32 	%r95, [_Z66popcount_weighted_keys_literal_fused_multiq_kernel_warp_out_w32_sbILi14EEvPKyPKfiiS1_S3_iiiiiPKxS5_fiPf_param_10];
	ld.param.f32 	%f50, [_Z66popcount_weighted_keys_literal_fused_multiq_kernel_warp_out_w32_sbILi14EEvPKyPKfiiS1_S3_iiiiiPKxS5_fiPf_param_13];
	ld.param.u32 	%r93, [_Z66popcount_weighted_keys_literal_fused_multiq_kernel_warp_out_w32_sbILi14EEvPKyPKfiiS1_S3_iiiiiPKxS5_fiPf_param_14];
	ld.param.u64 	%rd35, [_Z66popcount_weighted_keys_literal_fused_multiq_kernel_warp_out_w32_sbILi14EEvPKyPKfiiS1_S3_iiiiiPKxS5_fiPf_param_15];
	mov.u32 	%r96, %ctaid.x;
	mov.u32 	%r97, %ctaid.y;
	max.s32 	%r1, %r94, 1;
	max.s32 	%r2, %r95, 1;
	mul.lo.s32 	%r3, %r1, %r97;
	mul.lo.s32 	%r4, %r2, %r96;
	setp.ge.s32 	%p1, %r3, %r92;
	@%p1 bra 	$L__BB36_100;
	mov.u32 	%r5, %tid.x;
	and.b32  	%r6, %r5, 31;
	mov.u32 	%r7, %ntid.x;
	shl.b32 	%r99, %r90, 8;
	mov.u32 	%r100, shmem$1;
	add.s32 	%r8, %r100, %r99;
	mad.lo.s32 	%r9, %r2, 3584, %r8;
	shl.b32 	%r101, %r90, 2;
	add.s32 	%r10, %r9, %r101;
	add.s32 	%r11, %r5, %r7;
	max.u32 	%r102, %r11, 448;
	setp.lt.u32 	%p2, %r11, 448;
	selp.u32 	%r103, 1, 0, %p2;
	add.s32 	%r104, %r11, %r103;
	sub.s32 	%r105, %r102, %r104;
	div.u32 	%r106, %r105, %r7;
	add.s32 	%r12, %r106, %r103;
	max.u32 	%r107, %r11, 14;
	setp.lt.u32 	%p3, %r11, 14;
	selp.u32 	%r108, 1, 0, %p3;
	add.s32 	%r109, %r11, %r108;
	sub.s32 	%r110, %r107, %r109;
	div.u32 	%r111, %r110, %r7;
	add.s32 	%r13, %r111, %r108;
	and.b32  	%r14, %r12, 3;
	add.s32 	%r15, %r11, %r7;
	add.s32 	%r16, %r15, %r7;
	and.b32  	%r17, %r13, 3;
	mov.b32 	%r432, 0;
$L__BB36_2:
	add.s32 	%r19, %r432, %r4;
	setp.ge.s32 	%p4, %r19, %r91;
	@%p4 bra 	$L__BB36_16;
	setp.gt.u32 	%p5, %r5, 447;
	cvt.u64.u32 	%rd1, %r19;
	@%p5 bra 	$L__BB36_9;
	mad.lo.s64 	%rd2, %rd1, 3584, %rd31;
	setp.eq.s32 	%p6, %r14, 3;
	mul.lo.s32 	%r20, %r432, 448;
	mov.u32 	%r433, %r5;
	@%p6 bra 	$L__BB36_8;
	setp.eq.s32 	%p7, %r14, 0;
	mul.wide.u32 	%rd38, %r5, 8;
	add.s64 	%rd37, %rd2, %rd38;
	// begin inline asm
	ld.global.nc.u64 %rd36, [%rd37];
	// end inline asm
	add.s32 	%r112, %r5, %r20;
	shl.b32 	%r113, %r112, 3;
	add.s32 	%r21, %r8, %r113;
	st.shared.u64 	[%r21], %rd36;
	mov.u32 	%r433, %r11;
	@%p7 bra 	$L__BB36_8;
	setp.eq.s32 	%p8, %r14, 1;
	mul.wide.s32 	%rd41, %r7, 8;
	add.s64 	%rd40, %rd37, %rd41;
	// begin inline asm
	ld.global.nc.u64 %rd39, [%rd40];
	// end inline asm
	shl.b32 	%r22, %r7, 3;
	add.s32 	%r23, %r21, %r22;
	st.shared.u64 	[%r23], %rd39;
	mov.u32 	%r433, %r15;
	@%p8 bra 	$L__BB36_8;
	add.s64 	%rd43, %rd40, %rd41;
	// begin inline asm
	ld.global.nc.u64 %rd42, [%rd43];
	// end inline asm
	add.s32 	%r114, %r23, %r22;
	st.shared.u64 	[%r114], %rd42;
	mov.u32 	%r433, %r16;
$L__BB36_8:
	setp.lt.u32 	%p9, %r12, 3;
	@%p9 bra 	$L__BB36_9;
	bra.uni 	$L__BB36_101;
$L__BB36_9:
	setp.gt.u32 	%p11, %r5, 13;
	@%p11 bra 	$L__BB36_16;
	mad.lo.s64 	%rd5, %rd1, 56, %rd32;
	setp.eq.s32 	%p12, %r17, 3;
	mul.lo.s32 	%r25, %r432, 14;
	mov.u32 	%r434, %r5;
	@%p12 bra 	$L__BB36_14;
	setp.eq.s32 	%p13, %r17, 0;
	mul.wide.u32 	%rd58, %r5, 4;
	add.s64 	%rd57, %rd5, %rd58;
	// begin inline asm
	ld.global.nc.f32 %f51, [%rd57];
	// end inline asm
	add.s32 	%r125, %r5, %r25;
	shl.b32 	%r126, %r125, 2;
	add.s32 	%r26, %r10, %r126;
	st.shared.f32 	[%r26], %f51;
	mov.u32 	%r434, %r11;
	@%p13 bra 	$L__BB36_14;
	setp.eq.s32 	%p14, %r17, 1;
	mul.wide.s32 	%rd60, %r7, 4;
	add.s64 	%rd59, %rd57, %rd60;
	// begin inline asm
	ld.global.nc.f32 %f52, [%rd59];
	// end inline asm
	shl.b32 	%r27, %r7, 2;
	add.s32 	%r28, %r26, %r27;
	st.shared.f32 	[%r28], %f52;
	mov.u32 	%r434, %r15;
	@%p14 bra 	$L__BB36_14;
	add.s64 	%rd61, %rd59, %rd60;
	// begin inline asm
	ld.global.nc.f32 %f53, [%rd61];
	// end inline asm
	add.s32 	%r127, %r28, %r27;
	st.shared.f32 	[%r127], %f53;
	mov.u32 	%r434, %r16;
$L__BB36_14:
	setp.lt.u32 	%p15, %r13, 3;
	@%p15 bra 	$L__BB36_16;
$L__BB36_15:
	mul.wide.u32 	%rd67, %r434, 4;
	add.s64 	%rd63, %rd5, %rd67;
	// begin inline asm
	ld.global.nc.f32 %f54, [%rd63];
	// end inline asm
	add.s32 	%r128, %r434, %r25;
	shl.b32 	%r129, %r128, 2;
	add.s32 	%r130, %r10, %r129;
	st.shared.f32 	[%r130], %f54;
	add.s32 	%r131, %r434, %r7;
	mul.wide.u32 	%rd68, %r131, 4;
	add.s64 	%rd64, %rd5, %rd68;
	// begin inline asm
	ld.global.nc.f32 %f55, [%rd64];
	// end inline asm
	shl.b32 	%r132, %r7, 2;
	add.s32 	%r133, %r130, %r132;
	st.shared.f32 	[%r133], %f55;
	add.s32 	%r134, %r131, %r7;
	mul.wide.u32 	%rd69, %r134, 4;
	add.s64 	%rd65, %rd5, %rd69;
	// begin inline asm
	ld.global.nc.f32 %f56, [%rd65];
	// end inline asm
	add.s32 	%r135, %r133, %r132;
	st.shared.f32 	[%r135], %f56;
	add.s32 	%r136, %r134, %r7;
	mul.wide.u32 	%rd70, %r136, 4;
	add.s64 	%rd66, %rd5, %rd70;
	// begin inline asm
	ld.global.nc.f32 %f57, [%rd66];
	// end inline asm
	add.s32 	%r137, %r135, %r132;
	st.shared.f32 	[%r137], %f57;
	add.s32 	%r434, %r136, %r7;
	setp.lt.u32 	%p16, %r434, 14;
	@%p16 bra 	$L__BB36_15;
$L__BB36_16:
	add.s32 	%r432, %r432, 1;
	setp.ne.s32 	%p17, %r432, %r2;
	@%p17 bra 	$L__BB36_2;
	bar.sync 	0;
	shl.b32 	%r35, %r90, 5;
	shl.b32 	%r139, %r6, 3;
	add.s32 	%r36, %r8, %r139;
	add.s32 	%r37, %r100, %r139;
	cvt.s64.s32 	%rd8, %r93;
	neg.s32 	%r38, %r90;
	cvta.to.global.u64 	%rd9, %rd35;
	mov.b32 	%r437, 0;
	cvt.s64.s32 	%rd75, %r90;
$L__BB36_18:
	add.s32 	%r40, %r437, %r3;
	setp.ge.s32 	%p18, %r40, %r92;
	@%p18 bra 	$L__BB36_100;
	ld.param.u64 	%rd348, [_Z66popcount_weighted_keys_literal_fused_multiq_kernel_warp_out_w32_sbILi14EEvPKyPKfiiS1_S3_iiiiiPKxS5_fiPf_param_12];
	setp.ge.s32 	%p19, %r5, %r35;
	cvt.u64.u32 	%rd73, %r40;
	mul.wide.u32 	%rd74, %r40, 8;
	add.s64 	%rd72, %rd348, %rd74;
	// begin inline asm
	ld.global.nc.s64 %rd71, [%rd72];
	// end inline asm
	mul.lo.s64 	%rd11, %rd73, %rd75;
	@%p19 bra 	$L__BB36_22;
	ld.param.u64 	%rd345, [_Z66popcount_weighted_keys_literal_fused_multiq_kernel_warp_out_w32_sbILi14EEvPKyPKfiiS1_S3_iiiiiPKxS5_fiPf_param_0];
	shl.b64 	%rd76, %rd11, 8;
	add.s64 	%rd12, %rd345, %rd76;
	mov.u32 	%r438, %r5;
$L__BB36_21:
	mul.wide.s32 	%rd79, %r438, 8;
	add.s64 	%rd78, %rd12, %rd79;
	// begin inline asm
	ld.global.nc.u64 %rd77, [%rd78];
	// end inline asm
	shl.b32 	%r141, %r438, 3;
	mov.u32 	%r142, shmem$1;
	add.s32 	%r143, %r142, %r141;
	st.shared.u64 	[%r143], %rd77;
	add.s32 	%r438, %r438, %r7;
	setp.lt.s32 	%p20, %r438, %r35;
	@%p20 bra 	$L__BB36_21;
$L__BB36_22:
	setp.ge.s32 	%p21, %r5, %r90;
	mov.u32 	%r439, %r5;
	@%p21 bra 	$L__BB36_24;
$L__BB36_23:
	ld.param.u64 	%rd346, [_Z66popcount_weighted_keys_literal_fused_multiq_kernel_warp_out_w32_sbILi14EEvPKyPKfiiS1_S3_iiiiiPKxS5_fiPf_param_1];
	cvt.s64.s32 	%rd81, %r439;
	add.s64 	%rd82, %rd11, %rd81;
	shl.b64 	%rd83, %rd82, 2;
	add.s64 	%rd80, %rd346, %rd83;
	// begin inline asm
	ld.global.nc.f32 %f58, [%rd80];
	// end inline asm
	shl.b32 	%r144, %r439, 2;
	add.s32 	%r145, %r9, %r144;
	st.shared.f32 	[%r145], %f58;
	add.s32 	%r439, %r439, %r7;
	setp.lt.s32 	%p22, %r439, %r90;
	@%p22 bra 	$L__BB36_23;
$L__BB36_24:
	shr.u32 	%r440, %r5, 5;
	setp.ge.u32 	%p23, %r440, %r2;
	bar.sync 	0;
	@%p23 bra 	$L__BB36_99;
	mul.lo.s64 	%rd13, %rd71, %rd8;
$L__BB36_26:
	add.s32 	%r47, %r440, %r4;
	setp.ge.s32 	%p24, %r47, %r91;
	@%p24 bra 	$L__BB36_98;
	ld.param.u64 	%rd347, [_Z66popcount_weighted_keys_literal_fused_multiq_kernel_warp_out_w32_sbILi14EEvPKyPKfiiS1_S3_iiiiiPKxS5_fiPf_param_11];
	setp.lt.s32 	%p25, %r90, 17;
	mul.wide.u32 	%rd86, %r47, 8;
	add.s64 	%rd85, %rd347, %rd86;
	// begin inline asm
	ld.global.nc.s64 %rd84, [%rd85];
	// end inline asm
	mad.lo.s32 	%r146, %r440, 3584, %r36;
	mad.lo.s32 	%r147, %r440, 56, %r10;
	ld.shared.f32 	%f1, [%r147];
	ld.shared.f32 	%f2, [%r147+4];
	ld.shared.f32 	%f3, [%r147+8];
	ld.shared.f32 	%f4, [%r147+12];
	ld.shared.f32 	%f5, [%r147+16];
	ld.shared.f32 	%f6, [%r147+20];
	ld.shared.f32 	%f7, [%r147+24];
	ld.shared.f32 	%f8, [%r147+28];
	ld.shared.f32 	%f9, [%r147+32];
	ld.shared.f32 	%f10, [%r147+36];
	ld.shared.f32 	%f11, [%r147+40];
	ld.shared.f32 	%f12, [%r147+44];
	ld.shared.f32 	%f13, [%r147+48];
	ld.shared.f32 	%f14, [%r147+52];
	ld.shared.u64 	%rd15, [%r146];
	ld.shared.u64 	%rd16, [%r146+256];
	ld.shared.u64 	%rd17, [%r146+512];
	ld.shared.u64 	%rd18, [%r146+768];
	ld.shared.u64 	%rd19, [%r146+1024];
	ld.shared.u64 	%rd20, [%r146+1280];
	ld.shared.u64 	%rd21, [%r146+1536];
	ld.shared.u64 	%rd22, [%r146+1792];
	ld.shared.u64 	%rd23, [%r146+2048];
	ld.shared.u64 	%rd24, [%r146+2304];
	ld.shared.u64 	%rd25, [%r146+2560];
	ld.shared.u64 	%rd26, [%r146+2816];
	ld.shared.u64 	%rd27, [%r146+3072];
	ld.shared.u64 	%rd28, [%r146+3328];
	@%p25 bra 	$L__BB36_32;
	mov.f32 	%f786, 0f00000000;
	mov.u32 	%r457, %r9;
	mov.u32 	%r458, %r38;
	mov.u32 	%r459, %r37;
$L__BB36_29:
	setp.ne.s32 	%p26, %r6, 0;
	mov.b32 	%r460, 0;
	@%p26 bra 	$L__BB36_31;
	ld.shared.u32 	%r460, [%r457];
$L__BB36_31:
	shfl.sync.idx.b32	%r149|%p27, %r460, 0, 31, -1;
	add.s32 	%r85, %r459, 256;
	ld.shared.u64 	%rd87, [%r459];
	mov.b32 	%f60, %r149;
	and.b64  	%rd88, %rd15, %rd87;
	popc.b64 	%r150, %rd88;
	cvt.rn.f32.u32 	%f61, %r150;
	mul.f32 	%f62, %f60, %f61;
	fma.rn.f32 	%f63, %f1, %f62, %f786;
	and.b64  	%rd89, %rd16, %rd87;
	popc.b64 	%r151, %rd89;
	cvt.rn.f32.u32 	%f64, %r151;
	mul.f32 	%f65, %f60, %f64;
	fma.rn.f32 	%f66, %f2, %f65, %f63;
	and.b64  	%rd90, %rd17, %rd87;
	popc.b64 	%r152, %rd90;
	cvt.rn.f32.u32 	%f67, %r152;
	mul.f32 	%f68, %f60, %f67;
	fma.rn.f32 	%f69, %f3, %f68, %f66;
	and.b64  	%rd91, %rd18, %rd87;
	popc.b64 	%r153, %rd91;
	cvt.rn.f32.u32 	%f70, %r153;
	mul.f32 	%f71, %f60, %f70;
	fma.rn.f32 	%f72, %f4, %f71, %f69;
	and.b64  	%rd92, %rd19, %rd87;
	popc.b64 	%r154, %rd92;
	cvt.rn.f32.u32 	%f73, %r154;
	mul.f32 	%f74, %f60, %f73;
	fma.rn.f32 	%f75, %f5, %f74, %f72;
	and.b64  	%rd93, %rd20, %rd87;
	popc.b64 	%r155, %rd93;
	cvt.rn.f32.u32 	%f76, %r155;
	mul.f32 	%f77, %f60, %f76;
	fma.rn.f32 	%f78, %f6, %f77, %f75;
	and.b64  	%rd94, %rd21, %rd87;
	popc.b64 	%r156, %rd94;
	cvt.rn.f32.u32 	%f79, %r156;
	mul.f32 	%f80, %f60, %f79;
	fma.rn.f32 	%f81, %f7, %f80, %f78;
	and.b64  	%rd95, %rd22, %rd87;
	popc.b64 	%r157, %rd95;
	cvt.rn.f32.u32 	%f82, %r157;
	mul.f32 	%f83, %f60, %f82;
	fma.rn.f32 	%f84, %f8, %f83, %f81;
	and.b64  	%rd96, %rd23, %rd87;
	popc.b64 	%r158, %rd96;
	cvt.rn.f32.u32 	%f85, %r158;
	mul.f32 	%f86, %f60, %f85;
	fma.rn.f32 	%f87, %f9, %f86, %f84;
	and.b64  	%rd97, %rd24, %rd87;
	popc.b64 	%r159, %rd97;
	cvt.rn.f32.u32 	%f88, %r159;
	mul.f32 	%f89, %f60, %f88;
	fma.rn.f32 	%f90, %f10, %f89, %f87;
	and.b64  	%rd98, %rd25, %rd87;
	popc.b64 	%r160, %rd98;
	cvt.rn.f32.u32 	%f91, %r160;
	mul.f32 	%f92, %f60, %f91;
	fma.rn.f32 	%f93, %f11, %f92, %f90;
	and.b64  	%rd99, %rd26, %rd87;
	popc.b64 	%r161, %rd99;
	cvt.rn.f32.u32 	%f94, %r161;
	mul.f32 	%f95, %f60, %f94;
	fma.rn.f32 	%f96, %f12, %f95, %f93;
	and.b64  	%rd100, %rd27, %rd87;
	popc.b64 	%r162, %rd100;
	cvt.rn.f32.u32 	%f97, %r162;
	mul.f32 	%f98, %f60, %f97;
	fma.rn.f32 	%f99, %f13, %f98, %f96;
	and.b64  	%rd101, %rd28, %rd87;
	popc.b64 	%r163, %rd101;
	cvt.rn.f32.u32 	%f100, %r163;
	mul.f32 	%f101, %f60, %f100;
	fma.rn.f32 	%f786, %f14, %f101, %f99;
	add.s32 	%r458, %r458, 1;
	setp.ne.s32 	%p28, %r458, 0;
	add.s32 	%r457, %r457, 4;
	mov.u32 	%r459, %r85;
	@%p28 bra 	$L__BB36_29;
	bra.uni 	$L__BB36_96;
$L__BB36_32:
	setp.lt.s32 	%p29, %r90, 1;
	mov.f32 	%f786, 0f00000000;
	@%p29 bra 	$L__BB36_36;
	setp.ne.s32 	%p30, %r6, 0;
	mov.b32 	%r441, 0;
	@%p30 bra 	$L__BB36_35;
	ld.shared.u32 	%r441, [%r9];
$L__BB36_35:
	shfl.sync.idx.b32	%r165|%p31, %r441, 0, 31, -1;
	ld.shared.u64 	%rd102, [%r37];
	mov.b32 	%f103, %r165;
	and.b64  	%rd103, %rd15, %rd102;
	popc.b64 	%r166, %rd103;
	cvt.rn.f32.u32 	%f104, %r166;
	mul.f32 	%f105, %f103, %f104;
	fma.rn.f32 	%f106, %f1, %f105, 0f00000000;
	and.b64  	%rd104, %rd16, %rd102;
	popc.b64 	%r167, %rd104;
	cvt.rn.f32.u32 	%f107, %r167;
	mul.f32 	%f108, %f103, %f107;
	fma.rn.f32 	%f109, %f2, %f108, %f106;
	and.b64  	%rd105, %rd17, %rd102;
	popc.b64 	%r168, %rd105;
	cvt.rn.f32.u32 	%f110, %r168;
	mul.f32 	%f111, %f103, %f110;
	fma.rn.f32 	%f112, %f3, %f111, %f109;
	and.b64  	%rd106, %rd18, %rd102;
	popc.b64 	%r169, %rd106;
	cvt.rn.f32.u32 	%f113, %r169;
	mul.f32 	%f114, %f103, %f113;
	fma.rn.f32 	%f115, %f4, %f114, %f112;
	and.b64  	%rd107, %rd19, %rd102;
	popc.b64 	%r170, %rd107;
	cvt.rn.f32.u32 	%f116, %r170;
	mul.f32 	%f117, %f103, %f116;
	fma.rn.f32 	%f118, %f5, %f117, %f115;
	and.b64  	%rd108, %rd20, %rd102;
	popc.b64 	%r171, %rd108;
	cvt.rn.f32.u32 	%f119, %r171;
	mul.f32 	%f120, %f103, %f119;
	fma.rn.f32 	%f121, %f6, %f120, %f118;
	and.b64  	%rd109, %rd21, %rd102;
	popc.b64 	%r172, %rd109;
	cvt.rn.f32.u32 	%f122, %r172;
	mul.f32 	%f123, %f103, %f122;
	fma.rn.f32 	%f124, %f7, %f123, %f121;
	and.b64  	%rd110, %rd22, %rd102;
	popc.b64 	%r173, %rd110;
	cvt.rn.f32.u32 	%f125, %r173;
	mul.f32 	%f126, %f103, %f125;
	fma.rn.f32 	%f127, %f8, %f126, %f124;
	and.b64  	%rd111, %rd23, %rd102;
	popc.b64 	%r174, %rd111;
	cvt.rn.f32.u32 	%f128, %r174;
	mul.f32 	%f129, %f103, %f128;
	fma.rn.f32 	%f130, %f9, %f129, %f127;
	and.b64  	%rd112, %rd24, %rd102;
	popc.b64 	%r175, %rd112;
	cvt.rn.f32.u32 	%f131, %r175;
	mul.f32 	%f132, %f103, %f131;
	fma.rn.f32 	%f133, %f10, %f132, %f130;
	and.b64  	%rd113, %rd25, %rd102;
	popc.b64 	%r176, %rd113;
	cvt.rn.f32.u32 	%f134, %r176;
	mul.f32 	%f135, %f103, %f134;
	fma.rn.f32 	%f136, %f11, %f135, %f133;
	and.b64  	%rd114, %rd26, %rd102;
	popc.b64 	%r177, %rd114;
	cvt.rn.f32.u32 	%f137, %r177;
	mul.f32 	%f138, %f103, %f137;
	fma.rn.f32 	%f139, %f12, %f138, %f136;
	and.b64  	%rd115, %rd27, %rd102;
	popc.b64 	%r178, %rd115;
	cvt.rn.f32.u32 	%f140, %r178;
	mul.f32 	%f141, %f103, %f140;
	fma.rn.f32 	%f142, %f13, %f141, %f139;
	and.b64  	%rd116, %rd28, %rd102;
	popc.b64 	%r179, %rd116;
	cvt.rn.f32.u32 	%f143, %r179;
	mul.f32 	%f144, %f103, %f143;
	fma.rn.f32 	%f786, %f14, %f144, %f142;
$L__BB36_36:
	setp.lt.s32 	%p32, %r90, 2;
	@%p32 bra 	$L__BB36_40;
	setp.ne.s32 	%p33, %r6, 0;
	mov.b32 	%r442, 0;
	@%p33 bra 	$L__BB36_39;
	ld.shared.u32 	%r442, [%r9+4];
$L__BB36_39:
	shfl.sync.idx.b32	%r181|%p34, %r442, 0, 31, -1;
	ld.shared.u64 	%rd117, [%r37+256];
	mov.b32 	%f145, %r181;
	and.b64  	%rd118, %rd15, %rd117;
	popc.b64 	%r182, %rd118;
	cvt.rn.f32.u32 	%f146, %r182;
	mul.f32 	%f147, %f145, %f146;
	fma.rn.f32 	%f148, %f1, %f147, %f786;
	and.b64  	%rd119, %rd16, %rd117;
	popc.b64 	%r183, %rd119;
	cvt.rn.f32.u32 	%f149, %r183;
	mul.f32 	%f150, %f145, %f149;
	fma.rn.f32 	%f151, %f2, %f150, %f148;
	and.b64  	%rd120, %rd17, %rd117;
	popc.b64 	%r184, %rd120;
	cvt.rn.f32.u32 	%f152, %r184;
	mul.f32 	%f153, %f145, %f152;
	fma.rn.f32 	%f154, %f3, %f153, %f151;
	and.b64  	%rd121, %rd18, %rd117;
	popc.b64 	%r185, %rd121;
	cvt.rn.f32.u32 	%f155, %r185;
	mul.f32 	%f156, %f145, %f155;
	fma.rn.f32 	%f157, %f4, %f156, %f154;
	and.b64  	%rd122, %rd19, %rd117;
	popc.b64 	%r186, %rd122;
	cvt.rn.f32.u32 	%f158, %r186;
	mul.f32 	%f159, %f145, %f158;
	fma.rn.f32 	%f160, %f5, %f159, %f157;
	and.b64  	%rd123, %rd20, %rd117;
	popc.b64 	%r187, %rd123;
	cvt.rn.f32.u32 	%f161, %r187;
	mul.f32 	%f162, %f145, %f161;
	fma.rn.f32 	%f163, %f6, %f162, %f160;
	and.b64  	%rd124, %rd21, %rd117;
	popc.b64 	%r188, %rd124;
	cvt.rn.f32.u32 	%f164, %r188;
	mul.f32 	%f165, %f145, %f164;
	fma.rn.f32 	%f166, %f7, %f165, %f163;
	and.b64  	%rd125, %rd22, %rd117;
	popc.b64 	%r189, %rd125;
	cvt.rn.f32.u32 	%f167, %r189;
	mul.f32 	%f168, %f145, %f167;
	fma.rn.f32 	%f169, %f8, %f168, %f166;
	and.b64  	%rd126, %rd23, %rd117;
	popc.b64 	%r190, %rd126;
	cvt.rn.f32.u32 	%f170, %r190;
	mul.f32 	%f171, %f145, %f170;
	fma.rn.f32 	%f172, %f9, %f171, %f169;
	and.b64  	%rd127, %rd24, %rd117;
	popc.b64 	%r191, %rd127;
	cvt.rn.f32.u32 	%f173, %r191;
	mul.f32 	%f174, %f145, %f173;
	fma.rn.f32 	%f175, %f10, %f174, %f172;
	and.b64  	%rd128, %rd25, %rd117;
	popc.b64 	%r192, %rd128;
	cvt.rn.f32.u32 	%f176, %r192;
	mul.f32 	%f177, %f145, %f176;
	fma.rn.f32 	%f178, %f11, %f177, %f175;
	and.b64  	%rd129, %rd26, %rd117;
	popc.b64 	%r193, %rd129;
	cvt.rn.f32.u32 	%f179, %r193;
	mul.f32 	%f180, %f145, %f179;
	fma.rn.f32 	%f181, %f12, %f180, %f178;
	and.b64  	%rd130, %rd27, %rd117;
	popc.b64 	%r194, %rd130;
	cvt.rn.f32.u32 	%f182, %r194;
	mul.f32 	%f183, %f145, %f182;
	fma.rn.f32 	%f184, %f13, %f183, %f181;
	and.b64  	%rd131, %rd28, %rd117;
	popc.b64 	%r195, %rd131;
	cvt.rn.f32.u32 	%f185, %r195;
	mul.f32 	%f186, %f145, %f185;
	fma.rn.f32 	%f786, %f14, %f186, %f184;
$L__BB36_40:
	setp.lt.s32 	%p35, %r90, 3;
	@%p35 bra 	$L__BB36_44;
	setp.ne.s32 	%p36, %r6, 0;
	mov.b32 	%r443, 0;
	@%p36 bra 	$L__BB36_43;
	ld.shared.u32 	%r443, [%r9+8];
$L__BB36_43:
	shfl.sync.idx.b32	%r197|%p37, %r443, 0, 31, -1;
	ld.shared.u64 	%rd132, [%r37+512];
	mov.b32 	%f187, %r197;
	and.b64  	%rd133, %rd15, %rd132;
	popc.b64 	%r198, %rd133;
	cvt.rn.f32.u32 	%f188, %r198;
	mul.f32 	%f189, %f187, %f188;
	fma.rn.f32 	%f190, %f1, %f189, %f786;
	and.b64  	%rd134, %rd16, %rd132;
	popc.b64 	%r199, %rd134;
	cvt.rn.f32.u32 	%f191, %r199;
	mul.f32 	%f192, %f187, %f191;
	fma.rn.f32 	%f193, %f2, %f192, %f190;
	and.b64  	%rd135, %rd17, %rd132;
	popc.b64 	%r200, %rd135;
	cvt.rn.f32.u32 	%f194, %r200;
	mul.f32 	%f195, %f187, %f194;
	fma.rn.f32 	%f196, %f3, %f195, %f193;
	and.b64  	%rd136, %rd18, %rd132;
	popc.b64 	%r201, %rd136;
	cvt.rn.f32.u32 	%f197, %r201;
	mul.f32 	%f198, %f187, %f197;
	fma.rn.f32 	%f199, %f4, %f198, %f196;
	and.b64  	%rd137, %rd19, %rd132;
	popc.b64 	%r202, %rd137;
	cvt.rn.f32.u32 	%f200, %r202;
	mul.f32 	%f201, %f187, %f200;
	fma.rn.f32 	%f202, %f5, %f201, %f199;
	and.b64  	%rd138, %rd20, %rd132;
	popc.b64 	%r203, %rd138;
	cvt.rn.f32.u32 	%f203, %r203;
	mul.f32 	%f204, %f187, %f203;
	fma.rn.f32 	%f205, %f6, %f204, %f202;
	and.b64  	%rd139, %rd21, %rd132;
	popc.b64 	%r204, %rd139;
	cvt.rn.f32.u32 	%f206, %r204;
	mul.f32 	%f207, %f187, %f206;
	fma.rn.f32 	%f208, %f7, %f207, %f205;
	and.b64  	%rd140, %rd22, %rd132;
	popc.b64 	%r205, %rd140;
	cvt.rn.f32.u32 	%f209, %r205;
	mul.f32 	%f210, %f187, %f209;
	fma.rn.f32 	%f211, %f8, %f210, %f208;
	and.b64  	%rd141, %rd23, %rd132;
	popc.b64 	%r206, %rd141;
	cvt.rn.f32.u32 	%f212, %r206;
	mul.f32 	%f213, %f187, %f212;
	fma.rn.f32 	%f214, %f9, %f213, %f211;
	and.b64  	%rd142, %rd24, %rd132;
	popc.b64 	%r207, %rd142;
	cvt.rn.f32.u32 	%f215, %r207;
	mul.f32 	%f216, %f187, %f215;
	fma.rn.f32 	%f217, %f10, %f216, %f214;
	and.b64  	%rd143, %rd25, %rd132;
	popc.b64 	%r208, %rd143;
	cvt.rn.f32.u32 	%f218, %r208;
	mul.f32 	%f219, %f187, %f218;
	fma.rn.f32 	%f220, %f11, %f219, %f217;
	and.b64  	%rd144, %rd26, %rd132;
	popc.b64 	%r209, %rd144;
	cvt.rn.f32.u32 	%f221, %r209;
	mul.f32 	%f222, %f187, %f221;
	fma.rn.f32 	%f223, %f12, %f222, %f220;
	and.b64  	%rd145, %rd27, %rd132;
	popc.b64 	%r210, %rd145;
	cvt.rn.f32.u32 	%f224, %r210;
	mul.f32 	%f225, %f187, %f224;
	fma.rn.f32 	%f226, %f13, %f225, %f223;
	and.b64  	%rd146, %rd28, %rd132;
	popc.b64 	%r211, %rd146;
	cvt.rn.f32.u32 	%f227, %r211;
	mul.f32 	%f228, %f187, %f227;
	fma.rn.f32 	%f786, %f14, %f228, %f226;
$L__BB36_44:
	setp.lt.s32 	%p38, %r90, 4;
	@%p38 bra 	$L__BB36_48;
	setp.ne.s32 	%p39, %r6, 0;
	mov.b32 	%r444, 0;
	@%p39 bra 	$L__BB36_47;
	ld.shared.u32 	%r444, [%r9+12];
$L__BB36_47:
	shfl.sync.idx.b32	%r213|%p40, %r444, 0, 31, -1;
	ld.shared.u64 	%rd147, [%r37+768];
	mov.b32 	%f229, %r213;
	and.b64  	%rd148, %rd15, %rd147;
	popc.b64 	%r214, %rd148;
	cvt.rn.f32.u32 	%f230, %r214;
	mul.f32 	%f231, %f229, %f230;
	fma.rn.f32 	%f232, %f1, %f231, %f786;
	and.b64  	%rd149, %rd16, %rd147;
	popc.b64 	%r215, %rd149;
	cvt.rn.f32.u32 	%f233, %r215;
	mul.f32 	%f234, %f229, %f233;
	fma.rn.f32 	%f235, %f2, %f234, %f232;
	and.b64  	%rd150, %rd17, %rd147;
	popc.b64 	%r216, %rd150;
	cvt.rn.f32.u32 	%f236, %r216;
	mul.f32 	%f237, %f229, %f236;
	fma.rn.f32 	%f238, %f3, %f237, %f235;
	and.b64  	%rd151, %rd18, %rd147;
	popc.b64 	%r217, %rd151;
	cvt.rn.f32.u32 	%f239, %r217;
	mul.f32 	%f240, %f229, %f239;
	fma.rn.f32 	%f241, %f4, %f240, %f238;
	and.b64  	%rd152, %rd19, %rd147;
	popc.b64 	%r218, %rd152;
	cvt.rn.f32.u32 	%f242, %r218;
	mul.f32 	%f243, %f229, %f242;
	fma.rn.f32 	%f244, %f5, %f243, %f241;
	and.b64  	%rd153, %rd20, %rd147;
	popc.b64 	%r219, %rd153;
	cvt.rn.f32.u32 	%f245, %r219;
	mul.f32 	%f246, %f229, %f245;
	fma.rn.f32 	%f247, %f6, %f246, %f244;
	and.b64  	%rd154, %rd21, %rd147;
	popc.b64 	%r220, %rd154;
	cvt.rn.f32.u32 	%f248, %r220;
	mul.f32 	%f249, %f229, %f248;
	fma.rn.f32 	%f250, %f7, %f249, %f247;
	and.b64  	%rd155, %rd22, %rd147;
	popc.b64 	%r221, %rd155;
	cvt.rn.f32.u32 	%f251, %r221;
	mul.f32 	%f252, %f229, %f251;
	fma.rn.f32 	%f253, %f8, %f252, %f250;
	and.b64  	%rd156, %rd23, %rd147;
	popc.b64 	%r222, %rd156;
	cvt.rn.f32.u32 	%f254, %r222;
	mul.f32 	%f255, %f229, %f254;
	fma.rn.f32 	%f256, %f9, %f255, %f253;
	and.b64  	%rd157, %rd24, %rd147;
	popc.b64 	%r223, %rd157;
	cvt.rn.f32.u32 	%f257, %r223;
	mul.f32 	%f258, %f229, %f257;
	fma.rn.f32 	%f259, %f10, %f258, %f256;
	and.b64  	%rd158, %rd25, %rd147;
	popc.b64 	%r224, %rd158;
	cvt.rn.f32.u32 	%f260, %r224;
	mul.f32 	%f261, %f229, %f260;
	fma.rn.f32 	%f262, %f11, %f261, %f259;
	and.b64  	%rd159, %rd26, %rd147;
	popc.b64 	%r225, %rd159;
	cvt.rn.f32.u32 	%f263, %r225;
	mul.f32 	%f264, %f229, %f263;
	fma.rn.f32 	%f265, %f12, %f264, %f262;
	and.b64  	%rd160, %rd27, %rd147;
	popc.b64 	%r226, %rd160;
	cvt.rn.f32.u32 	%f266, %r226;
	mul.f32 	%f267, %f229, %f266;
	fma.rn.f32 	%f268, %f13, %f267, %f265;
	and.b64  	%rd161, %rd28, %rd147;
	popc.b64 	%r227, %rd161;
	cvt.rn.f32.u32 	%f269, %r227;
	mul.f32 	%f270, %f229, %f269;
	fma.rn.f32 	%f786, %f14, %f270, %f268;
$L__BB36_48:
	setp.lt.s32 	%p41, %r90, 5;
	@%p41 bra 	$L__BB36_52;
	setp.ne.s32 	%p42, %r6, 0;
	mov.b32 	%r445, 0;
	@%p42 bra 	$L__BB36_51;
	ld.shared.u32 	%r445, [%r9+16];
$L__BB36_51:
	shfl.sync.idx.b32	%r229|%p43, %r445, 0, 31, -1;
	ld.shared.u64 	%rd162, [%r37+1024];
	mov.b32 	%f271, %r229;
	and.b64  	%rd163, %rd15, %rd162;
	popc.b64 	%r230, %rd163;
	cvt.rn.f32.u32 	%f272, %r230;
	mul.f32 	%f273, %f271, %f272;
	fma.rn.f32 	%f274, %f1, %f273, %f786;
	and.b64  	%rd164, %rd16, %rd162;
	popc.b64 	%r231, %rd164;
	cvt.rn.f32.u32 	%f275, %r231;
	mul.f32 	%f276, %f271, %f275;
	fma.rn.f32 	%f277, %f2, %f276, %f274;
	and.b64  	%rd165, %rd17, %rd162;
	popc.b64 	%r232, %rd165;
	cvt.rn.f32.u32 	%f278, %r232;
	mul.f32 	%f279, %f271, %f278;
	fma.rn.f32 	%f280, %f3, %f279, %f277;
	and.b64  	%rd166, %rd18, %rd162;
	popc.b64 	%r233, %rd166;
	cvt.rn.f32.u32 	%f281, %r233;
	mul.f32 	%f282, %f271, %f281;
	fma.rn.f32 	%f283, %f4, %f282, %f280;
	and.b64  	%rd167, %rd19, %rd162;
	popc.b64 	%r234, %rd167;
	cvt.rn.f32.u32 	%f284, %r234;
	mul.f32 	%f285, %f271, %f284;
	fma.rn.f32 	%f286, %f5, %f285, %f283;
	and.b64  	%rd168, %rd20, %rd162;
	popc.b64 	%r235, %rd168;
	cvt.rn.f32.u32 	%f287, %r235;
	mul.f32 	%f288, %f271, %f287;
	fma.rn.f32 	%f289, %f6, %f288, %f286;
	and.b64  	%rd169, %rd21, %rd162;
	popc.b64 	%r236, %rd169;
	cvt.rn.f32.u32 	%f290, %r236;
	mul.f32 	%f291, %f271, %f290;
	fma.rn.f32 	%f292, %f7, %f291, %f289;
	and.b64  	%rd170, %rd22, %rd162;
	popc.b64 	%r237, %rd170;
	cvt.rn.f32.u32 	%f293, %r237;
	mul.f32 	%f294, %f271, %f293;
	fma.rn.f32 	%f295, %f8, %f294, %f292;
	and.b64  	%rd171, %rd23, %rd162;
	popc.b64 	%r238, %rd171;
	cvt.rn.f32.u32 	%f296, %r238;
	mul.f32 	%f297, %f271, %f296;
	fma.rn.f32 	%f298, %f9, %f297, %f295;
	and.b64  	%rd172, %rd24, %rd162;
	popc.b64 	%r239, %rd172;
	cvt.rn.f32.u32 	%f299, %r239;
	mul.f32 	%f300, %f271, %f299;
	fma.rn.f32 	%f301, %f10, %f300, %f298;
	and.b64  	%rd173, %rd25, %rd162;
	popc.b64 	%r240, %rd173;
	cvt.rn.f32.u32 	%f302, %r240;
	mul.f32 	%f303, %f271, %f302;
	fma.rn.f32 	%f304, %f11, %f303, %f301;
	and.b64  	%rd174, %rd26, %rd162;
	popc.b64 	%r241, %rd174;
	cvt.rn.f32.u32 	%f305, %r241;
	mul.f32 	%f306, %f271, %f305;
	fma.rn.f32 	%f307, %f12, %f306, %f304;
	and.b64  	%rd175, %rd27, %rd162;
	popc.b64 	%r242, %rd175;
	cvt.rn.f32.u32 	%f308, %r242;
	mul.f32 	%f309, %f271, %f308;
	fma.rn.f32 	%f310, %f13, %f309, %f307;
	and.b64  	%rd176, %rd28, %rd162;
	popc.b64 	%r243, %rd176;
	cvt.rn.f32.u32 	%f311, %r243;
	mul.f32 	%f312, %f271, %f311;
	fma.rn.f32 	%f786, %f14, %f312, %f310;
$L__BB36_52:
	setp.lt.s32 	%p44, %r90, 6;
	@%p44 bra 	$L__BB36_56;
	setp.ne.s32 	%p45, %r6, 0;
	mov.b32 	%r446, 0;
	@%p45 bra 	$L__BB36_55;
	ld.shared.u32 	%r446, [%r9+20];
$L__BB36_55:
	shfl.sync.idx.b32	%r245|%p46, %r446, 0, 31, -1;
	ld.shared.u64 	%rd177, [%r37+1280];
	mov.b32 	%f313, %r245;
	and.b64  	%rd178, %rd15, %rd177;
	popc.b64 	%r246, %rd178;
	cvt.rn.f32.u32 	%f314, %r246;
	mul.f32 	%f315, %f313, %f314;
	fma.rn.f32 	%f316, %f1, %f315, %f786;
	and.b64  	%rd179, %rd16, %rd177;
	popc.b64 	%r247, %rd179;
	cvt.rn.f32.u32 	%f317, %r247;
	mul.f32 	%f318, %f313, %f317;
	fma.rn.f32 	%f319, %f2, %f318, %f316;
	and.b64  	%rd180, %rd17, %rd177;
	popc.b64 	%r248, %rd180;
	cvt.rn.f32.u32 	%f320, %r248;
	mul.f32 	%f321, %f313, %f320;
	fma.rn.f32 	%f322, %f3, %f321, %f319;
	and.b64  	%rd181, %rd18, %rd177;
	popc.b64 	%r249, %rd181;
	cvt.rn.f32.u32 	%f323, %r249;
	mul.f32 	%f324, %f313, %f323;
	fma.rn.f32 	%f325, %f4, %f324, %f322;
	and.b64  	%rd182, %rd19, %rd177;
	popc.b64 	%r250, %rd182;
	cvt.rn.f32.u32 	%f326, %r250;
	mul.f32 	%f327, %f313, %f326;
	fma.rn.f32 	%f328, %f5, %f327, %f325;
	and.b64  	%rd183, %rd20, %rd177;
	popc.b64 	%r251, %rd183;
	cvt.rn.f32.u32 	%f329, %r251;
	mul.f32 	%f330, %f313, %f329;
	fma.rn.f32 	%f331, %f6, %f330, %f328;
	and.b64  	%rd184, %rd21, %rd177;
	popc.b64 	%r252, %rd184;
	cvt.rn.f32.u32 	%f332, %r252;
	mul.f32 	%f333, %f313, %f332;
	fma.rn.f32 	%f334, %f7, %f333, %f331;
	and.b64  	%rd185, %rd22, %rd177;
	popc.b64 	%r253, %rd185;
	cvt.rn.f32.u32 	%f335, %r253;
	mul.f32 	%f336, %f313, %f335;
	fma.rn.f32 	%f337, %f8, %f336, %f334;
	and.b64  	%rd186, %rd23, %rd177;
	popc.b64 	%r254, %rd186;
	cvt.rn.f32.u32 	%f338, %r254;
	mul.f32 	%f339, %f313, %f338;
	fma.rn.f32 	%f340, %f9, %f339, %f337;
	and.b64  	%rd187, %rd24, %rd177;
	popc.b64 	%r255, %rd187;
	cvt.rn.f32.u32 	%f341, %r255;
	mul.f32 	%f342, %f313, %f341;
	fma.rn.f32 	%f343, %f10, %f342, %f340;
	and.b64  	%rd188, %rd25, %rd177;
	popc.b64 	%r256, %rd188;
	cvt.rn.f32.u32 	%f344, %r256;
	mul.f32 	%f345, %f313, %f344;
	fma.rn.f32 	%f346, %f11, %f345, %f343;
	and.b64  	%rd189, %rd26, %rd177;
	popc.b64 	%r257, %rd189;
	cvt.rn.f32.u32 	%f347, %r257;
	mul.f32 	%f348, %f313, %f347;
	fma.rn.f32 	%f349, %f12, %f348, %f346;
	and.b64  	%rd190, %rd27, %rd177;
	popc.b64 	%r258, %rd190;
	cvt.rn.f32.u32 	%f350, %r258;
	mul.f32 	%f351, %f313, %f350;
	fma.rn.f32 	%f352, %f13, %f351, %f349;
	and.b64  	%rd191, %rd28, %rd177;
	popc.b64 	%r259, %rd191;
	cvt.rn.f32.u32 	%f353, %r259;
	mul.f32 	%f354, %f313, %f353;
	fma.rn.f32 	%f786, %f14, %f354, %f352;
$L__BB36_56:
	setp.lt.s32 	%p47, %r90, 7;
	@%p47 bra 	$L__BB36_60;
	setp.ne.s32 	%p48, %r6, 0;
	mov.b32 	%r447, 0;
	@%p48 bra 	$L__BB36_59;
	ld.shared.u32 	%r447, [%r9+24];
$L__BB36_59:
	shfl.sync.idx.b32	%r261|%p49, %r447, 0, 31, -1;
	ld.shared.u64 	%rd192, [%r37+1536];
	mov.b32 	%f355, %r261;
	and.b64  	%rd193, %rd15, %rd192;
	popc.b64 	%r262, %rd193;
	cvt.rn.f32.u32 	%f356, %r262;
	mul.f32 	%f357, %f355, %f356;
	fma.rn.f32 	%f358, %f1, %f357, %f786;
	and.b64  	%rd194, %rd16, %rd192;
	popc.b64 	%r263, %rd194;
	cvt.rn.f32.u32 	%f359, %r263;
	mul.f32 	%f360, %f355, %f359;
	fma.rn.f32 	%f361, %f2, %f360, %f358;
	and.b64  	%rd195, %rd17, %rd192;
	popc.b64 	%r264, %rd195;
	cvt.rn.f32.u32 	%f362, %r264;
	mul.f32 	%f363, %f355, %f362;
	fma.rn.f32 	%f364, %f3, %f363, %f361;
	and.b64  	%rd196, %rd18, %rd192;
	popc.b64 	%r265, %rd196;
	cvt.rn.f32.u32 	%f365, %r265;
	mul.f32 	%f366, %f355, %f365;
	fma.rn.f32 	%f367, %f4, %f366, %f364;
	and.b64  	%rd197, %rd19, %rd192;
	popc.b64 	%r266, %rd197;
	cvt.rn.f32.u32 	%f368, %r266;
	mul.f32 	%f369, %f355, %f368;
	fma.rn.f32 	%f370, %f5, %f369, %f367;
	and.b64  	%rd198, %rd20, %rd192;
	popc.b64 	%r267, %rd198;
	cvt.rn.f32.u32 	%f371, %r267;
	mul.f32 	%f372, %f355, %f371;
	fma.rn.f32 	%f373, %f6, %f372, %f370;
	and.b64  	%rd199, %rd21, %rd192;
	popc.b64 	%r268, %rd199;
	cvt.rn.f32.u32 	%f374, %r268;
	mul.f32 	%f375, %f355, %f374;
	fma.rn.f32 	%f376, %f7, %f375, %f373;
	and.b64  	%rd200, %rd22, %rd192;
	popc.b64 	%r269, %rd200;
	cvt.rn.f32.u32 	%f377, %r269;
	mul.f32 	%f378, %f355, %f377;
	fma.rn.f32 	%f379, %f8, %f378, %f376;
	and.b64  	%rd201, %rd23, %rd192;
	popc.b64 	%r270, %rd201;
	cvt.rn.f32.u32 	%f380, %r270;
	mul.f32 	%f381, %f355, %f380;
	fma.rn.f32 	%f382, %f9, %f381, %f379;
	and.b64  	%rd202, %rd24, %rd192;
	popc.b64 	%r271, %rd202;
	cvt.rn.f32.u32 	%f383, %r271;
	mul.f32 	%f384, %f355, %f383;
	fma.rn.f32 	%f385, %f10, %f384, %f382;
	and.b64  	%rd203, %rd25, %rd192;
	popc.b64 	%r272, %rd203;
	cvt.rn.f32.u32 	%f386, %r272;
	mul.f32 	%f387, %f355, %f386;
	fma.rn.f32 	%f388, %f11, %f387, %f385;
	and.b64  	%rd204, %rd26, %rd192;
	popc.b64 	%r273, %rd204;
	cvt.rn.f32.u32 	%f389, %r273;
	mul.f32 	%f390, %f355, %f389;
	fma.rn.f32 	%f391, %f12, %f390, %f388;
	and.b64  	%rd205, %rd27, %rd192;
	popc.b64 	%r274, %rd205;
	cvt.rn.f32.u32 	%f392, %r274;
	mul.f32 	%f393, %f355, %f392;
	fma.rn.f32 	%f394, %f13, %f393, %f391;
	and.b64  	%rd206, %rd28, %rd192;
	popc.b64 	%r275, %rd206;
	cvt.rn.f32.u32 	%f395, %r275;
	mul.f32 	%f396, %f355, %f395;
	fma.rn.f32 	%f786, %f14, %f396, %f394;
$L__BB36_60:
	setp.lt.s32 	%p50, %r90, 8;
	@%p50 bra 	$L__BB36_64;
	setp.ne.s32 	%p51, %r6, 0;
	mov.b32 	%r448, 0;
	@%p51 bra 	$L__BB36_63;
	ld.shared.u32 	%r448, [%r9+28];
$L__BB36_63:
	shfl.sync.idx.b32	%r277|%p52, %r448, 0, 31, -1;
	ld.shared.u64 	%rd207, [%r37+1792];
	mov.b32 	%f397, %r277;
	and.b64  	%rd208, %rd15, %rd207;
	popc.b64 	%r278, %rd208;
	cvt.rn.f32.u32 	%f398, %r278;
	mul.f32 	%f399, %f397, %f398;
	fma.rn.f32 	%f400, %f1, %f399, %f786;
	and.b64  	%rd209, %rd16, %rd207;
	popc.b64 	%r279, %rd209;
	cvt.rn.f32.u32 	%f401, %r279;
	mul.f32 	%f402, %f397, %f401;
	fma.rn.f32 	%f403, %f2, %f402, %f400;
	and.b64  	%rd210, %rd17, %rd207;
	popc.b64 	%r280, %rd210;
	cvt.rn.f32.u32 	%f404, %r280;
	mul.f32 	%f405, %f397, %f404;
	fma.rn.f32 	%f406, %f3, %f405, %f403;
	and.b64  	%rd211, %rd18, %rd207;
	popc.b64 	%r281, %rd211;
	cvt.rn.f32.u32 	%f407, %r281;
	mul.f32 	%f408, %f397, %f407;
	fma.rn.f32 	%f409, %f4, %f408, %f406;
	and.b64  	%rd212, %rd19, %rd207;
	popc.b64 	%r282, %rd212;
	cvt.rn.f32.u32 	%f410, %r282;
	mul.f32 	%f411, %f397, %f410;
	fma.rn.f32 	%f412, %f5, %f411, %f409;
	and.b64  	%rd213, %rd20, %rd207;
	popc.b64 	%r283, %rd213;
	cvt.rn.f32.u32 	%f413, %r283;
	mul.f32 	%f414, %f397, %f413;
	fma.rn.f32 	%f415, %f6, %f414, %f412;
	and.b64  	%rd214, %rd21, %rd207;
	popc.b64 	%r284, %rd214;
	cvt.rn.f32.u32 	%f416, %r284;
	mul.f32 	%f417, %f397, %f416;
	fma.rn.f32 	%f418, %f7, %f417, %f415;
	and.b64  	%rd215, %rd22, %rd207;
	popc.b64 	%r285, %rd215;
	cvt.rn.f32.u32 	%f419, %r285;
	mul.f32 	%f420, %f397, %f419;
	fma.rn.f32 	%f421, %f8, %f420, %f418;
	and.b64  	%rd216, %rd23, %rd207;
	popc.b64 	%r286, %rd216;
	cvt.rn.f32.u32 	%f422, %r286;
	mul.f32 	%f423, %f397, %f422;
	fma.rn.f32 	%f424, %f9, %f423, %f421;
	and.b64  	%rd217, %rd24, %rd207;
	popc.b64 	%r287, %rd217;
	cvt.rn.f32.u32 	%f425, %r287;
	mul.f32 	%f426, %f397, %f425;
	fma.rn.f32 	%f427, %f10, %f426, %f424;
	and.b64  	%rd218, %rd25, %rd207;
	popc.b64 	%r288, %rd218;
	cvt.rn.f32.u32 	%f428, %r288;
	mul.f32 	%f429, %f397, %f428;
	fma.rn.f32 	%f430, %f11, %f429, %f427;
	and.b64  	%rd219, %rd26, %rd207;
	popc.b64 	%r289, %rd219;
	cvt.rn.f32.u32 	%f431, %r289;
	mul.f32 	%f432, %f397, %f431;
	fma.rn.f32 	%f433, %f12, %f432, %f430;
	and.b64  	%rd220, %rd27, %rd207;
	popc.b64 	%r290, %rd220;
	cvt.rn.f32.u32 	%f434, %r290;
	mul.f32 	%f435, %f397, %f434;
	fma.rn.f32 	%f436, %f13, %f435, %f433;
	and.b64  	%rd221, %rd28, %rd207;
	popc.b64 	%r291, %rd221;
	cvt.rn.f32.u32 	%f437, %r291;
	mul.f32 	%f438, %f397, %f437;
	fma.rn.f32 	%f786, %f14, %f438, %f436;
$L__BB36_64:
	setp.lt.s32 	%p53, %r90, 9;
	@%p53 bra 	$L__BB36_68;
	setp.ne.s32 	%p54, %r6, 0;
	mov.b32 	%r449, 0;
	@%p54 bra 	$L__BB36_67;
	ld.shared.u32 	%r449, [%r9+32];
$L__BB36_67:
	shfl.sync.idx.b32	%r293|%p55, %r449, 0, 31, -1;
	ld.shared.u64 	%rd222, [%r37+2048];
	mov.b32 	%f439, %r293;
	and.b64  	%rd223, %rd15, %rd222;
	popc.b64 	%r294, %rd223;
	cvt.rn.f32.u32 	%f440, %r294;
	mul.f32 	%f441, %f439, %f440;
	fma.rn.f32 	%f442, %f1, %f441, %f786;
	and.b64  	%rd224, %rd16, %rd222;
	popc.b64 	%r295, %rd224;
	cvt.rn.f32.u32 	%f443, %r295;
	mul.f32 	%f444, %f439, %f443;
	fma.rn.f32 	%f445, %f2, %f444, %f442;
	and.b64  	%rd225, %rd17, %rd222;
	popc.b64 	%r296, %rd225;
	cvt.rn.f32.u32 	%f446, %r296;
	mul.f32 	%f447, %f439, %f446;
	fma.rn.f32 	%f448, %f3, %f447, %f445;
	and.b64  	%rd226, %rd18, %rd222;
	popc.b64 	%r297, %rd226;
	cvt.rn.f32.u32 	%f449, %r297;
	mul.f32 	%f450, %f439, %f449;
	fma.rn.f32 	%f451, %f4, %f450, %f448;
	and.b64  	%rd227, %rd19, %rd222;
	popc.b64 	%r298, %rd227;
	cvt.rn.f32.u32 	%f452, %r298;
	mul.f32 	%f453, %f439, %f452;
	fma.rn.f32 	%f454, %f5, %f453, %f451;
	and.b64  	%rd228, %rd20, %rd222;
	popc.b64 	%r299, %rd228;
	cvt.rn.f32.u32 	%f455, %r299;
	mul.f32 	%f456, %f439, %f455;
	fma.rn.f32 	%f457, %f6, %f456, %f454;
	and.b64  	%rd229, %rd21, %rd222;
	popc.b64 	%r300, %rd229;
	cvt.rn.f32.u32 	%f458, %r300;
	mul.f32 	%f459, %f439, %f458;
	fma.rn.f32 	%f460, %f7, %f459, %f457;
	and.b64  	%rd230, %rd22, %rd222;
	popc.b64 	%r301, %rd230;
	cvt.rn.f32.u32 	%f461, %r301;
	mul.f32 	%f462, %f439, %f461;
	fma.rn.f32 	%f463, %f8, %f462, %f460;
	and.b64  	%rd231, %rd23, %rd222;
	popc.b64 	%r302, %rd231;
	cvt.rn.f32.u32 	%f464, %r302;
	mul.f32 	%f465, %f439, %f464;
	fma.rn.f32 	%f466, %f9, %f465, %f463;
	and.b64  	%rd232, %rd24, %rd222;
	popc.b64 	%r303, %rd232;
	cvt.rn.f32.u32 	%f467, %r303;
	mul.f32 	%f468, %f439, %f467;
	fma.rn.f32 	%f469, %f10, %f468, %f466;
	and.b64  	%rd233, %rd25, %rd222;
	popc.b64 	%r304, %rd233;
	cvt.rn.f32.u32 	%f470, %r304;
	mul.f32 	%f471, %f439, %f470;
	fma.rn.f32 	%f472, %f11, %f471, %f469;
	and.b64  	%rd234, %rd26, %rd222;
	popc.b64 	%r305, %rd234;
	cvt.rn.f32.u32 	%f473, %r305;
	mul.f32 	%f474, %f439, %f473;
	fma.rn.f32 	%f475, %f12, %f474, %f472;
	and.b64  	%rd235, %rd27, %rd222;
	popc.b64 	%r306, %rd235;
	cvt.rn.f32.u32 	%f476, %r306;
	mul.f32 	%f477, %f439, %f476;
	fma.rn.f32 	%f478, %f13, %f477, %f475;
	and.b64  	%rd236, %rd28, %rd222;
	popc.b64 	%r307, %rd236;
	cvt.rn.f32.u32 	%f479, %r307;
	mul.f32 	%f480, %f439, %f479;
	fma.rn.f32 	%f786, %f14, %f480, %f478;
$L__BB36_68:
	setp.lt.s32 	%p56, %r90, 10;
	@%p56 bra 	$L__BB36_72;
	setp.ne.s32 	%p57, %r6, 0;
	mov.b32 	%r450, 0;
	@%p57 bra 	$L__BB36_71;
	ld.shared.u32 	%r450, [%r9+36];
$L__BB36_71:
	shfl.sync.idx.b32	%r309|%p58, %r450, 0, 31, -1;
	ld.shared.u64 	%rd237, [%r37+2304];
	mov.b32 	%f481, %r309;
	and.b64  	%rd238, %rd15, %rd237;
	popc.b64 	%r310, %rd238;
	cvt.rn.f32.u32 	%f482, %r310;
	mul.f32 	%f483, %f481, %f482;
	fma.rn.f32 	%f484, %f1, %f483, %f786;
	and.b64  	%rd239, %rd16, %rd237;
	popc.b64 	%r311, %rd239;
	cvt.rn.f32.u32 	%f485, %r311;
	mul.f32 	%f486, %f481, %f485;
	fma.rn.f32 	%f487, %f2, %f486, %f484;
	and.b64  	%rd240, %rd17, %rd237;
	popc.b64 	%r312, %rd240;
	cvt.rn.f32.u32 	%f488, %r312;
	mul.f32 	%f489, %f481, %f488;
	fma.rn.f32 	%f490, %f3, %f489, %f487;
	and.b64  	%rd241, %rd18, %rd237;
	popc.b64 	%r313, %rd241;
	cvt.rn.f32.u32 	%f491, %r313;
	mul.f32 	%f492, %f481, %f491;
	fma.rn.f32 	%f493, %f4, %f492, %f490;
	and.b64  	%rd242, %rd19, %rd237;
	popc.b64 	%r314, %rd242;
	cvt.rn.f32.u32 	%f494, %r314;
	mul.f32 	%f495, %f481, %f494;
	fma.rn.f32 	%f496, %f5, %f495, %f493;
	and.b64  	%rd243, %rd20, %rd237;
	popc.b64 	%r315, %rd243;
	cvt.rn.f32.u32 	%f497, %r315;
	mul.f32 	%f498, %f481, %f497;
	fma.rn.f32 	%f499, %f6, %f498, %f496;
	and.b64  	%rd244, %rd21, %rd237;
	popc.b64 	%r316, %rd244;
	cvt.rn.f32.u32 	%f500, %r316;
	mul.f32 	%f501, %f481, %f500;
	fma.rn.f32 	%f502, %f7, %f501, %f499;
	and.b64  	%rd245, %rd22, %rd237;
	popc.b64 	%r317, %rd245;
	cvt.rn.f32.u32 	%f503, %r317;
	mul.f32 	%f504, %f481, %f503;
	fma.rn.f32 	%f505, %f8, %f504, %f502;
	and.b64  	%rd246, %rd23, %rd237;
	popc.b64 	%r318, %rd246;
	cvt.rn.f32.u32 	%f506, %r318;
	mul.f32 	%f507, %f481, %f506;
	fma.rn.f32 	%f508, %f9, %f507, %f505;
	and.b64  	%rd247, %rd24, %rd237;
	popc.b64 	%r319, %rd247;
	cvt.rn.f32.u32 	%f509, %r319;
	mul.f32 	%f510, %f481, %f509;
	fma.rn.f32 	%f511, %f10, %f510, %f508;
	and.b64  	%rd248, %rd25, %rd237;
	popc.b64 	%r320, %rd248;
	cvt.rn.f32.u32 	%f512, %r320;
	mul.f32 	%f513, %f481, %f512;
	fma.rn.f32 	%f514, %f11, %f513, %f511;
	and.b64  	%rd249, %rd26, %rd237;
	popc.b64 	%r321, %rd249;
	cvt.rn.f32.u32 	%f515, %r321;
	mul.f32 	%f516, %f481, %f515;
	fma.rn.f32 	%f517, %f12, %f516, %f514;
	and.b64  	%rd250, %rd27, %rd237;
	popc.b64 	%r322, %rd250;
	cvt.rn.f32.u32 	%f518, %r322;
	mul.f32 	%f519, %f481, %f518;
	fma.rn.f32 	%f520, %f13, %f519, %f517;
	and.b64  	%rd251, %rd28, %rd237;
	popc.b64 	%r323, %rd251;
	cvt.rn.f32.u32 	%f521, %r323;
	mul.f32 	%f522, %f481, %f521;
	fma.rn.f32 	%f786, %f14, %f522, %f520;
$L__BB36_72:
	setp.lt.s32 	%p59, %r90, 11;
	@%p59 bra 	$L__BB36_76;
	setp.ne.s32 	%p60, %r6, 0;
	mov.b32 	%r451, 0;
	@%p60 bra 	$L__BB36_75;
	ld.shared.u32 	%r451, [%r9+40];
$L__BB36_75:
	shfl.sync.idx.b32	%r325|%p61, %r451, 0, 31, -1;
	ld.shared.u64 	%rd252, [%r37+2560];
	mov.b32 	%f523, %r325;
	and.b64  	%rd253, %rd15, %rd252;
	popc.b64 	%r326, %rd253;
	cvt.rn.f32.u32 	%f524, %r326;
	mul.f32 	%f525, %f523, %f524;
	fma.rn.f32 	%f526, %f1, %f525, %f786;
	and.b64  	%rd254, %rd16, %rd252;
	popc.b64 	%r327, %rd254;
	cvt.rn.f32.u32 	%f527, %r327;
	mul.f32 	%f528, %f523, %f527;
	fma.rn.f32 	%f529, %f2, %f528, %f526;
	and.b64  	%rd255, %rd17, %rd252;
	popc.b64 	%r328, %rd255;
	cvt.rn.f32.u32 	%f530, %r328;
	mul.f32 	%f531, %f523, %f530;
	fma.rn.f32 	%f532, %f3, %f531, %f529;
	and.b64  	%rd256, %rd18, %rd252;
	popc.b64 	%r329, %rd256;
	cvt.rn.f32.u32 	%f533, %r329;
	mul.f32 	%f534, %f523, %f533;
	fma.rn.f32 	%f535, %f4, %f534, %f532;
	and.b64  	%rd257, %rd19, %rd252;
	popc.b64 	%r330, %rd257;
	cvt.rn.f32.u32 	%f536, %r330;
	mul.f32 	%f537, %f523, %f536;
	fma.rn.f32 	%f538, %f5, %f537, %f535;
	and.b64  	%rd258, %rd20, %rd252;
	popc.b64 	%r331, %rd258;
	cvt.rn.f32.u32 	%f539, %r331;
	mul.f32 	%f540, %f523, %f539;
	fma.rn.f32 	%f541, %f6, %f540, %f538;
	and.b64  	%rd259, %rd21, %rd252;
	popc.b64 	%r332, %rd259;
	cvt.rn.f32.u32 	%f542, %r332;
	mul.f32 	%f543, %f523, %f542;
	fma.rn.f32 	%f544, %f7, %f543, %f541;
	and.b64  	%rd260, %rd22, %rd252;
	popc.b64 	%r333, %rd260;
	cvt.rn.f32.u32 	%f545, %r333;
	mul.f32 	%f546, %f523, %f545;
	fma.rn.f32 	%f547, %f8, %f546, %f544;
	and.b64  	%rd261, %rd23, %rd252;
	popc.b64 	%r334, %rd261;
	cvt.rn.f32.u32 	%f548, %r334;
	mul.f32 	%f549, %f523, %f548;
	fma.rn.f32 	%f550, %f9, %f549, %f547;
	and.b64  	%rd262, %rd24, %rd252;
	popc.b64 	%r335, %rd262;
	cvt.rn.f32.u32 	%f551, %r335;
	mul.f32 	%f552, %f523, %f551;
	fma.rn.f32 	%f553, %f10, %f552, %f550;
	and.b64  	%rd263, %rd25, %rd252;
	popc.b64 	%r336, %rd263;
	cvt.rn.f32.u32 	%f554, %r336;
	mul.f32 	%f555, %f523, %f554;
	fma.rn.f32 	%f556, %f11, %f555, %f553;
	and.b64  	%rd264, %rd26, %rd252;
	popc.b64 	%r337, %rd264;
	cvt.rn.f32.u32 	%f557, %r337;
	mul.f32 	%f558, %f523, %f557;
	fma.rn.f32 	%f559, %f12, %f558, %f556;
	and.b64  	%rd265, %rd27, %rd252;
	popc.b64 	%r338, %rd265;
	cvt.rn.f32.u32 	%f560, %r338;
	mul.f32 	%f561, %f523, %f560;
	fma.rn.f32 	%f562, %f13, %f561, %f559;
	and.b64  	%rd266, %rd28, %rd252;
	popc.b64 	%r339, %rd266;
	cvt.rn.f32.u32 	%f563, %r339;
	mul.f32 	%f564, %f523, %f563;
	fma.rn.f32 	%f786, %f14, %f564, %f562;
$L__BB36_76:
	setp.lt.s32 	%p62, %r90, 12;
	@%p62 bra 	$L__BB36_80;
	setp.ne.s32 	%p63, %r6, 0;
	mov.b32 	%r452, 0;
	@%p63 bra 	$L__BB36_79;
	ld.shared.u32 	%r452, [%r9+44];
$L__BB36_79:
	shfl.sync.idx.b32	%r341|%p64, %r452, 0, 31, -1;
	ld.shared.u64 	%rd267, [%r37+2816];
	mov.b32 	%f565, %r341;
	and.b64  	%rd268, %rd15, %rd267;
	popc.b64 	%r342, %rd268;
	cvt.rn.f32.u32 	%f566, %r342;
	mul.f32 	%f567, %f565, %f566;
	fma.rn.f32 	%f568, %f1, %f567, %f786;
	and.b64  	%rd269, %rd16, %rd267;
	popc.b64 	%r343, %rd269;
	cvt.rn.f32.u32 	%f569, %r343;
	mul.f32 	%f570, %f565, %f569;
	fma.rn.f32 	%f571, %f2, %f570, %f568;
	and.b64  	%rd270, %rd17, %rd267;
	popc.b64 	%r344, %rd270;
	cvt.rn.f32.u32 	%f572, %r344;
	mul.f32 	%f573, %f565, %f572;
	fma.rn.f32 	%f574, %f3, %f573, %f571;
	and.b64  	%rd271, %rd18, %rd267;
	popc.b64 	%r345, %rd271;
	cvt.rn.f32.u32 	%f575, %r345;
	mul.f32 	%f576, %f565, %f575;
	fma.rn.f32 	%f577, %f4, %f576, %f574;
	and.b64  	%rd272, %rd19, %rd267;
	popc.b64 	%r346, %rd272;
	cvt.rn.f32.u32 	%f578, %r346;
	mul.f32 	%f579, %f565, %f578;
	fma.rn.f32 	%f580, %f5, %f579, %f577;
	and.b64  	%rd273, %rd20, %rd267;
	popc.b64 	%r347, %rd273;
	cvt.rn.f32.u32 	%f581, %r347;
	mul.f32 	%f582, %f565, %f581;
	fma.rn.f32 	%f583, %f6, %f582, %f580;
	and.b64  	%rd274, %rd21, %rd267;
	popc.b64 	%r348, %rd274;
	cvt.rn.f32.u32 	%f584, %r348;
	mul.f32 	%f585, %f565, %f584;
	fma.rn.f32 	%f586, %f7, %f585, %f583;
	and.b64  	%rd275, %rd22, %rd267;
	popc.b64 	%r349, %rd275;
	cvt.rn.f32.u32 	%f587, %r349;
	mul.f32 	%f588, %f565, %f587;
	fma.rn.f32 	%f589, %f8, %f588, %f586;
	and.b64  	%rd276, %rd23, %rd267;
	popc.b64 	%r350, %rd276;
	cvt.rn.f32.u32 	%f590, %r350;
	mul.f32 	%f591, %f565, %f590;
	fma.rn.f32 	%f592, %f9, %f591, %f589;
	and.b64  	%rd277, %rd24, %rd267;
	popc.b64 	%r351, %rd277;
	cvt.rn.f32.u32 	%f593, %r351;
	mul.f32 	%f594, %f565, %f593;
	fma.rn.f32 	%f595, %f10, %f594, %f592;
	and.b64  	%rd278, %rd25, %rd267;
	popc.b64 	%r352, %rd278;
	cvt.rn.f32.u32 	%f596, %r352;
	mul.f32 	%f597, %f565, %f596;
	fma.rn.f32 	%f598, %f11, %f597, %f595;
	and.b64  	%rd279, %rd26, %rd267;
	popc.b64 	%r353, %rd279;
	cvt.rn.f32.u32 	%f599, %r353;
	mul.f32 	%f600, %f565, %f599;
	fma.rn.f32 	%f601, %f12, %f600, %f598;
	and.b64  	%rd280, %rd27, %rd267;
	popc.b64 	%r354, %rd280;
	cvt.rn.f32.u32 	%f602, %r354;
	mul.f32 	%f603, %f565, %f602;
	fma.rn.f32 	%f604, %f13, %f603, %f601;
	and.b64  	%rd281, %rd28, %rd267;
	popc.b64 	%r355, %rd281;
	cvt.rn.f32.u32 	%f605, %r355;
	mul.f32 	%f606, %f565, %f605;
	fma.rn.f32 	%f786, %f14, %f606, %f604;
$L__BB36_80:
	setp.lt.s32 	%p65, %r90, 13;
	@%p65 bra 	$L__BB36_84;
	setp.ne.s32 	%p66, %r6, 0;
	mov.b32 	%r453, 0;
	@%p66 bra 	$L__BB36_83;
	ld.shared.u32 	%r453, [%r9+48];
$L__BB36_83:
	shfl.sync.idx.b32	%r357|%p67, %r453, 0, 31, -1;
	ld.shared.u64 	%rd282, [%r37+3072];
	mov.b32 	%f607, %r357;
	and.b64  	%rd283, %rd15, %rd282;
	popc.b64 	%r358, %rd283;
	cvt.rn.f32.u32 	%f608, %r358;
	mul.f32 	%f609, %f607, %f608;
	fma.rn.f32 	%f610, %f1, %f609, %f786;
	and.b64  	%rd284, %rd16, %rd282;
	popc.b64 	%r359, %rd284;
	cvt.rn.f32.u32 	%f611, %r359;
	mul.f32 	%f612, %f607, %f611;
	fma.rn.f32 	%f613, %f2, %f612, %f610;
	and.b64  	%rd285, %rd17, %rd282;
	popc.b64 	%r360, %rd285;
	cvt.rn.f32.u32 	%f614, %r360;
	mul.f32 	%f615, %f607, %f614;
	fma.rn.f32 	%f616, %f3, %f615, %f613;
	and.b64  	%rd286, %rd18, %rd282;
	popc.b64 	%r361, %rd286;
	cvt.rn.f32.u32 	%f617, %r361;
	mul.f32 	%f618, %f607, %f617;
	fma.rn.f32 	%f619, %f4, %f618, %f616;
	and.b64  	%rd287, %rd19, %rd282;
	popc.b64 	%r362, %rd287;
	cvt.rn.f32.u32 	%f620, %r362;
	mul.f32 	%f621, %f607, %f620;
	fma.rn.f32 	%f622, %f5, %f621, %f619;
	and.b64  	%rd288, %rd20, %rd282;
	popc.b64 	%r363, %rd288;
	cvt.rn.f32.u32 	%f623, %r363;
	mul.f32 	%f624, %f607, %f623;
	fma.rn.f32 	%f625, %f6, %f624, %f622;
	and.b64  	%rd289, %rd21, %rd282;
	popc.b64 	%r364, %rd289;
	cvt.rn.f32.u32 	%f626, %r364;
	mul.f32 	%f627, %f607, %f626;
	fma.rn.f32 	%f628, %f7, %f627, %f625;
	and.b64  	%rd290, %rd22, %rd282;
	popc.b64 	%r365, %rd290;
	cvt.rn.f32.u32 	%f629, %r365;
	mul.f32 	%f630, %f607, %f629;
	fma.rn.f32 	%f631, %f8, %f630, %f628;
	and.b64  	%rd291, %rd23, %rd282;
	popc.b64 	%r366, %rd291;
	cvt.rn.f32.u32 	%f632, %r366;
	mul.f32 	%f633, %f607, %f632;
	fma.rn.f32 	%f634, %f9, %f633, %f631;
	and.b64  	%rd292, %rd24, %rd282;
	popc.b64 	%r367, %rd292;
	cvt.rn.f32.u32 	%f635, %r367;
	mul.f32 	%f636, %f607, %f635;
	fma.rn.f32 	%f637, %f10, %f636, %f634;
	and.b64  	%rd293, %rd25, %rd282;
	popc.b64 	%r368, %rd293;
	cvt.rn.f32.u32 	%f638, %r368;
	mul.f32 	%f639, %f607, %f638;
	fma.rn.f32 	%f640, %f11, %f639, %f637;
	and.b64  	%rd294, %rd26, %rd282;
	popc.b64 	%r369, %rd294;
	cvt.rn.f32.u32 	%f641, %r369;
	mul.f32 	%f642, %f607, %f641;
	fma.rn.f32 	%f643, %f12, %f642, %f640;
	and.b64  	%rd295, %rd27, %rd282;
	popc.b64 	%r370, %rd295;
	cvt.rn.f32.u32 	%f644, %r370;
	mul.f32 	%f645, %f607, %f644;
	fma.rn.f32 	%f646, %f13, %f645, %f643;
	and.b64  	%rd296, %rd28, %rd282;
	popc.b64 	%r371, %rd296;
	cvt.rn.f32.u32 	%f647, %r371;
	mul.f32 	%f648, %f607, %f647;
	fma.rn.f32 	%f786, %f14, %f648, %f646;
$L__BB36_84:
	setp.lt.s32 	%p68, %r90, 14;
	@%p68 bra 	$L__BB36_88;
	setp.ne.s32 	%p69, %r6, 0;
	mov.b32 	%r454, 0;
	@%p69 bra 	$L__BB36_87;
	ld.shared.u32 	%r454, [%r9+52];
$L__BB36_87:
	shfl.sync.idx.b32	%r373|%p70, %r454, 0, 31, -1;
	ld.shared.u64 	%rd297, [%r37+3328];
	mov.b32 	%f649, %r373;
	and.b64  	%rd298, %rd15, %rd297;
	popc.b64 	%r374, %rd298;
	cvt.rn.f32.u32 	%f650, %r374;
	mul.f32 	%f651, %f649, %f650;
	fma.rn.f32 	%f652, %f1, %f651, %f786;
	and.b64  	%rd299, %rd16, %rd297;
	popc.b64 	%r375, %rd299;
	cvt.rn.f32.u32 	%f653, %r375;
	mul.f32 	%f654, %f649, %f653;
	fma.rn.f32 	%f655, %f2, %f654, %f652;
	and.b64  	%rd300, %rd17, %rd297;
	popc.b64 	%r376, %rd300;
	cvt.rn.f32.u32 	%f656, %r376;
	mul.f32 	%f657, %f649, %f656;
	fma.rn.f32 	%f658, %f3, %f657, %f655;
	and.b64  	%rd301, %rd18, %rd297;
	popc.b64 	%r377, %rd301;
	cvt.rn.f32.u32 	%f659, %r377;
	mul.f32 	%f660, %f649, %f659;
	fma.rn.f32 	%f661, %f4, %f660, %f658;
	and.b64  	%rd302, %rd19, %rd297;
	popc.b64 	%r378, %rd302;
	cvt.rn.f32.u32 	%f662, %r378;
	mul.f32 	%f663, %f649, %f662;
	fma.rn.f32 	%f664, %f5, %f663, %f661;
	and.b64  	%rd303, %rd20, %rd297;
	popc.b64 	%r379, %rd303;
	cvt.rn.f32.u32 	%f665, %r379;
	mul.f32 	%f666, %f649, %f665;
	fma.rn.f32 	%f667, %f6, %f666, %f664;
	and.b64  	%rd304, %rd21, %rd297;
	popc.b64 	%r380, %rd304;
	cvt.rn.f32.u32 	%f668, %r380;
	mul.f32 	%f669, %f649, %f668;
	fma.rn.f32 	%f670, %f7, %f669, %f667;
	and.b64  	%rd305, %rd22, %rd297;
	popc.b64 	%r381, %rd305;
	cvt.rn.f32.u32 	%f671, %r381;
	mul.f32 	%f672, %f649, %f671;
	fma.rn.f32 	%f673, %f8, %f672, %f670;
	and.b64  	%rd306, %rd23, %rd297;
	popc.b64 	%r382, %rd306;
	cvt.rn.f32.u32 	%f674, %r382;
	mul.f32 	%f675, %f649, %f674;
	fma.rn.f32 	%f676, %f9, %f675, %f673;
	and.b64  	%rd307, %rd24, %rd297;
	popc.b64 	%r383, %rd307;
	cvt.rn.f32.u32 	%f677, %r383;
	mul.f32 	%f678, %f649, %f677;
	fma.rn.f32 	%f679, %f10, %f678, %f676;
	and.b64  	%rd308, %rd25, %rd297;
	popc.b64 	%r384, %rd308;
	cvt.rn.f32.u32 	%f680, %r384;
	mul.f32 	%f681, %f649, %f680;
	fma.rn.f32 	%f682, %f11, %f681, %f679;
	and.b64  	%rd309, %rd26, %rd297;
	popc.b64 	%r385, %rd309;
	cvt.rn.f32.u32 	%f683, %r385;
	mul.f32 	%f684, %f649, %f683;
	fma.rn.f32 	%f685, %f12, %f684, %f682;
	and.b64  	%rd310, %rd27, %rd297;
	popc.b64 	%r386, %rd310;
	cvt.rn.f32.u32 	%f686, %r386;
	mul.f32 	%f687, %f649, %f686;
	fma.rn.f32 	%f688, %f13, %f687, %f685;
	and.b64  	%rd311, %rd28, %rd297;
	popc.b64 	%r387, %rd311;
	cvt.rn.f32.u32 	%f689, %r387;
	mul.f32 	%f690, %f649, %f689;
	fma.rn.f32 	%f786, %f14, %f690, %f688;
$L__BB36_88:
	setp.lt.s32 	%p71, %r90, 15;
	@%p71 bra 	$L__BB36_92;
	setp.ne.s32 	%p72, %r6, 0;
	mov.b32 	%r455, 0;
	@%p72 bra 	$L__BB36_91;
	ld.shared.u32 	%r455, [%r9+56];
$L__BB36_91:
	shfl.sync.idx.b32	%r389|%p73, %r455, 0, 31, -1;
	ld.shared.u64 	%rd312, [%r37+3584];
	mov.b32 	%f691, %r389;
	and.b64  	%rd313, %rd15, %rd312;
	popc.b64 	%r390, %rd313;
	cvt.rn.f32.u32 	%f692, %r390;
	mul.f32 	%f693, %f691, %f692;
	fma.rn.f32 	%f694, %f1, %f693, %f786;
	and.b64  	%rd314, %rd16, %rd312;
	popc.b64 	%r391, %rd314;
	cvt.rn.f32.u32 	%f695, %r391;
	mul.f32 	%f696, %f691, %f695;
	fma.rn.f32 	%f697, %f2, %f696, %f694;
	and.b64  	%rd315, %rd17, %rd312;
	popc.b64 	%r392, %rd315;
	cvt.rn.f32.u32 	%f698, %r392;
	mul.f32 	%f699, %f691, %f698;
	fma.rn.f32 	%f700, %f3, %f699, %f697;
	and.b64  	%rd316, %rd18, %rd312;
	popc.b64 	%r393, %rd316;
	cvt.rn.f32.u32 	%f701, %r393;
	mul.f32 	%f702, %f691, %f701;
	fma.rn.f32 	%f703, %f4, %f702, %f700;
	and.b64  	%rd317, %rd19, %rd312;
	popc.b64 	%r394, %rd317;
	cvt.rn.f32.u32 	%f704, %r394;
	mul.f32 	%f705, %f691, %f704;
	fma.rn.f32 	%f706, %f5, %f705, %f703;
	and.b64  	%rd318, %rd20, %rd312;
	popc.b64 	%r395, %rd318;
	cvt.rn.f32.u32 	%f707, %r395;
	mul.f32 	%f708, %f691, %f707;
	fma.rn.f32 	%f709, %f6, %f708, %f706;
	and.b64  	%rd319, %rd21, %rd312;
	popc.b64 	%r396, %rd319;
	cvt.rn.f32.u32 	%f710, %r396;
	mul.f32 	%f711, %f691, %f710;
	fma.rn.f32 	%f712, %f7, %f711, %f709;
	and.b64  	%rd320, %rd22, %rd312;
	popc.b64 	%r397, %rd320;
	cvt.rn.f32.u32 	%f713, %r397;
	mul.f32 	%f714, %f691, %f713;
	fma.rn.f32 	%f715, %f8, %f714, %f712;
	and.b64  	%rd321, %rd23, %rd312;
	popc.b64 	%r398, %rd321;
	cvt.rn.f32.u32 	%f716, %r398;
	mul.f32 	%f717, %f691, %f716;
	fma.rn.f32 	%f718, %f9, %f717, %f715;
	and.b64  	%rd322, %rd24, %rd312;
	popc.b64 	%r399, %rd322;
	cvt.rn.f32.u32 	%f719, %r399;
	mul.f32 	%f720, %f691, %f719;
	fma.rn.f32 	%f721, %f10, %f720, %f718;
	and.b64  	%rd323, %rd25, %rd312;
	popc.b64 	%r400, %rd323;
	cvt.rn.f32.u32 	%f722, %r400;
	mul.f32 	%f723, %f691, %f722;
	fma.rn.f32 	%f724, %f11, %f723, %f721;
	and.b64  	%rd324, %rd26, %rd312;
	popc.b64 	%r401, %rd324;
	cvt.rn.f32.u32 	%f725, %r401;
	mul.f32 	%f726, %f691, %f725;
	fma.rn.f32 	%f727, %f12, %f726, %f724;
	and.b64  	%rd325, %rd27, %rd312;
	popc.b64 	%r402, %rd325;
	cvt.rn.f32.u32 	%f728, %r402;
	mul.f32 	%f729, %f691, %f728;
	fma.rn.f32 	%f730, %f13, %f729, %f727;
	and.b64  	%rd326, %rd28, %rd312;
	popc.b64 	%r403, %rd326;
	cvt.rn.f32.u32 	%f731, %r403;
	mul.f32 	%f732, %f691, %f731;
	fma.rn.f32 	%f786, %f14, %f732, %f730;
$L__BB36_92:
	setp.ne.s32 	%p74, %r90, 16;
	@%p74 bra 	$L__BB36_96;
	setp.ne.s32 	%p75, %r6, 0;
	mov.b32 	%r456, 0;
	@%p75 bra 	$L__BB36_95;
	ld.shared.u32 	%r456, [%r9+60];
$L__BB36_95:
	shfl.sync.idx.b32	%r405|%p76, %r456, 0, 31, -1;
	ld.shared.u64 	%rd327, [%r37+3840];
	mov.b32 	%f733, %r405;
	and.b64  	%rd328, %rd15, %rd327;
	popc.b64 	%r406, %rd328;
	cvt.rn.f32.u32 	%f734, %r406;
	mul.f32 	%f735, %f733, %f734;
	fma.rn.f32 	%f736, %f1, %f735, %f786;
	and.b64  	%rd329, %rd16, %rd327;
	popc.b64 	%r407, %rd329;
	cvt.rn.f32.u32 	%f737, %r407;
	mul.f32 	%f738, %f733, %f737;
	fma.rn.f32 	%f739, %f2, %f738, %f736;
	and.b64  	%rd330, %rd17, %rd327;
	popc.b64 	%r408, %rd330;
	cvt.rn.f32.u32 	%f740, %r408;
	mul.f32 	%f741, %f733, %f740;
	fma.rn.f32 	%f742, %f3, %f741, %f739;
	and.b64  	%rd331, %rd18, %rd327;
	popc.b64 	%r409, %rd331;
	cvt.rn.f32.u32 	%f743, %r409;
	mul.f32 	%f744, %f733, %f743;
	fma.rn.f32 	%f745, %f4, %f744, %f742;
	and.b64  	%rd332, %rd19, %rd327;
	popc.b64 	%r410, %rd332;
	cvt.rn.f32.u32 	%f746, %r410;
	mul.f32 	%f747, %f733, %f746;
	fma.rn.f32 	%f748, %f5, %f747, %f745;
	and.b64  	%rd333, %rd20, %rd327;
	popc.b64 	%r411, %rd333;
	cvt.rn.f32.u32 	%f749, %r411;
	mul.f32 	%f750, %f733, %f749;
	fma.rn.f32 	%f751, %f6, %f750, %f748;
	and.b64  	%rd334, %rd21, %rd327;
	popc.b64 	%r412, %rd334;
	cvt.rn.f32.u32 	%f752, %r412;
	mul.f32 	%f753, %f733, %f752;
	fma.rn.f32 	%f754, %f7, %f753, %f751;
	and.b64  	%rd335, %rd22, %rd327;
	popc.b64 	%r413, %rd335;
	cvt.rn.f32.u32 	%f755, %r413;
	mul.f32 	%f756, %f733, %f755;
	fma.rn.f32 	%f757, %f8, %f756, %f754;
	and.b64  	%rd336, %rd23, %rd327;
	popc.b64 	%r414, %rd336;
	cvt.rn.f32.u32 	%f758, %r414;
	mul.f32 	%f759, %f733, %f758;
	fma.rn.f32 	%f760, %f9, %f759, %f757;
	and.b64  	%rd337, %rd24, %rd327;
	popc.b64 	%r415, %rd337;
	cvt.rn.f32.u32 	%f761, %r415;
	mul.f32 	%f762, %f733, %f761;
	fma.rn.f32 	%f763, %f10, %f762, %f760;
	and.b64  	%rd338, %rd25, %rd327;
	popc.b64 	%r416, %rd338;
	cvt.rn.f32.u32 	%f764, %r416;
	mul.f32 	%f765, %f733, %f764;
	fma.rn.f32 	%f766, %f11, %f765, %f763;
	and.b64  	%rd339, %rd26, %rd327;
	popc.b64 	%r417, %rd339;
	cvt.rn.f32.u32 	%f767, %r417;
	mul.f32 	%f768, %f733, %f767;
	fma.rn.f32 	%f769, %f12, %f768, %f766;
	and.b64  	%rd340, %rd27, %rd327;
	popc.b64 	%r418, %rd340;
	cvt.rn.f32.u32 	%f770, %r418;
	mul.f32 	%f771, %f733, %f770;
	fma.rn.f32 	%f772, %f13, %f771, %f769;
	and.b64  	%rd341, %rd28, %rd327;
	popc.b64 	%r419, %rd341;
	cvt.rn.f32.u32 	%f773, %r419;
	mul.f32 	%f774, %f733, %f773;
	fma.rn.f32 	%f786, %f14, %f774, %f772;
$L__BB36_96:
	setp.ne.s32 	%p77, %r6, 0;
	mov.b32 	%r420, %f786;
	shfl.sync.down.b32	%r421|%p78, %r420, 16, 31, -1;
	mov.b32 	%f775, %r421;
	add.f32 	%f776, %f786, %f775;
	mov.b32 	%r422, %f776;
	shfl.sync.down.b32	%r423|%p79, %r422, 8, 31, -1;
	mov.b32 	%f777, %r423;
	add.f32 	%f778, %f776, %f777;
	mov.b32 	%r424, %f778;
	shfl.sync.down.b32	%r425|%p80, %r424, 4, 31, -1;
	mov.b32 	%f779, %r425;
	add.f32 	%f780, %f778, %f779;
	mov.b32 	%r426, %f780;
	shfl.sync.down.b32	%r427|%p81, %r426, 2, 31, -1;
	mov.b32 	%f781, %r427;
	add.f32 	%f782, %f780, %f781;
	mov.b32 	%r428, %f782;
	shfl.sync.down.b32	%r429|%p82, %r428, 1, 31, -1;
	mov.b32 	%f783, %r429;
	add.f32 	%f49, %f782, %f783;
	@%p77 bra 	$L__BB36_98;
	mul.f32 	%f784, %f50, %f49;
	add.s64 	%rd342, %rd84, %rd13;
	shl.b64 	%rd343, %rd342, 2;
	add.s64 	%rd344, %rd9, %rd343;
	st.global.f32 	[%rd344], %f784;
$L__BB36_98:
	add.s32 	%r430, %r7, 31;
	shr.u32 	%r431, %r430, 5;
	add.s32 	%r440, %r440, %r431;
	setp.lt.u32 	%p83, %r440, %r2;
	@%p83 bra 	$L__BB36_26;
$L__BB36_99:
	bar.sync 	0;
	add.s32 	%r437, %r437, 1;
	setp.ne.s32 	%p84, %r437, %r1;
	@%p84 bra 	$L__BB36_18;
$L__BB36_100:
	ret;
$L__BB36_101:
	mul.wide.u32 	%rd53, %r433, 8;
	add.s64 	%rd46, %rd2, %rd53;
	// begin inline asm
	ld.global.nc.u64 %rd45, [%rd46];
	// end inline asm
	add.s32 	%r115, %r433, %r20;
	shl.b32 	%r116, %r115, 3;
	add.s32 	%r117, %r8, %r116;
	st.shared.u64 	[%r117], %rd45;
	add.s32 	%r118, %r433, %r7;
	mul.wide.u32 	%rd54, %r118, 8;
	add.s64 	%rd48, %rd2, %rd54;
	// begin inline asm
	ld.global.nc.u64 %rd47, [%rd48];
	// end inline asm
	shl.b32 	%r119, %r7, 3;
	add.s32 	%r120, %r117, %r119;
	st.shared.u64 	[%r120], %rd47;
	add.s32 	%r121, %r118, %r7;
	mul.wide.u32 	%rd55, %r121, 8;
	add.s64 	%rd50, %rd2, %rd55;
	// begin inline asm
	ld.global.nc.u64 %rd49, [%rd50];
	// end inline asm
	add.s32 	%r122, %r120, %r119;
	st.shared.u64 	[%r122], %rd49;
	add.s32 	%r123, %r121, %r7;
	mul.wide.u32 	%rd56, %r123, 8;
	add.s64 	%rd52, %rd2, %rd56;
	// begin inline asm
	ld.global.nc.u64 %rd51, [%rd52];
	// end inline asm
	add.s32 	%r124, %r122, %r119;
	st.shared.u64 	[%r124], %rd51;
	add.s32 	%r433, %r123, %r7;
	setp.lt.u32 	%p10, %r433, 448;
	@%p10 bra 	$L__BB36_101;
	bra.uni 	$L__BB36_9;

}
	// .globl	_Z67popcount_weighted_keys_literal_fused_multiq_kernel_warp_out_w32_sb2ILi15EEvPKyPKfiiS1_S3_iiiiiPKxS5_fiPf
.visible .entry _Z67popcount_weighted_keys_literal_fused_multiq_kernel_warp_out_w32_sb2ILi15EEvPKyPKfiiS1_S3_iiiiiPKxS5_fiPf(
	.param .u64 .ptr .align 1 _Z67popcount_weighted_keys_literal_fused_multiq_kernel_warp_out_w32_sb2ILi15EEvPKyPKfiiS1_S3_iiiiiPKxS5_fiPf_param_0,
	.param .u64 .ptr .align 1 _Z67popcount_weighted_keys_literal_fused_multiq_kernel_warp_out_w32_sb2ILi15EEvPKyPKfiiS1_S3_iiiiiPKxS5_fiPf_param_1,
	.param .u32 _Z67popcount_weighted_keys_literal_fused_multiq_kernel_warp_out_w32_sb2ILi15EEvPKyPKfiiS1_S3_iiiiiPKxS5_fiPf_param_2,
	.param .u32 _Z67popcount_weighted_keys_literal_fused_multiq_kernel_warp_out_w32_sb2ILi15EEvPKyPKfiiS1_S3_iiiiiPKxS5_fiPf_param_3,
	.param .u64 .ptr .align 1 _Z67popcount_weighted_keys_literal_fused_multiq_kernel_warp_out_w32_sb2ILi15EEvPKyPKfiiS1_S3_iiiiiPKxS5_fiPf_param_4,
	.param .u64 .ptr .align 1 _Z67popcount_weighted_keys_literal_fused_multiq_kernel_warp_out_w32_sb2ILi15EEvPKyPKfiiS1_S3_iiiiiPKxS5_fiPf_param_5,
	.param .u32 _Z67popcount_weighted_keys_literal_fused_multiq_kernel_warp_out_w32_sb2ILi15EEvPKyPKfiiS1_S3_iiiiiPKxS5_fiPf_param_6,
	.param .u32 _Z67popcount_weighted_keys_literal_fused_multiq_kernel_warp_out_w32_sb2ILi15EEvPKyPKfiiS1_S3_iiiiiPKxS5_fiPf_param_7,
	.param .u32 _Z67popcount_weighted_keys_literal_fused_multiq_kernel_warp_out_w32_sb2ILi15EEvPKyPKfiiS1_S3_iiiiiPKxS5_fiPf_param_8,
	.param .u32 _Z67popcount_weighted_keys_literal_fused_multiq_kernel_warp_out_w32_sb2ILi15EEvPKyPKfiiS1_S3_iiiiiPKxS5_fiPf_param_9,
	.param .u32 _Z67popcount_weighted_keys_literal_fused_multiq_kernel_warp_out_w32_sb2ILi15EEvPKyPKfiiS1_S3_iiiiiPKxS5_fiPf_param_10,
	.param .u64 .ptr .align 1 _Z67popcount_weighted_keys_literal_fused_multiq_kernel_warp_out_w32_sb2ILi15EEvPKyPKfiiS1_S3_iiiiiPKxS5_fiPf_param_11,
	.param .u64 .ptr .align 1 _Z67popcount_weighted_keys_literal_fused_multiq_kernel_warp_out_w32_sb2ILi15EEvPKyPKfiiS1_S3_iiiiiPKxS5_fiPf_param_12,
	.param .f32 _Z67popcount_weighted_keys_literal_fused_multiq_kernel_warp_out_w32_sb2ILi15EEvPKyPKfiiS1_S3_iiiiiPKxS5_fiPf_param_13,
	.param .u32 _Z67popcount_weighted_keys_literal_fused_multiq_kernel_warp_out_w32_sb2ILi15EEvPKyPKfiiS1_S3_iiiiiPKxS5_fiPf_param_14,
	.param .u64 .ptr .align 1 _Z67popcount_weighted_keys_literal_fused_multiq_kernel_warp_out_w32_sb2ILi15EEvPKyPKfiiS1_S3_iiiiiPKxS5_fiPf_param_15
)
{
	.reg .pred 	%p<606>;
	.reg .b32 	%r<747>;
	.reg .b32 	%f<2852>;
	.reg .b64 	%rd<830>;

	ld.param.u32 	%r88, [_Z67popcount_weighted_keys_literal_fused_multiq_kernel_warp_out_w32_sb2ILi15EEvPKyPKfiiS1_S3_iiiiiPKxS5_fiPf_param_2];
	ld.param.u64 	%rd156, [_Z67popcount_weighted_keys_literal_fused_multiq_kernel_warp_out_w32_sb2ILi15EEvPKyPKfiiS1_S3_iiiiiPKxS5_fiPf_param_4];
	ld.param.u64 	%rd157, [_Z67popcount_weighted_keys_literal_fused_multiq_kernel_warp_out_w32_sb2ILi15EEvPKyPKfiiS1_S3_iiiiiPKxS5_fiPf_param_5];
	ld.param.u32 	%r89, [_Z67popcount_weighted_keys_literal_fused_multiq_kernel_warp_out_w32_sb2ILi15EEvPKyPKfiiS1_S3_iiiiiPKxS5_fiPf_param_7];
	ld.param.u32 	%r90, [_Z67popcount_weighted_keys_literal_fused_multiq_kernel_warp_out_w32_sb2ILi15EEvPKyPKfiiS1_S3_iiiiiPKxS5_fiPf_param_8];
	ld.param.u32 	%r93, [_Z67popcount_weighted_keys_literal_fused_multiq_kernel_warp_out_w32_sb2ILi15EEvPKyPKfiiS1_S3_iiiiiPKxS5_fiPf_param_9];
	ld.param.u32 	%r91, [_Z67popcount_weighted_keys_literal_fused_multiq_kernel_warp_out_w32_sb2ILi15EEvPKyPKfiiS1_S3_iiiiiPKxS5_fiPf_param_10];
	ld.param.u64 	%rd158, [_Z67popcount_weighted_keys_literal_fused_multiq_kernel_warp_out_w32_sb2ILi15EEvPKyPKfiiS1_S3_iiiiiPKxS5_fiPf_param_11];
	ld.param.u64 	%rd160, [_Z67popcount_weighted_keys_literal_fused_multiq_kernel_warp_out_w32_sb2ILi15EEvPKyPKfiiS1_S3_iiiiiPKxS5_fiPf_param_15];
	cvta.to.global.u64 	%rd1, %rd160;
	mov.u32 	%r94, %ctaid.x;
	mov.u32 	%r95, %ctaid.y;
	max.s32 	%r1, %r93, 1;
	max.s32 	%r2, %r91, 1;
	mul.lo.s32 	%r96, %r1, %r95;
	mul.lo.s32 	%r3, %r2, %r94;
	setp.ge.s32 	%p2, %r96, %r90;
	@%p2 bra 	$L__BB37_1114;
	mov.u32 	%r4, %tid.x;
	and.b32  	%r5, %r4, 31;
	shl.b32 	%r98, %r88, 8;
	mov.u32 	%r99, shmem$1;
	add.s32 	%r6, %r99, %r98;
	mad.lo.s32 	%r7, %r2, 3840, %r6;
	shl.b32 	%r100, %r88, 2;
	add.s32 	%r8, %r7, %r100;
	mov.u32 	%r9, %ntid.x;
	add.s32 	%r10, %r4, %r9;
	max.u32 	%r101, %r10, 480;
	setp.lt.u32 	%p3, %r10, 480;
	selp.u32 	%r102, 1, 0, %p3;
	add.s32 	%r103, %r10, %r102;
	sub.s32 	%r104, %r101, %r103;
	div.u32 	%r105, %r104, %r9;
	add.s32 	%r11, %r105, %r102;
	max.u32 	%r106, %r10, 15;
	setp.lt.u32 	%p4, %r10, 15;
	selp.u32 	%r107, 1, 0, %p4;
	add.s32 	%r108, %r10, %r107;
	sub.s32 	%r109, %r106, %r108;
	div.u32 	%r110, %r109, %r9;
	add.s32 	%r12, %r110, %r107;
	and.b32  	%r13, %r11, 3;
	add.s32 	%r14, %r10, %r9;
	add.s32 	%r15, %r14, %r9;
	and.b32  	%r16, %r12, 3;
	mov.b32 	%r719, 0;
$L__BB37_2:
	add.s32 	%r18, %r719, %r3;
	setp.ge.s32 	%p5, %r18, %r89;
	@%p5 bra 	$L__BB37_16;
	setp.gt.u32 	%p6, %r4, 479;
	cvt.u64.u32 	%rd2, %r18;
	@%p6 bra 	$L__BB37_9;
	mad.lo.s64 	%rd3, %rd2, 3840, %rd156;
	setp.eq.s32 	%p7, %r13, 3;
	mul.lo.s32 	%r19, %r719, 480;
	mov.u32 	%r720, %r4;
	@%p7 bra 	$L__BB37_8;
	setp.eq.s32 	%p8, %r13, 0;
	mul.wide.u32 	%rd163, %r4, 8;
	add.s64 	%rd162, %rd3, %rd163;
	// begin inline asm
	ld.global.nc.u64 %rd161, [%rd162];
	// end inline asm
	add.s32 	%r111, %r4, %r19;
	shl.b32 	%r112, %r111, 3;
	add.s32 	%r20, %r6, %r112;
	st.shared.u64 	[%r20], %rd161;
	mov.u32 	%r720, %r10;
	@%p8 bra 	$L__BB37_8;
	setp.eq.s32 	%p9, %r13, 1;
	mul.wide.s32 	%rd166, %r9, 8;
	add.s64 	%rd165, %rd162, %rd166;
	// begin inline asm
	ld.global.nc.u64 %rd164, [%rd165];
	// end inline asm
	shl.b32 	%r21, %r9, 3;
	add.s32 	%r22, %r20, %r21;
	st.shared.u64 	[%r22], %rd164;
	mov.u32 	%r720, %r14;
	@%p9 bra 	$L__BB37_8;
	add.s64 	%rd168, %rd165, %rd166;
	// begin inline asm
	ld.global.nc.u64 %rd167, [%rd168];
	// end inline asm
	add.s32 	%r113, %r22, %r21;
	st.shared.u64 	[%r113], %rd167;
	mov.u32 	%r720, %r15;
$L__BB37_8:
	setp.lt.u32 	%p10, %r11, 3;
	@%p10 bra 	$L__BB37_9;
	bra.uni 	$L__BB37_1115;
$L__BB37_9:
	setp.gt.u32 	%p12, %r4, 14;
	@%p12 bra 	$L__BB37_16;
	mad.lo.s64 	%rd6, %rd2, 60, %rd157;
	setp.eq.s32 	%p13, %r16, 3;
	mul.lo.s32 	%r24, %r719, 15;
	mov.u32 	%r721, %r4;
	@%p13 bra 	$L__BB37_14;
	setp.eq.s32 	%p14, %r16, 0;
	mul.wide.u32 	%rd183, %r4, 4;
	add.s64 	%rd182, %rd6, %rd183;
	// begin inline asm
	ld.global.nc.f32 %f1179, [%rd182];
	// end inline asm
	add.s32 	%r124, %r4, %r24;
	shl.b32 	%r125, %r124, 2;
	add.s32 	%r25, %r8, %r125;
	st.shared.f32 	[%r25], %f1179;
	mov.u32 	%r721, %r10;
	@%p14 bra 	$L__BB37_14;
	setp.eq.s32 	%p15, %r16, 1;
	mul.wide.s32 	%rd185, %r9, 4;
	add.s64 	%rd184, %rd182, %rd185;
	// begin inline asm
	ld.global.nc.f32 %f1180, [%rd184];
	// end inline asm
	shl.b32 	%r26, %r9, 2;
	add.s32 	%r27, %r25, %r26;
	st.shared.f32 	[%r27], %f1180;
	mov.u32 	%r721, %r14;
	@%p15 bra 	$L__BB37_14;
	add.s64 	%rd186, %rd184, %rd185;
	// begin inline asm
	ld.global.nc.f32 %f1181, [%rd186];
	// end inline asm
	add.s32 	%r126, %r27, %r26;
	st.shared.f32 	[%r126], %f1181;
	mov.u32 	%r721, %r15;
$L__BB37_14:
	setp.lt.u32 	%p16, %r12, 3;
	@%p16 bra 	$L__BB37_16;
$L__BB37_15:
	mul.wide.u32 	%rd192, %r721, 4;
	add.s64 	%rd188, %rd6, %rd192;
	// begin inline asm
	ld.global.nc.f32 %f1182, [%rd188];
	// end inline asm
	add.s32 	%r127, %r721, %r24;
	shl.b32 	%r128, %r127, 2;
	add.s32 	%r129, %r8, %r128;
	st.shared.f32 	[%r129], %f1182;
	add.s32 	%r130, %r721, %r9;
	mul.wide.u32 	%rd193, %r130, 4;
	add.s64 	%rd189, %rd6, %rd193;
	// begin inline asm
	ld.global.nc.f32 %f1183, [%rd189];
	// end inline asm
	shl.b32 	%r131, %r9, 2;
	add.s32 	%r132, %r129, %r131;
	st.shared.f32 	[%r132], %f1183;
	add.s32 	%r133, %r130, %r9;
	mul.wide.u32 	%rd194, %r133, 4;
	add.s64 	%rd190, %rd6, %rd194;
	// begin inline asm
	ld.global.nc.f32 %f1184, [%rd190];
	// end inline asm
	add.s32 	%r134, %r132, %r131;
	st.shared.f32 	[%r134], %f1184;
	add.s32 	%r135, %r133, %r9;
	mul.wide.u32 	%rd195, %r135, 4;
	add.s64 	%rd191, %rd6, %rd195;
	// begin inline asm
	ld.global.nc.f32 %f1185, [%rd191];
	// end inline asm
	add.s32 	%r136, %r134, %r131;
	st.shared.f32 	[%r136], %f1185;
	add.s32 	%r721, %r135, %r9;
	setp.lt.u32 	%p17, %r721, 15;
	@%p17 bra 	$L__BB37_15;
$L__BB37_16:
	add.s32 	%r719, %r719, 1;
	setp.ne.s32 	%p18, %r719, %r2;
	@%p18 bra 	$L__BB37_2;
	bar.sync 	0;
	shl.b32 	%r34, %r88, 5;
	shr.u32 	%r138, %r4, 4;
	and.b32  	%r35, %r138, 62;
	or.b32  	%r36, %r35, 1;
	setp.lt.u32 	%p19, %r35, %r2;
	setp.gt.s32 	%p20, %r91, %r36;
	add.s32 	%r140, %r3, %r35;
	or.pred  	%p1, %p19, %p20;
	mul.wide.u32 	%rd197, %r140, 8;
	add.s64 	%rd9, %rd158, %rd197;
	mul.lo.s32 	%r141, %r35, 480;
	or.b32  	%r142, %r141, %r5;
	shl.b32 	%r143, %r142, 3;
	add.s32 	%r37, %r6, %r143;
	shl.b32 	%r144, %r5, 3;
	add.s32 	%r38, %r99, %r144;
	mad.lo.s32 	%r39, %r35, 60, %r8;
	mov.b32 	%r724, 0;
$L__BB37_18:
	ld.param.u32 	%r716, [_Z67popcount_weighted_keys_literal_fused_multiq_kernel_warp_out_w32_sb2ILi15EEvPKyPKfiiS1_S3_iiiiiPKxS5_fiPf_param_8];
	mov.u32 	%r146, %ctaid.y;
	mad.lo.s32 	%r41, %r1, %r146, %r724;
	setp.ge.s32 	%p21, %r41, %r716;
	@%p21 bra 	$L__BB37_1114;
	ld.param.u64 	%rd737, [_Z67popcount_weighted_keys_literal_fused_multiq_kernel_warp_out_w32_sb2ILi15EEvPKyPKfiiS1_S3_iiiiiPKxS5_fiPf_param_12];
	setp.ge.s32 	%p22, %r4, %r34;
	cvt.u64.u32 	%rd200, %r41;
	mul.wide.u32 	%rd201, %r41, 8;
	add.s64 	%rd199, %rd737, %rd201;
	// begin inline asm
	ld.global.nc.s64 %rd198, [%rd199];
	// end inline asm
	cvt.s64.s32 	%rd202, %r88;
	mul.lo.s64 	%rd41, %rd200, %rd202;
	@%p22 bra 	$L__BB37_22;
	ld.param.u64 	%rd735, [_Z67popcount_weighted_keys_literal_fused_multiq_kernel_warp_out_w32_sb2ILi15EEvPKyPKfiiS1_S3_iiiiiPKxS5_fiPf_param_0];
	shl.b64 	%rd203, %rd41, 8;
	add.s64 	%rd42, %rd735, %rd203;
	mov.u32 	%r725, %r4;
$L__BB37_21:
	mul.wide.s32 	%rd206, %r725, 8;
	add.s64 	%rd205, %rd42, %rd206;
	// begin inline asm
	ld.global.nc.u64 %rd204, [%rd205];
	// end inline asm
	shl.b32 	%r147, %r725, 3;
	mov.u32 	%r148, shmem$1;
	add.s32 	%r149, %r148, %r147;
	st.shared.u64 	[%r149], %rd204;
	add.s32 	%r725, %r725, %r9;
	setp.lt.s32 	%p23, %r725, %r34;
	@%p23 bra 	$L__BB37_21;
$L__BB37_22:
	setp.ge.s32 	%p24, %r4, %r88;
	mov.u32 	%r726, %r4;
	@%p24 bra 	$L__BB37_24;
$L__BB37_23:
	ld.param.u64 	%rd736, [_Z67popcount_weighted_keys_literal_fused_multiq_kernel_warp_out_w32_sb2ILi15EEvPKyPKfiiS1_S3_iiiiiPKxS5_fiPf_param_1];
	cvt.s64.s32 	%rd208, %r726;
	add.s64 	%rd209, %rd41, %rd208;
	shl.b64 	%rd210, %rd209, 2;
	add.s64 	%rd207, %rd736, %rd210;
	// begin inline asm
	ld.global.nc.f32 %f1187, [%rd207];
	// end inline asm
	shl.b32 	%r150, %r726, 2;
	add.s32 	%r151, %r7, %r150;
	st.shared.f32 	[%r151], %f1187;
	add.s32 	%r726, %r726, %r9;
	setp.lt.s32 	%p25, %r726, %r88;
	@%p25 bra 	$L__BB37_23;
$L__BB37_24:
	bar.sync 	0;
	@%p1 bra 	$L__BB37_26;
	bar.sync 	0;
	bra.uni 	$L__BB37_1113;
$L__BB37_26:
	setp.ge.u32 	%p26, %r35, %r2;
	mov.b64 	%rd768, 0;
	@%p26 bra 	$L__BB37_28;
	// begin inline asm
	ld.global.nc.s64 %rd768, [%rd9];
	// end inline asm
$L__BB37_28:
	setp.le.s32 	%p27, %r91, %r36;
	mov.b64 	%rd769, 0;
	@%p27 bra 	$L__BB37_30;
	add.s64 	%rd216, %rd9, 8;
	// begin inline asm
	ld.global.nc.s64 %rd769, [%rd216];
	// end inline asm
$L__BB37_30:
	@%p26 bra 	$L__BB37_32;
	ld.shared.f32 	%f2248, [%r39];
	ld.shared.u64 	%rd752, [%r37];
	ld.shared.f32 	%f2247, [%r39+4];
	ld.shared.u64 	%rd751, [%r37+256];
	ld.shared.f32 	%f2246, [%r39+8];
	ld.shared.u64 	%rd750, [%r37+512];
	ld.shared.f32 	%f2245, [%r39+12];
	ld.shared.u64 	%rd749, [%r37+768];
	ld.shared.f32 	%f2244, [%r39+16];
	ld.shared.u64 	%rd748, [%r37+1024];
	ld.shared.f32 	%f2243, [%r39+20];
	ld.shared.u64 	%rd747, [%r37+1280];
	ld.shared.f32 	%f2242, [%r39+24];
	ld.shared.u64 	%rd746, [%r37+1536];
	ld.shared.f32 	%f2241, [%r39+28];
	ld.shared.u64 	%rd745, [%r37+1792];
	ld.shared.f32 	%f2240, [%r39+32];
	ld.shared.u64 	%rd744, [%r37+2048];
	ld.shared.f32 	%f2239, [%r39+36];
	ld.shared.u64 	%rd743, [%r37+2304];
	ld.shared.f32 	%f2238, [%r39+40];
	ld.shared.u64 	%rd742, [%r37+2560];
	ld.shared.f32 	%f2237, [%r39+44];
	ld.shared.u64 	%rd741, [%r37+2816];
	ld.shared.f32 	%f2236, [%r39+48];
	ld.shared.u64 	%rd740, [%r37+3072];
	ld.shared.f32 	%f2235, [%r39+52];
	ld.shared.u64 	%rd739, [%r37+3328];
	ld.shared.f32 	%f2234, [%r39+56];
	ld.shared.u64 	%rd738, [%r37+3584];
$L__BB37_32:
	@%p27 bra 	$L__BB37_34;
	ld.shared.f32 	%f2263, [%r39+60];
	ld.shared.u64 	%rd767, [%r37+3840];
	ld.shared.f32 	%f2262, [%r39+64];
	ld.shared.u64 	%rd766, [%r37+4096];
	ld.shared.f32 	%f2261, [%r39+68];
	ld.shared.u64 	%rd765, [%r37+4352];
	ld.shared.f32 	%f2260, [%r39+72];
	ld.shared.u64 	%rd764, [%r37+4608];
	ld.shared.f32 	%f2259, [%r39+76];
	ld.shared.u64 	%rd763, [%r37+4864];
	ld.shared.f32 	%f2258, [%r39+80];
	ld.shared.u64 	%rd762, [%r37+5120];
	ld.shared.f32 	%f2257, [%r39+84];
	ld.shared.u64 	%rd761, [%r37+5376];
	ld.shared.f32 	%f2256, [%r39+88];
	ld.shared.u64 	%rd760, [%r37+5632];
	ld.shared.f32 	%f2255, [%r39+92];
	ld.shared.u64 	%rd759, [%r37+5888];
	ld.shared.f32 	%f2254, [%r39+96];
	ld.shared.u64 	%rd758, [%r37+6144];
	ld.shared.f32 	%f2253, [%r39+100];
	ld.shared.u64 	%rd757, [%r37+6400];
	ld.shared.f32 	%f2252, [%r39+104];
	ld.shared.u64 	%rd756, [%r37+6656];
	ld.shared.f32 	%f2251, [%r39+108];
	ld.shared.u64 	%rd755, [%r37+6912];
	ld.shared.f32 	%f2250, [%r39+112];
	ld.shared.u64 	%rd754, [%r37+7168];
	ld.shared.f32 	%f2249, [%r39+116];
	ld.shared.u64 	%rd753, [%r37+7424];
$L__BB37_34:
	setp.lt.s32 	%p30, %r88, 17;
	@%p30 bra 	$L__BB37_99;
	neg.s32 	%r744, %r88;
	mov.f32 	%f1188, 0f00000000;
	mov.u32 	%r743, %r7;
	mov.u32 	%r745, %r38;
	mov.f32 	%f2355, %f1188;
	mov.f32 	%f2790, %f1188;
$L__BB37_36:
	setp.ne.s32 	%p31, %r5, 0;
	mov.b32 	%r746, 0;
	@%p31 bra 	$L__BB37_38;
	ld.shared.u32 	%r746, [%r743];
$L__BB37_38:
	shfl.sync.idx.b32	%r153|%p33, %r746, 0, 31, -1;
	mov.b32 	%f1083, %r153;
	ld.shared.u64 	%rd123, [%r745];
	add.s32 	%r745, %r745, 256;
	@%p26 bra 	$L__BB37_40;
	and.b64  	%rd217, %rd752, %rd123;
	popc.b64 	%r154, %rd217;
	cvt.rn.f32.u32 	%f1189, %r154;
	mul.f32 	%f1190, %f1083, %f1189;
	fma.rn.f32 	%f2790, %f2248, %f1190, %f2790;
$L__BB37_40:
	@%p27 bra 	$L__BB37_42;
	and.b64  	%rd218, %rd767, %rd123;
	popc.b64 	%r155, %rd218;
	cvt.rn.f32.u32 	%f1191, %r155;
	mul.f32 	%f1192, %f1083, %f1191;
	fma.rn.f32 	%f2355, %f2263, %f1192, %f2355;
$L__BB37_42:
	@%p26 bra 	$L__BB37_44;
	and.b64  	%rd219, %rd751, %rd123;
	popc.b64 	%r156, %rd219;
	cvt.rn.f32.u32 	%f1193, %r156;
	mul.f32 	%f1194, %f1083, %f1193;
	fma.rn.f32 	%f2790, %f2247, %f1194, %f2790;
$L__BB37_44:
	@%p27 bra 	$L__BB37_46;
	and.b64  	%rd220, %rd766, %rd123;
	popc.b64 	%r157, %rd220;
	cvt.rn.f32.u32 	%f1195, %r157;
	mul.f32 	%f1196, %f1083, %f1195;
	fma.rn.f32 	%f2355, %f2262, %f1196, %f2355;
$L__BB37_46:
	@%p26 bra 	$L__BB37_48;
	and.b64  	%rd221, %rd750, %rd123;
	popc.b64 	%r158, %rd221;
	cvt.rn.f32.u32 	%f1197, %r158;
	mul.f32 	%f1198, %f1083, %f1197;
	fma.rn.f32 	%f2790, %f2246, %f1198, %f2790;
$L__BB37_48:
	@%p27 bra 	$L__BB37_50;
	and.b64  	%rd222, %rd765, %rd123;
	popc.b64 	%r159, %rd222;
	cvt.rn.f32.u32 	%f1199, %r159;
	mul.f32 	%f1200, %f1083, %f1199;
	fma.rn.f32 	%f2355, %f2261, %f1200, %f2355;
$L__BB37_50:
	@%p26 bra 	$L__BB37_52;
	and.b64  	%rd223, %rd749, %rd123;
	popc.b64 	%r160, %rd223;
	cvt.rn.f32.u32 	%f1201, %r160;
	mul.f32 	%f1202, %f1083, %f1201;
	fma.rn.f32 	%f2790, %f2245, %f1202, %f2790;
$L__BB37_52:
	@%p27 bra 	$L__BB37_54;
	and.b64  	%rd224, %rd764, %rd123;
	popc.b64 	%r161, %rd224;
	cvt.rn.f32.u32 	%f1203, %r161;
	mul.f32 	%f1204, %f1083, %f1203;
	fma.rn.f32 	%f2355, %f2260, %f1204, %f2355;
$L__BB37_54:
	@%p26 bra 	$L__BB37_56;
	and.b64  	%rd225, %rd748, %rd123;
	popc.b64 	%r162, %rd225;
	cvt.rn.f32.u32 	%f1205, %r162;
	mul.f32 	%f1206, %f1083, %f1205;
	fma.rn.f32 	%f2790, %f2244, %f1206, %f2790;
$L__BB37_56:
	@%p27 bra 	$L__BB37_58;
	and.b64  	%rd226, %rd763, %rd123;
	popc.b64 	%r163, %rd226;
	cvt.rn.f32.u32 	%f1207, %r163;
	mul.f32 	%f1208, %f1083, %f1207;
	fma.rn.f32 	%f2355, %f2259, %f1208, %f2355;
$L__BB37_58:
	@%p26 bra 	$L__BB37_60;
	and.b64  	%rd227, %rd747, %rd123;
	popc.b64 	%r164, %rd227;
	cvt.rn.f32.u32 	%f1209, %r164;
	mul.f32 	%f1210, %f1083, %f1209;
	fma.rn.f32 	%f2790, %f2243, %f1210, %f2790;
$L__BB37_60:
	@%p27 bra 	$L__BB37_62;
	and.b64  	%rd228, %rd762, %rd123;
	popc.b64 	%r165, %rd228;
	cvt.rn.f32.u32 	%f1211, %r165;
	mul.f32 	%f1212, %f1083, %f1211;
	fma.rn.f32 	%f2355, %f2258, %f1212, %f2355;
$L__BB37_62:
	@%p26 bra 	$L__BB37_64;
	and.b64  	%rd229, %rd746, %rd123;
	popc.b64 	%r166, %rd229;
	cvt.rn.f32.u32 	%f1213, %r166;
	mul.f32 	%f1214, %f1083, %f1213;
	fma.rn.f32 	%f2790, %f2242, %f1214, %f2790;
$L__BB37_64:
	@%p27 bra 	$L__BB37_66;
	and.b64  	%rd230, %rd761, %rd123;
	popc.b64 	%r167, %rd230;
	cvt.rn.f32.u32 	%f1215, %r167;
	mul.f32 	%f1216, %f1083, %f1215;
	fma.rn.f32 	%f2355, %f2257, %f1216, %f2355;
$L__BB37_66:
	@%p26 bra 	$L__BB37_68;
	and.b64  	%rd231, %rd745, %rd123;
	popc.b64 	%r168, %rd231;
	cvt.rn.f32.u32 	%f1217, %r168;
	mul.f32 	%f1218, %f1083, %f1217;
	fma.rn.f32 	%f2790, %f2241, %f1218, %f2790;
$L__BB37_68:
	@%p27 bra 	$L__BB37_70;
	and.b64  	%rd232, %rd760, %rd123;
	popc.b64 	%r169, %rd232;
	cvt.rn.f32.u32 	%f1219, %r169;
	mul.f32 	%f1220, %f1083, %f1219;
	fma.rn.f32 	%f2355, %f2256, %f1220, %f2355;
$L__BB37_70:
	@%p26 bra 	$L__BB37_72;
	and.b64  	%rd233, %rd744, %rd123;
	popc.b64 	%r170, %rd233;
	cvt.rn.f32.u32 	%f1221, %r170;
	mul.f32 	%f1222, %f1083, %f1221;
	fma.rn.f32 	%f2790, %f2240, %f1222, %f2790;
$L__BB37_72:
	@%p27 bra 	$L__BB37_74;
	and.b64  	%rd234, %rd759, %rd123;
	popc.b64 	%r171, %rd234;
	cvt.rn.f32.u32 	%f1223, %r171;
	mul.f32 	%f1224, %f1083, %f1223;
	fma.rn.f32 	%f2355, %f2255, %f1224, %f2355;
$L__BB37_74:
	@%p26 bra 	$L__BB37_76;
	and.b64  	%rd235, %rd743, %rd123;
	popc.b64 	%r172, %rd235;
	cvt.rn.f32.u32 	%f1225, %r172;
	mul.f32 	%f1226, %f1083, %f1225;
	fma.rn.f32 	%f2790, %f2239, %f1226, %f2790;
$L__BB37_76:
	@%p27 bra 	$L__BB37_78;
	and.b64  	%rd236, %rd758, %rd123;
	popc.b64 	%r173, %rd236;
	cvt.rn.f32.u32 	%f1227, %r173;
	mul.f32 	%f1228, %f1083, %f1227;
	fma.rn.f32 	%f2355, %f2254, %f1228, %f2355;
$L__BB37_78:
	@%p26 bra 	$L__BB37_80;
	and.b64  	%rd237, %rd742, %rd123;
	popc.b64 	%r174, %rd237;
	cvt.rn.f32.u32 	%f1229, %r174;
	mul.f32 	%f1230, %f1083, %f1229;
	fma.rn.f32 	%f2790, %f2238, %f1230, %f2790;
$L__BB37_80:
	@%p27 bra 	$L__BB37_82;
	and.b64  	%rd238, %rd757, %rd123;
	popc.b64 	%r175, %rd238;
	cvt.rn.f32.u32 	%f1231, %r175;
	mul.f32 	%f1232, %f1083, %f1231;
	fma.rn.f32 	%f2355, %f2253, %f1232, %f2355;
$L__BB37_82:
	@%p26 bra 	$L__BB37_84;
	and.b64  	%rd239, %rd741, %rd123;
	popc.b64 	%r176, %rd239;
	cvt.rn.f32.u32 	%f1233, %r176;
	mul.f32 	%f1234, %f1083, %f1233;
	fma.rn.f32 	%f2790, %f2237, %f1234, %f2790;
$L__BB37_84:
	@%p27 bra 	$L__BB37_86;
	and.b64  	%rd240, %rd756, %rd123;
	popc.b64 	%r177, %rd240;
	cvt.rn.f32.u32 	%f1235, %r177;
	mul.f32 	%f1236, %f1083, %f1235;
	fma.rn.f32 	%f2355, %f2252, %f1236, %f2355;
$L__BB37_86:
	@%p26 bra 	$L__BB37_88;
	and.b64  	%rd241, %rd740, %rd123;
	popc.b64 	%r178, %rd241;
	cvt.rn.f32.u32 	%f1237, %r178;
	mul.f32 	%f1238, %f1083, %f1237;
	fma.rn.f32 	%f2790, %f2236, %f1238, %f2790;
$L__BB37_88:
	@%p27 bra 	$L__BB37_90;
	and.b64  	%rd242, %rd755, %rd123;
	popc.b64 	%r179, %rd242;
	cvt.rn.f32.u32 	%f1239, %r179;
	mul.f32 	%f1240, %f1083, %f1239;
	fma.rn.f32 	%f2355, %f2251, %f1240, %f2355;
$L__BB37_90:
	@%p26 bra 	$L__BB37_92;
	and.b64  	%rd243, %rd739, %rd123;
	popc.b64 	%r180, %rd243;
	cvt.rn.f32.u32 	%f1241, %r180;
	mul.f32 	%f1242, %f1083, %f1241;
	fma.rn.f32 	%f2790, %f2235, %f1242, %f2790;
$L__BB37_92:
	@%p27 bra 	$L__BB37_94;
	and.b64  	%rd244, %rd754, %rd123;
	popc.b64 	%r181, %rd244;
	cvt.rn.f32.u32 	%f1243, %r181;
	mul.f32 	%f1244, %f1083, %f1243;
	fma.rn.f32 	%f2355, %f2250, %f1244, %f2355;
$L__BB37_94:
	@%p26 bra 	$L__BB37_96;
	and.b64  	%rd245, %rd738, %rd123;
	popc.b64 	%r182, %rd245;
	cvt.rn.f32.u32 	%f1245, %r182;
	mul.f32 	%f1246, %f1083, %f1245;
	fma.rn.f32 	%f2790, %f2234, %f1246, %f2790;
$L__BB37_96:
	@%p27 bra 	$L__BB37_98;
	and.b64  	%rd246, %rd753, %rd123;
	popc.b64 	%r183, %rd246;
	cvt.rn.f32.u32 	%f1247, %r183;
	mul.f32 	%f1248, %f1083, %f1247;
	fma.rn.f32 	%f2355, %f2249, %f1248, %f2355;
$L__BB37_98:
	add.s32 	%r744, %r744, 1;
	setp.ne.s32 	%p63, %r744, 0;
	add.s32 	%r743, %r743, 4;
	@%p63 bra 	$L__BB37_36;
	bra.uni 	$L__BB37_1107;
$L__BB37_99:
	setp.lt.s32 	%p64, %r88, 1;
	mov.f32 	%f1249, 0f00000000;
	mov.f32 	%f2790, %f1249;
	mov.f32 	%f2355, %f1249;
	@%p64 bra 	$L__BB37_162;
	setp.ne.s32 	%p65, %r5, 0;
	mov.b32 	%r727, 0;
	@%p65 bra 	$L__BB37_102;
	ld.shared.u32 	%r727, [%r7];
$L__BB37_102:
	shfl.sync.idx.b32	%r185|%p67, %r727, 0, 31, -1;
	mov.b32 	%f91, %r185;
	ld.shared.u64 	%rd107, [%r38];
	mov.f32 	%f2790, 0f00000000;
	@%p26 bra 	$L__BB37_104;
	and.b64  	%rd247, %rd752, %rd107;
	popc.b64 	%r186, %rd247;
	cvt.rn.f32.u32 	%f1251, %r186;
	mul.f32 	%f1252, %f91, %f1251;
	fma.rn.f32 	%f92, %f2248, %f1252, 0f00000000;
	mov.f32 	%f2790, %f92;
$L__BB37_104:
	mov.f32 	%f2355, 0f00000000;
	@%p27 bra 	$L__BB37_106;
	and.b64  	%rd248, %rd767, %rd107;
	popc.b64 	%r187, %rd248;
	cvt.rn.f32.u32 	%f1254, %r187;
	mul.f32 	%f1255, %f91, %f1254;
	fma.rn.f32 	%f94, %f2263, %f1255, 0f00000000;
	mov.f32 	%f2355, %f94;
$L__BB37_106:
	@%p26 bra 	$L__BB37_108;
	and.b64  	%rd249, %rd751, %rd107;
	popc.b64 	%r188, %rd249;
	cvt.rn.f32.u32 	%f1256, %r188;
	mul.f32 	%f1257, %f91, %f1256;
	fma.rn.f32 	%f96, %f2247, %f1257, %f2790;
	mov.f32 	%f2790, %f96;
$L__BB37_108:
	@%p27 bra 	$L__BB37_110;
	and.b64  	%rd250, %rd766, %rd107;
	popc.b64 	%r189, %rd250;
	cvt.rn.f32.u32 	%f1258, %r189;
	mul.f32 	%f1259, %f91, %f1258;
	fma.rn.f32 	%f98, %f2262, %f1259, %f2355;
	mov.f32 	%f2355, %f98;
$L__BB37_110:
	@%p26 bra 	$L__BB37_112;
	and.b64  	%rd251, %rd750, %rd107;
	popc.b64 	%r190, %rd251;
	cvt.rn.f32.u32 	%f1260, %r190;
	mul.f32 	%f1261, %f91, %f1260;
	fma.rn.f32 	%f100, %f2246, %f1261, %f2790;
	mov.f32 	%f2790, %f100;
$L__BB37_112:
	@%p27 bra 	$L__BB37_114;
	and.b64  	%rd252, %rd765, %rd107;
	popc.b64 	%r191, %rd252;
	cvt.rn.f32.u32 	%f1262, %r191;
	mul.f32 	%f1263, %f91, %f1262;
	fma.rn.f32 	%f102, %f2261, %f1263, %f2355;
	mov.f32 	%f2355, %f102;
$L__BB37_114:
	@%p26 bra 	$L__BB37_116;
	and.b64  	%rd253, %rd749, %rd107;
	popc.b64 	%r192, %rd253;
	cvt.rn.f32.u32 	%f1264, %r192;
	mul.f32 	%f1265, %f91, %f1264;
	fma.rn.f32 	%f104, %f2245, %f1265, %f2790;
	mov.f32 	%f2790, %f104;
$L__BB37_116:
	@%p27 bra 	$L__BB37_118;
	and.b64  	%rd254, %rd764, %rd107;
	popc.b64 	%r193, %rd254;
	cvt.rn.f32.u32 	%f1266, %r193;
	mul.f32 	%f1267, %f91, %f1266;
	fma.rn.f32 	%f106, %f2260, %f1267, %f2355;
	mov.f32 	%f2355, %f106;
$L__BB37_118:
	@%p26 bra 	$L__BB37_120;
	and.b64  	%rd255, %rd748, %rd107;
	popc.b64 	%r194, %rd255;
	cvt.rn.f32.u32 	%f1268, %r194;
	mul.f32 	%f1269, %f91, %f1268;
	fma.rn.f32 	%f108, %f2244, %f1269, %f2790;
	mov.f32 	%f2790, %f108;
$L__BB37_120:
	@%p27 bra 	$L__BB37_122;
	and.b64  	%rd256, %rd763, %rd107;
	popc.b64 	%r195, %rd256;
	cvt.rn.f32.u32 	%f1270, %r195;
	mul.f32 	%f1271, %f91, %f1270;
	fma.rn.f32 	%f110, %f2259, %f1271, %f2355;
	mov.f32 	%f2355, %f110;
$L__BB37_122:
	@%p26 bra 	$L__BB37_124;
	and.b64  	%rd257, %rd747, %rd107;
	popc.b64 	%r196, %rd257;
	cvt.rn.f32.u32 	%f1272, %r196;
	mul.f32 	%f1273, %f91, %f1272;
	fma.rn.f32 	%f112, %f2243, %f1273, %f2790;
	mov.f32 	%f2790, %f112;
$L__BB37_124:
	@%p27 bra 	$L__BB37_126;
	and.b64  	%rd258, %rd762, %rd107;
	popc.b64 	%r197, %rd258;
	cvt.rn.f32.u32 	%f1274, %r197;
	mul.f32 	%f1275, %f91, %f1274;
	fma.rn.f32 	%f114, %f2258, %f1275, %f2355;
	mov.f32 	%f2355, %f114;
$L__BB37_126:
	@%p26 bra 	$L__BB37_128;
	and.b64  	%rd259, %rd746, %rd107;
	popc.b64 	%r198, %rd259;
	cvt.rn.f32.u32 	%f1276, %r198;
	mul.f32 	%f1277, %f91, %f1276;
	fma.rn.f32 	%f116, %f2242, %f1277, %f2790;
	mov.f32 	%f2790, %f116;
$L__BB37_128:
	@%p27 bra 	$L__BB37_130;
	and.b64  	%rd260, %rd761, %rd107;
	popc.b64 	%r199, %rd260;
	cvt.rn.f32.u32 	%f1278, %r199;
	mul.f32 	%f1279, %f91, %f1278;
	fma.rn.f32 	%f118, %f2257, %f1279, %f2355;
	mov.f32 	%f2355, %f118;
$L__BB37_130:
	@%p26 bra 	$L__BB37_132;
	and.b64  	%rd261, %rd745, %rd107;
	popc.b64 	%r200, %rd261;
	cvt.rn.f32.u32 	%f1280, %r200;
	mul.f32 	%f1281, %f91, %f1280;
	fma.rn.f32 	%f120, %f2241, %f1281, %f2790;
	mov.f32 	%f2790, %f120;
$L__BB37_132:
	@%p27 bra 	$L__BB37_134;
	and.b64  	%rd262, %rd760, %rd107;
	popc.b64 	%r201, %rd262;
	cvt.rn.f32.u32 	%f1282, %r201;
	mul.f32 	%f1283, %f91, %f1282;
	fma.rn.f32 	%f122, %f2256, %f1283, %f2355;
	mov.f32 	%f2355, %f122;
$L__BB37_134:
	@%p26 bra 	$L__BB37_136;
	and.b64  	%rd263, %rd744, %rd107;
	popc.b64 	%r202, %rd263;
	cvt.rn.f32.u32 	%f1284, %r202;
	mul.f32 	%f1285, %f91, %f1284;
	fma.rn.f32 	%f124, %f2240, %f1285, %f2790;
	mov.f32 	%f2790, %f124;
$L__BB37_136:
	@%p27 bra 	$L__BB37_138;
	and.b64  	%rd264, %rd759, %rd107;
	popc.b64 	%r203, %rd264;
	cvt.rn.f32.u32 	%f1286, %r203;
	mul.f32 	%f1287, %f91, %f1286;
	fma.rn.f32 	%f126, %f2255, %f1287, %f2355;
	mov.f32 	%f2355, %f126;
$L__BB37_138:
	@%p26 bra 	$L__BB37_140;
	and.b64  	%rd265, %rd743, %rd107;
	popc.b64 	%r204, %rd265;
	cvt.rn.f32.u32 	%f1288, %r204;
	mul.f32 	%f1289, %f91, %f1288;
	fma.rn.f32 	%f128, %f2239, %f1289, %f2790;
	mov.f32 	%f2790, %f128;
$L__BB37_140:
	@%p27 bra 	$L__BB37_142;
	and.b64  	%rd266, %rd758, %rd107;
	popc.b64 	%r205, %rd266;
	cvt.rn.f32.u32 	%f1290, %r205;
	mul.f32 	%f1291, %f91, %f1290;
	fma.rn.f32 	%f130, %f2254, %f1291, %f2355;
	mov.f32 	%f2355, %f130;
$L__BB37_142:
	@%p26 bra 	$L__BB37_144;
	and.b64  	%rd267, %rd742, %rd107;
	popc.b64 	%r206, %rd267;
	cvt.rn.f32.u32 	%f1292, %r206;
	mul.f32 	%f1293, %f91, %f1292;
	fma.rn.f32 	%f132, %f2238, %f1293, %f2790;
	mov.f32 	%f2790, %f132;
$L__BB37_144:
	@%p27 bra 	$L__BB37_146;
	and.b64  	%rd268, %rd757, %rd107;
	popc.b64 	%r207, %rd268;
	cvt.rn.f32.u32 	%f1294, %r207;
	mul.f32 	%f1295, %f91, %f1294;
	fma.rn.f32 	%f134, %f2253, %f1295, %f2355;
	mov.f32 	%f2355, %f134;
$L__BB37_146:
	@%p26 bra 	$L__BB37_148;
	and.b64  	%rd269, %rd741, %rd107;
	popc.b64 	%r208, %rd269;
	cvt.rn.f32.u32 	%f1296, %r208;
	mul.f32 	%f1297, %f91, %f1296;
	fma.rn.f32 	%f136, %f2237, %f1297, %f2790;
	mov.f32 	%f2790, %f136;
$L__BB37_148:
	@%p27 bra 	$L__BB37_150;
	and.b64  	%rd270, %rd756, %rd107;
	popc.b64 	%r209, %rd270;
	cvt.rn.f32.u32 	%f1298, %r209;
	mul.f32 	%f1299, %f91, %f1298;
	fma.rn.f32 	%f138, %f2252, %f1299, %f2355;
	mov.f32 	%f2355, %f138;
$L__BB37_150:
	@%p26 bra 	$L__BB37_152;
	and.b64  	%rd271, %rd740, %rd107;
	popc.b64 	%r210, %rd271;
	cvt.rn.f32.u32 	%f1300, %r210;
	mul.f32 	%f1301, %f91, %f1300;
	fma.rn.f32 	%f140, %f2236, %f1301, %f2790;
	mov.f32 	%f2790, %f140;
$L__BB37_152:
	@%p27 bra 	$L__BB37_154;
	and.b64  	%rd272, %rd755, %rd107;
	popc.b64 	%r211, %rd272;
	cvt.rn.f32.u32 	%f1302, %r211;
	mul.f32 	%f1303, %f91, %f1302;
	fma.rn.f32 	%f142, %f2251, %f1303, %f2355;
	mov.f32 	%f2355, %f142;
$L__BB37_154:
	@%p26 bra 	$L__BB37_156;
	and.b64  	%rd273, %rd739, %rd107;
	popc.b64 	%r212, %rd273;
	cvt.rn.f32.u32 	%f1304, %r212;
	mul.f32 	%f1305, %f91, %f1304;
	fma.rn.f32 	%f144, %f2235, %f1305, %f2790;
	mov.f32 	%f2790, %f144;
$L__BB37_156:
	@%p27 bra 	$L__BB37_158;
	and.b64  	%rd274, %rd754, %rd107;
	popc.b64 	%r213, %rd274;
	cvt.rn.f32.u32 	%f1306, %r213;
	mul.f32 	%f1307, %f91, %f1306;
	fma.rn.f32 	%f146, %f2250, %f1307, %f2355;
	mov.f32 	%f2355, %f146;
$L__BB37_158:
	@%p26 bra 	$L__BB37_160;
	and.b64  	%rd275, %rd738, %rd107;
	popc.b64 	%r214, %rd275;
	cvt.rn.f32.u32 	%f1308, %r214;
	mul.f32 	%f1309, %f91, %f1308;
	fma.rn.f32 	%f148, %f2234, %f1309, %f2790;
	mov.f32 	%f2790, %f148;
$L__BB37_160:
	@%p27 bra 	$L__BB37_162;
	and.b64  	%rd276, %rd753, %rd107;
	popc.b64 	%r215, %rd276;
	cvt.rn.f32.u32 	%f1310, %r215;
	mul.f32 	%f1311, %f91, %f1310;
	fma.rn.f32 	%f150, %f2249, %f1311, %f2355;
	mov.f32 	%f2355, %f150;
$L__BB37_162:
	setp.lt.s32 	%p97, %r88, 2;
	@%p97 bra 	$L__BB37_225;
	setp.ne.s32 	%p98, %r5, 0;
	mov.b32 	%r728, 0;
	@%p98 bra 	$L__BB37_165;
	ld.shared.u32 	%r728, [%r7+4];
$L__BB37_165:
	shfl.sync.idx.b32	%r217|%p100, %r728, 0, 31, -1;
	mov.b32 	%f153, %r217;
	ld.shared.u64 	%rd108, [%r38+256];
	@%p26 bra 	$L__BB37_167;
	and.b64  	%rd277, %rd752, %rd108;
	popc.b64 	%r218, %rd277;
	cvt.rn.f32.u32 	%f1312, %r218;
	mul.f32 	%f1313, %f153, %f1312;
	fma.rn.f32 	%f154, %f2248, %f1313, %f2790;
	mov.f32 	%f2790, %f154;
$L__BB37_167:
	@%p27 bra 	$L__BB37_169;
	and.b64  	%rd278, %rd767, %rd108;
	popc.b64 	%r219, %rd278;
	cvt.rn.f32.u32 	%f1314, %r219;
	mul.f32 	%f1315, %f153, %f1314;
	fma.rn.f32 	%f156, %f2263, %f1315, %f2355;
	mov.f32 	%f2355, %f156;
$L__BB37_169:
	@%p26 bra 	$L__BB37_171;
	and.b64  	%rd279, %rd751, %rd108;
	popc.b64 	%r220, %rd279;
	cvt.rn.f32.u32 	%f1316, %r220;
	mul.f32 	%f1317, %f153, %f1316;
	fma.rn.f32 	%f158, %f2247, %f1317, %f2790;
	mov.f32 	%f2790, %f158;
$L__BB37_171:
	@%p27 bra 	$L__BB37_173;
	and.b64  	%rd280, %rd766, %rd108;
	popc.b64 	%r221, %rd280;
	cvt.rn.f32.u32 	%f1318, %r221;
	mul.f32 	%f1319, %f153, %f1318;
	fma.rn.f32 	%f160, %f2262, %f1319, %f2355;
	mov.f32 	%f2355, %f160;
$L__BB37_173:
	@%p26 bra 	$L__BB37_175;
	and.b64  	%rd281, %rd750, %rd108;
	popc.b64 	%r222, %rd281;
	cvt.rn.f32.u32 	%f1320, %r222;
	mul.f32 	%f1321, %f153, %f1320;
	fma.rn.f32 	%f162, %f2246, %f1321, %f2790;
	mov.f32 	%f2790, %f162;
$L__BB37_175:
	@%p27 bra 	$L__BB37_177;
	and.b64  	%rd282, %rd765, %rd108;
	popc.b64 	%r223, %rd282;
	cvt.rn.f32.u32 	%f1322, %r223;
	mul.f32 	%f1323, %f153, %f1322;
	fma.rn.f32 	%f164, %f2261, %f1323, %f2355;
	mov.f32 	%f2355, %f164;
$L__BB37_177:
	@%p26 bra 	$L__BB37_179;
	and.b64  	%rd283, %rd749, %rd108;
	popc.b64 	%r224, %rd283;
	cvt.rn.f32.u32 	%f1324, %r224;
	mul.f32 	%f1325, %f153, %f1324;
	fma.rn.f32 	%f166, %f2245, %f1325, %f2790;
	mov.f32 	%f2790, %f166;
$L__BB37_179:
	@%p27 bra 	$L__BB37_181;
	and.b64  	%rd284, %rd764, %rd108;
	popc.b64 	%r225, %rd284;
	cvt.rn.f32.u32 	%f1326, %r225;
	mul.f32 	%f1327, %f153, %f1326;
	fma.rn.f32 	%f168, %f2260, %f1327, %f2355;
	mov.f32 	%f2355, %f168;
$L__BB37_181:
	@%p26 bra 	$L__BB37_183;
	and.b64  	%rd285, %rd748, %rd108;
	popc.b64 	%r226, %rd285;
	cvt.rn.f32.u32 	%f1328, %r226;
	mul.f32 	%f1329, %f153, %f1328;
	fma.rn.f32 	%f170, %f2244, %f1329, %f2790;
	mov.f32 	%f2790, %f170;
$L__BB37_183:
	@%p27 bra 	$L__BB37_185;
	and.b64  	%rd286, %rd763, %rd108;
	popc.b64 	%r227, %rd286;
	cvt.rn.f32.u32 	%f1330, %r227;
	mul.f32 	%f1331, %f153, %f1330;
	fma.rn.f32 	%f172, %f2259, %f1331, %f2355;
	mov.f32 	%f2355, %f172;
$L__BB37_185:
	@%p26 bra 	$L__BB37_187;
	and.b64  	%rd287, %rd747, %rd108;
	popc.b64 	%r228, %rd287;
	cvt.rn.f32.u32 	%f1332, %r228;
	mul.f32 	%f1333, %f153, %f1332;
	fma.rn.f32 	%f174, %f2243, %f1333, %f2790;
	mov.f32 	%f2790, %f174;
$L__BB37_187:
	@%p27 bra 	$L__BB37_189;
	and.b64  	%rd288, %rd762, %rd108;
	popc.b64 	%r229, %rd288;
	cvt.rn.f32.u32 	%f1334, %r229;
	mul.f32 	%f1335, %f153, %f1334;
	fma.rn.f32 	%f176, %f2258, %f1335, %f2355;
	mov.f32 	%f2355, %f176;
$L__BB37_189:
	@%p26 bra 	$L__BB37_191;
	and.b64  	%rd289, %rd746, %rd108;
	popc.b64 	%r230, %rd289;
	cvt.rn.f32.u32 	%f1336, %r230;
	mul.f32 	%f1337, %f153, %f1336;
	fma.rn.f32 	%f178, %f2242, %f1337, %f2790;
	mov.f32 	%f2790, %f178;
$L__BB37_191:
	@%p27 bra 	$L__BB37_193;
	and.b64  	%rd290, %rd761, %rd108;
	popc.b64 	%r231, %rd290;
	cvt.rn.f32.u32 	%f1338, %r231;
	mul.f32 	%f1339, %f153, %f1338;
	fma.rn.f32 	%f180, %f2257, %f1339, %f2355;
	mov.f32 	%f2355, %f180;
$L__BB37_193:
	@%p26 bra 	$L__BB37_195;
	and.b64  	%rd291, %rd745, %rd108;
	popc.b64 	%r232, %rd291;
	cvt.rn.f32.u32 	%f1340, %r232;
	mul.f32 	%f1341, %f153, %f1340;
	fma.rn.f32 	%f182, %f2241, %f1341, %f2790;
	mov.f32 	%f2790, %f182;
$L__BB37_195:
	@%p27 bra 	$L__BB37_197;
	and.b64  	%rd292, %rd760, %rd108;
	popc.b64 	%r233, %rd292;
	cvt.rn.f32.u32 	%f1342, %r233;
	mul.f32 	%f1343, %f153, %f1342;
	fma.rn.f32 	%f184, %f2256, %f1343, %f2355;
	mov.f32 	%f2355, %f184;
$L__BB37_197:
	@%p26 bra 	$L__BB37_199;
	and.b64  	%rd293, %rd744, %rd108;
	popc.b64 	%r234, %rd293;
	cvt.rn.f32.u32 	%f1344, %r234;
	mul.f32 	%f1345, %f153, %f1344;
	fma.rn.f32 	%f186, %f2240, %f1345, %f2790;
	mov.f32 	%f2790, %f186;
$L__BB37_199:
	@%p27 bra 	$L__BB37_201;
	and.b64  	%rd294, %rd759, %rd108;
	popc.b64 	%r235, %rd294;
	cvt.rn.f32.u32 	%f1346, %r235;
	mul.f32 	%f1347, %f153, %f1346;
	fma.rn.f32 	%f188, %f2255, %f1347, %f2355;
	mov.f32 	%f2355, %f188;
$L__BB37_201:
	@%p26 bra 	$L__BB37_203;
	and.b64  	%rd295, %rd743, %rd108;
	popc.b64 	%r236, %rd295;
	cvt.rn.f32.u32 	%f1348, %r236;
	mul.f32 	%f1349, %f153, %f1348;
	fma.rn.f32 	%f190, %f2239, %f1349, %f2790;
	mov.f32 	%f2790, %f190;
$L__BB37_203:
	@%p27 bra 	$L__BB37_205;
	and.b64  	%rd296, %rd758, %rd108;
	popc.b64 	%r237, %rd296;
	cvt.rn.f32.u32 	%f1350, %r237;
	mul.f32 	%f1351, %f153, %f1350;
	fma.rn.f32 	%f192, %f2254, %f1351, %f2355;
	mov.f32 	%f2355, %f192;
$L__BB37_205:
	@%p26 bra 	$L__BB37_207;
	and.b64  	%rd297, %rd742, %rd108;
	popc.b64 	%r238, %rd297;
	cvt.rn.f32.u32 	%f1352, %r238;
	mul.f32 	%f1353, %f153, %f1352;
	fma.rn.f32 	%f194, %f2238, %f1353, %f2790;
	mov.f32 	%f2790, %f194;
$L__BB37_207:
	@%p27 bra 	$L__BB37_209;
	and.b64  	%rd298, %rd757, %rd108;
	popc.b64 	%r239, %rd298;
	cvt.rn.f32.u32 	%f1354, %r239;
	mul.f32 	%f1355, %f153, %f1354;
	fma.rn.f32 	%f196, %f2253, %f1355, %f2355;
	mov.f32 	%f2355, %f196;
$L__BB37_209:
	@%p26 bra 	$L__BB37_211;
	and.b64  	%rd299, %rd741, %rd108;
	popc.b64 	%r240, %rd299;
	cvt.rn.f32.u32 	%f1356, %r240;
	mul.f32 	%f1357, %f153, %f1356;
	fma.rn.f32 	%f198, %f2237, %f1357, %f2790;
	mov.f32 	%f2790, %f198;
$L__BB37_211:
	@%p27 bra 	$L__BB37_213;
	and.b64  	%rd300, %rd756, %rd108;
	popc.b64 	%r241, %rd300;
	cvt.rn.f32.u32 	%f1358, %r241;
	mul.f32 	%f1359, %f153, %f1358;
	fma.rn.f32 	%f200, %f2252, %f1359, %f2355;
	mov.f32 	%f2355, %f200;
$L__BB37_213:
	@%p26 bra 	$L__BB37_215;
	and.b64  	%rd301, %rd740, %rd108;
	popc.b64 	%r242, %rd301;
	cvt.rn.f32.u32 	%f1360, %r242;
	mul.f32 	%f1361, %f153, %f1360;
	fma.rn.f32 	%f202, %f2236, %f1361, %f2790;
	mov.f32 	%f2790, %f202;
$L__BB37_215:
	@%p27 bra 	$L__BB37_217;
	and.b64  	%rd302, %rd755, %rd108;
	popc.b64 	%r243, %rd302;
	cvt.rn.f32.u32 	%f1362, %r243;
	mul.f32 	%f1363, %f153, %f1362;
	fma.rn.f32 	%f204, %f2251, %f1363, %f2355;
	mov.f32 	%f2355, %f204;
$L__BB37_217:
	@%p26 bra 	$L__BB37_219;
	and.b64  	%rd303, %rd739, %rd108;
	popc.b64 	%r244, %rd303;
	cvt.rn.f32.u32 	%f1364, %r244;
	mul.f32 	%f1365, %f153, %f1364;
	fma.rn.f32 	%f206, %f2235, %f1365, %f2790;
	mov.f32 	%f2790, %f206;
$L__BB37_219:
	@%p27 bra 	$L__BB37_221;
	and.b64  	%rd304, %rd754, %rd108;
	popc.b64 	%r245, %rd304;
	cvt.rn.f32.u32 	%f1366, %r245;
	mul.f32 	%f1367, %f153, %f1366;
	fma.rn.f32 	%f208, %f2250, %f1367, %f2355;
	mov.f32 	%f2355, %f208;
$L__BB37_221:
	@%p26 bra 	$L__BB37_223;
	and.b64  	%rd305, %rd738, %rd108;
	popc.b64 	%r246, %rd305;
	cvt.rn.f32.u32 	%f1368, %r246;
	mul.f32 	%f1369, %f153, %f1368;
	fma.rn.f32 	%f210, %f2234, %f1369, %f2790;
	mov.f32 	%f2790, %f210;
$L__BB37_223:
	@%p27 bra 	$L__BB37_225;
	and.b64  	%rd306, %rd753, %rd108;
	popc.b64 	%r247, %rd306;
	cvt.rn.f32.u32 	%f1370, %r247;
	mul.f32 	%f1371, %f153, %f1370;
	fma.rn.f32 	%f212, %f2249, %f1371, %f2355;
	mov.f32 	%f2355, %f212;
$L__BB37_225:
	setp.lt.s32 	%p130, %r88, 3;
	@%p130 bra 	$L__BB37_288;
	setp.ne.s32 	%p131, %r5, 0;
	mov.b32 	%r729, 0;
	@%p131 bra 	$L__BB37_228;
	ld.shared.u32 	%r729, [%r7+8];
$L__BB37_228:
	shfl.sync.idx.b32	%r249|%p133, %r729, 0, 31, -1;
	mov.b32 	%f215, %r249;
	ld.shared.u64 	%rd109, [%r38+512];
	@%p26 bra 	$L__BB37_230;
	and.b64  	%rd307, %rd752, %rd109;
	popc.b64 	%r250, %rd307;
	cvt.rn.f32.u32 	%f1372, %r250;
	mul.f32 	%f1373, %f215, %f1372;
	fma.rn.f32 	%f216, %f2248, %f1373, %f2790;
	mov.f32 	%f2790, %f216;
$L__BB37_230:
	@%p27 bra 	$L__BB37_232;
	and.b64  	%rd308, %rd767, %rd109;
	popc.b64 	%r251, %rd308;
	cvt.rn.f32.u32 	%f1374, %r251;
	mul.f32 	%f1375, %f215, %f1374;
	fma.rn.f32 	%f218, %f2263, %f1375, %f2355;
	mov.f32 	%f2355, %f218;
$L__BB37_232:
	@%p26 bra 	$L__BB37_234;
	and.b64  	%rd309, %rd751, %rd109;
	popc.b64 	%r252, %rd309;
	cvt.rn.f32.u32 	%f1376, %r252;
	mul.f32 	%f1377, %f215, %f1376;
	fma.rn.f32 	%f220, %f2247, %f1377, %f2790;
	mov.f32 	%f2790, %f220;
$L__BB37_234:
	@%p27 bra 	$L__BB37_236;
	and.b64  	%rd310, %rd766, %rd109;
	popc.b64 	%r253, %rd310;
	cvt.rn.f32.u32 	%f1378, %r253;
	mul.f32 	%f1379, %f215, %f1378;
	fma.rn.f32 	%f222, %f2262, %f1379, %f2355;
	mov.f32 	%f2355, %f222;
$L__BB37_236:
	@%p26 bra 	$L__BB37_238;
	and.b64  	%rd311, %rd750, %rd109;
	popc.b64 	%r254, %rd311;
	cvt.rn.f32.u32 	%f1380, %r254;
	mul.f32 	%f1381, %f215, %f1380;
	fma.rn.f32 	%f224, %f2246, %f1381, %f2790;
	mov.f32 	%f2790, %f224;
$L__BB37_238:
	@%p27 bra 	$L__BB37_240;
	and.b64  	%rd312, %rd765, %rd109;
	popc.b64 	%r255, %rd312;
	cvt.rn.f32.u32 	%f1382, %r255;
	mul.f32 	%f1383, %f215, %f1382;
	fma.rn.f32 	%f226, %f2261, %f1383, %f2355;
	mov.f32 	%f2355, %f226;
$L__BB37_240:
	@%p26 bra 	$L__BB37_242;
	and.b64  	%rd313, %rd749, %rd109;
	popc.b64 	%r256, %rd313;
	cvt.rn.f32.u32 	%f1384, %r256;
	mul.f32 	%f1385, %f215, %f1384;
	fma.rn.f32 	%f228, %f2245, %f1385, %f2790;
	mov.f32 	%f2790, %f228;
$L__BB37_242:
	@%p27 bra 	$L__BB37_244;
	and.b64  	%rd314, %rd764, %rd109;
	popc.b64 	%r257, %rd314;
	cvt.rn.f32.u32 	%f1386, %r257;
	mul.f32 	%f1387, %f215, %f1386;
	fma.rn.f32 	%f230, %f2260, %f1387, %f2355;
	mov.f32 	%f2355, %f230;
$L__BB37_244:
	@%p26 bra 	$L__BB37_246;
	and.b64  	%rd315, %rd748, %rd109;
	popc.b64 	%r258, %rd315;
	cvt.rn.f32.u32 	%f1388, %r258;
	mul.f32 	%f1389, %f215, %f1388;
	fma.rn.f32 	%f232, %f2244, %f1389, %f2790;
	mov.f32 	%f2790, %f232;
$L__BB37_246:
	@%p27 bra 	$L__BB37_248;
	and.b64  	%rd316, %rd763, %rd109;
	popc.b64 	%r259, %rd316;
	cvt.rn.f32.u32 	%f1390, %r259;
	mul.f32 	%f1391, %f215, %f1390;
	fma.rn.f32 	%f234, %f2259, %f1391, %f2355;
	mov.f32 	%f2355, %f234;
$L__BB37_248:
	@%p26 bra 	$L__BB37_250;
	and.b64  	%rd317, %rd747, %rd109;
	popc.b64 	%r260, %rd317;
	cvt.rn.f32.u32 	%f1392, %r260;
	mul.f32 	%f1393, %f215, %f1392;
	fma.rn.f32 	%f236, %f2243, %f1393, %f2790;
	mov.f32 	%f2790, %f236;
$L__BB37_250:
	@%p27 bra 	$L__BB37_252;
	and.b64  	%rd318, %rd762, %rd109;
	popc.b64 	%r261, %rd318;
	cvt.rn.f32.u32 	%f1394, %r261;
	mul.f32 	%f1395, %f215, %f1394;
	fma.rn.f32 	%f238, %f2258, %f1395, %f2355;
	mov.f32 	%f2355, %f238;
$L__BB37_252:
	@%p26 bra 	$L__BB37_254;
	and.b64  	%rd319, %rd746, %rd109;
	popc.b64 	%r262, %rd319;
	cvt.rn.f32.u32 	%f1396, %r262;
	mul.f32 	%f1397, %f215, %f1396;
	fma.rn.f32 	%f240, %f2242, %f1397, %f2790;
	mov.f32 	%f2790, %f240;
$L__BB37_254:
	@%p27 bra 	$L__BB37_256;
	and.b64  	%rd320, %rd761, %rd109;
	popc.b64 	%r263, %rd320;
	cvt.rn.f32.u32 	%f1398, %r263;
	mul.f32 	%f1399, %f215, %f1398;
	fma.rn.f32 	%f242, %f2257, %f1399, %f2355;
	mov.f32 	%f2355, %f242;
$L__BB37_256:
	@%p26 bra 	$L__BB37_258;
	and.b64  	%rd321, %rd745, %rd109;
	popc.b64 	%r264, %rd321;
	cvt.rn.f32.u32 	%f1400, %r264;
	mul.f32 	%f1401, %f215, %f1400;
	fma.rn.f32 	%f244, %f2241, %f1401, %f2790;
	mov.f32 	%f2790, %f244;
$L__BB37_258:
	@%p27 bra 	$L__BB37_260;
	and.b64  	%rd322, %rd760, %rd109;
	popc.b64 	%r265, %rd322;
	cvt.rn.f32.u32 	%f1402, %r265;
	mul.f32 	%f1403, %f215, %f1402;
	fma.rn.f32 	%f246, %f2256, %f1403, %f2355;
	mov.f32 	%f2355, %f246;
$L__BB37_260:
	@%p26 bra 	$L__BB37_262;
	and.b64  	%rd323, %rd744, %rd109;
	popc.b64 	%r266, %rd323;
	cvt.rn.f32.u32 	%f1404, %r266;
	mul.f32 	%f1405, %f215, %f1404;
	fma.rn.f32 	%f248, %f2240, %f1405, %f2790;
	mov.f32 	%f2790, %f248;
$L__BB37_262:
	@%p27 bra 	$L__BB37_264;
	and.b64  	%rd324, %rd759, %rd109;
	popc.b64 	%r267, %rd324;
	cvt.rn.f32.u32 	%f1406, %r267;
	mul.f32 	%f1407, %f215, %f1406;
	fma.rn.f32 	%f250, %f2255, %f1407, %f2355;
	mov.f32 	%f2355, %f250;
$L__BB37_264:
	@%p26 bra 	$L__BB37_266;
	and.b64  	%rd325, %rd743, %rd109;
	popc.b64 	%r268, %rd325;
	cvt.rn.f32.u32 	%f1408, %r268;
	mul.f32 	%f1409, %f215, %f1408;
	fma.rn.f32 	%f252, %f2239, %f1409, %f2790;
	mov.f32 	%f2790, %f252;
$L__BB37_266:
	@%p27 bra 	$L__BB37_268;
	and.b64  	%rd326, %rd758, %rd109;
	popc.b64 	%r269, %rd326;
	cvt.rn.f32.u32 	%f1410, %r269;
	mul.f32 	%f1411, %f215, %f1410;
	fma.rn.f32 	%f254, %f2254, %f1411, %f2355;
	mov.f32 	%f2355, %f254;
$L__BB37_268:
	@%p26 bra 	$L__BB37_270;
	and.b64  	%rd327, %rd742, %rd109;
	popc.b64 	%r270, %rd327;
	cvt.rn.f32.u32 	%f1412, %r270;
	mul.f32 	%f1413, %f215, %f1412;
	fma.rn.f32 	%f256, %f2238, %f1413, %f2790;
	mov.f32 	%f2790, %f256;
$L__BB37_270:
	@%p27 bra 	$L__BB37_272;
	and.b64  	%rd328, %rd757, %rd109;
	popc.b64 	%r271, %rd328;
	cvt.rn.f32.u32 	%f1414, %r271;
	mul.f32 	%f1415, %f215, %f1414;
	fma.rn.f32 	%f258, %f2253, %f1415, %f2355;
	mov.f32 	%f2355, %f258;
$L__BB37_272:
	@%p26 bra 	$L__BB37_274;
	and.b64  	%rd329, %rd741, %rd109;
	popc.b64 	%r272, %rd329;
	cvt.rn.f32.u32 	%f1416, %r272;
	mul.f32 	%f1417, %f215, %f1416;
	fma.rn.f32 	%f260, %f2237, %f1417, %f2790;
	mov.f32 	%f2790, %f260;
$L__BB37_274:
	@%p27 bra 	$L__BB37_276;
	and.b64  	%rd330, %rd756, %rd109;
	popc.b64 	%r273, %rd330;
	cvt.rn.f32.u32 	%f1418, %r273;
	mul.f32 	%f1419, %f215, %f1418;
	fma.rn.f32 	%f262, %f2252, %f1419, %f2355;
	mov.f32 	%f2355, %f262;
$L__BB37_276:
	@%p26 bra 	$L__BB37_278;
	and.b64  	%rd331, %rd740, %rd109;
	popc.b64 	%r274, %rd331;
	cvt.rn.f32.u32 	%f1420, %r274;
	mul.f32 	%f1421, %f215, %f1420;
	fma.rn.f32 	%f264, %f2236, %f1421, %f2790;
	mov.f32 	%f2790, %f264;
$L__BB37_278:
	@%p27 bra 	$L__BB37_280;
	and.b64  	%rd332, %rd755, %rd109;
	popc.b64 	%r275, %rd332;
	cvt.rn.f32.u32 	%f1422, %r275;
	mul.f32 	%f1423, %f215, %f1422;
	fma.rn.f32 	%f266, %f2251, %f1423, %f2355;
	mov.f32 	%f2355, %f266;
$L__BB37_280:
	@%p26 bra 	$L__BB37_282;
	and.b64  	%rd333, %rd739, %rd109;
	popc.b64 	%r276, %rd333;
	cvt.rn.f32.u32 	%f1424, %r276;
	mul.f32 	%f1425, %f215, %f1424;
	fma.rn.f32 	%f268, %f2235, %f1425, %f2790;
	mov.f32 	%f2790, %f268;
$L__BB37_282:
	@%p27 bra 	$L__BB37_284;
	and.b64  	%rd334, %rd754, %rd109;
	popc.b64 	%r277, %rd334;
	cvt.rn.f32.u32 	%f1426, %r277;
	mul.f32 	%f1427, %f215, %f1426;
	fma.rn.f32 	%f270, %f2250, %f1427, %f2355;
	mov.f32 	%f2355, %f270;
$L__BB37_284:
	@%p26 bra 	$L__BB37_286;
	and.b64  	%rd335, %rd738, %rd109;
	popc.b64 	%r278, %rd335;
	cvt.rn.f32.u32 	%f1428, %r278;
	mul.f32 	%f1429, %f215, %f1428;
	fma.rn.f32 	%f272, %f2234, %f1429, %f2790;
	mov.f32 	%f2790, %f272;
$L__BB37_286:
	@%p27 bra 	$L__BB37_288;
	and.b64  	%rd336, %rd753, %rd109;
	popc.b64 	%r279, %rd336;
	cvt.rn.f32.u32 	%f1430, %r279;
	mul.f32 	%f1431, %f215, %f1430;
	fma.rn.f32 	%f274, %f2249, %f1431, %f2355;
	mov.f32 	%f2355, %f274;
$L__BB37_288:
	setp.lt.s32 	%p163, %r88, 4;
	@%p163 bra 	$L__BB37_351;
	setp.ne.s32 	%p164, %r5, 0;
	mov.b32 	%r730, 0;
	@%p164 bra 	$L__BB37_291;
	ld.shared.u32 	%r730, [%r7+12];
$L__BB37_291:
	shfl.sync.idx.b32	%r281|%p166, %r730, 0, 31, -1;
	mov.b32 	%f277, %r281;
	ld.shared.u64 	%rd110, [%r38+768];
	@%p26 bra 	$L__BB37_293;
	and.b64  	%rd337, %rd752, %rd110;
	popc.b64 	%r282, %rd337;
	cvt.rn.f32.u32 	%f1432, %r282;
	mul.f32 	%f1433, %f277, %f1432;
	fma.rn.f32 	%f278, %f2248, %f1433, %f2790;
	mov.f32 	%f2790, %f278;
$L__BB37_293:
	@%p27 bra 	$L__BB37_295;
	and.b64  	%rd338, %rd767, %rd110;
	popc.b64 	%r283, %rd338;
	cvt.rn.f32.u32 	%f1434, %r283;
	mul.f32 	%f1435, %f277, %f1434;
	fma.rn.f32 	%f280, %f2263, %f1435, %f2355;
	mov.f32 	%f2355, %f280;
$L__BB37_295:
	@%p26 bra 	$L__BB37_297;
	and.b64  	%rd339, %rd751, %rd110;
	popc.b64 	%r284, %rd339;
	cvt.rn.f32.u32 	%f1436, %r284;
	mul.f32 	%f1437, %f277, %f1436;
	fma.rn.f32 	%f282, %f2247, %f1437, %f2790;
	mov.f32 	%f2790, %f282;
$L__BB37_297:
	@%p27 bra 	$L__BB37_299;
	and.b64  	%rd340, %rd766, %rd110;
	popc.b64 	%r285, %rd340;
	cvt.rn.f32.u32 	%f1438, %r285;
	mul.f32 	%f1439, %f277, %f1438;
	fma.rn.f32 	%f284, %f2262, %f1439, %f2355;
	mov.f32 	%f2355, %f284;
$L__BB37_299:
	@%p26 bra 	$L__BB37_301;
	and.b64  	%rd341, %rd750, %rd110;
	popc.b64 	%r286, %rd341;
	cvt.rn.f32.u32 	%f1440, %r286;
	mul.f32 	%f1441, %f277, %f1440;
	fma.rn.f32 	%f286, %f2246, %f1441, %f2790;
	mov.f32 	%f2790, %f286;
$L__BB37_301:
	@%p27 bra 	$L__BB37_303;
	and.b64  	%rd342, %rd765, %rd110;
	popc.b64 	%r287, %rd342;
	cvt.rn.f32.u32 	%f1442, %r287;
	mul.f32 	%f1443, %f277, %f1442;
	fma.rn.f32 	%f288, %f2261, %f1443, %f2355;
	mov.f32 	%f2355, %f288;
$L__BB37_303:
	@%p26 bra 	$L__BB37_305;
	and.b64  	%rd343, %rd749, %rd110;
	popc.b64 	%r288, %rd343;
	cvt.rn.f32.u32 	%f1444, %r288;
	mul.f32 	%f1445, %f277, %f1444;
	fma.rn.f32 	%f290, %f2245, %f1445, %f2790;
	mov.f32 	%f2790, %f290;
$L__BB37_305:
	@%p27 bra 	$L__BB37_307;
	and.b64  	%rd344, %rd764, %rd110;
	popc.b64 	%r289, %rd344;
	cvt.rn.f32.u32 	%f1446, %r289;
	mul.f32 	%f1447, %f277, %f1446;
	fma.rn.f32 	%f292, %f2260, %f1447, %f2355;
	mov.f32 	%f2355, %f292;
$L__BB37_307:
	@%p26 bra 	$L__BB37_309;
	and.b64  	%rd345, %rd748, %rd110;
	popc.b64 	%r290, %rd345;
	cvt.rn.f32.u32 	%f1448, %r290;
	mul.f32 	%f1449, %f277, %f1448;
	fma.rn.f32 	%f294, %f2244, %f1449, %f2790;
	mov.f32 	%f2790, %f294;
$L__BB37_309:
	@%p27 bra 	$L__BB37_311;
	and.b64  	%rd346, %rd763, %rd110;
	popc.b64 	%r291, %rd346;
	cvt.rn.f32.u32 	%f1450, %r291;
	mul.f32 	%f1451, %f277, %f1450;
	fma.rn.f32 	%f296, %f2259, %f1451, %f2355;
	mov.f32 	%f2355, %f296;
$L__BB37_311:
	@%p26 bra 	$L__BB37_313;
	and.b64  	%rd347, %rd747, %rd110;
	popc.b64 	%r292, %rd347;
	cvt.rn.f32.u32 	%f1452, %r292;
	mul.f32 	%f1453, %f277, %f1452;
	fma.rn.f32 	%f298, %f2243, %f1453, %f2790;
	mov.f32 	%f2790, %f298;
$L__BB37_313:
	@%p27 bra 	$L__BB37_315;
	and.b64  	%rd348, %rd762, %rd110;
	popc.b64 	%r293, %rd348;
	cvt.rn.f32.u32 	%f1454, %r293;
	mul.f32 	%f1455, %f277, %f1454;
	fma.rn.f32 	%f300, %f2258, %f1455, %f2355;
	mov.f32 	%f2355, %f300;
$L__BB37_315:
	@%p26 bra 	$L__BB37_317;
	and.b64  	%rd349, %rd746, %rd110;
	popc.b64 	%r294, %rd349;
	cvt.rn.f32.u32 	%f1456, %r294;
	mul.f32 	%f1457, %f277, %f1456;
	fma.rn.f32 	%f302, %f2242, %f1457, %f2790;
	mov.f32 	%f2790, %f302;
$L__BB37_317:
	@%p27 bra 	$L__BB37_319;
	and.b64  	%rd350, %rd761, %rd110;
	popc.b64 	%r295, %rd350;
	cvt.rn.f32.u32 	%f1458, %r295;
	mul.f32 	%f1459, %f277, %f1458;
	fma.rn.f32 	%f304, %f2257, %f1459, %f2355;
	mov.f32 	%f2355, %f304;
$L__BB37_319:
	@%p26 bra 	$L__BB37_321;
	and.b64  	%rd351, %rd745, %rd110;
	popc.b64 	%r296, %rd351;
	cvt.rn.f32.u32 	%f1460, %r296;
	mul.f32 	%f1461, %f277, %f1460;
	fma.rn.f32 	%f306, %f2241, %f1461, %f2790;
	mov.f32 	%f2790, %f306;
$L__BB37_321:
	@%p27 bra 	$L__BB37_323;
	and.b64  	%rd352, %rd760, %rd110;
	popc.b64 	%r297, %rd352;
	cvt.rn.f32.u32 	%f1462, %r297;
	mul.f32 	%f1463, %f277, %f1462;
	fma.rn.f32 	%f308, %f2256, %f1463, %f2355;
	mov.f32 	%f2355, %f308;
$L__BB37_323:
	@%p26 bra 	$L__BB37_325;
	and.b64  	%rd353, %rd744, %rd110;
	popc.b64 	%r298, %rd353;
	cvt.rn.f32.u32 	%f1464, %r298;
	mul.f32 	%f1465, %f277, %f1464;
	fma.rn.f32 	%f310, %f2240, %f1465, %f2790;
	mov.f32 	%f2790, %f310;
$L__BB37_325:
	@%p27 bra 	$L__BB37_327;
	and.b64  	%rd354, %rd759, %rd110;
	popc.b64 	%r299, %rd354;
	cvt.rn.f32.u32 	%f1466, %r299;
	mul.f32 	%f1467, %f277, %f1466;
	fma.rn.f32 	%f312, %f2255, %f1467, %f2355;
	mov.f32 	%f2355, %f312;
$L__BB37_327:
	@%p26 bra 	$L__BB37_329;
	and.b64  	%rd355, %rd743, %rd110;
	popc.b64 	%r300, %rd355;
	cvt.rn.f32.u32 	%f1468, %r300;
	mul.f32 	%f1469, %f277, %f1468;
	fma.rn.f32 	%f314, %f2239, %f1469, %f2790;
	mov.f32 	%f2790, %f314;
$L__BB37_329:
	@%p27 bra 	$L__BB37_331;
	and.b64  	%rd356, %rd758, %rd110;
	popc.b64 	%r301, %rd356;
	cvt.rn.f32.u32 	%f1470, %r301;
	mul.f32 	%f1471, %f277, %f1470;
	fma.rn.f32 	%f316, %f2254, %f1471, %f2355;
	mov.f32 	%f2355, %f316;
$L__BB37_331:
	@%p26 bra 	$L__BB37_333;
	and.b64  	%rd357, %rd742, %rd110;
	popc.b64 	%r302, %rd357;
	cvt.rn.f32.u32 	%f1472, %r302;
	mul.f32 	%f1473, %f277, %f1472;
	fma.rn.f32 	%f318, %f2238, %f1473, %f2790;
	mov.f32 	%f2790, %f318;
$L__BB37_333:
	@%p27 bra 	$L__BB37_335;
	and.b64  	%rd358, %rd757, %rd110;
	popc.b64 	%r303, %rd358;
	cvt.rn.f32.u32 	%f1474, %r303;
	mul.f32 	%f1475, %f277, %f1474;
	fma.rn.f32 	%f320, %f2253, %f1475, %f2355;
	mov.f32 	%f2355, %f320;
$L__BB37_335:
	@%p26 bra 	$L__BB37_337;
	and.b64  	%rd359, %rd741, %rd110;
	popc.b64 	%r304, %rd359;
	cvt.rn.f32.u32 	%f1476, %r304;
	mul.f32 	%f1477, %f277, %f1476;
	fma.rn.f32 	%f322, %f2237, %f1477, %f2790;
	mov.f32 	%f2790, %f322;
$L__BB37_337:
	@%p27 bra 	$L__BB37_339;
	and.b64  	%rd360, %rd756, %rd110;
	popc.b64 	%r305, %rd360;
	cvt.rn.f32.u32 	%f1478, %r305;
	mul.f32 	%f1479, %f277, %f1478;
	fma.rn.f32 	%f324, %f2252, %f1479, %f2355;
	mov.f32 	%f2355, %f324;
$L__BB37_339:
	@%p26 bra 	$L__BB37_341;
	and.b64  	%rd361, %rd740, %rd110;
	popc.b64 	%r306, %rd361;
	cvt.rn.f32.u32 	%f1480, %r306;
	mul.f32 	%f1481, %f277, %f1480;
	fma.rn.f32 	%f326, %f2236, %f1481, %f2790;
	mov.f32 	%f2790, %f326;
$L__BB37_341:
	@%p27 bra 	$L__BB37_343;
	and.b64  	%rd362, %rd755, %rd110;
	popc.b64 	%r307, %rd362;
	cvt.rn.f32.u32 	%f1482, %r307;
	mul.f32 	%f1483, %f277, %f1482;
	fma.rn.f32 	%f328, %f2251, %f1483, %f2355;
	mov.f32 	%f2355, %f328;
$L__BB37_343:
	@%p26 bra 	$L__BB37_345;
	and.b64  	%rd363, %rd739, %rd110;
	popc.b64 	%r308, %rd363;
	cvt.rn.f32.u32 	%f1484, %r308;
	mul.f32 	%f1485, %f277, %f1484;
	fma.rn.f32 	%f330, %f2235, %f1485, %f2790;
	mov.f32 	%f2790, %f330;
$L__BB37_345:
	@%p27 bra 	$L__BB37_347;
	and.b64  	%rd364, %rd754, %rd110;
	popc.b64 	%r309, %rd364;
	cvt.rn.f32.u32 	%f1486, %r309;
	mul.f32 	%f1487, %f277, %f1486;
	fma.rn.f32 	%f332, %f2250, %f1487, %f2355;
	mov.f32 	%f2355, %f332;
$L__BB37_347:
	@%p26 bra 	$L__BB37_349;
	and.b64  	%rd365, %rd738, %rd110;
	popc.b64 	%r310, %rd365;
	cvt.rn.f32.u32 	%f1488, %r310;
	mul.f32 	%f1489, %f277, %f1488;
	fma.rn.f32 	%f334, %f2234, %f1489, %f2790;
	mov.f32 	%f2790, %f334;
$L__BB37_349:
	@%p27 bra 	$L__BB37_351;
	and.b64  	%rd366, %rd753, %rd110;
	popc.b64 	%r311, %rd366;
	cvt.rn.f32.u32 	%f1490, %r311;
	mul.f32 	%f1491, %f277, %f1490;
	fma.rn.f32 	%f336, %f2249, %f1491, %f2355;
	mov.f32 	%f2355, %f336;
$L__BB37_351:
	setp.lt.s32 	%p196, %r88, 5;
	@%p196 bra 	$L__BB37_414;
	setp.ne.s32 	%p197, %r5, 0;
	mov.b32 	%r731, 0;
	@%p197 bra 	$L__BB37_354;
	ld.shared.u32 	%r731, [%r7+16];
$L__BB37_354:
	shfl.sync.idx.b32	%r313|%p199, %r731, 0, 31, -1;
	mov.b32 	%f339, %r313;
	ld.shared.u64 	%rd111, [%r38+1024];
	@%p26 bra 	$L__BB37_356;
	and.b64  	%rd367, %rd752, %rd111;
	popc.b64 	%r314, %rd367;
	cvt.rn.f32.u32 	%f1492, %r314;
	mul.f32 	%f1493, %f339, %f1492;
	fma.rn.f32 	%f340, %f2248, %f1493, %f2790;
	mov.f32 	%f2790, %f340;
$L__BB37_356:
	@%p27 bra 	$L__BB37_358;
	and.b64  	%rd368, %rd767, %rd111;
	popc.b64 	%r315, %rd368;
	cvt.rn.f32.u32 	%f1494, %r315;
	mul.f32 	%f1495, %f339, %f1494;
	fma.rn.f32 	%f342, %f2263, %f1495, %f2355;
	mov.f32 	%f2355, %f342;
$L__BB37_358:
	@%p26 bra 	$L__BB37_360;
	and.b64  	%rd369, %rd751, %rd111;
	popc.b64 	%r316, %rd369;
	cvt.rn.f32.u32 	%f1496, %r316;
	mul.f32 	%f1497, %f339, %f1496;
	fma.rn.f32 	%f344, %f2247, %f1497, %f2790;
	mov.f32 	%f2790, %f344;
$L__BB37_360:
	@%p27 bra 	$L__BB37_362;
	and.b64  	%rd370, %rd766, %rd111;
	popc.b64 	%r317, %rd370;
	cvt.rn.f32.u32 	%f1498, %r317;
	mul.f32 	%f1499, %f339, %f1498;
	fma.rn.f32 	%f346, %f2262, %f1499, %f2355;
	mov.f32 	%f2355, %f346;
$L__BB37_362:
	@%p26 bra 	$L__BB37_364;
	and.b64  	%rd371, %rd750, %rd111;
	popc.b64 	%r318, %rd371;
	cvt.rn.f32.u32 	%f1500, %r318;
	mul.f32 	%f1501, %f339, %f1500;
	fma.rn.f32 	%f348, %f2246, %f1501, %f2790;
	mov.f32 	%f2790, %f348;
$L__BB37_364:
	@%p27 bra 	$L__BB37_366;
	and.b64  	%rd372, %rd765, %rd111;
	popc.b64 	%r319, %rd372;
	cvt.rn.f32.u32 	%f1502, %r319;
	mul.f32 	%f1503, %f339, %f1502;
	fma.rn.f32 	%f350, %f2261, %f1503, %f2355;
	mov.f32 	%f2355, %f350;
$L__BB37_366:
	@%p26 bra 	$L__BB37_368;
	and.b64  	%rd373, %rd749, %rd111;
	popc.b64 	%r320, %rd373;
	cvt.rn.f32.u32 	%f1504, %r320;
	mul.f32 	%f1505, %f339, %f1504;
	fma.rn.f32 	%f352, %f2245, %f1505, %f2790;
	mov.f32 	%f2790, %f352;
$L__BB37_368:
	@%p27 bra 	$L__BB37_370;
	and.b64  	%rd374, %rd764, %rd111;
	popc.b64 	%r321, %rd374;
	cvt.rn.f32.u32 	%f1506, %r321;
	mul.f32 	%f1507, %f339, %f1506;
	fma.rn.f32 	%f354, %f2260, %f1507, %f2355;
	mov.f32 	%f2355, %f354;
$L__BB37_370:
	@%p26 bra 	$L__BB37_372;
	and.b64  	%rd375, %rd748, %rd111;
	popc.b64 	%r322, %rd375;
	cvt.rn.f32.u32 	%f1508, %r322;
	mul.f32 	%f1509, %f339, %f1508;
	fma.rn.f32 	%f356, %f2244, %f1509, %f2790;
	mov.f32 	%f2790, %f356;
$L__BB37_372:
	@%p27 bra 	$L__BB37_374;
	and.b64  	%rd376, %rd763, %rd111;
	popc.b64 	%r323, %rd376;
	cvt.rn.f32.u32 	%f1510, %r323;
	mul.f32 	%f1511, %f339, %f1510;
	fma.rn.f32 	%f358, %f2259, %f1511, %f2355;
	mov.f32 	%f2355, %f358;
$L__BB37_374:
	@%p26 bra 	$L__BB37_376;
	and.b64  	%rd377, %rd747, %rd111;
	popc.b64 	%r324, %rd377;
	cvt.rn.f32.u32 	%f1512, %r324;
	mul.f32 	%f1513, %f339, %f1512;
	fma.rn.f32 	%f360, %f2243, %f1513, %f2790;
	mov.f32 	%f2790, %f360;
$L__BB37_376:
	@%p27 bra 	$L__BB37_378;
	and.b64  	%rd378, %rd762, %rd111;
	popc.b64 	%r325, %rd378;
	cvt.rn.f32.u32 	%f1514, %r325;
	mul.f32 	%f1515, %f339, %f1514;
	fma.rn.f32 	%f362, %f2258, %f1515, %f2355;
	mov.f32 	%f2355, %f362;
$L__BB37_378:
	@%p26 bra 	$L__BB37_380;
	and.b64  	%rd379, %rd746, %rd111;
	popc.b64 	%r326, %rd379;
	cvt.rn.f32.u32 	%f1516, %r326;
	mul.f32 	%f1517, %f339, %f1516;
	fma.rn.f32 	%f364, %f2242, %f1517, %f2790;
	mov.f32 	%f2790, %f364;
$L__BB37_380:
	@%p27 bra 	$L__BB37_382;
	and.b64  	%rd380, %rd761, %rd111;
	popc.b64 	%r327, %rd380;
	cvt.rn.f32.u32 	%f1518, %r327;
	mul.f32 	%f1519, %f339, %f1518;
	fma.rn.f32 	%f366, %f2257, %f1519, %f2355;
	mov.f32 	%f2355, %f366;
$L__BB37_382:
	@%p26 bra 	$L__BB37_384;
	and.b64  	%rd381, %rd745, %rd111;
	popc.b64 	%r328, %rd381;
	cvt.rn.f32.u32 	%f1520, %r328;
	mul.f32 	%f1521, %f339, %f1520;
	fma.rn.f32 	%f368, %f2241, %f1521, %f2790;
	mov.f32 	%f2790, %f368;
$L__BB37_384:
	@%p27 bra 	$L__BB37_386;
	and.b64  	%rd382, %rd760, %rd111;
	popc.b64 	%r329, %rd382;
	cvt.rn.f32.u32 	%f1522, %r329;
	mul.f32 	%f1523, %f339, %f1522;
	fma.rn.f32 	%f370, %f2256, %f1523, %f2355;
	mov.f32 	%f2355, %f370;
$L__BB37_386:
	@%p26 bra 	$L__BB37_388;
	and.b64  	%rd383, %rd744, %rd111;
	popc.b64 	%r330, %rd383;
	cvt.rn.f32.u32 	%f1524, %r330;
	mul.f32 	%f1525, %f339, %f1524;
	fma.rn.f32 	%f372, %f2240, %f1525, %f2790;
	mov.f32 	%f2790, %f372;
$L__BB37_388:
	@%p27 bra 	$L__BB37_390;
	and.b64  	%rd384, %rd759, %rd111;
	popc.b64 	%r331, %rd384;
	cvt.rn.f32.u32 	%f1526, %r331;
	mul.f32 	%f1527, %f339, %f1526;
	fma.rn.f32 	%f374, %f2255, %f1527, %f2355;
	mov.f32 	%f2355, %f374;
$L__BB37_390:
	@%p26 bra 	$L__BB37_392;
	and.b64  	%rd385, %rd743, %rd111;
	popc.b64 	%r332, %rd385;
	cvt.rn.f32.u32 	%f1528, %r332;
	mul.f32 	%f1529, %f339, %f1528;
	fma.rn.f32 	%f376, %f2239, %f1529, %f2790;
	mov.f32 	%f2790, %f376;
$L__BB37_392:
	@%p27 bra 	$L__BB37_394;
	and.b64  	%rd386, %rd758, %rd111;
	popc.b64 	%r333, %rd386;
	cvt.rn.f32.u32 	%f1530, %r333;
	mul.f32 	%f1531, %f339, %f1530;
	fma.rn.f32 	%f378, %f2254, %f1531, %f2355;
	mov.f32 	%f2355, %f378;
$L__BB37_394:
	@%p26 bra 	$L__BB37_396;
	and.b64  	%rd387, %rd742, %rd111;
	popc.b64 	%r334, %rd387;
	cvt.rn.f32.u32 	%f1532, %r334;
	mul.f32 	%f1533, %f339, %f1532;
	fma.rn.f32 	%f380, %f2238, %f1533, %f2790;
	mov.f32 	%f2790, %f380;
$L__BB37_396:
	@%p27 bra 	$L__BB37_398;
	and.b64  	%rd388, %rd757, %rd111;
	popc.b64 	%r335, %rd388;
	cvt.rn.f32.u32 	%f1534, %r335;
	mul.f32 	%f1535, %f339, %f1534;
	fma.rn.f32 	%f382, %f2253, %f1535, %f2355;
	mov.f32 	%f2355, %f382;
$L__BB37_398:
	@%p26 bra 	$L__BB37_400;
	and.b64  	%rd389, %rd741, %rd111;
	popc.b64 	%r336, %rd389;
	cvt.rn.f32.u32 	%f1536, %r336;
	mul.f32 	%f1537, %f339, %f1536;
	fma.rn.f32 	%f384, %f2237, %f1537, %f2790;
	mov.f32 	%f2790, %f384;
$L__BB37_400:
	@%p27 bra 	$L__BB37_402;
	and.b64  	%rd390, %rd756, %rd111;
	popc.b64 	%r337, %rd390;
	cvt.rn.f32.u32 	%f1538, %r337;
	mul.f32 	%f1539, %f339, %f1538;
	fma.rn.f32 	%f386, %f2252, %f1539, %f2355;
	mov.f32 	%f2355, %f386;
$L__BB37_402:
	@%p26 bra 	$L__BB37_404;
	and.b64  	%rd391, %rd740, %rd111;
	popc.b64 	%r338, %rd391;
	cvt.rn.f32.u32 	%f1540, %r338;
	mul.f32 	%f1541, %f339, %f1540;
	fma.rn.f32 	%f388, %f2236, %f1541, %f2790;
	mov.f32 	%f2790, %f388;
$L__BB37_404:
	@%p27 bra 	$L__BB37_406;
	and.b64  	%rd392, %rd755, %rd111;
	popc.b64 	%r339, %rd392;
	cvt.rn.f32.u32 	%f1542, %r339;
	mul.f32 	%f1543, %f339, %f1542;
	fma.rn.f32 	%f390, %f2251, %f1543, %f2355;
	mov.f32 	%f2355, %f390;
$L__BB37_406:
	@%p26 bra 	$L__BB37_408;
	and.b64  	%rd393, %rd739, %rd111;
	popc.b64 	%r340, %rd393;
	cvt.rn.f32.u32 	%f1544, %r340;
	mul.f32 	%f1545, %f339, %f1544;
	fma.rn.f32 	%f392, %f2235, %f1545, %f2790;
	mov.f32 	%f2790, %f392;
$L__BB37_408:
	@%p27 bra 	$L__BB37_410;
	and.b64  	%rd394, %rd754, %rd111;
	popc.b64 	%r341, %rd394;
	cvt.rn.f32.u32 	%f1546, %r341;
	mul.f32 	%f1547, %f339, %f1546;
	fma.rn.f32 	%f394, %f2250, %f1547, %f2355;
	mov.f32 	%f2355, %f394;
$L__BB37_410:
	@%p26 bra 	$L__BB37_412;
	and.b64  	%rd395, %rd738, %rd111;
	popc.b64 	%r342, %rd395;
	cvt.rn.f32.u32 	%f1548, %r342;
	mul.f32 	%f1549, %f339, %f1548;
	fma.rn.f32 	%f396, %f2234, %f1549, %f2790;
	mov.f32 	%f2790, %f396;
$L__BB37_412:
	@%p27 bra 	$L__BB37_414;
	and.b64  	%rd396, %rd753, %rd111;
	popc.b64 	%r343, %rd396;
	cvt.rn.f32.u32 	%f1550, %r343;
	mul.f32 	%f1551, %f339, %f1550;
	fma.rn.f32 	%f398, %f2249, %f1551, %f2355;
	mov.f32 	%f2355, %f398;
$L__BB37_414:
	setp.lt.s32 	%p229, %r88, 6;
	@%p229 bra 	$L__BB37_477;
	setp.ne.s32 	%p230, %r5, 0;
	mov.b32 	%r732, 0;
	@%p230 bra 	$L__BB37_417;
	ld.shared.u32 	%r732, [%r7+20];
$L__BB37_417:
	shfl.sync.idx.b32	%r345|%p232, %r732, 0, 31, -1;
	mov.b32 	%f401, %r345;
	ld.shared.u64 	%rd112, [%r38+1280];
	@%p26 bra 	$L__BB37_419;
	and.b64  	%rd397, %rd752, %rd112;
	popc.b64 	%r346, %rd397;
	cvt.rn.f32.u32 	%f1552, %r346;
	mul.f32 	%f1553, %f401, %f1552;
	fma.rn.f32 	%f402, %f2248, %f1553, %f2790;
	mov.f32 	%f2790, %f402;
$L__BB37_419:
	@%p27 bra 	$L__BB37_421;
	and.b64  	%rd398, %rd767, %rd112;
	popc.b64 	%r347, %rd398;
	cvt.rn.f32.u32 	%f1554, %r347;
	mul.f32 	%f1555, %f401, %f1554;
	fma.rn.f32 	%f404, %f2263, %f1555, %f2355;
	mov.f32 	%f2355, %f404;
$L__BB37_421:
	@%p26 bra 	$L__BB37_423;
	and.b64  	%rd399, %rd751, %rd112;
	popc.b64 	%r348, %rd399;
	cvt.rn.f32.u32 	%f1556, %r348;
	mul.f32 	%f1557, %f401, %f1556;
	fma.rn.f32 	%f406, %f2247, %f1557, %f2790;
	mov.f32 	%f2790, %f406;
$L__BB37_423:
	@%p27 bra 	$L__BB37_425;
	and.b64  	%rd400, %rd766, %rd112;
	popc.b64 	%r349, %rd400;
	cvt.rn.f32.u32 	%f1558, %r349;
	mul.f32 	%f1559, %f401, %f1558;
	fma.rn.f32 	%f408, %f2262, %f1559, %f2355;
	mov.f32 	%f2355, %f408;
$L__BB37_425:
	@%p26 bra 	$L__BB37_427;
	and.b64  	%rd401, %rd750, %rd112;
	popc.b64 	%r350, %rd401;
	cvt.rn.f32.u32 	%f1560, %r350;
	mul.f32 	%f1561, %f401, %f1560;
	fma.rn.f32 	%f410, %f2246, %f1561, %f2790;
	mov.f32 	%f2790, %f410;
$L__BB37_427:
	@%p27 bra 	$L__BB37_429;
	and.b64  	%rd402, %rd765, %rd112;
	popc.b64 	%r351, %rd402;
	cvt.rn.f32.u32 	%f1562, %r351;
	mul.f32 	%f1563, %f401, %f1562;
	fma.rn.f32 	%f412, %f2261, %f1563, %f2355;
	mov.f32 	%f2355, %f412;
$L__BB37_429:
	@%p26 bra 	$L__BB37_431;
	and.b64  	%rd403, %rd749, %rd112;
	popc.b64 	%r352, %rd403;
	cvt.rn.f32.u32 	%f1564, %r352;
	mul.f32 	%f1565, %f401, %f1564;
	fma.rn.f32 	%f414, %f2245, %f1565, %f2790;
	mov.f32 	%f2790, %f414;
$L__BB37_431:
	@%p27 bra 	$L__BB37_433;
	and.b64  	%rd404, %rd764, %rd112;
	popc.b64 	%r353, %rd404;
	cvt.rn.f32.u32 	%f1566, %r353;
	mul.f32 	%f1567, %f401, %f1566;
	fma.rn.f32 	%f416, %f2260, %f1567, %f2355;
	mov.f32 	%f2355, %f416;
$L__BB37_433:
	@%p26 bra 	$L__BB37_435;
	and.b64  	%rd405, %rd748, %rd112;
	popc.b64 	%r354, %rd405;
	cvt.rn.f32.u32 	%f1568, %r354;
	mul.f32 	%f1569, %f401, %f1568;
	fma.rn.f32 	%f418, %f2244, %f1569, %f2790;
	mov.f32 	%f2790, %f418;
$L__BB37_435:
	@%p27 bra 	$L__BB37_437;
	and.b64  	%rd406, %rd763, %rd112;
	popc.b64 	%r355, %rd406;
	cvt.rn.f32.u32 	%f1570, %r355;
	mul.f32 	%f1571, %f401, %f1570;
	fma.rn.f32 	%f420, %f2259, %f1571, %f2355;
	mov.f32 	%f2355, %f420;
$L__BB37_437:
	@%p26 bra 	$L__BB37_439;
	and.b64  	%rd407, %rd747, %rd112;
	popc.b64 	%r356, %rd407;
	cvt.rn.f32.u32 	%f1572, %r356;
	mul.f32 	%f1573, %f401, %f1572;
	fma.rn.f32 	%f422, %f2243, %f1573, %f2790;
	mov.f32 	%f2790, %f422;
$L__BB37_439:
	@%p27 bra 	$L__BB37_441;
	and.b64  	%rd408, %rd762, %rd112;
	popc.b64 	%r357, %rd408;
	cvt.rn.f32.u32 	%f1574, %r357;
	mul.f32 	%f1575, %f401, %f1574;
	fma.rn.f32 	%f424, %f2258, %f1575, %f2355;
	mov.f32 	%f2355, %f424;
$L__BB37_441:
	@%p26 bra 	$L__BB37_443;
	and.b64  	%rd409, %rd746, %rd112;
	popc.b64 	%r358, %rd409;
	cvt.rn.f32.u32 	%f1576, %r358;
	mul.f32 	%f1577, %f401, %f1576;
	fma.rn.f32 	%f426, %f2242, %f1577, %f2790;
	mov.f32 	%f2790, %f426;
$L__BB37_443:
	@%p27 bra 	$L__BB37_445;
	and.b64  	%rd410, %rd761, %rd112;
	popc.b64 	%r359, %rd410;
	cvt.rn.f32.u32 	%f1578, %r359;
	mul.f32 	%f1579, %f401, %f1578;
	fma.rn.f32 	%f428, %f2257, %f1579, %f2355;
	mov.f32 	%f2355, %f428;
$L__BB37_445:
	@%p26 bra 	$L__BB37_447;
	and.b64  	%rd411, %rd745, %rd112;
	popc.b64 	%r360, %rd411;
	cvt.rn.f32.u32 	%f1580, %r360;
	mul.f32 	%f1581, %f401, %f1580;
	fma.rn.f32 	%f430, %f2241, %f1581, %f2790;
	mov.f32 	%f2790, %f430;
$L__BB37_447:
	@%p27 bra 	$L__BB37_449;
	and.b64  	%rd412, %rd760, %rd112;
	popc.b64 	%r361, %rd412;
	cvt.rn.f32.u32 	%f1582, %r361;
	mul.f32 	%f1583, %f401, %f1582;
	fma.rn.f32 	%f432, %f2256, %f1583, %f2355;
	mov.f32 	%f2355, %f432;
$L__BB37_449:
	@%p26 bra 	$L__BB37_451;
	and.b64  	%rd413, %rd744, %rd112;
	popc.b64 	%r362, %rd413;
	cvt.rn.f32.u32 	%f1584, %r362;
	mul.f32 	%f1585, %f401, %f1584;
	fma.rn.f32 	%f434, %f2240, %f1585, %f2790;
	mov.f32 	%f2790, %f434;
$L__BB37_451:
	@%p27 bra 	$L__BB37_453;
	and.b64  	%rd414, %rd759, %rd112;
	popc.b64 	%r363, %rd414;
	cvt.rn.f32.u32 	%f1586, %r363;
	mul.f32 	%f1587, %f401, %f1586;
	fma.rn.f32 	%f436, %f2255, %f1587, %f2355;
	mov.f32 	%f2355, %f436;
$L__BB37_453:
	@%p26 bra 	$L__BB37_455;
	and.b64  	%rd415, %rd743, %rd112;
	popc.b64 	%r364, %rd415;
	cvt.rn.f32.u32 	%f1588, %r364;
	mul.f32 	%f1589, %f401, %f1588;
	fma.rn.f32 	%f438, %f2239, %f1589, %f2790;
	mov.f32 	%f2790, %f438;
$L__BB37_455:
	@%p27 bra 	$L__BB37_457;
	and.b64  	%rd416, %rd758, %rd112;
	popc.b64 	%r365, %rd416;
	cvt.rn.f32.u32 	%f1590, %r365;
	mul.f32 	%f1591, %f401, %f1590;
	fma.rn.f32 	%f440, %f2254, %f1591, %f2355;
	mov.f32 	%f2355, %f440;
$L__BB37_457:
	@%p26 bra 	$L__BB37_459;
	and.b64  	%rd417, %rd742, %rd112;
	popc.b64 	%r366, %rd417;
	cvt.rn.f32.u32 	%f1592, %r366;
	mul.f32 	%f1593, %f401, %f1592;
	fma.rn.f32 	%f442, %f2238, %f1593, %f2790;
	mov.f32 	%f2790, %f442;
$L__BB37_459:
	@%p27 bra 	$L__BB37_461;
	and.b64  	%rd418, %rd757, %rd112;
	popc.b64 	%r367, %rd418;
	cvt.rn.f32.u32 	%f1594, %r367;
	mul.f32 	%f1595, %f401, %f1594;
	fma.rn.f32 	%f444, %f2253, %f1595, %f2355;
	mov.f32 	%f2355, %f444;
$L__BB37_461:
	@%p26 bra 	$L__BB37_463;
	and.b64  	%rd419, %rd741, %rd112;
	popc.b64 	%r368, %rd419;
	cvt.rn.f32.u32 	%f1596, %r368;
	mul.f32 	%f1597, %f401, %f1596;
	fma.rn.f32 	%f446, %f2237, %f1597, %f2790;
	mov.f32 	%f2790, %f446;
$L__BB37_463:
	@%p27 bra 	$L__BB37_465;
	and.b64  	%rd420, %rd756, %rd112;
	popc.b64 	%r369, %rd420;
	cvt.rn.f32.u32 	%f1598, %r369;
	mul.f32 	%f1599, %f401, %f1598;
	fma.rn.f32 	%f448, %f2252, %f1599, %f2355;
	mov.f32 	%f2355, %f448;
$L__BB37_465:
	@%p26 bra 	$L__BB37_467;
	and.b64  	%rd421, %rd740, %rd112;
	popc.b64 	%r370, %rd421;
	cvt.rn.f32.u32 	%f1600, %r370;
	mul.f32 	%f1601, %f401, %f1600;
	fma.rn.f32 	%f450, %f2236, %f1601, %f2790;
	mov.f32 	%f2790, %f450;
$L__BB37_467:
	@%p27 bra 	$L__BB37_469;
	and.b64  	%rd422, %rd755, %rd112;
	popc.b64 	%r371, %rd422;
	cvt.rn.f32.u32 	%f1602, %r371;
	mul.f32 	%f1603, %f401, %f1602;
	fma.rn.f32 	%f452, %f2251, %f1603, %f2355;
	mov.f32 	%f2355, %f452;
$L__BB37_469:
	@%p26 bra 	$L__BB37_471;
	and.b64  	%rd423, %rd739, %rd112;
	popc.b64 	%r372, %rd423;
	cvt.rn.f32.u32 	%f1604, %r372;
	mul.f32 	%f1605, %f401, %f1604;
	fma.rn.f32 	%f454, %f2235, %f1605, %f2790;
	mov.f32 	%f2790, %f454;
$L__BB37_471:
	@%p27 bra 	$L__BB37_473;
	and.b64  	%rd424, %rd754, %rd112;
	popc.b64 	%r373, %rd424;
	cvt.rn.f32.u32 	%f1606, %r373;
	mul.f32 	%f1607, %f401, %f1606;
	fma.rn.f32 	%f456, %f2250, %f1607, %f2355;
	mov.f32 	%f2355, %f456;
$L__BB37_473:
	@%p26 bra 	$L__BB37_475;
	and.b64  	%rd425, %rd738, %rd112;
	popc.b64 	%r374, %rd425;
	cvt.rn.f32.u32 	%f1608, %r374;
	mul.f32 	%f1609, %f401, %f1608;
	fma.rn.f32 	%f458, %f2234, %f1609, %f2790;
	mov.f32 	%f2790, %f458;
$L__BB37_475:
	@%p27 bra 	$L__BB37_477;
	and.b64  	%rd426, %rd753, %rd112;
	popc.b64 	%r375, %rd426;
	cvt.rn.f32.u32 	%f1610, %r375;
	mul.f32 	%f1611, %f401, %f1610;
	fma.rn.f32 	%f460, %f2249, %f1611, %f2355;
	mov.f32 	%f2355, %f460;
$L__BB37_477:
	setp.lt.s32 	%p262, %r88, 7;
	@%p262 bra 	$L__BB37_540;
	setp.ne.s32 	%p263, %r5, 0;
	mov.b32 	%r733, 0;
	@%p263 bra 	$L__BB37_480;
	ld.shared.u32 	%r733, [%r7+24];
$L__BB37_480:
	shfl.sync.idx.b32	%r377|%p265, %r733, 0, 31, -1;
	mov.b32 	%f463, %r377;
	ld.shared.u64 	%rd113, [%r38+1536];
	@%p26 bra 	$L__BB37_482;
	and.b64  	%rd427, %rd752, %rd113;
	popc.b64 	%r378, %rd427;
	cvt.rn.f32.u32 	%f1612, %r378;
	mul.f32 	%f1613, %f463, %f1612;
	fma.rn.f32 	%f464, %f2248, %f1613, %f2790;
	mov.f32 	%f2790, %f464;
$L__BB37_482:
	@%p27 bra 	$L__BB37_484;
	and.b64  	%rd428, %rd767, %rd113;
	popc.b64 	%r379, %rd428;
	cvt.rn.f32.u32 	%f1614, %r379;
	mul.f32 	%f1615, %f463, %f1614;
	fma.rn.f32 	%f466, %f2263, %f1615, %f2355;
	mov.f32 	%f2355, %f466;
$L__BB37_484:
	@%p26 bra 	$L__BB37_486;
	and.b64  	%rd429, %rd751, %rd113;
	popc.b64 	%r380, %rd429;
	cvt.rn.f32.u32 	%f1616, %r380;
	mul.f32 	%f1617, %f463, %f1616;
	fma.rn.f32 	%f468, %f2247, %f1617, %f2790;
	mov.f32 	%f2790, %f468;
$L__BB37_486:
	@%p27 bra 	$L__BB37_488;
	and.b64  	%rd430, %rd766, %rd113;
	popc.b64 	%r381, %rd430;
	cvt.rn.f32.u32 	%f1618, %r381;
	mul.f32 	%f1619, %f463, %f1618;
	fma.rn.f32 	%f470, %f2262, %f1619, %f2355;
	mov.f32 	%f2355, %f470;
$L__BB37_488:
	@%p26 bra 	$L__BB37_490;
	and.b64  	%rd431, %rd750, %rd113;
	popc.b64 	%r382, %rd431;
	cvt.rn.f32.u32 	%f1620, %r382;
	mul.f32 	%f1621, %f463, %f1620;
	fma.rn.f32 	%f472, %f2246, %f1621, %f2790;
	mov.f32 	%f2790, %f472;
$L__BB37_490:
	@%p27 bra 	$L__BB37_492;
	and.b64  	%rd432, %rd765, %rd113;
	popc.b64 	%r383, %rd432;
	cvt.rn.f32.u32 	%f1622, %r383;
	mul.f32 	%f1623, %f463, %f1622;
	fma.rn.f32 	%f474, %f2261, %f1623, %f2355;
	mov.f32 	%f2355, %f474;
$L__BB37_492:
	@%p26 bra 	$L__BB37_494;
	and.b64  	%rd433, %rd749, %rd113;
	popc.b64 	%r384, %rd433;
	cvt.rn.f32.u32 	%f1624, %r384;
	mul.f32 	%f1625, %f463, %f1624;
	fma.rn.f32 	%f476, %f2245, %f1625, %f2790;
	mov.f32 	%f2790, %f476;
$L__BB37_494:
	@%p27 bra 	$L__BB37_496;
	and.b64  	%rd434, %rd764, %rd113;
	popc.b64 	%r385, %rd434;
	cvt.rn.f32.u32 	%f1626, %r385;
	mul.f32 	%f1627, %f463, %f1626;
	fma.rn.f32 	%f478, %f2260, %f1627, %f2355;
	mov.f32 	%f2355, %f478;
$L__BB37_496:
	@%p26 bra 	$L__BB37_498;
	and.b64  	%rd435, %rd748, %rd113;
	popc.b64 	%r386, %rd435;
	cvt.rn.f32.u32 	%f1628, %r386;
	mul.f32 	%f1629, %f463, %f1628;
	fma.rn.f32 	%f480, %f2244, %f1629, %f2790;
	mov.f32 	%f2790, %f480;
$L__BB37_498:
	@%p27 bra 	$L__BB37_500;
	and.b64  	%rd436, %rd763, %rd113;
	popc.b64 	%r387, %rd436;
	cvt.rn.f32.u32 	%f1630, %r387;
	mul.f32 	%f1631, %f463, %f1630;
	fma.rn.f32 	%f482, %f2259, %f1631, %f2355;
	mov.f32 	%f2355, %f482;
$L__BB37_500:
	@%p26 bra 	$L__BB37_502;
	and.b64  	%rd437, %rd747, %rd113;
	popc.b64 	%r388, %rd437;
	cvt.rn.f32.u32 	%f1632, %r388;
	mul.f32 	%f1633, %f463, %f1632;
	fma.rn.f32 	%f484, %f2243, %f1633, %f2790;
	mov.f32 	%f2790, %f484;
$L__BB37_502:
	@%p27 bra 	$L__BB37_504;
	and.b64  	%rd438, %rd762, %rd113;
	popc.b64 	%r389, %rd438;
	cvt.rn.f32.u32 	%f1634, %r389;
	mul.f32 	%f1635, %f463, %f1634;
	fma.rn.f32 	%f486, %f2258, %f1635, %f2355;
	mov.f32 	%f2355, %f486;
$L__BB37_504:
	@%p26 bra 	$L__BB37_506;
	and.b64  	%rd439, %rd746, %rd113;
	popc.b64 	%r390, %rd439;
	cvt.rn.f32.u32 	%f1636, %r390;
	mul.f32 	%f1637, %f463, %f1636;
	fma.rn.f32 	%f488, %f2242, %f1637, %f2790;
	mov.f32 	%f2790, %f488;
$L__BB37_506:
	@%p27 bra 	$L__BB37_508;
	and.b64  	%rd440, %rd761, %rd113;
	popc.b64 	%r391, %rd440;
	cvt.rn.f32.u32 	%f1638, %r391;
	mul.f32 	%f1639, %f463, %f1638;
	fma.rn.f32 	%f490, %f2257, %f1639, %f2355;
	mov.f32 	%f2355, %f490;
$L__BB37_508:
	@%p26 bra 	$L__BB37_510;
	and.b64  	%rd441, %rd745, %rd113;
	popc.b64 	%r392, %rd441;
	cvt.rn.f32.u32 	%f1640, %r392;
	mul.f32 	%f1641, %f463, %f1640;
	fma.rn.f32 	%f492, %f2241, %f1641, %f2790;
	mov.f32 	%f2790, %f492;
$L__BB37_510:
	@%p27 bra 	$L__BB37_512;
	and.b64  	%rd442, %rd760, %rd113;
	popc.b64 	%r393, %rd442;
	cvt.rn.f32.u32 	%f1642, %r393;
	mul.f32 	%f1643, %f463, %f1642;
	fma.rn.f32 	%f494, %f2256, %f1643, %f2355;
	mov.f32 	%f2355, %f494;
$L__BB37_512:
	@%p26 bra 	$L__BB37_514;
	and.b64  	%rd443, %rd744, %rd113;
	popc.b64 	%r394, %rd443;
	cvt.rn.f32.u32 	%f1644, %r394;
	mul.f32 	%f1645, %f463, %f1644;
	fma.rn.f32 	%f496, %f2240, %f1645, %f2790;
	mov.f32 	%f2790, %f496;
$L__BB37_514:
	@%p27 bra 	$L__BB37_516;
	and.b64  	%rd444, %rd759, %rd113;
	popc.b64 	%r395, %rd444;
	cvt.rn.f32.u32 	%f1646, %r395;
	mul.f32 	%f1647, %f463, %f1646;
	fma.rn.f32 	%f498, %f2255, %f1647, %f2355;
	mov.f32 	%f2355, %f498;
$L__BB37_516:
	@%p26 bra 	$L__BB37_518;
	and.b64  	%rd445, %rd743, %rd113;
	popc.b64 	%r396, %rd445;
	cvt.rn.f32.u32 	%f1648, %r396;
	mul.f32 	%f1649, %f463, %f1648;
	fma.rn.f32 	%f500, %f2239, %f1649, %f2790;
	mov.f32 	%f2790, %f500;
$L__BB37_518:
	@%p27 bra 	$L__BB37_520;
	and.b64  	%rd446, %rd758, %rd113;
	popc.b64 	%r397, %rd446;
	cvt.rn.f32.u32 	%f1650, %r397;
	mul.f32 	%f1651, %f463, %f1650;
	fma.rn.f32 	%f502, %f2254, %f1651, %f2355;
	mov.f32 	%f2355, %f502;
$L__BB37_520:
	@%p26 bra 	$L__BB37_522;
	and.b64  	%rd447, %rd742, %rd113;
	popc.b64 	%r398, %rd447;
	cvt.rn.f32.u32 	%f1652, %r398;
	mul.f32 	%f1653, %f463, %f1652;
	fma.rn.f32 	%f504, %f2238, %f1653, %f2790;
	mov.f32 	%f2790, %f504;
$L__BB37_522:
	@%p27 bra 	$L__BB37_524;
	and.b64  	%rd448, %rd757, %rd113;
	popc.b64 	%r399, %rd448;
	cvt.rn.f32.u32 	%f1654, %r399;
	mul.f32 	%f1655, %f463, %f1654;
	fma.rn.f32 	%f506, %f2253, %f1655, %f2355;
	mov.f32 	%f2355, %f506;
$L__BB37_524:
	@%p26 bra 	$L__BB37_526;
	and.b64  	%rd449, %rd741, %rd113;
	popc.b64 	%r400, %rd449;
	cvt.rn.f32.u32 	%f1656, %r400;
	mul.f32 	%f1657, %f463, %f1656;
	fma.rn.f32 	%f508, %f2237, %f1657, %f2790;
	mov.f32 	%f2790, %f508;
$L__BB37_526:
	@%p27 bra 	$L__BB37_528;
	and.b64  	%rd450, %rd756, %rd113;
	popc.b64 	%r401, %rd450;
	cvt.rn.f32.u32 	%f1658, %r401;
	mul.f32 	%f1659, %f463, %f1658;
	fma.rn.f32 	%f510, %f2252, %f1659, %f2355;
	mov.f32 	%f2355, %f510;
$L__BB37_528:
	@%p26 bra 	$L__BB37_530;
	and.b64  	%rd451, %rd740, %rd113;
	popc.b64 	%r402, %rd451;
	cvt.rn.f32.u32 	%f1660, %r402;
	mul.f32 	%f1661, %f463, %f1660;
	fma.rn.f32 	%f512, %f2236, %f1661, %f2790;
	mov.f32 	%f2790, %f512;
$L__BB37_530:
	@%p27 bra 	$L__BB37_532;
	and.b64  	%rd452, %rd755, %rd113;
	popc.b64 	%r403, %rd452;
	cvt.rn.f32.u32 	%f1662, %r403;
	mul.f32 	%f1663, %f463, %f1662;
	fma.rn.f32 	%f514, %f2251, %f1663, %f2355;
	mov.f32 	%f2355, %f514;
$L__BB37_532:
	@%p26 bra 	$L__BB37_534;
	and.b64  	%rd453, %rd739, %rd113;
	popc.b64 	%r404, %rd453;
	cvt.rn.f32.u32 	%f1664, %r404;
	mul.f32 	%f1665, %f463, %f1664;
	fma.rn.f32 	%f516, %f2235, %f1665, %f2790;
	mov.f32 	%f2790, %f516;
$L__BB37_534:
	@%p27 bra 	$L__BB37_536;
	and.b64  	%rd454, %rd754, %rd113;
	popc.b64 	%r405, %rd454;
	cvt.rn.f32.u32 	%f1666, %r405;
	mul.f32 	%f1667, %f463, %f1666;
	fma.rn.f32 	%f518, %f2250, %f1667, %f2355;
	mov.f32 	%f2355, %f518;
$L__BB37_536:
	@%p26 bra 	$L__BB37_538;
	and.b64  	%rd455, %rd738, %rd113;
	popc.b64 	%r406, %rd455;
	cvt.rn.f32.u32 	%f1668, %r406;
	mul.f32 	%f1669, %f463, %f1668;
	fma.rn.f32 	%f520, %f2234, %f1669, %f2790;
	mov.f32 	%f2790, %f520;
$L__BB37_538:
	@%p27 bra 	$L__BB37_540;
	and.b64  	%rd456, %rd753, %rd113;
	popc.b64 	%r407, %rd456;
	cvt.rn.f32.u32 	%f1670, %r407;
	mul.f32 	%f1671, %f463, %f1670;
	fma.rn.f32 	%f522, %f2249, %f1671, %f2355;
	mov.f32 	%f2355, %f522;
$L__BB37_540:
	setp.lt.s32 	%p295, %r88, 8;
	@%p295 bra 	$L__BB37_603;
	setp.ne.s32 	%p296, %r5, 0;
	mov.b32 	%r734, 0;
	@%p296 bra 	$L__BB37_543;
	ld.shared.u32 	%r734, [%r7+28];
$L__BB37_543:
	shfl.sync.idx.b32	%r409|%p298, %r734, 0, 31, -1;
	mov.b32 	%f525, %r409;
	ld.shared.u64 	%rd114, [%r38+1792];
	@%p26 bra 	$L__BB37_545;
	and.b64  	%rd457, %rd752, %rd114;
	popc.b64 	%r410, %rd457;
	cvt.rn.f32.u32 	%f1672, %r410;
	mul.f32 	%f1673, %f525, %f1672;
	fma.rn.f32 	%f526, %f2248, %f1673, %f2790;
	mov.f32 	%f2790, %f526;
$L__BB37_545:
	@%p27 bra 	$L__BB37_547;
	and.b64  	%rd458, %rd767, %rd114;
	popc.b64 	%r411, %rd458;
	cvt.rn.f32.u32 	%f1674, %r411;
	mul.f32 	%f1675, %f525, %f1674;
	fma.rn.f32 	%f528, %f2263, %f1675, %f2355;
	mov.f32 	%f2355, %f528;
$L__BB37_547:
	@%p26 bra 	$L__BB37_549;
	and.b64  	%rd459, %rd751, %rd114;
	popc.b64 	%r412, %rd459;
	cvt.rn.f32.u32 	%f1676, %r412;
	mul.f32 	%f1677, %f525, %f1676;
	fma.rn.f32 	%f530, %f2247, %f1677, %f2790;
	mov.f32 	%f2790, %f530;
$L__BB37_549:
	@%p27 bra 	$L__BB37_551;
	and.b64  	%rd460, %rd766, %rd114;
	popc.b64 	%r413, %rd460;
	cvt.rn.f32.u32 	%f1678, %r413;
	mul.f32 	%f1679, %f525, %f1678;
	fma.rn.f32 	%f532, %f2262, %f1679, %f2355;
	mov.f32 	%f2355, %f532;
$L__BB37_551:
	@%p26 bra 	$L__BB37_553;
	and.b64  	%rd461, %rd750, %rd114;
	popc.b64 	%r414, %rd461;
	cvt.rn.f32.u32 	%f1680, %r414;
	mul.f32 	%f1681, %f525, %f1680;
	fma.rn.f32 	%f534, %f2246, %f1681, %f2790;
	mov.f32 	%f2790, %f534;
$L__BB37_553:
	@%p27 bra 	$L__BB37_555;
	and.b64  	%rd462, %rd765, %rd114;
	popc.b64 	%r415, %rd462;
	cvt.rn.f32.u32 	%f1682, %r415;
	mul.f32 	%f1683, %f525, %f1682;
	fma.rn.f32 	%f536, %f2261, %f1683, %f2355;
	mov.f32 	%f2355, %f536;
$L__BB37_555:
	@%p26 bra 	$L__BB37_557;
	and.b64  	%rd463, %rd749, %rd114;
	popc.b64 	%r416, %rd463;
	cvt.rn.f32.u32 	%f1684, %r416;
	mul.f32 	%f1685, %f525, %f1684;
	fma.rn.f32 	%f538, %f2245, %f1685, %f2790;
	mov.f32 	%f2790, %f538;
$L__BB37_557:
	@%p27 bra 	$L__BB37_559;
	and.b64  	%rd464, %rd764, %rd114;
	popc.b64 	%r417, %rd464;
	cvt.rn.f32.u32 	%f1686, %r417;
	mul.f32 	%f1687, %f525, %f1686;
	fma.rn.f32 	%f540, %f2260, %f1687, %f2355;
	mov.f32 	%f2355, %f540;
$L__BB37_559:
	@%p26 bra 	$L__BB37_561;
	and.b64  	%rd465, %rd748, %rd114;
	popc.b64 	%r418, %rd465;
	cvt.rn.f32.u32 	%f1688, %r418;
	mul.f32 	%f1689, %f525, %f1688;
	fma.rn.f32 	%f542, %f2244, %f1689, %f2790;
	mov.f32 	%f2790, %f542;
$L__BB37_561:
	@%p27 bra 	$L__BB37_563;
	and.b64  	%rd466, %rd763, %rd114;
	popc.b64 	%r419, %rd466;
	cvt.rn.f32.u32 	%f1690, %r419;
	mul.f32 	%f1691, %f525, %f1690;
	fma.rn.f32 	%f544, %f2259, %f1691, %f2355;
	mov.f32 	%f2355, %f544;
$L__BB37_563:
	@%p26 bra 	$L__BB37_565;
	and.b64  	%rd467, %rd747, %rd114;
	popc.b64 	%r420, %rd467;
	cvt.rn.f32.u32 	%f1692, %r420;
	mul.f32 	%f1693, %f525, %f1692;
	fma.rn.f32 	%f546, %f2243, %f1693, %f2790;
	mov.f32 	%f2790, %f546;
$L__BB37_565:
	@%p27 bra 	$L__BB37_567;
	and.b64  	%rd468, %rd762, %rd114;
	popc.b64 	%r421, %rd468;
	cvt.rn.f32.u32 	%f1694, %r421;
	mul.f32 	%f1695, %f525, %f1694;
	fma.rn.f32 	%f548, %f2258, %f1695, %f2355;
	mov.f32 	%f2355, %f548;
$L__BB37_567:
	@%p26 bra 	$L__BB37_569;
	and.b64  	%rd469, %rd746, %rd114;
	popc.b64 	%r422, %rd469;
	cvt.rn.f32.u32 	%f1696, %r422;
	mul.f32 	%f1697, %f525, %f1696;
	fma.rn.f32 	%f550, %f2242, %f1697, %f2790;
	mov.f32 	%f2790, %f550;
$L__BB37_569:
	@%p27 bra 	$L__BB37_571;
	and.b64  	%rd470, %rd761, %rd114;
	popc.b64 	%r423, %rd470;
	cvt.rn.f32.u32 	%f1698, %r423;
	mul.f32 	%f1699, %f525, %f1698;
	fma.rn.f32 	%f552, %f2257, %f1699, %f2355;
	mov.f32 	%f2355, %f552;
$L__BB37_571:
	@%p26 bra 	$L__BB37_573;
	and.b64  	%rd471, %rd745, %rd114;
	popc.b64 	%r424, %rd471;
	cvt.rn.f32.u32 	%f1700, %r424;
	mul.f32 	%f1701, %f525, %f1700;
	fma.rn.f32 	%f554, %f2241, %f1701, %f2790;
	mov.f32 	%f2790, %f554;
$L__BB37_573:
	@%p27 bra 	$L__BB37_575;
	and.b64  	%rd472, %rd760, %rd114;
	popc.b64 	%r425, %rd472;
	cvt.rn.f32.u32 	%f1702, %r425;
	mul.f32 	%f1703, %f525, %f1702;
	fma.rn.f32 	%f556, %f2256, %f1703, %f2355;
	mov.f32 	%f2355, %f556;
$L__BB37_575:
	@%p26 bra 	$L__BB37_577;
	and.b64  	%rd473, %rd744, %rd114;
	popc.b64 	%r426, %rd473;
	cvt.rn.f32.u32 	%f1704, %r426;
	mul.f32 	%f1705, %f525, %f1704;
	fma.rn.f32 	%f558, %f2240, %f1705, %f2790;
	mov.f32 	%f2790, %f558;
$L__BB37_577:
	@%p27 bra 	$L__BB37_579;
	and.b64  	%rd474, %rd759, %rd114;
	popc.b64 	%r427, %rd474;
	cvt.rn.f32.u32 	%f1706, %r427;
	mul.f32 	%f1707, %f525, %f1706;
	fma.rn.f32 	%f560, %f2255, %f1707, %f2355;
	mov.f32 	%f2355, %f560;
$L__BB37_579:
	@%p26 bra 	$L__BB37_581;
	and.b64  	%rd475, %rd743, %rd114;
	popc.b64 	%r428, %rd475;
	cvt.rn.f32.u32 	%f1708, %r428;
	mul.f32 	%f1709, %f525, %f1708;
	fma.rn.f32 	%f562, %f2239, %f1709, %f2790;
	mov.f32 	%f2790, %f562;
$L__BB37_581:
	@%p27 bra 	$L__BB37_583;
	and.b64  	%rd476, %rd758, %rd114;
	popc.b64 	%r429, %rd476;
	cvt.rn.f32.u32 	%f1710, %r429;
	mul.f32 	%f1711, %f525, %f1710;
	fma.rn.f32 	%f564, %f2254, %f1711, %f2355;
	mov.f32 	%f2355, %f564;
$L__BB37_583:
	@%p26 bra 	$L__BB37_585;
	and.b64  	%rd477, %rd742, %rd114;
	popc.b64 	%r430, %rd477;
	cvt.rn.f32.u32 	%f1712, %r430;
	mul.f32 	%f1713, %f525, %f1712;
	fma.rn.f32 	%f566, %f2238, %f1713, %f2790;
	mov.f32 	%f2790, %f566;
$L__BB37_585:
	@%p27 bra 	$L__BB37_587;
	and.b64  	%rd478, %rd757, %rd114;
	popc.b64 	%r431, %rd478;
	cvt.rn.f32.u32 	%f1714, %r431;
	mul.f32 	%f1715, %f525, %f1714;
	fma.rn.f32 	%f568, %f2253, %f1715, %f2355;
	mov.f32 	%f2355, %f568;
$L__BB37_587:
	@%p26 bra 	$L__BB37_589;
	and.b64  	%rd479, %rd741, %rd114;
	popc.b64 	%r432, %rd479;
	cvt.rn.f32.u32 	%f1716, %r432;
	mul.f32 	%f1717, %f525, %f1716;
	fma.rn.f32 	%f570, %f2237, %f1717, %f2790;
	mov.f32 	%f2790, %f570;
$L__BB37_589:
	@%p27 bra 	$L__BB37_591;
	and.b64  	%rd480, %rd756, %rd114;
	popc.b64 	%r433, %rd480;
	cvt.rn.f32.u32 	%f1718, %r433;
	mul.f32 	%f1719, %f525, %f1718;
	fma.rn.f32 	%f572, %f2252, %f1719, %f2355;
	mov.f32 	%f2355, %f572;
$L__BB37_591:
	@%p26 bra 	$L__BB37_593;
	and.b64  	%rd481, %rd740, %rd114;
	popc.b64 	%r434, %rd481;
	cvt.rn.f32.u32 	%f1720, %r434;
	mul.f32 	%f1721, %f525, %f1720;
	fma.rn.f32 	%f574, %f2236, %f1721, %f2790;
	mov.f32 	%f2790, %f574;
$L__BB37_593:
	@%p27 bra 	$L__BB37_595;
	and.b64  	%rd482, %rd755, %rd114;
	popc.b64 	%r435, %rd482;
	cvt.rn.f32.u32 	%f1722, %r435;
	mul.f32 	%f1723, %f525, %f1722;
	fma.rn.f32 	%f576, %f2251, %f1723, %f2355;
	mov.f32 	%f2355, %f576;
$L__BB37_595:
	@%p26 bra 	$L__BB37_597;
	and.b64  	%rd483, %rd739, %rd114;
	popc.b64 	%r436, %rd483;
	cvt.rn.f32.u32 	%f1724, %r436;
	mul.f32 	%f1725, %f525, %f1724;
	fma.rn.f32 	%f578, %f2235, %f1725, %f2790;
	mov.f32 	%f2790, %f578;
$L__BB37_597:
	@%p27 bra 	$L__BB37_599;
	and.b64  	%rd484, %rd754, %rd114;
	popc.b64 	%r437, %rd484;
	cvt.rn.f32.u32 	%f1726, %r437;
	mul.f32 	%f1727, %f525, %f1726;
	fma.rn.f32 	%f580, %f2250, %f1727, %f2355;
	mov.f32 	%f2355, %f580;
$L__BB37_599:
	@%p26 bra 	$L__BB37_601;
	and.b64  	%rd485, %rd738, %rd114;
	popc.b64 	%r438, %rd485;
	cvt.rn.f32.u32 	%f1728, %r438;
	mul.f32 	%f1729, %f525, %f1728;
	fma.rn.f32 	%f582, %f2234, %f1729, %f2790;
	mov.f32 	%f2790, %f582;
$L__BB37_601:
	@%p27 bra 	$L__BB37_603;
	and.b64  	%rd486, %rd753, %rd114;
	popc.b64 	%r439, %rd486;
	cvt.rn.f32.u32 	%f1730, %r439;
	mul.f32 	%f1731, %f525, %f1730;
	fma.rn.f32 	%f584, %f2249, %f1731, %f2355;
	mov.f32 	%f2355, %f584;
$L__BB37_603:
	setp.lt.s32 	%p328, %r88, 9;
	@%p328 bra 	$L__BB37_666;
	setp.ne.s32 	%p329, %r5, 0;
	mov.b32 	%r735, 0;
	@%p329 bra 	$L__BB37_606;
	ld.shared.u32 	%r735, [%r7+32];
$L__BB37_606:
	shfl.sync.idx.b32	%r441|%p331, %r735, 0, 31, -1;
	mov.b32 	%f587, %r441;
	ld.shared.u64 	%rd115, [%r38+2048];
	@%p26 bra 	$L__BB37_608;
	and.b64  	%rd487, %rd752, %rd115;
	popc.b64 	%r442, %rd487;
	cvt.rn.f32.u32 	%f1732, %r442;
	mul.f32 	%f1733, %f587, %f1732;
	fma.rn.f32 	%f588, %f2248, %f1733, %f2790;
	mov.f32 	%f2790, %f588;
$L__BB37_608:
	@%p27 bra 	$L__BB37_610;
	and.b64  	%rd488, %rd767, %rd115;
	popc.b64 	%r443, %rd488;
	cvt.rn.f32.u32 	%f1734, %r443;
	mul.f32 	%f1735, %f587, %f1734;
	fma.rn.f32 	%f590, %f2263, %f1735, %f2355;
	mov.f32 	%f2355, %f590;
$L__BB37_610:
	@%p26 bra 	$L__BB37_612;
	and.b64  	%rd489, %rd751, %rd115;
	popc.b64 	%r444, %rd489;
	cvt.rn.f32.u32 	%f1736, %r444;
	mul.f32 	%f1737, %f587, %f1736;
	fma.rn.f32 	%f592, %f2247, %f1737, %f2790;
	mov.f32 	%f2790, %f592;
$L__BB37_612:
	@%p27 bra 	$L__BB37_614;
	and.b64  	%rd490, %rd766, %rd115;
	popc.b64 	%r445, %rd490;
	cvt.rn.f32.u32 	%f1738, %r445;
	mul.f32 	%f1739, %f587, %f1738;
	fma.rn.f32 	%f594, %f2262, %f1739, %f2355;
	mov.f32 	%f2355, %f594;
$L__BB37_614:
	@%p26 bra 	$L__BB37_616;
	and.b64  	%rd491, %rd750, %rd115;
	popc.b64 	%r446, %rd491;
	cvt.rn.f32.u32 	%f1740, %r446;
	mul.f32 	%f1741, %f587, %f1740;
	fma.rn.f32 	%f596, %f2246, %f1741, %f2790;
	mov.f32 	%f2790, %f596;
$L__BB37_616:
	@%p27 bra 	$L__BB37_618;
	and.b64  	%rd492, %rd765, %rd115;
	popc.b64 	%r447, %rd492;
	cvt.rn.f32.u32 	%f1742, %r447;
	mul.f32 	%f1743, %f587, %f1742;
	fma.rn.f32 	%f598, %f2261, %f1743, %f2355;
	mov.f32 	%f2355, %f598;
$L__BB37_618:
	@%p26 bra 	$L__BB37_620;
	and.b64  	%rd493, %rd749, %rd115;
	popc.b64 	%r448, %rd493;
	cvt.rn.f32.u32 	%f1744, %r448;
	mul.f32 	%f1745, %f587, %f1744;
	fma.rn.f32 	%f600, %f2245, %f1745, %f2790;
	mov.f32 	%f2790, %f600;
$L__BB37_620:
	@%p27 bra 	$L__BB37_622;
	and.b64  	%rd494, %rd764, %rd115;
	popc.b64 	%r449, %rd494;
	cvt.rn.f32.u32 	%f1746, %r449;
	mul.f32 	%f1747, %f587, %f1746;
	fma.rn.f32 	%f602, %f2260, %f1747, %f2355;
	mov.f32 	%f2355, %f602;
$L__BB37_622:
	@%p26 bra 	$L__BB37_624;
	and.b64  	%rd495, %rd748, %rd115;
	popc.b64 	%r450, %rd495;
	cvt.rn.f32.u32 	%f1748, %r450;
	mul.f32 	%f1749, %f587, %f1748;
	fma.rn.f32 	%f604, %f2244, %f1749, %f2790;
	mov.f32 	%f2790, %f604;
$L__BB37_624:
	@%p27 bra 	$L__BB37_626;
	and.b64  	%rd496, %rd763, %rd115;
	popc.b64 	%r451, %rd496;
	cvt.rn.f32.u32 	%f1750, %r451;
	mul.f32 	%f1751, %f587, %f1750;
	fma.rn.f32 	%f606, %f2259, %f1751, %f2355;
	mov.f32 	%f2355, %f606;
$L__BB37_626:
	@%p26 bra 	$L__BB37_628;
	and.b64  	%rd497, %rd747, %rd115;
	popc.b64 	%r452, %rd497;
	cvt.rn.f32.u32 	%f1752, %r452;
	mul.f32 	%f1753, %f587, %f1752;
	fma.rn.f32 	%f608, %f2243, %f1753, %f2790;
	mov.f32 	%f2790, %f608;
$L__BB37_628:
	@%p27 bra 	$L__BB37_630;
	and.b64  	%rd498, %rd762, %rd115;
	popc.b64 	%r453, %rd498;
	cvt.rn.f32.u32 	%f1754, %r453;
	mul.f32 	%f1755, %f587, %f1754;
	fma.rn.f32 	%f610, %f2258, %f1755, %f2355;
	mov.f32 	%f2355, %f610;
$L__BB37_630:
	@%p26 bra 	$L__BB37_632;
	and.b64  	%rd499, %rd746, %rd115;
	popc.b64 	%r454, %rd499;
	cvt.rn.f32.u32 	%f1756, %r454;
	mul.f32 	%f1757, %f587, %f1756;
	fma.rn.f32 	%f612, %f2242, %f1757, %f2790;
	mov.f32 	%f2790, %f612;
$L__BB37_632:
	@%p27 bra 	$L__BB37_634;
	and.b64  	%rd500, %rd761, %rd115;
	popc.b64 	%r455, %rd500;
	cvt.rn.f32.u32 	%f1758, %r455;
	mul.f32 	%f1759, %f587, %f1758;
	fma.rn.f32 	%f614, %f2257, %f1759, %f2355;
	mov.f32 	%f2355, %f614;
$L__BB37_634:
	@%p26 bra 	$L__BB37_636;
	and.b64  	%rd501, %rd745, %rd115;
	popc.b64 	%r456, %rd501;
	cvt.rn.f32.u32 	%f1760, %r456;
	mul.f32 	%f1761, %f587, %f1760;
	fma.rn.f32 	%f616, %f2241, %f1761, %f2790;
	mov.f32 	%f2790, %f616;
$L__BB37_636:
	@%p27 bra 	$L__BB37_638;
	and.b64  	%rd502, %rd760, %rd115;
	popc.b64 	%r457, %rd502;
	cvt.rn.f32.u32 	%f1762, %r457;
	mul.f32 	%f1763, %f587, %f1762;
	fma.rn.f32 	%f618, %f2256, %f1763, %f2355;
	mov.f32 	%f2355, %f618;
$L__BB37_638:
	@%p26 bra 	$L__BB37_640;
	and.b64  	%rd503, %rd744, %rd115;
	popc.b64 	%r458, %rd503;
	cvt.rn.f32.u32 	%f1764, %r458;
	mul.f32 	%f1765, %f587, %f1764;
	fma.rn.f32 	%f620, %f2240, %f1765, %f2790;
	mov.f32 	%f2790, %f620;
$L__BB37_640:
	@%p27 bra 	$L__BB37_642;
	and.b64  	%rd504, %rd759, %rd115;
	popc.b64 	%r459, %rd504;
	cvt.rn.f32.u32 	%f1766, %r459;
	mul.f32 	%f1767, %f587, %f1766;
	fma.rn.f32 	%f622, %f2255, %f1767, %f2355;
	mov.f32 	%f2355, %f622;
$L__BB37_642:
	@%p26 bra 	$L__BB37_644;
	and.b64  	%rd505, %rd743, %rd115;
	popc.b64 	%r460, %rd505;
	cvt.rn.f32.u32 	%f1768, %r460;
	mul.f32 	%f1769, %f587, %f1768;
	fma.rn.f32 	%f624, %f2239, %f1769, %f2790;
	mov.f32 	%f2790, %f624;
$L__BB37_644:
	@%p27 bra 	$L__BB37_646;
	and.b64  	%rd506, %rd758, %rd115;
	popc.b64 	%r461, %rd506;
	cvt.rn.f32.u32 	%f1770, %r461;
	mul.f32 	%f1771, %f587, %f1770;
	fma.rn.f32 	%f626, %f2254, %f1771, %f2355;
	mov.f32 	%f2355, %f626;
$L__BB37_646:
	@%p26 bra 	$L__BB37_648;
	and.b64  	%rd507, %rd742, %rd115;
	popc.b64 	%r462, %rd507;
	cvt.rn.f32.u32 	%f1772, %r462;
	mul.f32 	%f1773, %f587, %f1772;
	fma.rn.f32 	%f628, %f2238, %f1773, %f2790;
	mov.f32 	%f2790, %f628;
$L__BB37_648:
	@%p27 bra 	$L__BB37_650;
	and.b64  	%rd508, %rd757, %rd115;
	popc.b64 	%r463, %rd508;
	cvt.rn.f32.u32 	%f1774, %r463;
	mul.f32 	%f1775, %f587, %f1774;
	fma.rn.f32 	%f630, %f2253, %f1775, %f2355;
	mov.f32 	%f2355, %f630;
$L__BB37_650:
	@%p26 bra 	$L__BB37_652;
	and.b64  	%rd509, %rd741, %rd115;
	popc.b64 	%r464, %rd509;
	cvt.rn.f32.u32 	%f1776, %r464;
	mul.f32 	%f1777, %f587, %f1776;
	fma.rn.f32 	%f632, %f2237, %f1777, %f2790;
	mov.f32 	%f2790, %f632;
$L__BB37_652:
	@%p27 bra 	$L__BB37_654;
	and.b64  	%rd510, %rd756, %rd115;
	popc.b64 	%r465, %rd510;
	cvt.rn.f32.u32 	%f1778, %r465;
	mul.f32 	%f1779, %f587, %f1778;
	fma.rn.f32 	%f634, %f2252, %f1779, %f2355;
	mov.f32 	%f2355, %f634;
$L__BB37_654:
	@%p26 bra 	$L__BB37_656;
	and.b64  	%rd511, %rd740, %rd115;
	popc.b64 	%r466, %rd511;
	cvt.rn.f32.u32 	%f1780, %r466;
	mul.f32 	%f1781, %f587, %f1780;
	fma.rn.f32 	%f636, %f2236, %f1781, %f2790;
	mov.f32 	%f2790, %f636;
$L__BB37_656:
	@%p27 bra 	$L__BB37_658;
	and.b64  	%rd512, %rd755, %rd115;
	popc.b64 	%r467, %rd512;
	cvt.rn.f32.u32 	%f1782, %r467;
	mul.f32 	%f1783, %f587, %f1782;
	fma.rn.f32 	%f638, %f2251, %f1783, %f2355;
	mov.f32 	%f2355, %f638;
$L__BB37_658:
	@%p26 bra 	$L__BB37_660;
	and.b64  	%rd513, %rd739, %rd115;
	popc.b64 	%r468, %rd513;
	cvt.rn.f32.u32 	%f1784, %r468;
	mul.f32 	%f1785, %f587, %f1784;
	fma.rn.f32 	%f640, %f2235, %f1785, %f2790;
	mov.f32 	%f2790, %f640;
$L__BB37_660:
	@%p27 bra 	$L__BB37_662;
	and.b64  	%rd514, %rd754, %rd115;
	popc.b64 	%r469, %rd514;
	cvt.rn.f32.u32 	%f1786, %r469;
	mul.f32 	%f1787, %f587, %f1786;
	fma.rn.f32 	%f642, %f2250, %f1787, %f2355;
	mov.f32 	%f2355, %f642;
$L__BB37_662:
	@%p26 bra 	$L__BB37_664;
	and.b64  	%rd515, %rd738, %rd115;
	popc.b64 	%r470, %rd515;
	cvt.rn.f32.u32 	%f1788, %r470;
	mul.f32 	%f1789, %f587, %f1788;
	fma.rn.f32 	%f644, %f2234, %f1789, %f2790;
	mov.f32 	%f2790, %f644;
$L__BB37_664:
	@%p27 bra 	$L__BB37_666;
	and.b64  	%rd516, %rd753, %rd115;
	popc.b64 	%r471, %rd516;
	cvt.rn.f32.u32 	%f1790, %r471;
	mul.f32 	%f1791, %f587, %f1790;
	fma.rn.f32 	%f646, %f2249, %f1791, %f2355;
	mov.f32 	%f2355, %f646;
$L__BB37_666:
	setp.lt.s32 	%p361, %r88, 10;
	@%p361 bra 	$L__BB37_729;
	setp.ne.s32 	%p362, %r5, 0;
	mov.b32 	%r736, 0;
	@%p362 bra 	$L__BB37_669;
	ld.shared.u32 	%r736, [%r7+36];
$L__BB37_669:
	shfl.sync.idx.b32	%r473|%p364, %r736, 0, 31, -1;
	mov.b32 	%f649, %r473;
	ld.shared.u64 	%rd116, [%r38+2304];
	@%p26 bra 	$L__BB37_671;
	and.b64  	%rd517, %rd752, %rd116;
	popc.b64 	%r474, %rd517;
	cvt.rn.f32.u32 	%f1792, %r474;
	mul.f32 	%f1793, %f649, %f1792;
	fma.rn.f32 	%f650, %f2248, %f1793, %f2790;
	mov.f32 	%f2790, %f650;
$L__BB37_671:
	@%p27 bra 	$L__BB37_673;
	and.b64  	%rd518, %rd767, %rd116;
	popc.b64 	%r475, %rd518;
	cvt.rn.f32.u32 	%f1794, %r475;
	mul.f32 	%f1795, %f649, %f1794;
	fma.rn.f32 	%f652, %f2263, %f1795, %f2355;
	mov.f32 	%f2355, %f652;
$L__BB37_673:
	@%p26 bra 	$L__BB37_675;
	and.b64  	%rd519, %rd751, %rd116;
	popc.b64 	%r476, %rd519;
	cvt.rn.f32.u32 	%f1796, %r476;
	mul.f32 	%f1797, %f649, %f1796;
	fma.rn.f32 	%f654, %f2247, %f1797, %f2790;
	mov.f32 	%f2790, %f654;
$L__BB37_675:
	@%p27 bra 	$L__BB37_677;
	and.b64  	%rd520, %rd766, %rd116;
	popc.b64 	%r477, %rd520;
	cvt.rn.f32.u32 	%f1798, %r477;
	mul.f32 	%f1799, %f649, %f1798;
	fma.rn.f32 	%f656, %f2262, %f1799, %f2355;
	mov.f32 	%f2355, %f656;
$L__BB37_677:
	@%p26 bra 	$L__BB37_679;
	and.b64  	%rd521, %rd750, %rd116;
	popc.b64 	%r478, %rd521;
	cvt.rn.f32.u32 	%f1800, %r478;
	mul.f32 	%f1801, %f649, %f1800;
	fma.rn.f32 	%f658, %f2246, %f1801, %f2790;
	mov.f32 	%f2790, %f658;
$L__BB37_679:
	@%p27 bra 	$L__BB37_681;
	and.b64  	%rd522, %rd765, %rd116;
	popc.b64 	%r479, %rd522;
	cvt.rn.f32.u32 	%f1802, %r479;
	mul.f32 	%f1803, %f649, %f1802;
	fma.rn.f32 	%f660, %f2261, %f1803, %f2355;
	mov.f32 	%f2355, %f660;
$L__BB37_681:
	@%p26 bra 	$L__BB37_683;
	and.b64  	%rd523, %rd749, %rd116;
	popc.b64 	%r480, %rd523;
	cvt.rn.f32.u32 	%f1804, %r480;
	mul.f32 	%f1805, %f649, %f1804;
	fma.rn.f32 	%f662, %f2245, %f1805, %f2790;
	mov.f32 	%f2790, %f662;
$L__BB37_683:
	@%p27 bra 	$L__BB37_685;
	and.b64  	%rd524, %rd764, %rd116;
	popc.b64 	%r481, %rd524;
	cvt.rn.f32.u32 	%f1806, %r481;
	mul.f32 	%f1807, %f649, %f1806;
	fma.rn.f32 	%f664, %f2260, %f1807, %f2355;
	mov.f32 	%f2355, %f664;
$L__BB37_685:
	@%p26 bra 	$L__BB37_687;
	and.b64  	%rd525, %rd748, %rd116;
	popc.b64 	%r482, %rd525;
	cvt.rn.f32.u32 	%f1808, %r482;
	mul.f32 	%f1809, %f649, %f1808;
	fma.rn.f32 	%f666, %f2244, %f1809, %f2790;
	mov.f32 	%f2790, %f666;
$L__BB37_687:
	@%p27 bra 	$L__BB37_689;
	and.b64  	%rd526, %rd763, %rd116;
	popc.b64 	%r483, %rd526;
	cvt.rn.f32.u32 	%f1810, %r483;
	mul.f32 	%f1811, %f649, %f1810;
	fma.rn.f32 	%f668, %f2259, %f1811, %f2355;
	mov.f32 	%f2355, %f668;
$L__BB37_689:
	@%p26 bra 	$L__BB37_691;
	and.b64  	%rd527, %rd747, %rd116;
	popc.b64 	%r484, %rd527;
	cvt.rn.f32.u32 	%f1812, %r484;
	mul.f32 	%f1813, %f649, %f1812;
	fma.rn.f32 	%f670, %f2243, %f1813, %f2790;
	mov.f32 	%f2790, %f670;
$L__BB37_691:
	@%p27 bra 	$L__BB37_693;
	and.b64  	%rd528, %rd762, %rd116;
	popc.b64 	%r485, %rd528;
	cvt.rn.f32.u32 	%f1814, %r485;
	mul.f32 	%f1815, %f649, %f1814;
	fma.rn.f32 	%f672, %f2258, %f1815, %f2355;
	mov.f32 	%f2355, %f672;
$L__BB37_693:
	@%p26 bra 	$L__BB37_695;
	and.b64  	%rd529, %rd746, %rd116;
	popc.b64 	%r486, %rd529;
	cvt.rn.f32.u32 	%f1816, %r486;
	mul.f32 	%f1817, %f649, %f1816;
	fma.rn.f32 	%f674, %f2242, %f1817, %f2790;
	mov.f32 	%f2790, %f674;
$L__BB37_695:
	@%p27 bra 	$L__BB37_697;
	and.b64  	%rd530, %rd761, %rd116;
	popc.b64 	%r487, %rd530;
	cvt.rn.f32.u32 	%f1818, %r487;
	mul.f32 	%f1819, %f649, %f1818;
	fma.rn.f32 	%f676, %f2257, %f1819, %f2355;
	mov.f32 	%f2355, %f676;
$L__BB37_697:
	@%p26 bra 	$L__BB37_699;
	and.b64  	%rd531, %rd745, %rd116;
	popc.b64 	%r488, %rd531;
	cvt.rn.f32.u32 	%f1820, %r488;
	mul.f32 	%f1821, %f649, %f1820;
	fma.rn.f32 	%f678, %f2241, %f1821, %f2790;
	mov.f32 	%f2790, %f678;
$L__BB37_699:
	@%p27 bra 	$L__BB37_701;
	and.b64  	%rd532, %rd760, %rd116;
	popc.b64 	%r489, %rd532;
	cvt.rn.f32.u32 	%f1822, %r489;
	mul.f32 	%f1823, %f649, %f1822;
	fma.rn.f32 	%f680, %f2256, %f1823, %f2355;
	mov.f32 	%f2355, %f680;
$L__BB37_701:
	@%p26 bra 	$L__BB37_703;
	and.b64  	%rd533, %rd744, %rd116;
	popc.b64 	%r490, %rd533;
	cvt.rn.f32.u32 	%f1824, %r490;
	mul.f32 	%f1825, %f649, %f1824;
	fma.rn.f32 	%f682, %f2240, %f1825, %f2790;
	mov.f32 	%f2790, %f682;
$L__BB37_703:
	@%p27 bra 	$L__BB37_705;
	and.b64  	%rd534, %rd759, %rd116;
	popc.b64 	%r491, %rd534;
	cvt.rn.f32.u32 	%f1826, %r491;
	mul.f32 	%f1827, %f649, %f1826;
	fma.rn.f32 	%f684, %f2255, %f1827, %f2355;
	mov.f32 	%f2355, %f684;
$L__BB37_705:
	@%p26 bra 	$L__BB37_707;
	and.b64  	%rd535, %rd743, %rd116;
	popc.b64 	%r492, %rd535;
	cvt.rn.f32.u32 	%f1828, %r492;
	mul.f32 	%f1829, %f649, %f1828;
	fma.rn.f32 	%f686, %f2239, %f1829, %f2790;
	mov.f32 	%f2790, %f686;
$L__BB37_707:
	mov.f32 	%f2595, %f2790;
	@%p27 bra 	$L__BB37_709;
	and.b64  	%rd536, %rd758, %rd116;
	popc.b64 	%r493, %rd536;
	cvt.rn.f32.u32 	%f1830, %r493;
	mul.f32 	%f1831, %f649, %f1830;
	fma.rn.f32 	%f688, %f2254, %f1831, %f2355;
	mov.f32 	%f2355, %f688;
$L__BB37_709:
	@%p26 bra 	$L__BB37_711;
	and.b64  	%rd537, %rd742, %rd116;
	popc.b64 	%r494, %rd537;
	cvt.rn.f32.u32 	%f1832, %r494;
	mul.f32 	%f1833, %f649, %f1832;
	fma.rn.f32 	%f2595, %f2238, %f1833, %f2595;
$L__BB37_711:
	@%p27 bra 	$L__BB37_713;
	and.b64  	%rd538, %rd757, %rd116;
	popc.b64 	%r495, %rd538;
	cvt.rn.f32.u32 	%f1834, %r495;
	mul.f32 	%f1835, %f649, %f1834;
	fma.rn.f32 	%f692, %f2253, %f1835, %f2355;
	mov.f32 	%f2355, %f692;
$L__BB37_713:
	@%p26 bra 	$L__BB37_715;
	and.b64  	%rd539, %rd741, %rd116;
	popc.b64 	%r496, %rd539;
	cvt.rn.f32.u32 	%f1836, %r496;
	mul.f32 	%f1837, %f649, %f1836;
	fma.rn.f32 	%f2595, %f2237, %f1837, %f2595;
$L__BB37_715:
	@%p27 bra 	$L__BB37_717;
	and.b64  	%rd540, %rd756, %rd116;
	popc.b64 	%r497, %rd540;
	cvt.rn.f32.u32 	%f1838, %r497;
	mul.f32 	%f1839, %f649, %f1838;
	fma.rn.f32 	%f696, %f2252, %f1839, %f2355;
	mov.f32 	%f2355, %f696;
$L__BB37_717:
	@%p26 bra 	$L__BB37_719;
	and.b64  	%rd541, %rd740, %rd116;
	popc.b64 	%r498, %rd541;
	cvt.rn.f32.u32 	%f1840, %r498;
	mul.f32 	%f1841, %f649, %f1840;
	fma.rn.f32 	%f2595, %f2236, %f1841, %f2595;
$L__BB37_719:
	@%p27 bra 	$L__BB37_721;
	and.b64  	%rd542, %rd755, %rd116;
	popc.b64 	%r499, %rd542;
	cvt.rn.f32.u32 	%f1842, %r499;
	mul.f32 	%f1843, %f649, %f1842;
	fma.rn.f32 	%f700, %f2251, %f1843, %f2355;
	mov.f32 	%f2355, %f700;
$L__BB37_721:
	@%p26 bra 	$L__BB37_723;
	and.b64  	%rd543, %rd739, %rd116;
	popc.b64 	%r500, %rd543;
	cvt.rn.f32.u32 	%f1844, %r500;
	mul.f32 	%f1845, %f649, %f1844;
	fma.rn.f32 	%f2595, %f2235, %f1845, %f2595;
$L__BB37_723:
	@%p27 bra 	$L__BB37_725;
	and.b64  	%rd544, %rd754, %rd116;
	popc.b64 	%r501, %rd544;
	cvt.rn.f32.u32 	%f1846, %r501;
	mul.f32 	%f1847, %f649, %f1846;
	fma.rn.f32 	%f704, %f2250, %f1847, %f2355;
	mov.f32 	%f2355, %f704;
$L__BB37_725:
	@%p26 bra 	$L__BB37_727;
	and.b64  	%rd545, %rd738, %rd116;
	popc.b64 	%r502, %rd545;
	cvt.rn.f32.u32 	%f1848, %r502;
	mul.f32 	%f1849, %f649, %f1848;
	fma.rn.f32 	%f2595, %f2234, %f1849, %f2595;
$L__BB37_727:
	mov.f32 	%f2790, %f2595;
	@%p27 bra 	$L__BB37_729;
	and.b64  	%rd546, %rd753, %rd116;
	popc.b64 	%r503, %rd546;
	cvt.rn.f32.u32 	%f1850, %r503;
	mul.f32 	%f1851, %f649, %f1850;
	fma.rn.f32 	%f708, %f2249, %f1851, %f2355;
	mov.f32 	%f2355, %f708;
$L__BB37_729:
	setp.lt.s32 	%p394, %r88, 11;
	@%p394 bra 	$L__BB37_792;
	setp.ne.s32 	%p395, %r5, 0;
	mov.b32 	%r737, 0;
	@%p395 bra 	$L__BB37_732;
	ld.shared.u32 	%r737, [%r7+40];
$L__BB37_732:
	shfl.sync.idx.b32	%r505|%p397, %r737, 0, 31, -1;
	mov.b32 	%f711, %r505;
	ld.shared.u64 	%rd117, [%r38+2560];
	mov.f32 	%f2606, %f2790;
	@%p26 bra 	$L__BB37_734;
	and.b64  	%rd547, %rd752, %rd117;
	popc.b64 	%r506, %rd547;
	cvt.rn.f32.u32 	%f1852, %r506;
	mul.f32 	%f1853, %f711, %f1852;
	fma.rn.f32 	%f2606, %f2248, %f1853, %f2790;
$L__BB37_734:
	@%p27 bra 	$L__BB37_736;
	and.b64  	%rd548, %rd767, %rd117;
	popc.b64 	%r507, %rd548;
	cvt.rn.f32.u32 	%f1854, %r507;
	mul.f32 	%f1855, %f711, %f1854;
	fma.rn.f32 	%f714, %f2263, %f1855, %f2355;
	mov.f32 	%f2355, %f714;
$L__BB37_736:
	@%p26 bra 	$L__BB37_738;
	and.b64  	%rd549, %rd751, %rd117;
	popc.b64 	%r508, %rd549;
	cvt.rn.f32.u32 	%f1856, %r508;
	mul.f32 	%f1857, %f711, %f1856;
	fma.rn.f32 	%f2606, %f2247, %f1857, %f2606;
$L__BB37_738:
	@%p27 bra 	$L__BB37_740;
	and.b64  	%rd550, %rd766, %rd117;
	popc.b64 	%r509, %rd550;
	cvt.rn.f32.u32 	%f1858, %r509;
	mul.f32 	%f1859, %f711, %f1858;
	fma.rn.f32 	%f718, %f2262, %f1859, %f2355;
	mov.f32 	%f2355, %f718;
$L__BB37_740:
	@%p26 bra 	$L__BB37_742;
	and.b64  	%rd551, %rd750, %rd117;
	popc.b64 	%r510, %rd551;
	cvt.rn.f32.u32 	%f1860, %r510;
	mul.f32 	%f1861, %f711, %f1860;
	fma.rn.f32 	%f2606, %f2246, %f1861, %f2606;
$L__BB37_742:
	mov.f32 	%f2611, %f2355;
	@%p27 bra 	$L__BB37_744;
	and.b64  	%rd552, %rd765, %rd117;
	popc.b64 	%r511, %rd552;
	cvt.rn.f32.u32 	%f1862, %r511;
	mul.f32 	%f1863, %f711, %f1862;
	fma.rn.f32 	%f2611, %f2261, %f1863, %f2355;
$L__BB37_744:
	@%p26 bra 	$L__BB37_746;
	and.b64  	%rd553, %rd749, %rd117;
	popc.b64 	%r512, %rd553;
	cvt.rn.f32.u32 	%f1864, %r512;
	mul.f32 	%f1865, %f711, %f1864;
	fma.rn.f32 	%f2606, %f2245, %f1865, %f2606;
$L__BB37_746:
	@%p27 bra 	$L__BB37_748;
	and.b64  	%rd554, %rd764, %rd117;
	popc.b64 	%r513, %rd554;
	cvt.rn.f32.u32 	%f1866, %r513;
	mul.f32 	%f1867, %f711, %f1866;
	fma.rn.f32 	%f2611, %f2260, %f1867, %f2611;
$L__BB37_748:
	@%p26 bra 	$L__BB37_750;
	and.b64  	%rd555, %rd748, %rd117;
	popc.b64 	%r514, %rd555;
	cvt.rn.f32.u32 	%f1868, %r514;
	mul.f32 	%f1869, %f711, %f1868;
	fma.rn.f32 	%f2606, %f2244, %f1869, %f2606;
$L__BB37_750:
	@%p27 bra 	$L__BB37_752;
	and.b64  	%rd556, %rd763, %rd117;
	popc.b64 	%r515, %rd556;
	cvt.rn.f32.u32 	%f1870, %r515;
	mul.f32 	%f1871, %f711, %f1870;
	fma.rn.f32 	%f2611, %f2259, %f1871, %f2611;
$L__BB37_752:
	@%p26 bra 	$L__BB37_754;
	and.b64  	%rd557, %rd747, %rd117;
	popc.b64 	%r516, %rd557;
	cvt.rn.f32.u32 	%f1872, %r516;
	mul.f32 	%f1873, %f711, %f1872;
	fma.rn.f32 	%f2606, %f2243, %f1873, %f2606;
$L__BB37_754:
	@%p27 bra 	$L__BB37_756;
	and.b64  	%rd558, %rd762, %rd117;
	popc.b64 	%r517, %rd558;
	cvt.rn.f32.u32 	%f1874, %r517;
	mul.f32 	%f1875, %f711, %f1874;
	fma.rn.f32 	%f2611, %f2258, %f1875, %f2611;
$L__BB37_756:
	@%p26 bra 	$L__BB37_758;
	and.b64  	%rd559, %rd746, %rd117;
	popc.b64 	%r518, %rd559;
	cvt.rn.f32.u32 	%f1876, %r518;
	mul.f32 	%f1877, %f711, %f1876;
	fma.rn.f32 	%f2606, %f2242, %f1877, %f2606;
$L__BB37_758:
	@%p27 bra 	$L__BB37_760;
	and.b64  	%rd560, %rd761, %rd117;
	popc.b64 	%r519, %rd560;
	cvt.rn.f32.u32 	%f1878, %r519;
	mul.f32 	%f1879, %f711, %f1878;
	fma.rn.f32 	%f2611, %f2257, %f1879, %f2611;
$L__BB37_760:
	@%p26 bra 	$L__BB37_762;
	and.b64  	%rd561, %rd745, %rd117;
	popc.b64 	%r520, %rd561;
	cvt.rn.f32.u32 	%f1880, %r520;
	mul.f32 	%f1881, %f711, %f1880;
	fma.rn.f32 	%f2606, %f2241, %f1881, %f2606;
$L__BB37_762:
	@%p27 bra 	$L__BB37_764;
	and.b64  	%rd562, %rd760, %rd117;
	popc.b64 	%r521, %rd562;
	cvt.rn.f32.u32 	%f1882, %r521;
	mul.f32 	%f1883, %f711, %f1882;
	fma.rn.f32 	%f2611, %f2256, %f1883, %f2611;
$L__BB37_764:
	@%p26 bra 	$L__BB37_766;
	and.b64  	%rd563, %rd744, %rd117;
	popc.b64 	%r522, %rd563;
	cvt.rn.f32.u32 	%f1884, %r522;
	mul.f32 	%f1885, %f711, %f1884;
	fma.rn.f32 	%f2606, %f2240, %f1885, %f2606;
$L__BB37_766:
	@%p27 bra 	$L__BB37_768;
	and.b64  	%rd564, %rd759, %rd117;
	popc.b64 	%r523, %rd564;
	cvt.rn.f32.u32 	%f1886, %r523;
	mul.f32 	%f1887, %f711, %f1886;
	fma.rn.f32 	%f2611, %f2255, %f1887, %f2611;
$L__BB37_768:
	@%p26 bra 	$L__BB37_770;
	and.b64  	%rd565, %rd743, %rd117;
	popc.b64 	%r524, %rd565;
	cvt.rn.f32.u32 	%f1888, %r524;
	mul.f32 	%f1889, %f711, %f1888;
	fma.rn.f32 	%f2606, %f2239, %f1889, %f2606;
$L__BB37_770:
	@%p27 bra 	$L__BB37_772;
	and.b64  	%rd566, %rd758, %rd117;
	popc.b64 	%r525, %rd566;
	cvt.rn.f32.u32 	%f1890, %r525;
	mul.f32 	%f1891, %f711, %f1890;
	fma.rn.f32 	%f2611, %f2254, %f1891, %f2611;
$L__BB37_772:
	@%p26 bra 	$L__BB37_774;
	and.b64  	%rd567, %rd742, %rd117;
	popc.b64 	%r526, %rd567;
	cvt.rn.f32.u32 	%f1892, %r526;
	mul.f32 	%f1893, %f711, %f1892;
	fma.rn.f32 	%f2606, %f2238, %f1893, %f2606;
$L__BB37_774:
	@%p27 bra 	$L__BB37_776;
	and.b64  	%rd568, %rd757, %rd117;
	popc.b64 	%r527, %rd568;
	cvt.rn.f32.u32 	%f1894, %r527;
	mul.f32 	%f1895, %f711, %f1894;
	fma.rn.f32 	%f2611, %f2253, %f1895, %f2611;
$L__BB37_776:
	@%p26 bra 	$L__BB37_778;
	and.b64  	%rd569, %rd741, %rd117;
	popc.b64 	%r528, %rd569;
	cvt.rn.f32.u32 	%f1896, %r528;
	mul.f32 	%f1897, %f711, %f1896;
	fma.rn.f32 	%f2606, %f2237, %f1897, %f2606;
$L__BB37_778:
	@%p27 bra 	$L__BB37_780;
	and.b64  	%rd570, %rd756, %rd117;
	popc.b64 	%r529, %rd570;
	cvt.rn.f32.u32 	%f1898, %r529;
	mul.f32 	%f1899, %f711, %f1898;
	fma.rn.f32 	%f2611, %f2252, %f1899, %f2611;
$L__BB37_780:
	@%p26 bra 	$L__BB37_782;
	and.b64  	%rd571, %rd740, %rd117;
	popc.b64 	%r530, %rd571;
	cvt.rn.f32.u32 	%f1900, %r530;
	mul.f32 	%f1901, %f711, %f1900;
	fma.rn.f32 	%f2606, %f2236, %f1901, %f2606;
$L__BB37_782:
	@%p27 bra 	$L__BB37_784;
	and.b64  	%rd572, %rd755, %rd117;
	popc.b64 	%r531, %rd572;
	cvt.rn.f32.u32 	%f1902, %r531;
	mul.f32 	%f1903, %f711, %f1902;
	fma.rn.f32 	%f2611, %f2251, %f1903, %f2611;
$L__BB37_784:
	@%p26 bra 	$L__BB37_786;
	and.b64  	%rd573, %rd739, %rd117;
	popc.b64 	%r532, %rd573;
	cvt.rn.f32.u32 	%f1904, %r532;
	mul.f32 	%f1905, %f711, %f1904;
	fma.rn.f32 	%f2606, %f2235, %f1905, %f2606;
$L__BB37_786:
	@%p27 bra 	$L__BB37_788;
	and.b64  	%rd574, %rd754, %rd117;
	popc.b64 	%r533, %rd574;
	cvt.rn.f32.u32 	%f1906, %r533;
	mul.f32 	%f1907, %f711, %f1906;
	fma.rn.f32 	%f2611, %f2250, %f1907, %f2611;
$L__BB37_788:
	@%p26 bra 	$L__BB37_790;
	and.b64  	%rd575, %rd738, %rd117;
	popc.b64 	%r534, %rd575;
	cvt.rn.f32.u32 	%f1908, %r534;
	mul.f32 	%f1909, %f711, %f1908;
	fma.rn.f32 	%f2606, %f2234, %f1909, %f2606;
$L__BB37_790:
	mov.f32 	%f2790, %f2606;
	mov.f32 	%f2355, %f2611;
	@%p27 bra 	$L__BB37_792;
	and.b64  	%rd576, %rd753, %rd117;
	popc.b64 	%r535, %rd576;
	cvt.rn.f32.u32 	%f1910, %r535;
	mul.f32 	%f1911, %f711, %f1910;
	fma.rn.f32 	%f770, %f2249, %f1911, %f2611;
	mov.f32 	%f2355, %f770;
$L__BB37_792:
	setp.lt.s32 	%p427, %r88, 12;
	@%p427 bra 	$L__BB37_855;
	setp.ne.s32 	%p428, %r5, 0;
	mov.b32 	%r738, 0;
	@%p428 bra 	$L__BB37_795;
	ld.shared.u32 	%r738, [%r7+44];
$L__BB37_795:
	shfl.sync.idx.b32	%r537|%p430, %r738, 0, 31, -1;
	mov.b32 	%f773, %r537;
	ld.shared.u64 	%rd118, [%r38+2816];
	mov.f32 	%f2637, %f2790;
	@%p26 bra 	$L__BB37_797;
	and.b64  	%rd577, %rd752, %rd118;
	popc.b64 	%r538, %rd577;
	cvt.rn.f32.u32 	%f1912, %r538;
	mul.f32 	%f1913, %f773, %f1912;
	fma.rn.f32 	%f2637, %f2248, %f1913, %f2790;
$L__BB37_797:
	mov.f32 	%f2638, %f2355;
	@%p27 bra 	$L__BB37_799;
	and.b64  	%rd578, %rd767, %rd118;
	popc.b64 	%r539, %rd578;
	cvt.rn.f32.u32 	%f1914, %r539;
	mul.f32 	%f1915, %f773, %f1914;
	fma.rn.f32 	%f2638, %f2263, %f1915, %f2355;
$L__BB37_799:
	@%p26 bra 	$L__BB37_801;
	and.b64  	%rd579, %rd751, %rd118;
	popc.b64 	%r540, %rd579;
	cvt.rn.f32.u32 	%f1916, %r540;
	mul.f32 	%f1917, %f773, %f1916;
	fma.rn.f32 	%f2637, %f2247, %f1917, %f2637;
$L__BB37_801:
	@%p27 bra 	$L__BB37_803;
	and.b64  	%rd580, %rd766, %rd118;
	popc.b64 	%r541, %rd580;
	cvt.rn.f32.u32 	%f1918, %r541;
	mul.f32 	%f1919, %f773, %f1918;
	fma.rn.f32 	%f2638, %f2262, %f1919, %f2638;
$L__BB37_803:
	@%p26 bra 	$L__BB37_805;
	and.b64  	%rd581, %rd750, %rd118;
	popc.b64 	%r542, %rd581;
	cvt.rn.f32.u32 	%f1920, %r542;
	mul.f32 	%f1921, %f773, %f1920;
	fma.rn.f32 	%f2637, %f2246, %f1921, %f2637;
$L__BB37_805:
	@%p27 bra 	$L__BB37_807;
	and.b64  	%rd582, %rd765, %rd118;
	popc.b64 	%r543, %rd582;
	cvt.rn.f32.u32 	%f1922, %r543;
	mul.f32 	%f1923, %f773, %f1922;
	fma.rn.f32 	%f2638, %f2261, %f1923, %f2638;
$L__BB37_807:
	@%p26 bra 	$L__BB37_809;
	and.b64  	%rd583, %rd749, %rd118;
	popc.b64 	%r544, %rd583;
	cvt.rn.f32.u32 	%f1924, %r544;
	mul.f32 	%f1925, %f773, %f1924;
	fma.rn.f32 	%f2637, %f2245, %f1925, %f2637;
$L__BB37_809:
	@%p27 bra 	$L__BB37_811;
	and.b64  	%rd584, %rd764, %rd118;
	popc.b64 	%r545, %rd584;
	cvt.rn.f32.u32 	%f1926, %r545;
	mul.f32 	%f1927, %f773, %f1926;
	fma.rn.f32 	%f2638, %f2260, %f1927, %f2638;
$L__BB37_811:
	@%p26 bra 	$L__BB37_813;
	and.b64  	%rd585, %rd748, %rd118;
	popc.b64 	%r546, %rd585;
	cvt.rn.f32.u32 	%f1928, %r546;
	mul.f32 	%f1929, %f773, %f1928;
	fma.rn.f32 	%f2637, %f2244, %f1929, %f2637;
$L__BB37_813:
	@%p27 bra 	$L__BB37_815;
	and.b64  	%rd586, %rd763, %rd118;
	popc.b64 	%r547, %rd586;
	cvt.rn.f32.u32 	%f1930, %r547;
	mul.f32 	%f1931, %f773, %f1930;
	fma.rn.f32 	%f2638, %f2259, %f1931, %f2638;
$L__BB37_815:
	@%p26 bra 	$L__BB37_817;
	and.b64  	%rd587, %rd747, %rd118;
	popc.b64 	%r548, %rd587;
	cvt.rn.f32.u32 	%f1932, %r548;
	mul.f32 	%f1933, %f773, %f1932;
	fma.rn.f32 	%f2637, %f2243, %f1933, %f2637;
$L__BB37_817:
	@%p27 bra 	$L__BB37_819;
	and.b64  	%rd588, %rd762, %rd118;
	popc.b64 	%r549, %rd588;
	cvt.rn.f32.u32 	%f1934, %r549;
	mul.f32 	%f1935, %f773, %f1934;
	fma.rn.f32 	%f2638, %f2258, %f1935, %f2638;
$L__BB37_819:
	@%p26 bra 	$L__BB37_821;
	and.b64  	%rd589, %rd746, %rd118;
	popc.b64 	%r550, %rd589;
	cvt.rn.f32.u32 	%f1936, %r550;
	mul.f32 	%f1937, %f773, %f1936;
	fma.rn.f32 	%f2637, %f2242, %f1937, %f2637;
$L__BB37_821:
	@%p27 bra 	$L__BB37_823;
	and.b64  	%rd590, %rd761, %rd118;
	popc.b64 	%r551, %rd590;
	cvt.rn.f32.u32 	%f1938, %r551;
	mul.f32 	%f1939, %f773, %f1938;
	fma.rn.f32 	%f2638, %f2257, %f1939, %f2638;
$L__BB37_823:
	@%p26 bra 	$L__BB37_825;
	and.b64  	%rd591, %rd745, %rd118;
	popc.b64 	%r552, %rd591;
	cvt.rn.f32.u32 	%f1940, %r552;
	mul.f32 	%f1941, %f773, %f1940;
	fma.rn.f32 	%f2637, %f2241, %f1941, %f2637;
$L__BB37_825:
	@%p27 bra 	$L__BB37_827;
	and.b64  	%rd592, %rd760, %rd118;
	popc.b64 	%r553, %rd592;
	cvt.rn.f32.u32 	%f1942, %r553;
	mul.f32 	%f1943, %f773, %f1942;
	fma.rn.f32 	%f2638, %f2256, %f1943, %f2638;
$L__BB37_827:
	@%p26 bra 	$L__BB37_829;
	and.b64  	%rd593, %rd744, %rd118;
	popc.b64 	%r554, %rd593;
	cvt.rn.f32.u32 	%f1944, %r554;
	mul.f32 	%f1945, %f773, %f1944;
	fma.rn.f32 	%f2637, %f2240, %f1945, %f2637;
$L__BB37_829:
	@%p27 bra 	$L__BB37_831;
	and.b64  	%rd594, %rd759, %rd118;
	popc.b64 	%r555, %rd594;
	cvt.rn.f32.u32 	%f1946, %r555;
	mul.f32 	%f1947, %f773, %f1946;
	fma.rn.f32 	%f2638, %f2255, %f1947, %f2638;
$L__BB37_831:
	@%p26 bra 	$L__BB37_833;
	and.b64  	%rd595, %rd743, %rd118;
	popc.b64 	%r556, %rd595;
	cvt.rn.f32.u32 	%f1948, %r556;
	mul.f32 	%f1949, %f773, %f1948;
	fma.rn.f32 	%f2637, %f2239, %f1949, %f2637;
$L__BB37_833:
	@%p27 bra 	$L__BB37_835;
	and.b64  	%rd596, %rd758, %rd118;
	popc.b64 	%r557, %rd596;
	cvt.rn.f32.u32 	%f1950, %r557;
	mul.f32 	%f1951, %f773, %f1950;
	fma.rn.f32 	%f2638, %f2254, %f1951, %f2638;
$L__BB37_835:
	@%p26 bra 	$L__BB37_837;
	and.b64  	%rd597, %rd742, %rd118;
	popc.b64 	%r558, %rd597;
	cvt.rn.f32.u32 	%f1952, %r558;
	mul.f32 	%f1953, %f773, %f1952;
	fma.rn.f32 	%f2637, %f2238, %f1953, %f2637;
$L__BB37_837:
	@%p27 bra 	$L__BB37_839;
	and.b64  	%rd598, %rd757, %rd118;
	popc.b64 	%r559, %rd598;
	cvt.rn.f32.u32 	%f1954, %r559;
	mul.f32 	%f1955, %f773, %f1954;
	fma.rn.f32 	%f2638, %f2253, %f1955, %f2638;
$L__BB37_839:
	@%p26 bra 	$L__BB37_841;
	and.b64  	%rd599, %rd741, %rd118;
	popc.b64 	%r560, %rd599;
	cvt.rn.f32.u32 	%f1956, %r560;
	mul.f32 	%f1957, %f773, %f1956;
	fma.rn.f32 	%f2637, %f2237, %f1957, %f2637;
$L__BB37_841:
	@%p27 bra 	$L__BB37_843;
	and.b64  	%rd600, %rd756, %rd118;
	popc.b64 	%r561, %rd600;
	cvt.rn.f32.u32 	%f1958, %r561;
	mul.f32 	%f1959, %f773, %f1958;
	fma.rn.f32 	%f2638, %f2252, %f1959, %f2638;
$L__BB37_843:
	@%p26 bra 	$L__BB37_845;
	and.b64  	%rd601, %rd740, %rd118;
	popc.b64 	%r562, %rd601;
	cvt.rn.f32.u32 	%f1960, %r562;
	mul.f32 	%f1961, %f773, %f1960;
	fma.rn.f32 	%f2637, %f2236, %f1961, %f2637;
$L__BB37_845:
	@%p27 bra 	$L__BB37_847;
	and.b64  	%rd602, %rd755, %rd118;
	popc.b64 	%r563, %rd602;
	cvt.rn.f32.u32 	%f1962, %r563;
	mul.f32 	%f1963, %f773, %f1962;
	fma.rn.f32 	%f2638, %f2251, %f1963, %f2638;
$L__BB37_847:
	@%p26 bra 	$L__BB37_849;
	and.b64  	%rd603, %rd739, %rd118;
	popc.b64 	%r564, %rd603;
	cvt.rn.f32.u32 	%f1964, %r564;
	mul.f32 	%f1965, %f773, %f1964;
	fma.rn.f32 	%f2637, %f2235, %f1965, %f2637;
$L__BB37_849:
	@%p27 bra 	$L__BB37_851;
	and.b64  	%rd604, %rd754, %rd118;
	popc.b64 	%r565, %rd604;
	cvt.rn.f32.u32 	%f1966, %r565;
	mul.f32 	%f1967, %f773, %f1966;
	fma.rn.f32 	%f2638, %f2250, %f1967, %f2638;
$L__BB37_851:
	@%p26 bra 	$L__BB37_853;
	and.b64  	%rd605, %rd738, %rd118;
	popc.b64 	%r566, %rd605;
	cvt.rn.f32.u32 	%f1968, %r566;
	mul.f32 	%f1969, %f773, %f1968;
	fma.rn.f32 	%f2637, %f2234, %f1969, %f2637;
$L__BB37_853:
	mov.f32 	%f2790, %f2637;
	mov.f32 	%f2355, %f2638;
	@%p27 bra 	$L__BB37_855;
	and.b64  	%rd606, %rd753, %rd118;
	popc.b64 	%r567, %rd606;
	cvt.rn.f32.u32 	%f1970, %r567;
	mul.f32 	%f1971, %f773, %f1970;
	fma.rn.f32 	%f832, %f2249, %f1971, %f2638;
	mov.f32 	%f2355, %f832;
$L__BB37_855:
	setp.lt.s32 	%p460, %r88, 13;
	@%p460 bra 	$L__BB37_918;
	setp.ne.s32 	%p461, %r5, 0;
	mov.b32 	%r739, 0;
	@%p461 bra 	$L__BB37_858;
	ld.shared.u32 	%r739, [%r7+48];
$L__BB37_858:
	shfl.sync.idx.b32	%r569|%p463, %r739, 0, 31, -1;
	mov.b32 	%f835, %r569;
	ld.shared.u64 	%rd119, [%r38+3072];
	mov.f32 	%f2668, %f2790;
	@%p26 bra 	$L__BB37_860;
	and.b64  	%rd607, %rd752, %rd119;
	popc.b64 	%r570, %rd607;
	cvt.rn.f32.u32 	%f1972, %r570;
	mul.f32 	%f1973, %f835, %f1972;
	fma.rn.f32 	%f2668, %f2248, %f1973, %f2790;
$L__BB37_860:
	mov.f32 	%f2669, %f2355;
	@%p27 bra 	$L__BB37_862;
	and.b64  	%rd608, %rd767, %rd119;
	popc.b64 	%r571, %rd608;
	cvt.rn.f32.u32 	%f1974, %r571;
	mul.f32 	%f1975, %f835, %f1974;
	fma.rn.f32 	%f2669, %f2263, %f1975, %f2355;
$L__BB37_862:
	@%p26 bra 	$L__BB37_864;
	and.b64  	%rd609, %rd751, %rd119;
	popc.b64 	%r572, %rd609;
	cvt.rn.f32.u32 	%f1976, %r572;
	mul.f32 	%f1977, %f835, %f1976;
	fma.rn.f32 	%f2668, %f2247, %f1977, %f2668;
$L__BB37_864:
	@%p27 bra 	$L__BB37_866;
	and.b64  	%rd610, %rd766, %rd119;
	popc.b64 	%r573, %rd610;
	cvt.rn.f32.u32 	%f1978, %r573;
	mul.f32 	%f1979, %f835, %f1978;
	fma.rn.f32 	%f2669, %f2262, %f1979, %f2669;
$L__BB37_866:
	@%p26 bra 	$L__BB37_868;
	and.b64  	%rd611, %rd750, %rd119;
	popc.b64 	%r574, %rd611;
	cvt.rn.f32.u32 	%f1980, %r574;
	mul.f32 	%f1981, %f835, %f1980;
	fma.rn.f32 	%f2668, %f2246, %f1981, %f2668;
$L__BB37_868:
	@%p27 bra 	$L__BB37_870;
	and.b64  	%rd612, %rd765, %rd119;
	popc.b64 	%r575, %rd612;
	cvt.rn.f32.u32 	%f1982, %r575;
	mul.f32 	%f1983, %f835, %f1982;
	fma.rn.f32 	%f2669, %f2261, %f1983, %f2669;
$L__BB37_870:
	@%p26 bra 	$L__BB37_872;
	and.b64  	%rd613, %rd749, %rd119;
	popc.b64 	%r576, %rd613;
	cvt.rn.f32.u32 	%f1984, %r576;
	mul.f32 	%f1985, %f835, %f1984;
	fma.rn.f32 	%f2668, %f2245, %f1985, %f2668;
$L__BB37_872:
	@%p27 bra 	$L__BB37_874;
	and.b64  	%rd614, %rd764, %rd119;
	popc.b64 	%r577, %rd614;
	cvt.rn.f32.u32 	%f1986, %r577;
	mul.f32 	%f1987, %f835, %f1986;
	fma.rn.f32 	%f2669, %f2260, %f1987, %f2669;
$L__BB37_874:
	@%p26 bra 	$L__BB37_876;
	and.b64  	%rd615, %rd748, %rd119;
	popc.b64 	%r578, %rd615;
	cvt.rn.f32.u32 	%f1988, %r578;
	mul.f32 	%f1989, %f835, %f1988;
	fma.rn.f32 	%f2668, %f2244, %f1989, %f2668;
$L__BB37_876:
	@%p27 bra 	$L__BB37_878;
	and.b64  	%rd616, %rd763, %rd119;
	popc.b64 	%r579, %rd616;
	cvt.rn.f32.u32 	%f1990, %r579;
	mul.f32 	%f1991, %f835, %f1990;
	fma.rn.f32 	%f2669, %f2259, %f1991, %f2669;
$L__BB37_878:
	@%p26 bra 	$L__BB37_880;
	and.b64  	%rd617, %rd747, %rd119;
	popc.b64 	%r580, %rd617;
	cvt.rn.f32.u32 	%f1992, %r580;
	mul.f32 	%f1993, %f835, %f1992;
	fma.rn.f32 	%f2668, %f2243, %f1993, %f2668;
$L__BB37_880:
	@%p27 bra 	$L__BB37_882;
	and.b64  	%rd618, %rd762, %rd119;
	popc.b64 	%r581, %rd618;
	cvt.rn.f32.u32 	%f1994, %r581;
	mul.f32 	%f1995, %f835, %f1994;
	fma.rn.f32 	%f2669, %f2258, %f1995, %f2669;
$L__BB37_882:
	@%p26 bra 	$L__BB37_884;
	and.b64  	%rd619, %rd746, %rd119;
	popc.b64 	%r582, %rd619;
	cvt.rn.f32.u32 	%f1996, %r582;
	mul.f32 	%f1997, %f835, %f1996;
	fma.rn.f32 	%f2668, %f2242, %f1997, %f2668;
$L__BB37_884:
	@%p27 bra 	$L__BB37_886;
	and.b64  	%rd620, %rd761, %rd119;
	popc.b64 	%r583, %rd620;
	cvt.rn.f32.u32 	%f1998, %r583;
	mul.f32 	%f1999, %f835, %f1998;
	fma.rn.f32 	%f2669, %f2257, %f1999, %f2669;
$L__BB37_886:
	@%p26 bra 	$L__BB37_888;
	and.b64  	%rd621, %rd745, %rd119;
	popc.b64 	%r584, %rd621;
	cvt.rn.f32.u32 	%f2000, %r584;
	mul.f32 	%f2001, %f835, %f2000;
	fma.rn.f32 	%f2668, %f2241, %f2001, %f2668;
$L__BB37_888:
	@%p27 bra 	$L__BB37_890;
	and.b64  	%rd622, %rd760, %rd119;
	popc.b64 	%r585, %rd622;
	cvt.rn.f32.u32 	%f2002, %r585;
	mul.f32 	%f2003, %f835, %f2002;
	fma.rn.f32 	%f2669, %f2256, %f2003, %f2669;
$L__BB37_890:
	@%p26 bra 	$L__BB37_892;
	and.b64  	%rd623, %rd744, %rd119;
	popc.b64 	%r586, %rd623;
	cvt.rn.f32.u32 	%f2004, %r586;
	mul.f32 	%f2005, %f835, %f2004;
	fma.rn.f32 	%f2668, %f2240, %f2005, %f2668;
$L__BB37_892:
	@%p27 bra 	$L__BB37_894;
	and.b64  	%rd624, %rd759, %rd119;
	popc.b64 	%r587, %rd624;
	cvt.rn.f32.u32 	%f2006, %r587;
	mul.f32 	%f2007, %f835, %f2006;
	fma.rn.f32 	%f2669, %f2255, %f2007, %f2669;
$L__BB37_894:
	@%p26 bra 	$L__BB37_896;
	and.b64  	%rd625, %rd743, %rd119;
	popc.b64 	%r588, %rd625;
	cvt.rn.f32.u32 	%f2008, %r588;
	mul.f32 	%f2009, %f835, %f2008;
	fma.rn.f32 	%f2668, %f2239, %f2009, %f2668;
$L__BB37_896:
	@%p27 bra 	$L__BB37_898;
	and.b64  	%rd626, %rd758, %rd119;
	popc.b64 	%r589, %rd626;
	cvt.rn.f32.u32 	%f2010, %r589;
	mul.f32 	%f2011, %f835, %f2010;
	fma.rn.f32 	%f2669, %f2254, %f2011, %f2669;
$L__BB37_898:
	@%p26 bra 	$L__BB37_900;
	and.b64  	%rd627, %rd742, %rd119;
	popc.b64 	%r590, %rd627;
	cvt.rn.f32.u32 	%f2012, %r590;
	mul.f32 	%f2013, %f835, %f2012;
	fma.rn.f32 	%f2668, %f2238, %f2013, %f2668;
$L__BB37_900:
	@%p27 bra 	$L__BB37_902;
	and.b64  	%rd628, %rd757, %rd119;
	popc.b64 	%r591, %rd628;
	cvt.rn.f32.u32 	%f2014, %r591;
	mul.f32 	%f2015, %f835, %f2014;
	fma.rn.f32 	%f2669, %f2253, %f2015, %f2669;
$L__BB37_902:
	@%p26 bra 	$L__BB37_904;
	and.b64  	%rd629, %rd741, %rd119;
	popc.b64 	%r592, %rd629;
	cvt.rn.f32.u32 	%f2016, %r592;
	mul.f32 	%f2017, %f835, %f2016;
	fma.rn.f32 	%f2668, %f2237, %f2017, %f2668;
$L__BB37_904:
	@%p27 bra 	$L__BB37_906;
	and.b64  	%rd630, %rd756, %rd119;
	popc.b64 	%r593, %rd630;
	cvt.rn.f32.u32 	%f2018, %r593;
	mul.f32 	%f2019, %f835, %f2018;
	fma.rn.f32 	%f2669, %f2252, %f2019, %f2669;
$L__BB37_906:
	@%p26 bra 	$L__BB37_908;
	and.b64  	%rd631, %rd740, %rd119;
	popc.b64 	%r594, %rd631;
	cvt.rn.f32.u32 	%f2020, %r594;
	mul.f32 	%f2021, %f835, %f2020;
	fma.rn.f32 	%f2668, %f2236, %f2021, %f2668;
$L__BB37_908:
	@%p27 bra 	$L__BB37_910;
	and.b64  	%rd632, %rd755, %rd119;
	popc.b64 	%r595, %rd632;
	cvt.rn.f32.u32 	%f2022, %r595;
	mul.f32 	%f2023, %f835, %f2022;
	fma.rn.f32 	%f2669, %f2251, %f2023, %f2669;
$L__BB37_910:
	@%p26 bra 	$L__BB37_912;
	and.b64  	%rd633, %rd739, %rd119;
	popc.b64 	%r596, %rd633;
	cvt.rn.f32.u32 	%f2024, %r596;
	mul.f32 	%f2025, %f835, %f2024;
	fma.rn.f32 	%f2668, %f2235, %f2025, %f2668;
$L__BB37_912:
	@%p27 bra 	$L__BB37_914;
	and.b64  	%rd634, %rd754, %rd119;
	popc.b64 	%r597, %rd634;
	cvt.rn.f32.u32 	%f2026, %r597;
	mul.f32 	%f2027, %f835, %f2026;
	fma.rn.f32 	%f2669, %f2250, %f2027, %f2669;
$L__BB37_914:
	@%p26 bra 	$L__BB37_916;
	and.b64  	%rd635, %rd738, %rd119;
	popc.b64 	%r598, %rd635;
	cvt.rn.f32.u32 	%f2028, %r598;
	mul.f32 	%f2029, %f835, %f2028;
	fma.rn.f32 	%f2668, %f2234, %f2029, %f2668;
$L__BB37_916:
	mov.f32 	%f2790, %f2668;
	mov.f32 	%f2355, %f2669;
	@%p27 bra 	$L__BB37_918;
	and.b64  	%rd636, %rd753, %rd119;
	popc.b64 	%r599, %rd636;
	cvt.rn.f32.u32 	%f2030, %r599;
	mul.f32 	%f2031, %f835, %f2030;
	fma.rn.f32 	%f894, %f2249, %f2031, %f2669;
	mov.f32 	%f2355, %f894;
$L__BB37_918:
	setp.lt.s32 	%p493, %r88, 14;
	@%p493 bra 	$L__BB37_981;
	setp.ne.s32 	%p494, %r5, 0;
	mov.b32 	%r740, 0;
	@%p494 bra 	$L__BB37_921;
	ld.shared.u32 	%r740, [%r7+52];
$L__BB37_921:
	shfl.sync.idx.b32	%r601|%p496, %r740, 0, 31, -1;
	mov.b32 	%f897, %r601;
	ld.shared.u64 	%rd120, [%r38+3328];
	mov.f32 	%f2699, %f2790;
	@%p26 bra 	$L__BB37_923;
	and.b64  	%rd637, %rd752, %rd120;
	popc.b64 	%r602, %rd637;
	cvt.rn.f32.u32 	%f2032, %r602;
	mul.f32 	%f2033, %f897, %f2032;
	fma.rn.f32 	%f2699, %f2248, %f2033, %f2790;
$L__BB37_923:
	mov.f32 	%f2700, %f2355;
	@%p27 bra 	$L__BB37_925;
	and.b64  	%rd638, %rd767, %rd120;
	popc.b64 	%r603, %rd638;
	cvt.rn.f32.u32 	%f2034, %r603;
	mul.f32 	%f2035, %f897, %f2034;
	fma.rn.f32 	%f2700, %f2263, %f2035, %f2355;
$L__BB37_925:
	@%p26 bra 	$L__BB37_927;
	and.b64  	%rd639, %rd751, %rd120;
	popc.b64 	%r604, %rd639;
	cvt.rn.f32.u32 	%f2036, %r604;
	mul.f32 	%f2037, %f897, %f2036;
	fma.rn.f32 	%f2699, %f2247, %f2037, %f2699;
$L__BB37_927:
	@%p27 bra 	$L__BB37_929;
	and.b64  	%rd640, %rd766, %rd120;
	popc.b64 	%r605, %rd640;
	cvt.rn.f32.u32 	%f2038, %r605;
	mul.f32 	%f2039, %f897, %f2038;
	fma.rn.f32 	%f2700, %f2262, %f2039, %f2700;
$L__BB37_929:
	@%p26 bra 	$L__BB37_931;
	and.b64  	%rd641, %rd750, %rd120;
	popc.b64 	%r606, %rd641;
	cvt.rn.f32.u32 	%f2040, %r606;
	mul.f32 	%f2041, %f897, %f2040;
	fma.rn.f32 	%f2699, %f2246, %f2041, %f2699;
$L__BB37_931:
	@%p27 bra 	$L__BB37_933;
	and.b64  	%rd642, %rd765, %rd120;
	popc.b64 	%r607, %rd642;
	cvt.rn.f32.u32 	%f2042, %r607;
	mul.f32 	%f2043, %f897, %f2042;
	fma.rn.f32 	%f2700, %f2261, %f2043, %f2700;
$L__BB37_933:
	@%p26 bra 	$L__BB37_935;
	and.b64  	%rd643, %rd749, %rd120;
	popc.b64 	%r608, %rd643;
	cvt.rn.f32.u32 	%f2044, %r608;
	mul.f32 	%f2045, %f897, %f2044;
	fma.rn.f32 	%f2699, %f2245, %f2045, %f2699;
$L__BB37_935:
	@%p27 bra 	$L__BB37_937;
	and.b64  	%rd644, %rd764, %rd120;
	popc.b64 	%r609, %rd644;
	cvt.rn.f32.u32 	%f2046, %r609;
	mul.f32 	%f2047, %f897, %f2046;
	fma.rn.f32 	%f2700, %f2260, %f2047, %f2700;
$L__BB37_937:
	@%p26 bra 	$L__BB37_939;
	and.b64  	%rd645, %rd748, %rd120;
	popc.b64 	%r610, %rd645;
	cvt.rn.f32.u32 	%f2048, %r610;
	mul.f32 	%f2049, %f897, %f2048;
	fma.rn.f32 	%f2699, %f2244, %f2049, %f2699;
$L__BB37_939:
	@%p27 bra 	$L__BB37_941;
	and.b64  	%rd646, %rd763, %rd120;
	popc.b64 	%r611, %rd646;
	cvt.rn.f32.u32 	%f2050, %r611;
	mul.f32 	%f2051, %f897, %f2050;
	fma.rn.f32 	%f2700, %f2259, %f2051, %f2700;
$L__BB37_941:
	@%p26 bra 	$L__BB37_943;
	and.b64  	%rd647, %rd747, %rd120;
	popc.b64 	%r612, %rd647;
	cvt.rn.f32.u32 	%f2052, %r612;
	mul.f32 	%f2053, %f897, %f2052;
	fma.rn.f32 	%f2699, %f2243, %f2053, %f2699;
$L__BB37_943:
	@%p27 bra 	$L__BB37_945;
	and.b64  	%rd648, %rd762, %rd120;
	popc.b64 	%r613, %rd648;
	cvt.rn.f32.u32 	%f2054, %r613;
	mul.f32 	%f2055, %f897, %f2054;
	fma.rn.f32 	%f2700, %f2258, %f2055, %f2700;
$L__BB37_945:
	@%p26 bra 	$L__BB37_947;
	and.b64  	%rd649, %rd746, %rd120;
	popc.b64 	%r614, %rd649;
	cvt.rn.f32.u32 	%f2056, %r614;
	mul.f32 	%f2057, %f897, %f2056;
	fma.rn.f32 	%f2699, %f2242, %f2057, %f2699;
$L__BB37_947:
	@%p27 bra 	$L__BB37_949;
	and.b64  	%rd650, %rd761, %rd120;
	popc.b64 	%r615, %rd650;
	cvt.rn.f32.u32 	%f2058, %r615;
	mul.f32 	%f2059, %f897, %f2058;
	fma.rn.f32 	%f2700, %f2257, %f2059, %f2700;
$L__BB37_949:
	@%p26 bra 	$L__BB37_951;
	and.b64  	%rd651, %rd745, %rd120;
	popc.b64 	%r616, %rd651;
	cvt.rn.f32.u32 	%f2060, %r616;
	mul.f32 	%f2061, %f897, %f2060;
	fma.rn.f32 	%f2699, %f2241, %f2061, %f2699;
$L__BB37_951:
	@%p27 bra 	$L__BB37_953;
	and.b64  	%rd652, %rd760, %rd120;
	popc.b64 	%r617, %rd652;
	cvt.rn.f32.u32 	%f2062, %r617;
	mul.f32 	%f2063, %f897, %f2062;
	fma.rn.f32 	%f2700, %f2256, %f2063, %f2700;
$L__BB37_953:
	@%p26 bra 	$L__BB37_955;
	and.b64  	%rd653, %rd744, %rd120;
	popc.b64 	%r618, %rd653;
	cvt.rn.f32.u32 	%f2064, %r618;
	mul.f32 	%f2065, %f897, %f2064;
	fma.rn.f32 	%f2699, %f2240, %f2065, %f2699;
$L__BB37_955:
	@%p27 bra 	$L__BB37_957;
	and.b64  	%rd654, %rd759, %rd120;
	popc.b64 	%r619, %rd654;
	cvt.rn.f32.u32 	%f2066, %r619;
	mul.f32 	%f2067, %f897, %f2066;
	fma.rn.f32 	%f2700, %f2255, %f2067, %f2700;
$L__BB37_957:
	@%p26 bra 	$L__BB37_959;
	and.b64  	%rd655, %rd743, %rd120;
	popc.b64 	%r620, %rd655;
	cvt.rn.f32.u32 	%f2068, %r620;
	mul.f32 	%f2069, %f897, %f2068;
	fma.rn.f32 	%f2699, %f2239, %f2069, %f2699;
$L__BB37_959:
	@%p27 bra 	$L__BB37_961;
	and.b64  	%rd656, %rd758, %rd120;
	popc.b64 	%r621, %rd656;
	cvt.rn.f32.u32 	%f2070, %r621;
	mul.f32 	%f2071, %f897, %f2070;
	fma.rn.f32 	%f2700, %f2254, %f2071, %f2700;
$L__BB37_961:
	@%p26 bra 	$L__BB37_963;
	and.b64  	%rd657, %rd742, %rd120;
	popc.b64 	%r622, %rd657;
	cvt.rn.f32.u32 	%f2072, %r622;
	mul.f32 	%f2073, %f897, %f2072;
	fma.rn.f32 	%f2699, %f2238, %f2073, %f2699;
$L__BB37_963:
	@%p27 bra 	$L__BB37_965;
	and.b64  	%rd658, %rd757, %rd120;
	popc.b64 	%r623, %rd658;
	cvt.rn.f32.u32 	%f2074, %r623;
	mul.f32 	%f2075, %f897, %f2074;
	fma.rn.f32 	%f2700, %f2253, %f2075, %f2700;
$L__BB37_965:
	@%p26 bra 	$L__BB37_967;
	and.b64  	%rd659, %rd741, %rd120;
	popc.b64 	%r624, %rd659;
	cvt.rn.f32.u32 	%f2076, %r624;
	mul.f32 	%f2077, %f897, %f2076;
	fma.rn.f32 	%f2699, %f2237, %f2077, %f2699;
$L__BB37_967:
	@%p27 bra 	$L__BB37_969;
	and.b64  	%rd660, %rd756, %rd120;
	popc.b64 	%r625, %rd660;
	cvt.rn.f32.u32 	%f2078, %r625;
	mul.f32 	%f2079, %f897, %f2078;
	fma.rn.f32 	%f2700, %f2252, %f2079, %f2700;
$L__BB37_969:
	@%p26 bra 	$L__BB37_971;
	and.b64  	%rd661, %rd740, %rd120;
	popc.b64 	%r626, %rd661;
	cvt.rn.f32.u32 	%f2080, %r626;
	mul.f32 	%f2081, %f897, %f2080;
	fma.rn.f32 	%f2699, %f2236, %f2081, %f2699;
$L__BB37_971:
	@%p27 bra 	$L__BB37_973;
	and.b64  	%rd662, %rd755, %rd120;
	popc.b64 	%r627, %rd662;
	cvt.rn.f32.u32 	%f2082, %r627;
	mul.f32 	%f2083, %f897, %f2082;
	fma.rn.f32 	%f2700, %f2251, %f2083, %f2700;
$L__BB37_973:
	@%p26 bra 	$L__BB37_975;
	and.b64  	%rd663, %rd739, %rd120;
	popc.b64 	%r628, %rd663;
	cvt.rn.f32.u32 	%f2084, %r628;
	mul.f32 	%f2085, %f897, %f2084;
	fma.rn.f32 	%f2699, %f2235, %f2085, %f2699;
$L__BB37_975:
	@%p27 bra 	$L__BB37_977;
	and.b64  	%rd664, %rd754, %rd120;
	popc.b64 	%r629, %rd664;
	cvt.rn.f32.u32 	%f2086, %r629;
	mul.f32 	%f2087, %f897, %f2086;
	fma.rn.f32 	%f2700, %f2250, %f2087, %f2700;
$L__BB37_977:
	@%p26 bra 	$L__BB37_979;
	and.b64  	%rd665, %rd738, %rd120;
	popc.b64 	%r630, %rd665;
	cvt.rn.f32.u32 	%f2088, %r630;
	mul.f32 	%f2089, %f897, %f2088;
	fma.rn.f32 	%f2699, %f2234, %f2089, %f2699;
$L__BB37_979:
	mov.f32 	%f2790, %f2699;
	mov.f32 	%f2355, %f2700;
	@%p27 bra 	$L__BB37_981;
	and.b64  	%rd666, %rd753, %rd120;
	popc.b64 	%r631, %rd666;
	cvt.rn.f32.u32 	%f2090, %r631;
	mul.f32 	%f2091, %f897, %f2090;
	fma.rn.f32 	%f956, %f2249, %f2091, %f2700;
	mov.f32 	%f2355, %f956;
$L__BB37_981:
	setp.lt.s32 	%p526, %r88, 15;
	@%p526 bra 	$L__BB37_1044;
	setp.ne.s32 	%p527, %r5, 0;
	mov.b32 	%r741, 0;
	@%p527 bra 	$L__BB37_984;
	ld.shared.u32 	%r741, [%r7+56];
$L__BB37_984:
	shfl.sync.idx.b32	%r633|%p529, %r741, 0, 31, -1;
	mov.b32 	%f959, %r633;
	ld.shared.u64 	%rd121, [%r38+3584];
	mov.f32 	%f2730, %f2790;
	@%p26 bra 	$L__BB37_986;
	and.b64  	%rd667, %rd752, %rd121;
	popc.b64 	%r634, %rd667;
	cvt.rn.f32.u32 	%f2092, %r634;
	mul.f32 	%f2093, %f959, %f2092;
	fma.rn.f32 	%f2730, %f2248, %f2093, %f2790;
$L__BB37_986:
	mov.f32 	%f2731, %f2355;
	@%p27 bra 	$L__BB37_988;
	and.b64  	%rd668, %rd767, %rd121;
	popc.b64 	%r635, %rd668;
	cvt.rn.f32.u32 	%f2094, %r635;
	mul.f32 	%f2095, %f959, %f2094;
	fma.rn.f32 	%f2731, %f2263, %f2095, %f2355;
$L__BB37_988:
	@%p26 bra 	$L__BB37_990;
	and.b64  	%rd669, %rd751, %rd121;
	popc.b64 	%r636, %rd669;
	cvt.rn.f32.u32 	%f2096, %r636;
	mul.f32 	%f2097, %f959, %f2096;
	fma.rn.f32 	%f2730, %f2247, %f2097, %f2730;
$L__BB37_990:
	@%p27 bra 	$L__BB37_992;
	and.b64  	%rd670, %rd766, %rd121;
	popc.b64 	%r637, %rd670;
	cvt.rn.f32.u32 	%f2098, %r637;
	mul.f32 	%f2099, %f959, %f2098;
	fma.rn.f32 	%f2731, %f2262, %f2099, %f2731;
$L__BB37_992:
	@%p26 bra 	$L__BB37_994;
	and.b64  	%rd671, %rd750, %rd121;
	popc.b64 	%r638, %rd671;
	cvt.rn.f32.u32 	%f2100, %r638;
	mul.f32 	%f2101, %f959, %f2100;
	fma.rn.f32 	%f2730, %f2246, %f2101, %f2730;
$L__BB37_994:
	@%p27 bra 	$L__BB37_996;
	and.b64  	%rd672, %rd765, %rd121;
	popc.b64 	%r639, %rd672;
	cvt.rn.f32.u32 	%f2102, %r639;
	mul.f32 	%f2103, %f959, %f2102;
	fma.rn.f32 	%f2731, %f2261, %f2103, %f2731;
$L__BB37_996:
	@%p26 bra 	$L__BB37_998;
	and.b64  	%rd673, %rd749, %rd121;
	popc.b64 	%r640, %rd673;
	cvt.rn.f32.u32 	%f2104, %r640;
	mul.f32 	%f2105, %f959, %f2104;
	fma.rn.f32 	%f2730, %f2245, %f2105, %f2730;
$L__BB37_998:
	@%p27 bra 	$L__BB37_1000;
	and.b64  	%rd674, %rd764, %rd121;
	popc.b64 	%r641, %rd674;
	cvt.rn.f32.u32 	%f2106, %r641;
	mul.f32 	%f2107, %f959, %f2106;
	fma.rn.f32 	%f2731, %f2260, %f2107, %f2731;
$L__BB37_1000:
	@%p26 bra 	$L__BB37_1002;
	and.b64  	%rd675, %rd748, %rd121;
	popc.b64 	%r642, %rd675;
	cvt.rn.f32.u32 	%f2108, %r642;
	mul.f32 	%f2109, %f959, %f2108;
	fma.rn.f32 	%f2730, %f2244, %f2109, %f2730;
$L__BB37_1002:
	@%p27 bra 	$L__BB37_1004;
	and.b64  	%rd676, %rd763, %rd121;
	popc.b64 	%r643, %rd676;
	cvt.rn.f32.u32 	%f2110, %r643;
	mul.f32 	%f2111, %f959, %f2110;
	fma.rn.f32 	%f2731, %f2259, %f2111, %f2731;
$L__BB37_1004:
	@%p26 bra 	$L__BB37_1006;
	and.b64  	%rd677, %rd747, %rd121;
	popc.b64 	%r644, %rd677;
	cvt.rn.f32.u32 	%f2112, %r644;
	mul.f32 	%f2113, %f959, %f2112;
	fma.rn.f32 	%f2730, %f2243, %f2113, %f2730;
$L__BB37_1006:
	@%p27 bra 	$L__BB37_1008;
	and.b64  	%rd678, %rd762, %rd121;
	popc.b64 	%r645, %rd678;
	cvt.rn.f32.u32 	%f2114, %r645;
	mul.f32 	%f2115, %f959, %f2114;
	fma.rn.f32 	%f2731, %f2258, %f2115, %f2731;
$L__BB37_1008:
	@%p26 bra 	$L__BB37_1010;
	and.b64  	%rd679, %rd746, %rd121;
	popc.b64 	%r646, %rd679;
	cvt.rn.f32.u32 	%f2116, %r646;
	mul.f32 	%f2117, %f959, %f2116;
	fma.rn.f32 	%f2730, %f2242, %f2117, %f2730;
$L__BB37_1010:
	@%p27 bra 	$L__BB37_1012;
	and.b64  	%rd680, %rd761, %rd121;
	popc.b64 	%r647, %rd680;
	cvt.rn.f32.u32 	%f2118, %r647;
	mul.f32 	%f2119, %f959, %f2118;
	fma.rn.f32 	%f2731, %f2257, %f2119, %f2731;
$L__BB37_1012:
	@%p26 bra 	$L__BB37_1014;
	and.b64  	%rd681, %rd745, %rd121;
	popc.b64 	%r648, %rd681;
	cvt.rn.f32.u32 	%f2120, %r648;
	mul.f32 	%f2121, %f959, %f2120;
	fma.rn.f32 	%f2730, %f2241, %f2121, %f2730;
$L__BB37_1014:
	@%p27 bra 	$L__BB37_1016;
	and.b64  	%rd682, %rd760, %rd121;
	popc.b64 	%r649, %rd682;
	cvt.rn.f32.u32 	%f2122, %r649;
	mul.f32 	%f2123, %f959, %f2122;
	fma.rn.f32 	%f2731, %f2256, %f2123, %f2731;
$L__BB37_1016:
	@%p26 bra 	$L__BB37_1018;
	and.b64  	%rd683, %rd744, %rd121;
	popc.b64 	%r650, %rd683;
	cvt.rn.f32.u32 	%f2124, %r650;
	mul.f32 	%f2125, %f959, %f2124;
	fma.rn.f32 	%f2730, %f2240, %f2125, %f2730;
$L__BB37_1018:
	@%p27 bra 	$L__BB37_1020;
	and.b64  	%rd684, %rd759, %rd121;
	popc.b64 	%r651, %rd684;
	cvt.rn.f32.u32 	%f2126, %r651;
	mul.f32 	%f2127, %f959, %f2126;
	fma.rn.f32 	%f2731, %f2255, %f2127, %f2731;
$L__BB37_1020:
	@%p26 bra 	$L__BB37_1022;
	and.b64  	%rd685, %rd743, %rd121;
	popc.b64 	%r652, %rd685;
	cvt.rn.f32.u32 	%f2128, %r652;
	mul.f32 	%f2129, %f959, %f2128;
	fma.rn.f32 	%f2730, %f2239, %f2129, %f2730;
$L__BB37_1022:
	@%p27 bra 	$L__BB37_1024;
	and.b64  	%rd686, %rd758, %rd121;
	popc.b64 	%r653, %rd686;
	cvt.rn.f32.u32 	%f2130, %r653;
	mul.f32 	%f2131, %f959, %f2130;
	fma.rn.f32 	%f2731, %f2254, %f2131, %f2731;
$L__BB37_1024:
	@%p26 bra 	$L__BB37_1026;
	and.b64  	%rd687, %rd742, %rd121;
	popc.b64 	%r654, %rd687;
	cvt.rn.f32.u32 	%f2132, %r654;
	mul.f32 	%f2133, %f959, %f2132;
	fma.rn.f32 	%f2730, %f2238, %f2133, %f2730;
$L__BB37_1026:
	@%p27 bra 	$L__BB37_1028;
	and.b64  	%rd688, %rd757, %rd121;
	popc.b64 	%r655, %rd688;
	cvt.rn.f32.u32 	%f2134, %r655;
	mul.f32 	%f2135, %f959, %f2134;
	fma.rn.f32 	%f2731, %f2253, %f2135, %f2731;
$L__BB37_1028:
	@%p26 bra 	$L__BB37_1030;
	and.b64  	%rd689, %rd741, %rd121;
	popc.b64 	%r656, %rd689;
	cvt.rn.f32.u32 	%f2136, %r656;
	mul.f32 	%f2137, %f959, %f2136;
	fma.rn.f32 	%f2730, %f2237, %f2137, %f2730;
$L__BB37_1030:
	@%p27 bra 	$L__BB37_1032;
	and.b64  	%rd690, %rd756, %rd121;
	popc.b64 	%r657, %rd690;
	cvt.rn.f32.u32 	%f2138, %r657;
	mul.f32 	%f2139, %f959, %f2138;
	fma.rn.f32 	%f2731, %f2252, %f2139, %f2731;
$L__BB37_1032:
	@%p26 bra 	$L__BB37_1034;
	and.b64  	%rd691, %rd740, %rd121;
	popc.b64 	%r658, %rd691;
	cvt.rn.f32.u32 	%f2140, %r658;
	mul.f32 	%f2141, %f959, %f2140;
	fma.rn.f32 	%f2730, %f2236, %f2141, %f2730;
$L__BB37_1034:
	@%p27 bra 	$L__BB37_1036;
	and.b64  	%rd692, %rd755, %rd121;
	popc.b64 	%r659, %rd692;
	cvt.rn.f32.u32 	%f2142, %r659;
	mul.f32 	%f2143, %f959, %f2142;
	fma.rn.f32 	%f2731, %f2251, %f2143, %f2731;
$L__BB37_1036:
	@%p26 bra 	$L__BB37_1038;
	and.b64  	%rd693, %rd739, %rd121;
	popc.b64 	%r660, %rd693;
	cvt.rn.f32.u32 	%f2144, %r660;
	mul.f32 	%f2145, %f959, %f2144;
	fma.rn.f32 	%f2730, %f2235, %f2145, %f2730;
$L__BB37_1038:
	@%p27 bra 	$L__BB37_1040;
	and.b64  	%rd694, %rd754, %rd121;
	popc.b64 	%r661, %rd694;
	cvt.rn.f32.u32 	%f2146, %r661;
	mul.f32 	%f2147, %f959, %f2146;
	fma.rn.f32 	%f2731, %f2250, %f2147, %f2731;
$L__BB37_1040:
	@%p26 bra 	$L__BB37_1042;
	and.b64  	%rd695, %rd738, %rd121;
	popc.b64 	%r662, %rd695;
	cvt.rn.f32.u32 	%f2148, %r662;
	mul.f32 	%f2149, %f959, %f2148;
	fma.rn.f32 	%f2730, %f2234, %f2149, %f2730;
$L__BB37_1042:
	mov.f32 	%f2790, %f2730;
	mov.f32 	%f2355, %f2731;
	@%p27 bra 	$L__BB37_1044;
	and.b64  	%rd696, %rd753, %rd121;
	popc.b64 	%r663, %rd696;
	cvt.rn.f32.u32 	%f2150, %r663;
	mul.f32 	%f2151, %f959, %f2150;
	fma.rn.f32 	%f1018, %f2249, %f2151, %f2731;
	mov.f32 	%f2355, %f1018;
$L__BB37_1044:
	setp.ne.s32 	%p559, %r88, 16;
	@%p559 bra 	$L__BB37_1107;
	setp.ne.s32 	%p560, %r5, 0;
	mov.b32 	%r742, 0;
	@%p560 bra 	$L__BB37_1047;
	ld.shared.u32 	%r742, [%r7+60];
$L__BB37_1047:
	shfl.sync.idx.b32	%r665|%p562, %r742, 0, 31, -1;
	mov.b32 	%f1021, %r665;
	ld.shared.u64 	%rd122, [%r38+3840];
	mov.f32 	%f2761, %f2790;
	@%p26 bra 	$L__BB37_1049;
	and.b64  	%rd697, %rd752, %rd122;
	popc.b64 	%r666, %rd697;
	cvt.rn.f32.u32 	%f2152, %r666;
	mul.f32 	%f2153, %f1021, %f2152;
	fma.rn.f32 	%f2761, %f2248, %f2153, %f2790;
$L__BB37_1049:
	mov.f32 	%f2762, %f2355;
	@%p27 bra 	$L__BB37_1051;
	and.b64  	%rd698, %rd767, %rd122;
	popc.b64 	%r667, %rd698;
	cvt.rn.f32.u32 	%f2154, %r667;
	mul.f32 	%f2155, %f1021, %f2154;
	fma.rn.f32 	%f2762, %f2263, %f2155, %f2355;
$L__BB37_1051:
	@%p26 bra 	$L__BB37_1053;
	and.b64  	%rd699, %rd751, %rd122;
	popc.b64 	%r668, %rd699;
	cvt.rn.f32.u32 	%f2156, %r668;
	mul.f32 	%f2157, %f1021, %f2156;
	fma.rn.f32 	%f2761, %f2247, %f2157, %f2761;
$L__BB37_1053:
	@%p27 bra 	$L__BB37_1055;
	and.b64  	%rd700, %rd766, %rd122;
	popc.b64 	%r669, %rd700;
	cvt.rn.f32.u32 	%f2158, %r669;
	mul.f32 	%f2159, %f1021, %f2158;
	fma.rn.f32 	%f2762, %f2262, %f2159, %f2762;
$L__BB37_1055:
	@%p26 bra 	$L__BB37_1057;
	and.b64  	%rd701, %rd750, %rd122;
	popc.b64 	%r670, %rd701;
	cvt.rn.f32.u32 	%f2160, %r670;
	mul.f32 	%f2161, %f1021, %f2160;
	fma.rn.f32 	%f2761, %f2246, %f2161, %f2761;
$L__BB37_1057:
	@%p27 bra 	$L__BB37_1059;
	and.b64  	%rd702, %rd765, %rd122;
	popc.b64 	%r671, %rd702;
	cvt.rn.f32.u32 	%f2162, %r671;
	mul.f32 	%f2163, %f1021, %f2162;
	fma.rn.f32 	%f2762, %f2261, %f2163, %f2762;
$L__BB37_1059:
	@%p26 bra 	$L__BB37_1061;
	and.b64  	%rd703, %rd749, %rd122;
	popc.b64 	%r672, %rd703;
	cvt.rn.f32.u32 	%f2164, %r672;
	mul.f32 	%f2165, %f1021, %f2164;
	fma.rn.f32 	%f2761, %f2245, %f2165, %f2761;
$L__BB37_1061:
	@%p27 bra 	$L__BB37_1063;
	and.b64  	%rd704, %rd764, %rd122;
	popc.b64 	%r673, %rd704;
	cvt.rn.f32.u32 	%f2166, %r673;
	mul.f32 	%f2167, %f1021, %f2166;
	fma.rn.f32 	%f2762, %f2260, %f2167, %f2762;
$L__BB37_1063:
	@%p26 bra 	$L__BB37_1065;
	and.b64  	%rd705, %rd748, %rd122;
	popc.b64 	%r674, %rd705;
	cvt.rn.f32.u32 	%f2168, %r674;
	mul.f32 	%f2169, %f1021, %f2168;
	fma.rn.f32 	%f2761, %f2244, %f2169, %f2761;
$L__BB37_1065:
	@%p27 bra 	$L__BB37_1067;
	and.b64  	%rd706, %rd763, %rd122;
	popc.b64 	%r675, %rd706;
	cvt.rn.f32.u32 	%f2170, %r675;
	mul.f32 	%f2171, %f1021, %f2170;
	fma.rn.f32 	%f2762, %f2259, %f2171, %f2762;
$L__BB37_1067:
	@%p26 bra 	$L__BB37_1069;
	and.b64  	%rd707, %rd747, %rd122;
	popc.b64 	%r676, %rd707;
	cvt.rn.f32.u32 	%f2172, %r676;
	mul.f32 	%f2173, %f1021, %f2172;
	fma.rn.f32 	%f2761, %f2243, %f2173, %f2761;
$L__BB37_1069:
	@%p27 bra 	$L__BB37_1071;
	and.b64  	%rd708, %rd762, %rd122;
	popc.b64 	%r677, %rd708;
	cvt.rn.f32.u32 	%f2174, %r677;
	mul.f32 	%f2175, %f1021, %f2174;
	fma.rn.f32 	%f2762, %f2258, %f2175, %f2762;
$L__BB37_1071:
	@%p26 bra 	$L__BB37_1073;
	and.b64  	%rd709, %rd746, %rd122;
	popc.b64 	%r678, %rd709;
	cvt.rn.f32.u32 	%f2176, %r678;
	mul.f32 	%f2177, %f1021, %f2176;
	fma.rn.f32 	%f2761, %f2242, %f2177, %f2761;
$L__BB37_1073:
	@%p27 bra 	$L__BB37_1075;
	and.b64  	%rd710, %rd761, %rd122;
	popc.b64 	%r679, %rd710;
	cvt.rn.f32.u32 	%f2178, %r679;
	mul.f32 	%f2179, %f1021, %f2178;
	fma.rn.f32 	%f2762, %f2257, %f2179, %f2762;
$L__BB37_1075:
	@%p26 bra 	$L__BB37_1077;
	and.b64  	%rd711, %rd745, %rd122;
	popc.b64 	%r680, %rd711;
	cvt.rn.f32.u32 	%f2180, %r680;
	mul.f32 	%f2181, %f1021, %f2180;
	fma.rn.f32 	%f2761, %f2241, %f2181, %f2761;
$L__BB37_1077:
	@%p27 bra 	$L__BB37_1079;
	and.b64  	%rd712, %rd760, %rd122;
	popc.b64 	%r681, %rd712;
	cvt.rn.f32.u32 	%f2182, %r681;
	mul.f32 	%f2183, %f1021, %f2182;
	fma.rn.f32 	%f2762, %f2256, %f2183, %f2762;
$L__BB37_1079:
	@%p26 bra 	$L__BB37_1081;
	and.b64  	%rd713, %rd744, %rd122;
	popc.b64 	%r682, %rd713;
	cvt.rn.f32.u32 	%f2184, %r682;
	mul.f32 	%f2185, %f1021, %f2184;
	fma.rn.f32 	%f2761, %f2240, %f2185, %f2761;
$L__BB37_1081:
	@%p27 bra 	$L__BB37_1083;
	and.b64  	%rd714, %rd759, %rd122;
	popc.b64 	%r683, %rd714;
	cvt.rn.f32.u32 	%f2186, %r683;
	mul.f32 	%f2187, %f1021, %f2186;
	fma.rn.f32 	%f2762, %f2255, %f2187, %f2762;
$L__BB37_1083:
	@%p26 bra 	$L__BB37_1085;
	and.b64  	%rd715, %rd743, %rd122;
	popc.b64 	%r684, %rd715;
	cvt.rn.f32.u32 	%f2188, %r684;
	mul.f32 	%f2189, %f1021, %f2188;
	fma.rn.f32 	%f2761, %f2239, %f2189, %f2761;
$L__BB37_1085:
	@%p27 bra 	$L__BB37_1087;
	and.b64  	%rd716, %rd758, %rd122;
	popc.b64 	%r685, %rd716;
	cvt.rn.f32.u32 	%f2190, %r685;
	mul.f32 	%f2191, %f1021, %f2190;
	fma.rn.f32 	%f2762, %f2254, %f2191, %f2762;
$L__BB37_1087:
	@%p26 bra 	$L__BB37_1089;
	and.b64  	%rd717, %rd742, %rd122;
	popc.b64 	%r686, %rd717;
	cvt.rn.f32.u32 	%f2192, %r686;
	mul.f32 	%f2193, %f1021, %f2192;
	fma.rn.f32 	%f2761, %f2238, %f2193, %f2761;
$L__BB37_1089:
	@%p27 bra 	$L__BB37_1091;
	and.b64  	%rd718, %rd757, %rd122;
	popc.b64 	%r687, %rd718;
	cvt.rn.f32.u32 	%f2194, %r687;
	mul.f32 	%f2195, %f1021, %f2194;
	fma.rn.f32 	%f2762, %f2253, %f2195, %f2762;
$L__BB37_1091:
	@%p26 bra 	$L__BB37_1093;
	and.b64  	%rd719, %rd741, %rd122;
	popc.b64 	%r688, %rd719;
	cvt.rn.f32.u32 	%f2196, %r688;
	mul.f32 	%f2197, %f1021, %f2196;
	fma.rn.f32 	%f2761, %f2237, %f2197, %f2761;
$L__BB37_1093:
	@%p27 bra 	$L__BB37_1095;
	and.b64  	%rd720, %rd756, %rd122;
	popc.b64 	%r689, %rd720;
	cvt.rn.f32.u32 	%f2198, %r689;
	mul.f32 	%f2199, %f1021, %f2198;
	fma.rn.f32 	%f2762, %f2252, %f2199, %f2762;
$L__BB37_1095:
	@%p26 bra 	$L__BB37_1097;
	and.b64  	%rd721, %rd740, %rd122;
	popc.b64 	%r690, %rd721;
	cvt.rn.f32.u32 	%f2200, %r690;
	mul.f32 	%f2201, %f1021, %f2200;
	fma.rn.f32 	%f2761, %f2236, %f2201, %f2761;
$L__BB37_1097:
	@%p27 bra 	$L__BB37_1099;
	and.b64  	%rd722, %rd755, %rd122;
	popc.b64 	%r691, %rd722;
	cvt.rn.f32.u32 	%f2202, %r691;
	mul.f32 	%f2203, %f1021, %f2202;
	fma.rn.f32 	%f2762, %f2251, %f2203, %f2762;
$L__BB37_1099:
	@%p26 bra 	$L__BB37_1101;
	and.b64  	%rd723, %rd739, %rd122;
	popc.b64 	%r692, %rd723;
	cvt.rn.f32.u32 	%f2204, %r692;
	mul.f32 	%f2205, %f1021, %f2204;
	fma.rn.f32 	%f2761, %f2235, %f2205, %f2761;
$L__BB37_1101:
	@%p27 bra 	$L__BB37_1103;
	and.b64  	%rd724, %rd754, %rd122;
	popc.b64 	%r693, %rd724;
	cvt.rn.f32.u32 	%f2206, %r693;
	mul.f32 	%f2207, %f1021, %f2206;
	fma.rn.f32 	%f2762, %f2250, %f2207, %f2762;
$L__BB37_1103:
	@%p26 bra 	$L__BB37_1105;
	and.b64  	%rd725, %rd738, %rd122;
	popc.b64 	%r694, %rd725;
	cvt.rn.f32.u32 	%f2208, %r694;
	mul.f32 	%f2209, %f1021, %f2208;
	fma.rn.f32 	%f2761, %f2234, %f2209, %f2761;
$L__BB37_1105:
	mov.f32 	%f2790, %f2761;
	mov.f32 	%f2355, %f2762;
	@%p27 bra 	$L__BB37_1107;
	and.b64  	%rd726, %rd753, %rd122;
	popc.b64 	%r695, %rd726;
	cvt.rn.f32.u32 	%f2210, %r695;
	mul.f32 	%f2211, %f1021, %f2210;
	fma.rn.f32 	%f1080, %f2249, %f2211, %f2762;
	mov.f32 	%f2790, %f2761;
	mov.f32 	%f2355, %f1080;
$L__BB37_1107:
	setp.ne.s32 	%p592, %r5, 0;
	mov.b32 	%r696, %f2790;
	shfl.sync.down.b32	%r697|%p593, %r696, 16, 31, -1;
	mov.b32 	%f2212, %r697;
	add.f32 	%f2213, %f2790, %f2212;
	mov.b32 	%r698, %f2213;
	shfl.sync.down.b32	%r699|%p594, %r698, 8, 31, -1;
	mov.b32 	%f2214, %r699;
	add.f32 	%f2215, %f2213, %f2214;
	mov.b32 	%r700, %f2215;
	shfl.sync.down.b32	%r701|%p595, %r700, 4, 31, -1;
	mov.b32 	%f2216, %r701;
	add.f32 	%f2217, %f2215, %f2216;
	mov.b32 	%r702, %f2217;
	shfl.sync.down.b32	%r703|%p596, %r702, 2, 31, -1;
	mov.b32 	%f2218, %r703;
	add.f32 	%f2219, %f2217, %f2218;
	mov.b32 	%r704, %f2219;
	shfl.sync.down.b32	%r705|%p597, %r704, 1, 31, -1;
	mov.b32 	%f2220, %r705;
	add.f32 	%f1146, %f2219, %f2220;
	mov.b32 	%r706, %f2355;
	shfl.sync.down.b32	%r707|%p598, %r706, 16, 31, -1;
	mov.b32 	%f2221, %r707;
	add.f32 	%f2222, %f2355, %f2221;
	mov.b32 	%r708, %f2222;
	shfl.sync.down.b32	%r709|%p599, %r708, 8, 31, -1;
	mov.b32 	%f2223, %r709;
	add.f32 	%f2224, %f2222, %f2223;
	mov.b32 	%r710, %f2224;
	shfl.sync.down.b32	%r711|%p600, %r710, 4, 31, -1;
	mov.b32 	%f2225, %r711;
	add.f32 	%f2226, %f2224, %f2225;
	mov.b32 	%r712, %f2226;
	shfl.sync.down.b32	%r713|%p601, %r712, 2, 31, -1;
	mov.b32 	%f2227, %r713;
	add.f32 	%f2228, %f2226, %f2227;
	mov.b32 	%r714, %f2228;
	shfl.sync.down.b32	%r715|%p602, %r714, 1, 31, -1;
	mov.b32 	%f2229, %r715;
	add.f32 	%f1147, %f2228, %f2229;
	@%p592 bra 	$L__BB37_1112;
	setp.ge.u32 	%p603, %r35, %r2;
	@%p603 bra 	$L__BB37_1110;
	ld.param.u32 	%r717, [_Z67popcount_weighted_keys_literal_fused_multiq_kernel_warp_out_w32_sb2ILi15EEvPKyPKfiiS1_S3_iiiiiPKxS5_fiPf_param_14];
	ld.param.f32 	%f2232, [_Z67popcount_weighted_keys_literal_fused_multiq_kernel_warp_out_w32_sb2ILi15EEvPKyPKfiiS1_S3_iiiiiPKxS5_fiPf_param_13];
	mul.f32 	%f2230, %f2232, %f1146;
	cvt.s64.s32 	%rd727, %r717;
	mad.lo.s64 	%rd728, %rd198, %rd727, %rd768;
	shl.b64 	%rd729, %rd728, 2;
	add.s64 	%rd730, %rd1, %rd729;
	st.global.f32 	[%rd730], %f2230;
$L__BB37_1110:
	setp.le.s32 	%p604, %r91, %r36;
	@%p604 bra 	$L__BB37_1112;
	ld.param.u32 	%r718, [_Z67popcount_weighted_keys_literal_fused_multiq_kernel_warp_out_w32_sb2ILi15EEvPKyPKfiiS1_S3_iiiiiPKxS5_fiPf_param_14];
	ld.param.f32 	%f2233, [_Z67popcount_weighted_keys_literal_fused_multiq_kernel_warp_out_w32_sb2ILi15EEvPKyPKfiiS1_S3_iiiiiPKxS5_fiPf_param_13];
	mul.f32 	%f2231, %f2233, %f1147;
	cvt.s64.s32 	%rd731, %r718;
	mad.lo.s64 	%rd732, %rd198, %rd731, %rd769;
	shl.b64 	%rd733, %rd732, 2;
	add.s64 	%rd734, %rd1, %rd733;
	st.global.f32 	[%rd734], %f2231;
$L__BB37_1112:
	bar.sync 	0;
$L__BB37_1113:
	add.s32 	%r724, %r724, 1;
	setp.ne.s32 	%p605, %r724, %r1;
	@%p605 bra 	$L__BB37_18;
$L__BB37_1114:
	ret;
$L__BB37_1115:
	mul.wide.u32 	%rd178, %r720, 8;
	add.s64 	%rd171, %rd3, %rd178;
	// begin inline asm
	ld.global.nc.u64 %rd170, [%rd171];
	// end inline asm
	add.s32 	%r114, %r720, %r19;
	shl.b32 	%r115, %r114, 3;
	add.s32 	%r116, %r6, %r115;
	st.shared.u64 	[%r116], %rd170;
	add.s32 	%r117, %r720, %r9;
	mul.wide.u32 	%rd179, %r117, 8;
	add.s64 	%rd173, %rd3, %rd179;
	// begin inline asm
	ld.global.nc.u64 %rd172, [%rd173];
	// end inline asm
	shl.b32 	%r118, %r9, 3;
	add.s32 	%r119, %r116, %r118;
	st.shared.u64 	[%r119], %rd172;
	add.s32 	%r120, %r117, %r9;
	mul.wide.u32 	%rd180, %r120, 8;
	add.s64 	%rd175, %rd3, %rd180;
	// begin inline asm
	ld.global.nc.u64 %rd174, [%rd175];
	// end inline asm
	add.s32 	%r121, %r119, %r118;
	st.shared.u64 	[%r121], %rd174;
	add.s32 	%r122, %r120, %r9;
	mul.wide.u32 	%rd181, %r122, 8;
	add.s64 	%rd177, %rd3, %rd181;
	// begin inline asm
	ld.global.nc.u64 %rd176, [%rd177];
	// end inline asm
	add.s32 	%r123, %r121, %r118;
	st.shared.u64 	[%r123], %rd176;
	add.s32 	%r720, %r122, %r9;
	setp.lt.u32 	%p11, %r720, 480;
	@%p11 bra 	$L__BB37_1115;
	bra.uni 	$L__BB37_9;

}
	// .globl	_Z66popcount_weighted_keys_literal_fused_multiq_kernel_warp_out_w32_sbILi15EEvPKyPKfiiS1_S3_iiiiiPKxS5_fiPf
.visible .entry _Z66popcount_weighted_keys_literal_fused_multiq_kernel_warp_out_w32_sbILi15EEvPKyPKfiiS1_S3_iiiiiPKxS5_fiPf(
	.param .u64 .ptr .align 1 _Z66popcount_weighted_keys_literal_fused_multiq_kernel_warp_out_w32_sbILi15EEvPKyPKfiiS1_S3_iiiiiPKxS5_fiPf_param_0,
	.param .u64 .ptr .align 1 _Z66popcount_weighted_keys_literal_fused_multiq_kernel_warp_out_w32_sbILi15EEvPKyPKfiiS1_S3_iiiiiPKxS5_fiPf_param_1,
	.param .u32 _Z66popcount_weighted_keys_literal_fused_multiq_kernel_warp_out_w32_sbILi15EEvPKyPKfiiS1_S3_iiiiiPKxS5_fiPf_param_2,
	.param .u32 _Z66popcount_weighted_keys_literal_fused_multiq_kernel_warp_out_w32_sbILi15EEvPKyPKfiiS1_S3_iiiiiPKxS5_fiPf_param_3,
	.param .u64 .ptr .align 1 _Z66popcount_weighted_keys_literal_fused_multiq_kernel_warp_out_w32_sbILi15EEvPKyPKfiiS1_S3_iiiiiPKxS5_fiPf_param_4,
	.param .u64 .ptr .align 1 _Z66popcount_weighted_keys_literal_fused_multiq_kernel_warp_out_w32_sbILi15EEvPKyPKfiiS1_S3_iiiiiPKxS5_fiPf_param_5,
	.param .u32 _Z66popcount_weighted_keys_literal_fused_multiq_kernel_warp_out_w32_sbILi15EEvPKyPKfiiS1_S3_iiiiiPKxS5_fiPf_param_6,
	.param .u32 _Z66popcount_weighted_keys_literal_fused_multiq_kernel_warp_out_w32_sbILi15EEvPKyPKfiiS1_S3_iiiiiPKxS5_fiPf_param_7,
	.param .u32 _Z66popcount_weighted_keys_literal_fused_multiq_kernel_warp_out_w32_sbILi15EEvPKyPKfiiS1_S3_iiiiiPKxS5_fiPf_param_8,
	.param .u32 _Z66popcount_weighted_keys_literal_fused_multiq_kernel_warp_out_w32_sbILi15EEvPKyPKfiiS1_S3_iiiiiPKxS5_fiPf_param_9,
	.param .u32 _Z66popcount_weighted_keys_literal_fused_multiq_kernel_warp_out_w32_sbILi15EEvPKyPKfiiS1_S3_iiiiiPKxS5_fiPf_param_10,
	.param .u64 .ptr .align 1 _Z66popcount_weighted_keys_literal_fused_multiq_kernel_warp_out_w32_sbILi15EEvPKyPKfiiS1_S3_iiiiiPKxS5_fiPf_param_11,
	.param .u64 .ptr .align 1 _Z66popcount_weighted_keys_literal_fused_multiq_kernel_warp_out_w32_sbILi15EEvPKyPKfiiS1_S3_iiiiiPKxS5_fiPf_param_12,
	.param .f32 _Z66popcount_weighted_keys_literal_fused_multiq_kernel_warp_out_w32_sbILi15EEvPKyPKfiiS1_S3_iiiiiPKxS5_fiPf_param_13,
	.param .u32 _Z66popcount_weighted_keys_literal_fused_multiq_kernel_warp_out_w32_sbILi15EEvPKyPKfiiS1_S3_iiiiiPKxS5_fiPf_param_14,
	.param .u64 .ptr .align 1 _Z66popcount_weighted_keys_literal_fused_multiq_kernel_warp_out_w32_sbILi15EEvPKyPKfiiS1_S3_iiiiiPKxS5_fiPf_param_15
)
{
	.reg .pred 	%p<85>;
	.reg .b32 	%r<479>;
	.reg .b32 	%f<855>;
	.reg .b64 	%rd<367>;

	ld.param.u32 	%r90, [_Z66popcount_weighted_keys_literal_fused_multiq_kernel_warp_out_w32_sbILi15EEvPKyPKfiiS1_S3_iiiiiPKxS5_fiPf_param_2];
	ld.param.u64 	%rd31, [_Z66popcount_weighted_keys_literal_fused_multiq_kernel_warp_out_w32_sbILi15EEvPKyPKfiiS1_S3_iiiiiPKxS5_fiPf_param_4];
	ld.param.u64 	%rd32, [_Z66popcount_weighted_keys_literal_fused_multiq_kernel_warp_out_w32_sbILi15EEvPKyPKfiiS1_S3_iiiiiPKxS5_fiPf_param_5];
	ld.param.u32 	%r91, [_Z66popcount_weighted_keys_literal_fused_multiq_kernel_warp_out_w32_sbILi15EEvPKyPKfiiS1_S3_iiiiiPKxS5_fiPf_param_7];
	ld.param.u32 	%r92, [_Z66popcount_weighted_keys_literal_fused_multiq_kernel_warp_out_w32_sbILi15EEvPKyPKfiiS1_S3_iiiiiPKxS5_fiPf_param_8];
	ld.param.u32 	%r94, [_Z66popcount_weighted_keys_literal_fused_multiq_kernel_warp_out_w32_sbILi15EEvPKyPKfiiS1_S3_iiiiiPKxS5_fiPf_param_9];
	ld.param.u32 	%r95, [_Z66popcount_weighted_keys_literal_fused_multiq_kernel_warp_out_w32_sbILi15EEvPKyPKfiiS1_S3_iiiiiPKxS5_fiPf_param_10];
	ld.param.u64 	%rd35, [_Z66popcount_weighted_keys_literal_fused_multiq_kernel_warp_out_w32_sbILi15EEvPKyPKfiiS1_S3_iiiiiPKxS5_fiPf_param_15];
	mov.u32 	%r96, %ctaid.x;
	mov.u32 	%r97, %ctaid.y;
	max.s32 	%r1, %r94, 1;
	max.s32 	%r2, %r95, 1;
	mul.lo.s32 	%r3, %r1, %r97;
	mul.lo.s32 	%r4, %r2, %r96;
	setp.ge.s32 	%p1, %r3, %r92;
	@%p1 bra 	$L__BB38_100;
	mov.u32 	%r5, %tid.x;
	and.b32  	%r6, %r5, 31;
	mov.u32 	%r7, %ntid.x;
	shl.b32 	%r99, %r90, 8;
	mov.u32 	%r100, shmem$1;
	add.s32 	%r8, %r100, %r99;
	mad.lo.s32 	%r9, %r2, 3840, %r8;
	shl.b32 	%r101, %r90, 2;
	add.s32 	%r10, %r9, %r101;
	add.s32 	%r11, %r5, %r7;
	max.u32 	%r102, %r11, 480;
	setp.lt.u32 	%p2, %r11, 480;
	selp.u32 	%r103, 1, 0, %p2;
	add.s32 	%r104, %r11, %r103;
	sub.s32 	%r105, %r102, %r104;
	div.u32 	%r106, %r105, %r7;
	add.s32 	%r12, %r106, %r103;
	max.u32 	%r107, %r11, 15;
	setp.lt.u32 	%p3, %r11, 15;
	selp.u32 	%r108, 1, 0, %p3;
	add.s32 	%r109, %r11, %r108;
	sub.s32 	%r110, %r107, %r109;
	div.u32 	%r111, %r110, %r7;
	add.s32 	%r13, %r111, %r108;
	and.b32  	%r14, %r12, 3;
	add.s32 	%r15, %r11, %r7;
	add.s32 	%r16, %r15, %r7;
	and.b32  	%r17, %r13, 3;
	mov.b32 	%r450, 0;
$L__BB38_2:
	add.s32 	%r19, %r450, %r4;
	setp.ge.s32 	%p4, %r19, %r91;
	@%p4 bra 	$L__BB38_16;
	setp.gt.u32 	%p5, %r5, 479;
	cvt.u64.u32 	%rd1, %r19;
	@%p5 bra 	$L__BB38_9;
	mad.lo.s64 	%rd2, %rd1, 3840, %rd31;
	setp.eq.s32 	%p6, %r14, 3;
	mul.lo.s32 	%r20, %r450, 480;
	mov.u32 	%r451, %r5;
	@%p6 bra 	$L__BB38_8;
	setp.eq.s32 	%p7, %r14, 0;
	mul.wide.u32 	%rd38, %r5, 8;
	add.s64 	%rd37, %rd2, %rd38;
	// begin inline asm
	ld.global.nc.u64 %rd36, [%rd37];
	// end inline asm
	add.s32 	%r112, %r5, %r20;
	shl.b32 	%r113, %r112, 3;
	add.s32 	%r21, %r8, %r113;
	st.shared.u64 	[%r21], %rd36;
	mov.u32 	%r451, %r11;
	@%p7 bra 	$L__BB38_8;
	setp.eq.s32 	%p8, %r14, 1;
	mul.wide.s32 	%rd41, %r7, 8;
	add.s64 	%rd40, %rd37, %rd41;
	// begin inline asm
	ld.global.nc.u64 %rd39, [%rd40];
	// end inline asm
	shl.b32 	%r22, %r7, 3;
	add.s32 	%r23, %r21, %r22;
	st.shared.u64 	[%r23], %rd39;
	mov.u32 	%r451, %r15;
	@%p8 bra 	$L__BB38_8;
	add.s64 	%rd43, %rd40, %rd41;
	// begin inline asm
	ld.global.nc.u64 %rd42, [%rd43];
	// end inline asm
	add.s32 	%r114, %r23, %r22;
	st.shared.u64 	[%r114], %rd42;
	mov.u32 	%r451, %r16;
$L__BB38_8:
	setp.lt.u32 	%p9, %r12, 3;
	@%p9 bra 	$L__BB38_9;
	bra.uni 	$L__BB38_101;
$L__BB38_9:
	setp.gt.u32 	%p11, %r5, 14;
	@%p11 bra 	$L__BB38_16;
	mad.lo.s64 	%rd5, %rd1, 60, %rd32;
	setp.eq.s32 	%p12, %r17, 3;
	mul.lo.s32 	%r25, %r450, 15;
	mov.u32 	%r452, %r5;
	@%p12 bra 	$L__BB38_14;
	setp.eq.s32 	%p13, %r17, 0;
	mul.wide.u32 	%rd58, %r5, 4;
	add.s64 	%rd57, %rd5, %rd58;
	// begin inline asm
	ld.global.nc.f32 %f52, [%rd57];
	// end inline asm
	add.s32 	%r125, %r5, %r25;
	shl.b32 	%r126, %r125, 2;
	add.s32 	%r26, %r10, %r126;
	st.shared.f32 	[%r26], %f52;
	mov.u32 	%r452, %r11;
	@%p13 bra 	$L__BB38_14;
	setp.eq.s32 	%p14, %r17, 1;
	mul.wide.s32 	%rd60, %r7, 4;
	add.s64 	%rd59, %rd57, %rd60;
	// begin inline asm
	ld.global.nc.f32 %f53, [%rd59];
	// end inline asm
	shl.b32 	%r27, %r7, 2;
	add.s32 	%r28, %r26, %r27;
	st.shared.f32 	[%r28], %f53;
	mov.u32 	%r452, %r15;
	@%p14 bra 	$L__BB38_14;
	add.s64 	%rd61, %rd59, %rd60;
	// begin inline asm
	ld.global.nc.f32 %f54, [%rd61];
	// end inline asm
	add.s32 	%r127, %r28, %r27;
	st.shared.f32 	[%r127], %f54;
	mov.u32 	%r452, %r16;
$L__BB38_14:
	setp.lt.u32 	%p15, %r13, 3;
	@%p15 bra 	$L__BB38_16;
$L__BB38_15:
	mul.wide.u32 	%rd67, %r452, 4;
	add.s64 	%rd63, %rd5, %rd67;
	// begin inline asm
	ld.global.nc.f32 %f55, [%rd63];
	// end inline asm
	add.s32 	%r128, %r452, %r25;
	shl.b32 	%r129, %r128, 2;
	add.s32 	%r130, %r10, %r129;
	st.shared.f32 	[%r130], %f55;
	add.s32 	%r131, %r452, %r7;
	mul.wide.u32 	%rd68, %r131, 4;
	add.s64 	%rd64, %rd5, %rd68;
	// begin inline asm
	ld.global.nc.f32 %f56, [%rd64];
	// end inline asm
	shl.b32 	%r132, %r7, 2;
	add.s32 	%r133, %r130, %r132;
	st.shared.f32 	[%r133], %f56;
	add.s32 	%r134, %r131, %r7;
	mul.wide.u32 	%rd69, %r134, 4;
	add.s64 	%rd65, %rd5, %rd69;
	// begin inline asm
	ld.global.nc.f32 %f57, [%rd65];
	// end inline asm
	add.s32 	%r135, %r133, %r132;
	st.shared.f32 	[%r135], %f57;
	add.s32 	%r136, %r134, %r7;
	mul.wide.u32 	%rd70, %r136, 4;
	add.s64 	%rd66, %rd5, %rd70;
	// begin inline asm
	ld.global.nc.f32 %f58, [%rd66];
	// end inline asm
	add.s32 	%r137, %r135, %r132;
	st.shared.f32 	[%r137], %f58;
	add.s32 	%r452, %r136, %r7;
	setp.lt.u32 	%p16, %r452, 15;
	@%p16 bra 	$L__BB38_15;
$L__BB38_16:
	add.s32 	%r450, %r450, 1;
	setp.ne.s32 	%p17, %r450, %r2;
	@%p17 bra 	$L__BB38_2;
	bar.sync 	0;
	shl.b32 	%r35, %r90, 5;
	shl.b32 	%r139, %r6, 3;
	add.s32 	%r36, %r8, %r139;
	add.s32 	%r37, %r100, %r139;
	neg.s32 	%r38, %r90;
	cvta.to.global.u64 	%rd8, %rd35;
	mov.b32 	%r455, 0;
	cvt.s64.s32 	%rd75, %r90;
$L__BB38_18:
	add.s32 	%r40, %r455, %r3;
	setp.ge.s32 	%p18, %r40, %r92;
	@%p18 bra 	$L__BB38_100;
	ld.param.u64 	%rd366, [_Z66popcount_weighted_keys_literal_fused_multiq_kernel_warp_out_w32_sbILi15EEvPKyPKfiiS1_S3_iiiiiPKxS5_fiPf_param_12];
	setp.ge.s32 	%p19, %r5, %r35;
	cvt.u64.u32 	%rd73, %r40;
	mul.wide.u32 	%rd74, %r40, 8;
	add.s64 	%rd72, %rd366, %rd74;
	// begin inline asm
	ld.global.nc.s64 %rd71, [%rd72];
	// end inline asm
	mul.lo.s64 	%rd10, %rd73, %rd75;
	@%p19 bra 	$L__BB38_22;
	ld.param.u64 	%rd363, [_Z66popcount_weighted_keys_literal_fused_multiq_kernel_warp_out_w32_sbILi15EEvPKyPKfiiS1_S3_iiiiiPKxS5_fiPf_param_0];
	shl.b64 	%rd76, %rd10, 8;
	add.s64 	%rd11, %rd363, %rd76;
	mov.u32 	%r456, %r5;
$L__BB38_21:
	mul.wide.s32 	%rd79, %r456, 8;
	add.s64 	%rd78, %rd11, %rd79;
	// begin inline asm
	ld.global.nc.u64 %rd77, [%rd78];
	// end inline asm
	shl.b32 	%r141, %r456, 3;
	mov.u32 	%r142, shmem$1;
	add.s32 	%r143, %r142, %r141;
	st.shared.u64 	[%r143], %rd77;
	add.s32 	%r456, %r456, %r7;
	setp.lt.s32 	%p20, %r456, %r35;
	@%p20 bra 	$L__BB38_21;
$L__BB38_22:
	setp.ge.s32 	%p21, %r5, %r90;
	mov.u32 	%r457, %r5;
	@%p21 bra 	$L__BB38_24;
$L__BB38_23:
	ld.param.u64 	%rd364, [_Z66popcount_weighted_keys_literal_fused_multiq_kernel_warp_out_w32_sbILi15EEvPKyPKfiiS1_S3_iiiiiPKxS5_fiPf_param_1];
	cvt.s64.s32 	%rd81, %r457;
	add.s64 	%rd82, %rd10, %rd81;
	shl.b64 	%rd83, %rd82, 2;
	add.s64 	%rd80, %rd364, %rd83;
	// begin inline asm
	ld.global.nc.f32 %f59, [%rd80];
	// end inline asm
	shl.b32 	%r144, %r457, 2;
	add.s32 	%r145, %r9, %r144;
	st.shared.f32 	[%r145], %f59;
	add.s32 	%r457, %r457, %r7;
	setp.lt.s32 	%p22, %r457, %r90;
	@%p22 bra 	$L__BB38_23;
$L__BB38_24:
	shr.u32 	%r458, %r5, 5;
	setp.ge.u32 	%p23, %r458, %r2;
	bar.sync 	0;
	@%p23 bra 	$L__BB38_99;
	ld.param.u32 	%r449, [_Z66popcount_weighted_keys_literal_fused_multiq_kernel_warp_out_w32_sbILi15EEvPKyPKfiiS1_S3_iiiiiPKxS5_fiPf_param_14];
	cvt.s64.s32 	%rd84, %r449;
	mul.lo.s64 	%rd12, %rd71, %rd84;
$L__BB38_26:
	add.s32 	%r47, %r458, %r4;
	setp.ge.s32 	%p24, %r47, %r91;
	@%p24 bra 	$L__BB38_98;
	ld.param.u64 	%rd365, [_Z66popcount_weighted_keys_literal_fused_multiq_kernel_warp_out_w32_sbILi15EEvPKyPKfiiS1_S3_iiiiiPKxS5_fiPf_param_11];
	setp.lt.s32 	%p25, %r90, 17;
	mul.wide.u32 	%rd87, %r47, 8;
	add.s64 	%rd86, %rd365, %rd87;
	// begin inline asm
	ld.global.nc.s64 %rd85, [%rd86];
	// end inline asm
	mad.lo.s32 	%r146, %r458, 3840, %r36;
	mad.lo.s32 	%r147, %r458, 60, %r10;
	ld.shared.f32 	%f1, [%r147];
	ld.shared.f32 	%f2, [%r147+4];
	ld.shared.f32 	%f3, [%r147+8];
	ld.shared.f32 	%f4, [%r147+12];
	ld.shared.f32 	%f5, [%r147+16];
	ld.shared.f32 	%f6, [%r147+20];
	ld.shared.f32 	%f7, [%r147+24];
	ld.shared.f32 	%f8, [%r147+28];
	ld.shared.f32 	%f9, [%r147+32];
	ld.shared.f32 	%f10, [%r147+36];
	ld.shared.f32 	%f11, [%r147+40];
	ld.shared.f32 	%f12, [%r147+44];
	ld.shared.f32 	%f13, [%r147+48];
	ld.shared.f32 	%f14, [%r147+52];
	ld.shared.f32 	%f15, [%r147+56];
	ld.shared.u64 	%rd14, [%r146];
	ld.shared.u64 	%rd15, [%r146+256];
	ld.shared.u64 	%rd16, [%r146+512];
	ld.shared.u64 	%rd17, [%r146+768];
	ld.shared.u64 	%rd18, [%r146+1024];
	ld.shared.u64 	%rd19, [%r146+1280];
	ld.shared.u64 	%rd20, [%r146+1536];
	ld.shared.u64 	%rd21, [%r146+1792];
	ld.shared.u64 	%rd22, [%r146+2048];
	ld.shared.u64 	%rd23, [%r146+2304];
	ld.shared.u64 	%rd24, [%r146+2560];
	ld.shared.u64 	%rd25, [%r146+2816];
	ld.shared.u64 	%rd26, [%r146+3072];
	ld.shared.u64 	%rd27, [%r146+3328];
	ld.shared.u64 	%rd28, [%r146+3584];
	@%p25 bra 	$L__BB38_32;
	mov.f32 	%f839, 0f00000000;
	mov.u32 	%r475, %r9;
	mov.u32 	%r476, %r38;
	mov.u32 	%r477, %r37;
$L__BB38_29:
	setp.ne.s32 	%p26, %r6, 0;
	mov.b32 	%r478, 0;
	@%p26 bra 	$L__BB38_31;
	ld.shared.u32 	%r478, [%r475];
$L__BB38_31:
	shfl.sync.idx.b32	%r149|%p27, %r478, 0, 31, -1;
	add.s32 	%r85, %r477, 256;
	ld.shared.u64 	%rd88, [%r477];
	mov.b32 	%f61, %r149;
	and.b64  	%rd89, %rd14, %rd88;
	popc.b64 	%r150, %rd89;
	cvt.rn.f32.u32 	%f62, %r150;
	mul.f32 	%f63, %f61, %f62;
	fma.rn.f32 	%f64, %f1, %f63, %f839;
	and.b64  	%rd90, %rd15, %rd88;
	popc.b64 	%r151, %rd90;
	cvt.rn.f32.u32 	%f65, %r151;
	mul.f32 	%f66, %f61, %f65;
	fma.rn.f32 	%f67, %f2, %f66, %f64;
	and.b64  	%rd91, %rd16, %rd88;
	popc.b64 	%r152, %rd91;
	cvt.rn.f32.u32 	%f68, %r152;
	mul.f32 	%f69, %f61, %f68;
	fma.rn.f32 	%f70, %f3, %f69, %f67;
	and.b64  	%rd92, %rd17, %rd88;
	popc.b64 	%r153, %rd92;
	cvt.rn.f32.u32 	%f71, %r153;
	mul.f32 	%f72, %f61, %f71;
	fma.rn.f32 	%f73, %f4, %f72, %f70;
	and.b64  	%rd93, %rd18, %rd88;
	popc.b64 	%r154, %rd93;
	cvt.rn.f32.u32 	%f74, %r154;
	mul.f32 	%f75, %f61, %f74;
	fma.rn.f32 	%f76, %f5, %f75, %f73;
	and.b64  	%rd94, %rd19, %rd88;
	popc.b64 	%r155, %rd94;
	cvt.rn.f32.u32 	%f77, %r155;
	mul.f32 	%f78, %f61, %f77;
	fma.rn.f32 	%f79, %f6, %f78, %f76;
	and.b64  	%rd95, %rd20, %rd88;
	popc.b64 	%r156, %rd95;
	cvt.rn.f32.u32 	%f80, %r156;
	mul.f32 	%f81, %f61, %f80;
	fma.rn.f32 	%f82, %f7, %f81, %f79;
	and.b64  	%rd96, %rd21, %rd88;
	popc.b64 	%r157, %rd96;
	cvt.rn.f32.u32 	%f83, %r157;
	mul.f32 	%f84, %f61, %f83;
	fma.rn.f32 	%f85, %f8, %f84, %f82;
	and.b64  	%rd97, %rd22, %rd88;
	popc.b64 	%r158, %rd97;
	cvt.rn.f32.u32 	%f86, %r158;
	mul.f32 	%f87, %f61, %f86;
	fma.rn.f32 	%f88, %f9, %f87, %f85;
	and.b64  	%rd98, %rd23, %rd88;
	popc.b64 	%r159, %rd98;
	cvt.rn.f32.u32 	%f89, %r159;
	mul.f32 	%f90, %f61, %f89;
	fma.rn.f32 	%f91, %f10, %f90, %f88;
	and.b64  	%rd99, %rd24, %rd88;
	popc.b64 	%r160, %rd99;
	cvt.rn.f32.u32 	%f92, %r160;
	mul.f32 	%f93, %f61, %f92;
	fma.rn.f32 	%f94, %f11, %f93, %f91;
	and.b64  	%rd100, %rd25, %rd88;
	popc.b64 	%r161, %rd100;
	cvt.rn.f32.u32 	%f95, %r161;
	mul.f32 	%f96, %f61, %f95;
	fma.rn.f32 	%f97, %f12, %f96, %f94;
	and.b64  	%rd101, %rd26, %rd88;
	popc.b64 	%r162, %rd101;
	cvt.rn.f32.u32 	%f98, %r162;
	mul.f32 	%f99, %f61, %f98;
	fma.rn.f32 	%f100, %f13, %f99, %f97;
	and.b64  	%rd102, %rd27, %rd88;
	popc.b64 	%r163, %rd102;
	cvt.rn.f32.u32 	%f101, %r163;
	mul.f32 	%f102, %f61, %f101;
	fma.rn.f32 	%f103, %f14, %f102, %f100;
	and.b64  	%rd103, %rd28, %rd88;
	popc.b64 	%r164, %rd103;
	cvt.rn.f32.u32 	%f104, %r164;
	mul.f32 	%f105, %f61, %f104;
	fma.rn.f32 	%f839, %f15, %f105, %f103;
	add.s32 	%r476, %r476, 1;
	setp.ne.s32 	%p28, %r476, 0;
	add.s32 	%r475, %r475, 4;
	mov.u32 	%r477, %r85;
	@%p28 bra 	$L__BB38_29;
	bra.uni 	$L__BB38_96;
$L__BB38_32:
	setp.lt.s32 	%p29, %r90, 1;
	mov.f32 	%f839, 0f00000000;
	@%p29 bra 	$L__BB38_36;
	setp.ne.s32 	%p30, %r6, 0;
	mov.b32 	%r459, 0;
	@%p30 bra 	$L__BB38_35;
	ld.shared.u32 	%r459, [%r9];
$L__BB38_35:
	shfl.sync.idx.b32	%r166|%p31, %r459, 0, 31, -1;
	ld.shared.u64 	%rd104, [%r37];
	mov.b32 	%f107, %r166;
	and.b64  	%rd105, %rd14, %rd104;
	popc.b64 	%r167, %rd105;
	cvt.rn.f32.u32 	%f108, %r167;
	mul.f32 	%f109, %f107, %f108;
	fma.rn.f32 	%f110, %f1, %f109, 0f00000000;
	and.b64  	%rd106, %rd15, %rd104;
	popc.b64 	%r168, %rd106;
	cvt.rn.f32.u32 	%f111, %r168;
	mul.f32 	%f112, %f107, %f111;
	fma.rn.f32 	%f113, %f2, %f112, %f110;
	and.b64  	%rd107, %rd16, %rd104;
	popc.b64 	%r169, %rd107;
	cvt.rn.f32.u32 	%f114, %r169;
	mul.f32 	%f115, %f107, %f114;
	fma.rn.f32 	%f116, %f3, %f115, %f113;
	and.b64  	%rd108, %rd17, %rd104;
	popc.b64 	%r170, %rd108;
	cvt.rn.f32.u32 	%f117, %r170;
	mul.f32 	%f118, %f107, %f117;
	fma.rn.f32 	%f119, %f4, %f118, %f116;
	and.b64  	%rd109, %rd18, %rd104;
	popc.b64 	%r171, %rd109;
	cvt.rn.f32.u32 	%f120, %r171;
	mul.f32 	%f121, %f107, %f120;
	fma.rn.f32 	%f122, %f5, %f121, %f119;
	and.b64  	%rd110, %rd19, %rd104;
	popc.b64 	%r172, %rd110;
	cvt.rn.f32.u32 	%f123, %r172;
	mul.f32 	%f124, %f107, %f123;
	fma.rn.f32 	%f125, %f6, %f124, %f122;
	and.b64  	%rd111, %rd20, %rd104;
	popc.b64 	%r173, %rd111;
	cvt.rn.f32.u32 	%f126, %r173;
	mul.f32 	%f127, %f107, %f126;
	fma.rn.f32 	%f128, %f7, %f127, %f125;
	and.b64  	%rd112, %rd21, %rd104;
	popc.b64 	%r174, %rd112;
	cvt.rn.f32.u32 	%f129, %r174;
	mul.f32 	%f130, %f107, %f129;
	fma.rn.f32 	%f131, %f8, %f130, %f128;
	and.b64  	%rd113, %rd22, %rd104;
	popc.b64 	%r175, %rd113;
	cvt.rn.f32.u32 	%f132, %r175;
	mul.f32 	%f133, %f107, %f132;
	fma.rn.f32 	%f134, %f9, %f133, %f131;
	and.b64  	%rd114, %rd23, %rd104;
	popc.b64 	%r176, %rd114;
	cvt.rn.f32.u32 	%f135, %r176;
	mul.f32 	%f136, %f107, %f135;
	fma.rn.f32 	%f137, %f10, %f136, %f134;
	and.b64  	%rd115, %rd24, %rd104;
	popc.b64 	%r177, %rd115;
	cvt.rn.f32.u32 	%f138, %r177;
	mul.f32 	%f139, %f107, %f138;
	fma.rn.f32 	%f140, %f11, %f139, %f137;
	and.b64  	%rd116, %rd25, %rd104;
	popc.b64 	%r178, %rd116;
	cvt.rn.f32.u32 	%f141, %r178;
	mul.f32 	%f142, %f107, %f141;
	fma.rn.f32 	%f143, %f12, %f142, %f140;
	and.b64  	%rd117, %rd26, %rd104;
	popc.b64 	%r179, %rd117;
	cvt.rn.f32.u32 	%f144, %r179;
	mul.f32 	%f145, %f107, %f144;
	fma.rn.f32 	%f146, %f13, %f145, %f143;
	and.b64  	%rd118, %rd27, %rd104;
	popc.b64 	%r180, %rd118;
	cvt.rn.f32.u32 	%f147, %r180;
	mul.f32 	%f148, %f107, %f147;
	fma.rn.f32 	%f149, %f14, %f148, %f146;
	and.b64  	%rd119, %rd28, %rd104;
	popc.b64 	%r181, %rd119;
	cvt.rn.f32.u32 	%f150, %r181;
	mul.f32 	%f151, %f107, %f150;
	fma.rn.f32 	%f839, %f15, %f151, %f149;
$L__BB38_36:
	setp.lt.s32 	%p32, %r90, 2;
	@%p32 bra 	$L__BB38_40;
	setp.ne.s32 	%p33, %r6, 0;
	mov.b32 	%r460, 0;
	@%p33 bra 	$L__BB38_39;
	ld.shared.u32 	%r460, [%r9+4];
$L__BB38_39:
	shfl.sync.idx.b32	%r183|%p34, %r460, 0, 31, -1;
	ld.shared.u64 	%rd120, [%r37+256];
	mov.b32 	%f152, %r183;
	and.b64  	%rd121, %rd14, %rd120;
	popc.b64 	%r184, %rd121;
	cvt.rn.f32.u32 	%f153, %r184;
	mul.f32 	%f154, %f152, %f153;
	fma.rn.f32 	%f155, %f1, %f154, %f839;
	and.b64  	%rd122, %rd15, %rd120;
	popc.b64 	%r185, %rd122;
	cvt.rn.f32.u32 	%f156, %r185;
	mul.f32 	%f157, %f152, %f156;
	fma.rn.f32 	%f158, %f2, %f157, %f155;
	and.b64  	%rd123, %rd16, %rd120;
	popc.b64 	%r186, %rd123;
	cvt.rn.f32.u32 	%f159, %r186;
	mul.f32 	%f160, %f152, %f159;
	fma.rn.f32 	%f161, %f3, %f160, %f158;
	and.b64  	%rd124, %rd17, %rd120;
	popc.b64 	%r187, %rd124;
	cvt.rn.f32.u32 	%f162, %r187;
	mul.f32 	%f163, %f152, %f162;
	fma.rn.f32 	%f164, %f4, %f163, %f161;
	and.b64  	%rd125, %rd18, %rd120;
	popc.b64 	%r188, %rd125;
	cvt.rn.f32.u32 	%f165, %r188;
	mul.f32 	%f166, %f152, %f165;
	fma.rn.f32 	%f167, %f5, %f166, %f164;
	and.b64  	%rd126, %rd19, %rd120;
	popc.b64 	%r189, %rd126;
	cvt.rn.f32.u32 	%f168, %r189;
	mul.f32 	%f169, %f152, %f168;
	fma.rn.f32 	%f170, %f6, %f169, %f167;
	and.b64  	%rd127, %rd20, %rd120;
	popc.b64 	%r190, %rd127;
	cvt.rn.f32.u32 	%f171, %r190;
	mul.f32 	%f172, %f152, %f171;
	fma.rn.f32 	%f173, %f7, %f172, %f170;
	and.b64  	%rd128, %rd21, %rd120;
	popc.b64 	%r191, %rd128;
	cvt.rn.f32.u32 	%f174, %r191;
	mul.f32 	%f175, %f152, %f174;
	fma.rn.f32 	%f176, %f8, %f175, %f173;
	and.b64  	%rd129, %rd22, %rd120;
	popc.b64 	%r192, %rd129;
	cvt.rn.f32.u32 	%f177, %r192;
	mul.f32 	%f178, %f152, %f177;
	fma.rn.f32 	%f179, %f9, %f178, %f176;
	and.b64  	%rd130, %rd23, %rd120;
	popc.b64 	%r193, %rd130;
	cvt.rn.f32.u32 	%f180, %r193;
	mul.f32 	%f181, %f152, %f180;
	fma.rn.f32 	%f182, %f10, %f181, %f179;
	and.b64  	%rd131, %rd24, %rd120;
	popc.b64 	%r194, %rd131;
	cvt.rn.f32.u32 	%f183, %r194;
	mul.f32 	%f184, %f152, %f183;
	fma.rn.f32 	%f185, %f11, %f184, %f182;
	and.b64  	%rd132, %rd25, %rd120;
	popc.b64 	%r195, %rd132;
	cvt.rn.f32.u32 	%f186, %r195;
	mul.f32 	%f187, %f152, %f186;
	fma.rn.f32 	%f188, %f12, %f187, %f185;
	and.b64  	%rd133, %rd26, %rd120;
	popc.b64 	%r196, %rd133;
	cvt.rn.f32.u32 	%f189, %r196;
	mul.f32 	%f190, %f152, %f189;
	fma.rn.f32 	%f191, %f13, %f190, %f188;
	and.b64  	%rd134, %rd27, %rd120;
	popc.b64 	%r197, %rd134;
	cvt.rn.f32.u32 	%f192, %r197;
	mul.f32 	%f193, %f152, %f192;
	fma.rn.f32 	%f194, %f14, %f193, %f191;
	and.b64  	%rd135, %rd28, %rd120;
	popc.b64 	%r198, %rd135;
	cvt.rn.f32.u32 	%f195, %r198;
	mul.f32 	%f196, %f152, %f195;
	fma.rn.f32 	%f839, %f15, %f196, %f194;
$L__BB38_40:
	setp.lt.s32 	%p35, %r90, 3;
	@%p35 bra 	$L__BB38_44;
	setp.ne.s32 	%p36, %r6, 0;
	mov.b32 	%r461, 0;
	@%p36 bra 	$L__BB38_43;
	ld.shared.u32 	%r461, [%r9+8];
$L__BB38_43:
	shfl.sync.idx.b32	%r200|%p37, %r461, 0, 31, -1;
	ld.shared.u64 	%rd136, [%r37+512];
	mov.b32 	%f197, %r200;
	and.b64  	%rd137, %rd14, %rd136;
	popc.b64 	%r201, %rd137;
	cvt.rn.f32.u32 	%f198, %r201;
	mul.f32 	%f199, %f197, %f198;
	fma.rn.f32 	%f200, %f1, %f199, %f839;
	and.b64  	%rd138, %rd15, %rd136;
	popc.b64 	%r202, %rd138;
	cvt.rn.f32.u32 	%f201, %r202;
	mul.f32 	%f202, %f197, %f201;
	fma.rn.f32 	%f203, %f2, %f202, %f200;
	and.b64  	%rd139, %rd16, %rd136;
	popc.b64 	%r203, %rd139;
	cvt.rn.f32.u32 	%f204, %r203;
	mul.f32 	%f205, %f197, %f204;
	fma.rn.f32 	%f206, %f3, %f205, %f203;
	and.b64  	%rd140, %rd17, %rd136;
	popc.b64 	%r204, %rd140;
	cvt.rn.f32.u32 	%f207, %r204;
	mul.f32 	%f208, %f197, %f207;
	fma.rn.f32 	%f209, %f4, %f208, %f206;
	and.b64  	%rd141, %rd18, %rd136;
	popc.b64 	%r205, %rd141;
	cvt.rn.f32.u32 	%f210, %r205;
	mul.f32 	%f211, %f197, %f210;
	fma.rn.f32 	%f212, %f5, %f211, %f209;
	and.b64  	%rd142, %rd19, %rd136;
	popc.b64 	%r206, %rd142;
	cvt.rn.f32.u32 	%f213, %r206;
	mul.f32 	%f214, %f197, %f213;
	fma.rn.f32 	%f215, %f6, %f214, %f212;
	and.b64  	%rd143, %rd20, %rd136;
	popc.b64 	%r207, %rd143;
	cvt.rn.f32.u32 	%f216, %r207;
	mul.f32 	%f217, %f197, %f216;
	fma.rn.f32 	%f218, %f7, %f217, %f215;
	and.b64  	%rd144, %rd21, %rd136;
	popc.b64 	%r208, %rd144;
	cvt.rn.f32.u32 	%f219, %r208;
	mul.f32 	%f220, %f197, %f219;
	fma.rn.f32 	%f221, %f8, %f220, %f218;
	and.b64  	%rd145, %rd22, %rd136;
	popc.b64 	%r209, %rd145;
	cvt.rn.f32.u32 	%f222, %r209;
	mul.f32 	%f223, %f197, %f222;
	fma.rn.f32 	%f224, %f9, %f223, %f221;
	and.b64  	%rd146, %rd23, %rd136;
	popc.b64 	%r210, %rd146;
	cvt.rn.f32.u32 	%f225, %r210;
	mul.f32 	%f226, %f197, %f225;
	fma.rn.f32 	%f227, %f10, %f226, %f224;
	and.b64  	%rd147, %rd24, %rd136;
	popc.b64 	%r211, %rd147;
	cvt.rn.f32.u32 	%f228, %r211;
	mul.f32 	%f229, %f197, %f228;
	fma.rn.f32 	%f230, %f11, %f229, %f227;
	and.b64  	%rd148, %rd25, %rd136;
	popc.b64 	%r212, %rd148;
	cvt.rn.f32.u32 	%f231, %r212;
	mul.f32 	%f232, %f197, %f231;
	fma.rn.f32 	%f233, %f12, %f232, %f230;
	and.b64  	%rd149, %rd26, %rd136;
	popc.b64 	%r213, %rd149;
	cvt.rn.f32.u32 	%f234, %r213;
	mul.f32 	%f235, %f197, %f234;
	fma.rn.f32 	%f236, %f13, %f235, %f233;
	and.b64  	%rd150, %rd27, %rd136;
	popc.b64 	%r214, %rd150;
	cvt.rn.f32.u32 	%f237, %r214;
	mul.f32 	%f238, %f197, %f237;
	fma.rn.f32 	%f239, %f14, %f238, %f236;
	and.b64  	%rd151, %rd28, %rd136;
	popc.b64 	%r215, %rd151;
	cvt.rn.f32.u32 	%f240, %r215;
	mul.f32 	%f241, %f197, %f240;
	fma.rn.f32 	%f839, %f15, %f241, %f239;
$L__BB38_44:
	setp.lt.s32 	%p38, %r90, 4;
	@%p38 bra 	$L__BB38_48;
	setp.ne.s32 	%p39, %r6, 0;
	mov.b32 	%r462, 0;
	@%p39 bra 	$L__BB38_47;
	ld.shared.u32 	%r462, [%r9+12];
$L__BB38_47:
	shfl.sync.idx.b32	%r217|%p40, %r462, 0, 31, -1;
	ld.shared.u64 	%rd152, [%r37+768];
	mov.b32 	%f242, %r217;
	and.b64  	%rd153, %rd14, %rd152;
	popc.b64 	%r218, %rd153;
	cvt.rn.f32.u32 	%f243, %r218;
	mul.f32 	%f244, %f242, %f243;
	fma.rn.f32 	%f245, %f1, %f244, %f839;
	and.b64  	%rd154, %rd15, %rd152;
	popc.b64 	%r219, %rd154;
	cvt.rn.f32.u32 	%f246, %r219;
	mul.f32 	%f247, %f242, %f246;
	fma.rn.f32 	%f248, %f2, %f247, %f245;
	and.b64  	%rd155, %rd16, %rd152;
	popc.b64 	%r220, %rd155;
	cvt.rn.f32.u32 	%f249, %r220;
	mul.f32 	%f250, %f242, %f249;
	fma.rn.f32 	%f251, %f3, %f250, %f248;
	and.b64  	%rd156, %rd17, %rd152;
	popc.b64 	%r221, %rd156;
	cvt.rn.f32.u32 	%f252, %r221;
	mul.f32 	%f253, %f242, %f252;
	fma.rn.f32 	%f254, %f4, %f253, %f251;
	and.b64  	%rd157, %rd18, %rd152;
	popc.b64 	%r222, %rd157;
	cvt.rn.f32.u32 	%f255, %r222;
	mul.f32 	%f256, %f242, %f255;
	fma.rn.f32 	%f257, %f5, %f256, %f254;
	and.b64  	%rd158, %rd19, %rd152;
	popc.b64 	%r223, %rd158;
	cvt.rn.f32.u32 	%f258, %r223;
	mul.f32 	%f259, %f242, %f258;
	fma.rn.f32 	%f260, %f6, %f259, %f257;
	and.b64  	%rd159, %rd20, %rd152;
	popc.b64 	%r224, %rd159;
	cvt.rn.f32.u32 	%f261, %r224;
	mul.f32 	%f262, %f242, %f261;
	fma.rn.f32 	%f263, %f7, %f262, %f260;
	and.b64  	%rd160, %rd21, %rd152;
	popc.b64 	%r225, %rd160;
	cvt.rn.f32.u32 	%f264, %r225;
	mul.f32 	%f265, %f242, %f264;
	fma.rn.f32 	%f266, %f8, %f265, %f263;
	and.b64  	%rd161, %rd22, %rd152;
	popc.b64 	%r226, %rd161;
	cvt.rn.f32.u32 	%f267, %r226;
	mul.f32 	%f268, %f242, %f267;
	fma.rn.f32 	%f269, %f9, %f268, %f266;
	and.b64  	%rd162, %rd23, %rd152;
	popc.b64 	%r227, %rd162;
	cvt.rn.f32.u32 	%f270, %r227;
	mul.f32 	%f271, %f242, %f270;
	fma.rn.f32 	%f272, %f10, %f271, %f269;
	and.b64  	%rd163, %rd24, %rd152;
	popc.b64 	%r228, %rd163;
	cvt.rn.f32.u32 	%f273, %r228;
	mul.f32 	%f274, %f242, %f273;
	fma.rn.f32 	%f275, %f11, %f274, %f272;
	and.b64  	%rd164, %rd25, %rd152;
	popc.b64 	%r229, %rd164;
	cvt.rn.f32.u32 	%f276, %r229;
	mul.f32 	%f277, %f242, %f276;
	fma.rn.f32 	%f278, %f12, %f277, %f275;
	and.b64  	%rd165, %rd26, %rd152;
	popc.b64 	%r230, %rd165;
	cvt.rn.f32.u32 	%f279, %r230;
	mul.f32 	%f280, %f242, %f279;
	fma.rn.f32 	%f281, %f13, %f280, %f278;
	and.b64  	%rd166, %rd27, %rd152;
	popc.b64 	%r231, %rd166;
	cvt.rn.f32.u32 	%f282, %r231;
	mul.f32 	%f283, %f242, %f282;
	fma.rn.f32 	%f284, %f14, %f283, %f281;
	and.b64  	%rd167, %rd28, %rd152;
	popc.b64 	%r232, %rd167;
	cvt.rn.f32.u32 	%f285, %r232;
	mul.f32 	%f286, %f242, %f285;
	fma.rn.f32 	%f839, %f15, %f286, %f284;
$L__BB38_48:
	setp.lt.s32 	%p41, %r90, 5;
	@%p41 bra 	$L__BB38_52;
	setp.ne.s32 	%p42, %r6, 0;
	mov.b32 	%r463, 0;
	@%p42 bra 	$L__BB38_51;
	ld.shared.u32 	%r463, [%r9+16];
$L__BB38_51:
	shfl.sync.idx.b32	%r234|%p43, %r463, 0, 31, -1;
	ld.shared.u64 	%rd168, [%r37+1024];
	mov.b32 	%f287, %r234;
	and.b64  	%rd169, %rd14, %rd168;
	popc.b64 	%r235, %rd169;
	cvt.rn.f32.u32 	%f288, %r235;
	mul.f32 	%f289, %f287, %f288;
	fma.rn.f32 	%f290, %f1, %f289, %f839;
	and.b64  	%rd170, %rd15, %rd168;
	popc.b64 	%r236, %rd170;
	cvt.rn.f32.u32 	%f291, %r236;
	mul.f32 	%f292, %f287, %f291;
	fma.rn.f32 	%f293, %f2, %f292, %f290;
	and.b64  	%rd171, %rd16, %rd168;
	popc.b64 	%r237, %rd171;
	cvt.rn.f32.u32 	%f294, %r237;
	mul.f32 	%f295, %f287, %f294;
	fma.rn.f32 	%f296, %f3, %f295, %f293;
	and.b64  	%rd172, %rd17, %rd168;
	popc.b64 	%r238, %rd172;
	cvt.rn.f32.u32 	%f297, %r238;
	mul.f32 	%f298, %f287, %f297;
	fma.rn.f32 	%f299, %f4, %f298, %f296;
	and.b64  	%rd173, %rd18, %rd168;
	popc.b64 	%r239, %rd173;
	cvt.rn.f32.u32 	%f300, %r239;
	mul.f32 	%f301, %f287, %f300;
	fma.rn.f32 	%f302, %f5, %f301, %f299;
	and.b64  	%rd174, %rd19, %rd168;
	popc.b64 	%r240, %rd174;
	cvt.rn.f32.u32 	%f303, %r240;
	mul.f32 	%f304, %f287, %f303;
	fma.rn.f32 	%f305, %f6, %f304, %f302;
	and.b64  	%rd175, %rd20, %rd168;
	popc.b64 	%r241, %rd175;
	cvt.rn.f32.u32 	%f306, %r241;
	mul.f32 	%f307, %f287, %f306;
	fma.rn.f32 	%f308, %f7, %f307, %f305;
	and.b64  	%rd176, %rd21, %rd168;
	popc.b64 	%r242, %rd176;
	cvt.rn.f32.u32 	%f309, %r242;
	mul.f32 	%f310, %f287, %f309;
	fma.rn.f32 	%f311, %f8, %f310, %f308;
	and.b64  	%rd177, %rd22, %rd168;
	popc.b64 	%r243, %rd177;
	cvt.rn.f32.u32 	%f312, %r243;
	mul.f32 	%f313, %f287, %f312;
	fma.rn.f32 	%f314, %f9, %f313, %f311;
	and.b64  	%rd178, %rd23, %rd168;
	popc.b64 	%r244, %rd178;
	cvt.rn.f32.u32 	%f315, %r244;
	mul.f32 	%f316, %f287, %f315;
	fma.rn.f32 	%f317, %f10, %f316, %f314;
	and.b64  	%rd179, %rd24, %rd168;
	popc.b64 	%r245, %rd179;
	cvt.rn.f32.u32 	%f318, %r245;
	mul.f32 	%f319, %f287, %f318;
	fma.rn.f32 	%f320, %f11, %f319, %f317;
	and.b64  	%rd180, %rd25, %rd168;
	popc.b64 	%r246, %rd180;
	cvt.rn.f32.u32 	%f321, %r246;
	mul.f32 	%f322, %f287, %f321;
	fma.rn.f32 	%f323, %f12, %f322, %f320;
	and.b64  	%rd181, %rd26, %rd168;
	popc.b64 	%r247, %rd181;
	cvt.rn.f32.u32 	%f324, %r247;
	mul.f32 	%f325, %f287, %f324;
	fma.rn.f32 	%f326, %f13, %f325, %f323;
	and.b64  	%rd182, %rd27, %rd168;
	popc.b64 	%r248, %rd182;
	cvt.rn.f32.u32 	%f327, %r248;
	mul.f32 	%f328, %f287, %f327;
	fma.rn.f32 	%f329, %f14, %f328, %f326;
	and.b64  	%rd183, %rd28, %rd168;
	popc.b64 	%r249, %rd183;
	cvt.rn.f32.u32 	%f330, %r249;
	mul.f32 	%f331, %f287, %f330;
	fma.rn.f32 	%f839, %f15, %f331, %f329;
$L__BB38_52:
	setp.lt.s32 	%p44, %r90, 6;
	@%p44 bra 	$L__BB38_56;
	setp.ne.s32 	%p45, %r6, 0;
	mov.b32 	%r464, 0;
	@%p45 bra 	$L__BB38_55;
	ld.shared.u32 	%r464, [%r9+20];
$L__BB38_55:
	shfl.sync.idx.b32	%r251|%p46, %r464, 0, 31, -1;
	ld.shared.u64 	%rd184, [%r37+1280];
	mov.b32 	%f332, %r251;
	and.b64  	%rd185, %rd14, %rd184;
	popc.b64 	%r252, %rd185;
	cvt.rn.f32.u32 	%f333, %r252;
	mul.f32 	%f334, %f332, %f333;
	fma.rn.f32 	%f335, %f1, %f334, %f839;
	and.b64  	%rd186, %rd15, %rd184;
	popc.b64 	%r253, %rd186;
	cvt.rn.f32.u32 	%f336, %r253;
	mul.f32 	%f337, %f332, %f336;
	fma.rn.f32 	%f338, %f2, %f337, %f335;
	and.b64  	%rd187, %rd16, %rd184;
	popc.b64 	%r254, %rd187;
	cvt.rn.f32.u32 	%f339, %r254;
	mul.f32 	%f340, %f332, %f339;
	fma.rn.f32 	%f341, %f3, %f340, %f338;
	and.b64  	%rd188, %rd17, %rd184;
	popc.b64 	%r255, %rd188;
	cvt.rn.f32.u32 	%f342, %r255;
	mul.f32 	%f343, %f332, %f342;
	fma.rn.f32 	%f344, %f4, %f343, %f341;
	and.b64  	%rd189, %rd18, %rd184;
	popc.b64 	%r256, %rd189;
	cvt.rn.f32.u32 	%f345, %r256;
	mul.f32 	%f346, %f332, %f345;
	fma.rn.f32 	%f347, %f5, %f346, %f344;
	and.b64  	%rd190, %rd19, %rd184;
	popc.b64 	%r257, %rd190;
	cvt.rn.f32.u32 	%f348, %r257;
	mul.f32 	%f349, %f332, %f348;
	fma.rn.f32 	%f350, %f6, %f349, %f347;
	and.b64  	%rd191, %rd20, %rd184;
	popc.b64 	%r258, %rd191;
	cvt.rn.f32.u32 	%f351, %r258;
	mul.f32 	%f352, %f332, %f351;
	fma.rn.f32 	%f353, %f7, %f352, %f350;
	and.b64  	%rd192, %rd21, %rd184;
	popc.b64 	%r259, %rd192;
	cvt.rn.f32.u32 	%f354, %r259;
	mul.f32 	%f355, %f332, %f354;
	fma.rn.f32 	%f356, %f8, %f355, %f353;
	and.b64  	%rd193, %rd22, %rd184;
	popc.b64 	%r260, %rd193;
	cvt.rn.f32.u32 	%f357, %r260;
	mul.f32 	%f358, %f332, %f357;
	fma.rn.f32 	%f359, %f9, %f358, %f356;
	and.b64  	%rd194, %rd23, %rd184;
	popc.b64 	%r261, %rd194;
	cvt.rn.f32.u32 	%f360, %r261;
	mul.f32 	%f361, %f332, %f360;
	fma.rn.f32 	%f362, %f10, %f361, %f359;
	and.b64  	%rd195, %rd24, %rd184;
	popc.b64 	%r262, %rd195;
	cvt.rn.f32.u32 	%f363, %r262;
	mul.f32 	%f364, %f332, %f363;
	fma.rn.f32 	%f365, %f11, %f364, %f362;
	and.b64  	%rd196, %rd25, %rd184;
	popc.b64 	%r263, %rd196;
	cvt.rn.f32.u32 	%f366, %r263;
	mul.f32 	%f367, %f332, %f366;
	fma.rn.f32 	%f368, %f12, %f367, %f365;
	and.b64  	%rd197, %rd26, %rd184;
	popc.b64 	%r264, %rd197;
	cvt.rn.f32.u32 	%f369, %r264;
	mul.f32 	%f370, %f332, %f369;
	fma.rn.f32 	%f371, %f13, %f370, %f368;
	and.b64  	%rd198, %rd27, %rd184;
	popc.b64 	%r265, %rd198;
	cvt.rn.f32.u32 	%f372, %r265;
	mul.f32 	%f373, %f332, %f372;
	fma.rn.f32 	%f374, %f14, %f373, %f371;
	and.b64  	%rd199, %rd28, %rd184;
	popc.b64 	%r266, %rd199;
	cvt.rn.f32.u32 	%f375, %r266;
	mul.f32 	%f376, %f332, %f375;
	fma.rn.f32 	%f839, %f15, %f376, %f374;
$L__BB38_56:
	setp.lt.s32 	%p47, %r90, 7;
	@%p47 bra 	$L__BB38_60;
	setp.ne.s32 	%p48, %r6, 0;
	mov.b32 	%r465, 0;
	@%p48 bra 	$L__BB38_59;
	ld.shared.u32 	%r465, [%r9+24];
$L__BB38_59:
	shfl.sync.idx.b32	%r268|%p49, %r465, 0, 31, -1;
	ld.shared.u64 	%rd200, [%r37+1536];
	mov.b32 	%f377, %r268;
	and.b64  	%rd201, %rd14, %rd200;
	popc.b64 	%r269, %rd201;
	cvt.rn.f32.u32 	%f378, %r269;
	mul.f32 	%f379, %f377, %f378;
	fma.rn.f32 	%f380, %f1, %f379, %f839;
	and.b64  	%rd202, %rd15, %rd200;
	popc.b64 	%r270, %rd202;
	cvt.rn.f32.u32 	%f381, %r270;
	mul.f32 	%f382, %f377, %f381;
	fma.rn.f32 	%f383, %f2, %f382, %f380;
	and.b64  	%rd203, %rd16, %rd200;
	popc.b64 	%r271, %rd203;
	cvt.rn.f32.u32 	%f384, %r271;
	mul.f32 	%f385, %f377, %f384;
	fma.rn.f32 	%f386, %f3, %f385, %f383;
	and.b64  	%rd204, %rd17, %rd200;
	popc.b64 	%r272, %rd204;
	cvt.rn.f32.u32 	%f387, %r272;
	mul.f32 	%f388, %f377, %f387;
	fma.rn.f32 	%f389, %f4, %f388, %f386;
	and.b64  	%rd205, %rd18, %rd200;
	popc.b64 	%r273, %rd205;
	cvt.rn.f32.u32 	%f390, %r273;
	mul.f32 	%f391, %f377, %f390;
	fma.rn.f32 	%f392, %f5, %f391, %f389;
	and.b64  	%rd206, %rd19, %rd200;
	popc.b64 	%r274, %rd206;
	cvt.rn.f32.u32 	%f393, %r274;
	mul.f32 	%f394, %f377, %f393;
	fma.rn.f32 	%f395, %f6, %f394, %f392;
	and.b64  	%rd207, %rd20, %rd200;
	popc.b64 	%r275, %rd207;
	cvt.rn.f32.u32 	%f396, %r275;
	mul.f32 	%f397, %f377, %f396;
	fma.rn.f32 	%f398, %f7, %f397, %f395;
	and.b64  	%rd208, %rd21, %rd200;
	popc.b64 	%r276, %rd208;
	cvt.rn.f32.u32 	%f399, %r276;
	mul.f32 	%f400, %f377, %f399;
	fma.rn.f32 	%f401, %f8, %f400, %f398;
	and.b64  	%rd209, %rd22, %rd200;
	popc.b64 	%r277, %rd209;
	cvt.rn.f32.u32 	%f402, %r277;
	mul.f32 	%f403, %f377, %f402;
	fma.rn.f32 	%f404, %f9, %f403, %f401;
	and.b64  	%rd210, %rd23, %rd200;
	popc.b64 	%r278, %rd210;
	cvt.rn.f32.u32 	%f405, %r278;
	mul.f32 	%f406, %f377, %f405;
	fma.rn.f32 	%f407, %f10, %f406, %f404;
	and.b64  	%rd211, %rd24, %rd200;
	popc.b64 	%r279, %rd211;
	cvt.rn.f32.u32 	%f408, %r279;
	mul.f32 	%f409, %f377, %f408;
	fma.rn.f32 	%f410, %f11, %f409, %f407;
	and.b64  	%rd212, %rd25, %rd200;
	popc.b64 	%r280, %rd212;
	cvt.rn.f32.u32 	%f411, %r280;
	mul.f32 	%f412, %f377, %f411;
	fma.rn.f32 	%f413, %f12, %f412, %f410;
	and.b64  	%rd213, %rd26, %rd200;
	popc.b64 	%r281, %rd213;
	cvt.rn.f32.u32 	%f414, %r281;
	mul.f32 	%f415, %f377, %f414;
	fma.rn.f32 	%f416, %f13, %f415, %f413;
	and.b64  	%rd214, %rd27, %rd200;
	popc.b64 	%r282, %rd214;
	cvt.rn.f32.u32 	%f417, %r282;
	mul.f32 	%f418, %f377, %f417;
	fma.rn.f32 	%f419, %f14, %f418, %f416;
	and.b64  	%rd215, %rd28, %rd200;
	popc.b64 	%r283, %rd215;
	cvt.rn.f32.u32 	%f420, %r283;
	mul.f32 	%f421, %f377, %f420;
	fma.rn.f32 	%f839, %f15, %f421, %f419;
$L__BB38_60:
	setp.lt.s32 	%p50, %r90, 8;
	@%p50 bra 	$L__BB38_64;
	setp.ne.s32 	%p51, %r6, 0;
	mov.b32 	%r466, 0;
	@%p51 bra 	$L__BB38_63;
	ld.shared.u32 	%r466, [%r9+28];
$L__BB38_63:
	shfl.sync.idx.b32	%r285|%p52, %r466, 0, 31, -1;
	ld.shared.u64 	%rd216, [%r37+1792];
	mov.b32 	%f422, %r285;
	and.b64  	%rd217, %rd14, %rd216;
	popc.b64 	%r286, %rd217;
	cvt.rn.f32.u32 	%f423, %r286;
	mul.f32 	%f424, %f422, %f423;
	fma.rn.f32 	%f425, %f1, %f424, %f839;
	and.b64  	%rd218, %rd15, %rd216;
	popc.b64 	%r287, %rd218;
	cvt.rn.f32.u32 	%f426, %r287;
	mul.f32 	%f427, %f422, %f426;
	fma.rn.f32 	%f428, %f2, %f427, %f425;
	and.b64  	%rd219, %rd16, %rd216;
	popc.b64 	%r288, %rd219;
	cvt.rn.f32.u32 	%f429, %r288;
	mul.f32 	%f430, %f422, %f429;
	fma.rn.f32 	%f431, %f3, %f430, %f428;
	and.b64  	%rd220, %rd17, %rd216;
	popc.b64 	%r289, %rd220;
	cvt.rn.f32.u32 	%f432, %r289;
	mul.f32 	%f433, %f422, %f432;
	fma.rn.f32 	%f434, %f4, %f433, %f431;
	and.b64  	%rd221, %rd18, %rd216;
	popc.b64 	%r290, %rd221;
	cvt.rn.f32.u32 	%f435, %r290;
	mul.f32 	%f436, %f422, %f435;
	fma.rn.f32 	%f437, %f5, %f436, %f434;
	and.b64  	%rd222, %rd19, %rd216;
	popc.b64 	%r291, %rd222;
	cvt.rn.f32.u32 	%f438, %r291;
	mul.f32 	%f439, %f422, %f438;
	fma.rn.f32 	%f440, %f6, %f439, %f437;
	and.b64  	%rd223, %rd20, %rd216;
	popc.b64 	%r292, %rd223;
	cvt.rn.f32.u32 	%f441, %r292;
	mul.f32 	%f442, %f422, %f441;
	fma.rn.f32 	%f443, %f7, %f442, %f440;
	and.b64  	%rd224, %rd21, %rd216;
	popc.b64 	%r293, %rd224;
	cvt.rn.f32.u32 	%f444, %r293;
	mul.f32 	%f445, %f422, %f444;
	fma.rn.f32 	%f446, %f8, %f445, %f443;
	and.b64  	%rd225, %rd22, %rd216;
	popc.b64 	%r294, %rd225;
	cvt.rn.f32.u32 	%f447, %r294;
	mul.f32 	%f448, %f422, %f447;
	fma.rn.f32 	%f449, %f9, %f448, %f446;
	and.b64  	%rd226, %rd23, %rd216;
	popc.b64 	%r295, %rd226;
	cvt.rn.f32.u32 	%f450, %r295;
	mul.f32 	%f451, %f422, %f450;
	fma.rn.f32 	%f452, %f10, %f451, %f449;
	and.b64  	%rd227, %rd24, %rd216;
	popc.b64 	%r296, %rd227;
	cvt.rn.f32.u32 	%f453, %r296;
	mul.f32 	%f454, %f422, %f453;
	fma.rn.f32 	%f455, %f11, %f454, %f452;
	and.b64  	%rd228, %rd25, %rd216;
	popc.b64 	%r297, %rd228;
	cvt.rn.f32.u32 	%f456, %r297;
	mul.f32 	%f457, %f422, %f456;
	fma.rn.f32 	%f458, %f12, %f457, %f455;
	and.b64  	%rd229, %rd26, %rd216;
	popc.b64 	%r298, %rd229;
	cvt.rn.f32.u32 	%f459, %r298;
	mul.f32 	%f460, %f422, %f459;
	fma.rn.f32 	%f461, %f13, %f460, %f458;
	and.b64  	%rd230, %rd27, %rd216;
	popc.b64 	%r299, %rd230;
	cvt.rn.f32.u32 	%f462, %r299;
	mul.f32 	%f463, %f422, %f462;
	fma.rn.f32 	%f464, %f14, %f463, %f461;
	and.b64  	%rd231, %rd28, %rd216;
	popc.b64 	%r300, %rd231;
	cvt.rn.f32.u32 	%f465, %r300;
	mul.f32 	%f466, %f422, %f465;
	fma.rn.f32 	%f839, %f15, %f466, %f464;
$L__BB38_64:
	setp.lt.s32 	%p53, %r90, 9;
	@%p53 bra 	$L__BB38_68;
	setp.ne.s32 	%p54, %r6, 0;
	mov.b32 	%r467, 0;
	@%p54 bra 	$L__BB38_67;
	ld.shared.u32 	%r467, [%r9+32];
$L__BB38_67:
	shfl.sync.idx.b32	%r302|%p55, %r467, 0, 31, -1;
	ld.shared.u64 	%rd232, [%r37+2048];
	mov.b32 	%f467, %r302;
	and.b64  	%rd233, %rd14, %rd232;
	popc.b64 	%r303, %rd233;
	cvt.rn.f32.u32 	%f468, %r303;
	mul.f32 	%f469, %f467, %f468;
	fma.rn.f32 	%f470, %f1, %f469, %f839;
	and.b64  	%rd234, %rd15, %rd232;
	popc.b64 	%r304, %rd234;
	cvt.rn.f32.u32 	%f471, %r304;
	mul.f32 	%f472, %f467, %f471;
	fma.rn.f32 	%f473, %f2, %f472, %f470;
	and.b64  	%rd235, %rd16, %rd232;
	popc.b64 	%r305, %rd235;
	cvt.rn.f32.u32 	%f474, %r305;
	mul.f32 	%f475, %f467, %f474;
	fma.rn.f32 	%f476, %f3, %f475, %f473;
	and.b64  	%rd236, %rd17, %rd232;
	popc.b64 	%r306, %rd236;
	cvt.rn.f32.u32 	%f477, %r306;
	mul.f32 	%f478, %f467, %f477;
	fma.rn.f32 	%f479, %f4, %f478, %f476;
	and.b64  	%rd237, %rd18, %rd232;
	popc.b64 	%r307, %rd237;
	cvt.rn.f32.u32 	%f480, %r307;
	mul.f32 	%f481, %f467, %f480;
	fma.rn.f32 	%f482, %f5, %f481, %f479;
	and.b64  	%rd238, %rd19, %rd232;
	popc.b64 	%r308, %rd238;
	cvt.rn.f32.u32 	%f483, %r308;
	mul.f32 	%f484, %f467, %f483;
	fma.rn.f32 	%f485, %f6, %f484, %f482;
	and.b64  	%rd239, %rd20, %rd232;
	popc.b64 	%r309, %rd239;
	cvt.rn.f32.u32 	%f486, %r309;
	mul.f32 	%f487, %f467, %f486;
	fma.rn.f32 	%f488, %f7, %f487, %f485;
	and.b64  	%rd240, %rd21, %rd232;
	popc.b64 	%r310, %rd240;
	cvt.rn.f32.u32 	%f489, %r310;
	mul.f32 	%f490, %f467, %f489;
	fma.rn.f32 	%f491, %f8, %f490, %f488;
	and.b64  	%rd241, %rd22, %rd232;
	popc.b64 	%r311, %rd241;
	cvt.rn.f32.u32 	%f492, %r311;
	mul.f32 	%f493, %f467, %f492;
	fma.rn.f32 	%f494, %f9, %f493, %f491;
	and.b64  	%rd242, %rd23, %rd232;
	popc.b64 	%r312, %rd242;
	cvt.rn.f32.u32 	%f495, %r312;
	mul.f32 	%f496, %f467, %f495;
	fma.rn.f32 	%f497, %f10, %f496, %f494;
	and.b64  	%rd243, %rd24, %rd232;
	popc.b64 	%r313, %rd243;
	cvt.rn.f32.u32 	%f498, %r313;
	mul.f32 	%f499, %f467, %f498;
	fma.rn.f32 	%f500, %f11, %f499, %f497;
	and.b64  	%rd244, %rd25, %rd232;
	popc.b64 	%r314, %rd244;
	cvt.rn.f32.u32 	%f501, %r314;
	mul.f32 	%f502, %f467, %f501;
	fma.rn.f32 	%f503, %f12, %f502, %f500;
	and.b64  	%rd245, %rd26, %rd232;
	popc.b64 	%r315, %rd245;
	cvt.rn.f32.u32 	%f504, %r315;
	mul.f32 	%f505, %f467, %f504;
	fma.rn.f32 	%f506, %f13, %f505, %f503;
	and.b64  	%rd246, %rd27, %rd232;
	popc.b64 	%r316, %rd246;
	cvt.rn.f32.u32 	%f507, %r316;
	mul.f32 	%f508, %f467, %f507;
	fma.rn.f32 	%f509, %f14, %f508, %f506;
	and.b64  	%rd247, %rd28, %rd232;
	popc.b64 	%r317, %rd247;
	cvt.rn.f32.u32 	%f510, %r317;
	mul.f32 	%f511, %f467, %f510;
	fma.rn.f32 	%f839, %f15, %f511, %f509;
$L__BB38_68:
	setp.lt.s32 	%p56, %r90, 10;
	@%p56 bra 	$L__BB38_72;
	setp.ne.s32 	%p57, %r6, 0;
	mov.b32 	%r468, 0;
	@%p57 bra 	$L__BB38_71;
	ld.shared.u32 	%r468, [%r9+36];
$L__BB38_71:
	shfl.sync.idx.b32	%r319|%p58, %r468, 0, 31, -1;
	ld.shared.u64 	%rd248, [%r37+2304];
	mov.b32 	%f512, %r319;
	and.b64  	%rd249, %rd14, %rd248;
	popc.b64 	%r320, %rd249;
	cvt.rn.f32.u32 	%f513, %r320;
	mul.f32 	%f514, %f512, %f513;
	fma.rn.f32 	%f515, %f1, %f514, %f839;
	and.b64  	%rd250, %rd15, %rd248;
	popc.b64 	%r321, %rd250;
	cvt.rn.f32.u32 	%f516, %r321;
	mul.f32 	%f517, %f512, %f516;
	fma.rn.f32 	%f518, %f2, %f517, %f515;
	and.b64  	%rd251, %rd16, %rd248;
	popc.b64 	%r322, %rd251;
	cvt.rn.f32.u32 	%f519, %r322;
	mul.f32 	%f520, %f512, %f519;
	fma.rn.f32 	%f521, %f3, %f520, %f518;
	and.b64  	%rd252, %rd17, %rd248;
	popc.b64 	%r323, %rd252;
	cvt.rn.f32.u32 	%f522, %r323;
	mul.f32 	%f523, %f512, %f522;
	fma.rn.f32 	%f524, %f4, %f523, %f521;
	and.b64  	%rd253, %rd18, %rd248;
	popc.b64 	%r324, %rd253;
	cvt.rn.f32.u32 	%f525, %r324;
	mul.f32 	%f526, %f512, %f525;
	fma.rn.f32 	%f527, %f5, %f526, %f524;
	and.b64  	%rd254, %rd19, %rd248;
	popc.b64 	%r325, %rd254;
	cvt.rn.f32.u32 	%f528, %r325;
	mul.f32 	%f529, %f512, %f528;
	fma.rn.f32 	%f530, %f6, %f529, %f527;
	and.b64  	%rd255, %rd20, %rd248;
	popc.b64 	%r326, %rd255;
	cvt.rn.f32.u32 	%f531, %r326;
	mul.f32 	%f532, %f512, %f531;
	fma.rn.f32 	%f533, %f7, %f532, %f530;
	and.b64  	%rd256, %rd21, %rd248;
	popc.b64 	%r327, %rd256;
	cvt.rn.f32.u32 	%f534, %r327;
	mul.f32 	%f535, %f512, %f534;
	fma.rn.f32 	%f536, %f8, %f535, %f533;
	and.b64  	%rd257, %rd22, %rd248;
	popc.b64 	%r328, %rd257;
	cvt.rn.f32.u32 	%f537, %r328;
	mul.f32 	%f538, %f512, %f537;
	fma.rn.f32 	%f539, %f9, %f538, %f536;
	and.b64  	%rd258, %rd23, %rd248;
	popc.b64 	%r329, %rd258;
	cvt.rn.f32.u32 	%f540, %r329;
	mul.f32 	%f541, %f512, %f540;
	fma.rn.f32 	%f542, %f10, %f541, %f539;
	and.b64  	%rd259, %rd24, %rd248;
	popc.b64 	%r330, %rd259;
	cvt.rn.f32.u32 	%f543, %r330;
	mul.f32 	%f544, %f512, %f543;
	fma.rn.f32 	%f545, %f11, %f544, %f542;
	and.b64  	%rd260, %rd25, %rd248;
	popc.b64 	%r331, %rd260;
	cvt.rn.f32.u32 	%f546, %r331;
	mul.f32 	%f547, %f512, %f546;
	fma.rn.f32 	%f548, %f12, %f547, %f545;
	and.b64  	%rd261, %rd26, %rd248;
	popc.b64 	%r332, %rd261;
	cvt.rn.f32.u32 	%f549, %r332;
	mul.f32 	%f550, %f512, %f549;
	fma.rn.f32 	%f551, %f13, %f550, %f548;
	and.b64  	%rd262, %rd27, %rd248;
	popc.b64 	%r333, %rd262;
	cvt.rn.f32.u32 	%f552, %r333;
	mul.f32 	%f553, %f512, %f552;
	fma.rn.f32 	%f554, %f14, %f553, %f551;
	and.b64  	%rd263, %rd28, %rd248;
	popc.b64 	%r334, %rd263;
	cvt.rn.f32.u32 	%f555, %r334;
	mul.f32 	%f556, %f512, %f555;
	fma.rn.f32 	%f839, %f15, %f556, %f554;
$L__BB38_72:
	setp.lt.s32 	%p59, %r90, 11;
	@%p59 bra 	$L__BB38_76;
	setp.ne.s32 	%p60, %r6, 0;
	mov.b32 	%r469, 0;
	@%p60 bra 	$L__BB38_75;
	ld.shared.u32 	%r469, [%r9+40];
$L__BB38_75:
	shfl.sync.idx.b32	%r336|%p61, %r469, 0, 31, -1;
	ld.shared.u64 	%rd264, [%r37+2560];
	mov.b32 	%f557, %r336;
	and.b64  	%rd265, %rd14, %rd264;
	popc.b64 	%r337, %rd265;
	cvt.rn.f32.u32 	%f558, %r337;
	mul.f32 	%f559, %f557, %f558;
	fma.rn.f32 	%f560, %f1, %f559, %f839;
	and.b64  	%rd266, %rd15, %rd264;
	popc.b64 	%r338, %rd266;
	cvt.rn.f32.u32 	%f561, %r338;
	mul.f32 	%f562, %f557, %f561;
	fma.rn.f32 	%f563, %f2, %f562, %f560;
	and.b64  	%rd267, %rd16, %rd264;
	popc.b64 	%r339, %rd267;
	cvt.rn.f32.u32 	%f564, %r339;
	mul.f32 	%f565, %f557, %f564;
	fma.rn.f32 	%f566, %f3, %f565, %f563;
	and.b64  	%rd268, %rd17, %rd264;
	popc.b64 	%r340, %rd268;
	cvt.rn.f32.u32 	%f567, %r340;
	mul.f32 	%f568, %f557, %f567;
	fma.rn.f32 	%f569, %f4, %f568, %f566;
	and.b64  	%rd269, %rd18, %rd264;
	popc.b64 	%r341, %rd269;
	cvt.rn.f32.u32 	%f570, %r341;
	mul.f32 	%f571, %f557, %f570;
	fma.rn.f32 	%f572, %f5, %f571, %f569;
	and.b64  	%rd270, %rd19, %rd264;
	popc.b64 	%r342, %rd270;
	cvt.rn.f32.u32 	%f573, %r342;
	mul.f32 	%f574, %f557, %f573;
	fma.rn.f32 	%f575, %f6, %f574, %f572;
	and.b64  	%rd271, %rd20, %rd264;
	popc.b64 	%r343, %rd271;
	cvt.rn.f32.u32 	%f576, %r343;
	mul.f32 	%f577, %f557, %f576;
	fma.rn.f32 	%f578, %f7, %f577, %f575;
	and.b64  	%rd272, %rd21, %rd264;
	popc.b64 	%r344, %rd272;
	cvt.rn.f32.u32 	%f579, %r344;
	mul.f32 	%f580, %f557, %f579;
	fma.rn.f32 	%f581, %f8, %f580, %f578;
	and.b64  	%rd273, %rd22, %rd264;
	popc.b64 	%r345, %rd273;
	cvt.rn.f32.u32 	%f582, %r345;
	mul.f32 	%f583, %f557, %f582;
	fma.rn.f32 	%f584, %f9, %f583, %f581;
	and.b64  	%rd274, %rd23, %rd264;
	popc.b64 	%r346, %rd274;
	cvt.rn.f32.u32 	%f585, %r346;
	mul.f32 	%f586, %f557, %f585;
	fma.rn.f32 	%f587, %f10, %f586, %f584;
	and.b64  	%rd275, %rd24, %rd264;
	popc.b64 	%r347, %rd275;
	cvt.rn.f32.u32 	%f588, %r347;
	mul.f32 	%f589, %f557, %f588;
	fma.rn.f32 	%f590, %f11, %f589, %f587;
	and.b64  	%rd276, %rd25, %rd264;
	popc.b64 	%r348, %rd276;
	cvt.rn.f32.u32 	%f591, %r348;
	mul.f32 	%f592, %f557, %f591;
	fma.rn.f32 	%f593, %f12, %f592, %f590;
	and.b64  	%rd277, %rd26, %rd264;
	popc.b64 	%r349, %rd277;
	cvt.rn.f32.u32 	%f594, %r349;
	mul.f32 	%f595, %f557, %f594;
	fma.rn.f32 	%f596, %f13, %f595, %f593;
	and.b64  	%rd278, %rd27, %rd264;
	popc.b64 	%r350, %rd278;
	cvt.rn.f32.u32 	%f597, %r350;
	mul.f32 	%f598, %f557, %f597;
	fma.rn.f32 	%f599, %f14, %f598, %f596;
	and.b64  	%rd279, %rd28, %rd264;
	popc.b64 	%r351, %rd279;
	cvt.rn.f32.u32 	%f600, %r351;
	mul.f32 	%f601, %f557, %f600;
	fma.rn.f32 	%f839, %f15, %f601, %f599;
$L__BB38_76:
	setp.lt.s32 	%p62, %r90, 12;
	@%p62 bra 	$L__BB38_80;
	setp.ne.s32 	%p63, %r6, 0;
	mov.b32 	%r470, 0;
	@%p63 bra 	$L__BB38_79;
	ld.shared.u32 	%r470, [%r9+44];
$L__BB38_79:
	shfl.sync.idx.b32	%r353|%p64, %r470, 0, 31, -1;
	ld.shared.u64 	%rd280, [%r37+2816];
	mov.b32 	%f602, %r353;
	and.b64  	%rd281, %rd14, %rd280;
	popc.b64 	%r354, %rd281;
	cvt.rn.f32.u32 	%f603, %r354;
	mul.f32 	%f604, %f602, %f603;
	fma.rn.f32 	%f605, %f1, %f604, %f839;
	and.b64  	%rd282, %rd15, %rd280;
	popc.b64 	%r355, %rd282;
	cvt.rn.f32.u32 	%f606, %r355;
	mul.f32 	%f607, %f602, %f606;
	fma.rn.f32 	%f608, %f2, %f607, %f605;
	and.b64  	%rd283, %rd16, %rd280;
	popc.b64 	%r356, %rd283;
	cvt.rn.f32.u32 	%f609, %r356;
	mul.f32 	%f610, %f602, %f609;
	fma.rn.f32 	%f611, %f3, %f610, %f608;
	and.b64  	%rd284, %rd17, %rd280;
	popc.b64 	%r357, %rd284;
	cvt.rn.f32.u32 	%f612, %r357;
	mul.f32 	%f613, %f602, %f612;
	fma.rn.f32 	%f614, %f4, %f613, %f611;
	and.b64  	%rd285, %rd18, %rd280;
	popc.b64 	%r358, %rd285;
	cvt.rn.f32.u32 	%f615, %r358;
	mul.f32 	%f616, %f602, %f615;
	fma.rn.f32 	%f617, %f5, %f616, %f614;
	and.b64  	%rd286, %rd19, %rd280;
	popc.b64 	%r359, %rd286;
	cvt.rn.f32.u32 	%f618, %r359;
	mul.f32 	%f619, %f602, %f618;
	fma.rn.f32 	%f620, %f6, %f619, %f617;
	and.b64  	%rd287, %rd20, %rd280;
	popc.b64 	%r360, %rd287;
	cvt.rn.f32.u32 	%f621, %r360;
	mul.f32 	%f622, %f602, %f621;
	fma.rn.f32 	%f623, %f7, %f622, %f620;
	and.b64  	%rd288, %rd21, %rd280;
	popc.b64 	%r361, %rd288;
	cvt.rn.f32.u32 	%f624, %r361;
	mul.f32 	%f625, %f602, %f624;
	fma.rn.f32 	%f626, %f8, %f625, %f623;
	and.b64  	%rd289, %rd22, %rd280;
	popc.b64 	%r362, %rd289;
	cvt.rn.f32.u32 	%f627, %r362;
	mul.f32 	%f628, %f602, %f627;
	fma.rn.f32 	%f629, %f9, %f628, %f626;
	and.b64  	%rd290, %rd23, %rd280;
	popc.b64 	%r363, %rd290;
	cvt.rn.f32.u32 	%f630, %r363;
	mul.f32 	%f631, %f602, %f630;
	fma.rn.f32 	%f632, %f10, %f631, %f629;
	and.b64  	%rd291, %rd24, %rd280;
	popc.b64 	%r364, %rd291;
	cvt.rn.f32.u32 	%f633, %r364;
	mul.f32 	%f634, %f602, %f633;
	fma.rn.f32 	%f635, %f11, %f634, %f632;
	and.b64  	%rd292, %rd25, %rd280;
	popc.b64 	%r365, %rd292;
	cvt.rn.f32.u32 	%f636, %r365;
	mul.f32 	%f637, %f602, %f636;
	fma.rn.f32 	%f638, %f12, %f637, %f635;
	and.b64  	%rd293, %rd26, %rd280;
	popc.b64 	%r366, %rd293;
	cvt.rn.f32.u32 	%f639, %r366;
	mul.f32 	%f640, %f602, %f639;
	fma.rn.f32 	%f641, %f13, %f640, %f638;
	and.b64  	%rd294, %rd27, %rd280;
	popc.b64 	%r367, %rd294;
	cvt.rn.f32.u32 	%f642, %r367;
	mul.f32 	%f643, %f602, %f642;
	fma.rn.f32 	%f644, %f14, %f643, %f641;
	and.b64  	%rd295, %rd28, %rd280;
	popc.b64 	%r368, %rd295;
	cvt.rn.f32.u32 	%f645, %r368;
	mul.f32 	%f646, %f602, %f645;
	fma.rn.f32 	%f839, %f15, %f646, %f644;
$L__BB38_80:
	setp.lt.s32 	%p65, %r90, 13;
	@%p65 bra 	$L__BB38_84;
	setp.ne.s32 	%p66, %r6, 0;
	mov.b32 	%r471, 0;
	@%p66 bra 	$L__BB38_83;
	ld.shared.u32 	%r471, [%r9+48];
$L__BB38_83:
	shfl.sync.idx.b32	%r370|%p67, %r471, 0, 31, -1;
	ld.shared.u64 	%rd296, [%r37+3072];
	mov.b32 	%f647, %r370;
	and.b64  	%rd297, %rd14, %rd296;
	popc.b64 	%r371, %rd297;
	cvt.rn.f32.u32 	%f648, %r371;
	mul.f32 	%f649, %f647, %f648;
	fma.rn.f32 	%f650, %f1, %f649, %f839;
	and.b64  	%rd298, %rd15, %rd296;
	popc.b64 	%r372, %rd298;
	cvt.rn.f32.u32 	%f651, %r372;
	mul.f32 	%f652, %f647, %f651;
	fma.rn.f32 	%f653, %f2, %f652, %f650;
	and.b64  	%rd299, %rd16, %rd296;
	popc.b64 	%r373, %rd299;
	cvt.rn.f32.u32 	%f654, %r373;
	mul.f32 	%f655, %f647, %f654;
	fma.rn.f32 	%f656, %f3, %f655, %f653;
	and.b64  	%rd300, %rd17, %rd296;
	popc.b64 	%r374, %rd300;
	cvt.rn.f32.u32 	%f657, %r374;
	mul.f32 	%f658, %f647, %f657;
	fma.rn.f32 	%f659, %f4, %f658, %f656;
	and.b64  	%rd301, %rd18, %rd296;
	popc.b64 	%r375, %rd301;
	cvt.rn.f32.u32 	%f660, %r375;
	mul.f32 	%f661, %f647, %f660;
	fma.rn.f32 	%f662, %f5, %f661, %f659;
	and.b64  	%rd302, %rd19, %rd296;
	popc.b64 	%r376, %rd302;
	cvt.rn.f32.u32 	%f663, %r376;
	mul.f32 	%f664, %f647, %f663;
	fma.rn.f32 	%f665, %f6, %f664, %f662;
	and.b64  	%rd303, %rd20, %rd296;
	popc.b64 	%r377, %rd303;
	cvt.rn.f32.u32 	%f666, %r377;
	mul.f32 	%f667, %f647, %f666;
	fma.rn.f32 	%f668, %f7, %f667, %f665;
	and.b64  	%rd304, %rd21, %rd296;
	popc.b64 	%r378, %rd304;
	cvt.rn.f32.u32 	%f669, %r378;
	mul.f32 	%f670, %f647, %f669;
	fma.rn.f32 	%f671, %f8, %f670, %f668;
	and.b64  	%rd305, %rd22, %rd296;
	popc.b64 	%r379, %rd305;
	cvt.rn.f32.u32 	%f672, %r379;
	mul.f32 	%f673, %f647, %f672;
	fma.rn.f32 	%f674, %f9, %f673, %f671;
	and.b64  	%rd306, %rd23, %rd296;
	popc.b64 	%r380, %rd306;
	cvt.rn.f32.u32 	%f675, %r380;
	mul.f32 	%f676, %f647, %f675;
	fma.rn.f32 	%f677, %f10, %f676, %f674;
	and.b64  	%rd307, %rd24, %rd296;
	popc.b64 	%r381, %rd307;
	cvt.rn.f32.u32 	%f678, %r381;
	mul.f32 	%f679, %f647, %f678;
	fma.rn.f32 	%f680, %f11, %f679, %f677;
	and.b64  	%rd308, %rd25, %rd296;
	popc.b64 	%r382, %rd308;
	cvt.rn.f32.u32 	%f681, %r382;
	mul.f32 	%f682, %f647, %f681;
	fma.rn.f32 	%f683, %f12, %f682, %f680;
	and.b64  	%rd309, %rd26, %rd296;
	popc.b64 	%r383, %rd309;
	cvt.rn.f32.u32 	%f684, %r383;
	mul.f32 	%f685, %f647, %f684;
	fma.rn.f32 	%f686, %f13, %f685, %f683;
	and.b64  	%rd310, %rd27, %rd296;
	popc.b64 	%r384, %rd310;
	cvt.rn.f32.u32 	%f687, %r384;
	mul.f32 	%f688, %f647, %f687;
	fma.rn.f32 	%f689, %f14, %f688, %f686;
	and.b64  	%rd311, %rd28, %rd296;
	popc.b64 	%r385, %rd311;
	cvt.rn.f32.u32 	%f690, %r385;
	mul.f32 	%f691, %f647, %f690;
	fma.rn.f32 	%f839, %f15, %f691, %f689;
$L__BB38_84:
	setp.lt.s32 	%p68, %r90, 14;
	@%p68 bra 	$L__BB38_88;
	setp.ne.s32 	%p69, %r6, 0;
	mov.b32 	%r472, 0;
	@%p69 bra 	$L__BB38_87;
	ld.shared.u32 	%r472, [%r9+52];
$L__BB38_87:
	shfl.sync.idx.b32	%r387|%p70, %r472, 0, 31, -1;
	ld.shared.u64 	%rd312, [%r37+3328];
	mov.b32 	%f692, %r387;
	and.b64  	%rd313, %rd14, %rd312;
	popc.b64 	%r388, %rd313;
	cvt.rn.f32.u32 	%f693, %r388;
	mul.f32 	%f694, %f692, %f693;
	fma.rn.f32 	%f695, %f1, %f694, %f839;
	and.b64  	%rd314, %rd15, %rd312;
	popc.b64 	%r389, %rd314;
	cvt.rn.f32.u32 	%f696, %r389;
	mul.f32 	%f697, %f692, %f696;
	fma.rn.f32 	%f698, %f2, %f697, %f695;
	and.b64  	%rd315, %rd16, %rd312;
	popc.b64 	%r390, %rd315;
	cvt.rn.f32.u32 	%f699, %r390;
	mul.f32 	%f700, %f692, %f699;
	fma.rn.f32 	%f701, %f3, %f700, %f698;
	and.b64  	%rd316, %rd17, %rd312;
	popc.b64 	%r391, %rd316;
	cvt.rn.f32.u32 	%f702, %r391;
	mul.f32 	%f703, %f692, %f702;
	fma.rn.f32 	%f704, %f4, %f703, %f701;
	and.b64  	%rd317, %rd18, %rd312;
	popc.b64 	%r392, %rd317;
	cvt.rn.f32.u32 	%f705, %r392;
	mul.f32 	%f706, %f692, %f705;
	fma.rn.f32 	%f707, %f5, %f706, %f704;
	and.b64  	%rd318, %rd19, %rd312;
	popc.b64 	%r393, %rd318;
	cvt.rn.f32.u32 	%f708, %r393;
	mul.f32 	%f709, %f692, %f708;
	fma.rn.f32 	%f710, %f6, %f709, %f707;
	and.b64  	%rd319, %rd20, %rd312;
	popc.b64 	%r394, %rd319;
	cvt.rn.f32.u32 	%f711, %r394;
	mul.f32 	%f712, %f692, %f711;
	fma.rn.f32 	%f713, %f7, %f712, %f710;
	and.b64  	%rd320, %rd21, %rd312;
	popc.b64 	%r395, %rd320;
	cvt.rn.f32.u32 	%f714, %r395;
	mul.f32 	%f715, %f692, %f714;
	fma.rn.f32 	%f716, %f8, %f715, %f713;
	and.b64  	%rd321, %rd22, %rd312;
	popc.b64 	%r396, %rd321;
	cvt.rn.f32.u32 	%f717, %r396;
	mul.f32 	%f718, %f692, %f717;
	fma.rn.f32 	%f719, %f9, %f718, %f716;
	and.b64  	%rd322, %rd23, %rd312;
	popc.b64 	%r397, %rd322;
	cvt.rn.f32.u32 	%f720, %r397;
	mul.f32 	%f721, %f692, %f720;
	fma.rn.f32 	%f722, %f10, %f721, %f719;
	and.b64  	%rd323, %rd24, %rd312;
	popc.b64 	%r398, %rd323;
	cvt.rn.f32.u32 	%f723, %r398;
	mul.f32 	%f724, %f692, %f723;
	fma.rn.f32 	%f725, %f11, %f724, %f722;
	and.b64  	%rd324, %rd25, %rd312;
	popc.b64 	%r399, %rd324;
	cvt.rn.f32.u32 	%f726, %r399;
	mul.f32 	%f727, %f692, %f726;
	fma.rn.f32 	%f728, %f12, %f727, %f725;
	and.b64  	%rd325, %rd26, %rd312;
	popc.b64 	%r400, %rd325;
	cvt.rn.f32.u32 	%f729, %r400;
	mul.f32 	%f730, %f692, %f729;
	fma.rn.f32 	%f731, %f13, %f730, %f728;
	and.b64  	%rd326, %rd27, %rd312;
	popc.b64 	%r401, %rd326;
	cvt.rn.f32.u32 	%f732, %r401;
	mul.f32 	%f733, %f692, %f732;
	fma.rn.f32 	%f734, %f14, %f733, %f731;
	and.b64  	%rd327, %rd28, %rd312;
	popc.b64 	%r402, %rd327;
	cvt.rn.f32.u32 	%f735, %r402;
	mul.f32 	%f736, %f692, %f735;
	fma.rn.f32 	%f839, %f15, %f736, %f734;
$L__BB38_88:
	setp.lt.s32 	%p71, %r90, 15;
	@%p71 bra 	$L__BB38_92;
	setp.ne.s32 	%p72, %r6, 0;
	mov.b32 	%r473, 0;
	@%p72 bra 	$L__BB38_91;
	ld.shared.u32 	%r473, [%r9+56];
$L__BB38_91:
	shfl.sync.idx.b32	%r404|%p73, %r473, 0, 31, -1;
	ld.shared.u64 	%rd328, [%r37+3584];
	mov.b32 	%f737, %r404;
	and.b64  	%rd329, %rd14, %rd328;
	popc.b64 	%r405, %rd329;
	cvt.rn.f32.u32 	%f738, %r405;
	mul.f32 	%f739, %f737, %f738;
	fma.rn.f32 	%f740, %f1, %f739, %f839;
	and.b64  	%rd330, %rd15, %rd328;
	popc.b64 	%r406, %rd330;
	cvt.rn.f32.u32 	%f741, %r406;
	mul.f32 	%f742, %f737, %f741;
	fma.rn.f32 	%f743, %f2, %f742, %f740;
	and.b64  	%rd331, %rd16, %rd328;
	popc.b64 	%r407, %rd331;
	cvt.rn.f32.u32 	%f744, %r407;
	mul.f32 	%f745, %f737, %f744;
	fma.rn.f32 	%f746, %f3, %f745, %f743;
	and.b64  	%rd332, %rd17, %rd328;
	popc.b64 	%r408, %rd332;
	cvt.rn.f32.u32 	%f747, %r408;
	mul.f32 	%f748, %f737, %f747;
	fma.rn.f32 	%f749, %f4, %f748, %f746;
	and.b64  	%rd333, %rd18, %rd328;
	popc.b64 	%r409, %rd333;
	cvt.rn.f32.u32 	%f750, %r409;
	mul.f32 	%f751, %f737, %f750;
	fma.rn.f32 	%f752, %f5, %f751, %f749;
	and.b64  	%rd334, %rd19, %rd328;
	popc.b64 	%r410, %rd334;
	cvt.rn.f32.u32 	%f753, %r410;
	mul.f32 	%f754, %f737, %f753;
	fma.rn.f32 	%f755, %f6, %f754, %f752;
	and.b64  	%rd335, %rd20, %rd328;
	popc.b64 	%r411, %rd335;
	cvt.rn.f32.u32 	%f756, %r411;
	mul.f32 	%f757, %f737, %f756;
	fma.rn.f32 	%f758, %f7, %f757, %f755;
	and.b64  	%rd336, %rd21, %rd328;
	popc.b64 	%r412, %rd336;
	cvt.rn.f32.u32 	%f759, %r412;
	mul.f32 	%f760, %f737, %f759;
	fma.rn.f32 	%f761, %f8, %f760, %f758;
	and.b64  	%rd337, %rd22, %rd328;
	popc.b64 	%r413, %rd337;
	cvt.rn.f32.u32 	%f762, %r413;
	mul.f32 	%f763, %f737, %f762;
	fma.rn.f32 	%f764, %f9, %f763, %f761;
	and.b64  	%rd338, %rd23, %rd328;
	popc.b64 	%r414, %rd338;
	cvt.rn.f32.u32 	%f765, %r414;
	mul.f32 	%f766, %f737, %f765;
	fma.rn.f32 	%f767, %f10, %f766, %f764;
	and.b64  	%rd339, %rd24, %rd328;
	popc.b64 	%r415, %rd339;
	cvt.rn.f32.u32 	%f768, %r415;
	mul.f32 	%f769, %f737, %f768;
	fma.rn.f32 	%f770, %f11, %f769, %f767;
	and.b64  	%rd340, %rd25, %rd328;
	popc.b64 	%r416, %rd340;
	cvt.rn.f32.u32 	%f771, %r416;
	mul.f32 	%f772, %f737, %f771;
	fma.rn.f32 	%f773, %f12, %f772, %f770;
	and.b64  	%rd341, %rd26, %rd328;
	popc.b64 	%r417, %rd341;
	cvt.rn.f32.u32 	%f774, %r417;
	mul.f32 	%f775, %f737, %f774;
	fma.rn.f32 	%f776, %f13, %f775, %f773;
	and.b64  	%rd342, %rd27, %rd328;
	popc.b64 	%r418, %rd342;
	cvt.rn.f32.u32 	%f777, %r418;
	mul.f32 	%f778, %f737, %f777;
	fma.rn.f32 	%f779, %f14, %f778, %f776;
	and.b64  	%rd343, %rd28, %rd328;
	popc.b64 	%r419, %rd343;
	cvt.rn.f32.u32 	%f780, %r419;
	mul.f32 	%f781, %f737, %f780;
	fma.rn.f32 	%f839, %f15, %f781, %f779;
$L__BB38_92:
	setp.ne.s32 	%p74, %r90, 16;
	@%p74 bra 	$L__BB38_96;
	setp.ne.s32 	%p75, %r6, 0;
	mov.b32 	%r474, 0;
	@%p75 bra 	$L__BB38_95;
	ld.shared.u32 	%r474, [%r9+60];
$L__BB38_95:
	shfl.sync.idx.b32	%r421|%p76, %r474, 0, 31, -1;
	ld.shared.u64 	%rd344, [%r37+3840];
	mov.b32 	%f782, %r421;
	and.b64  	%rd345, %rd14, %rd344;
	popc.b64 	%r422, %rd345;
	cvt.rn.f32.u32 	%f783, %r422;
	mul.f32 	%f784, %f782, %f783;
	fma.rn.f32 	%f785, %f1, %f784, %f839;
	and.b64  	%rd346, %rd15, %rd344;
	popc.b64 	%r423, %rd346;
	cvt.rn.f32.u32 	%f786, %r423;
	mul.f32 	%f787, %f782, %f786;
	fma.rn.f32 	%f788, %f2, %f787, %f785;
	and.b64  	%rd347, %rd16, %rd344;
	popc.b64 	%r424, %rd347;
	cvt.rn.f32.u32 	%f789, %r424;
	mul.f32 	%f790, %f782, %f789;
	fma.rn.f32 	%f791, %f3, %f790, %f788;
	and.b64  	%rd348, %rd17, %rd344;
	popc.b64 	%r425, %rd348;
	cvt.rn.f32.u32 	%f792, %r425;
	mul.f32 	%f793, %f782, %f792;
	fma.rn.f32 	%f794, %f4, %f793, %f791;
	and.b64  	%rd349, %rd18, %rd344;
	popc.b64 	%r426, %rd349;
	cvt.rn.f32.u32 	%f795, %r426;
	mul.f32 	%f796, %f782, %f795;
	fma.rn.f32 	%f797, %f5, %f796, %f794;
	and.b64  	%rd350, %rd19, %rd344;
	popc.b64 	%r427, %rd350;
	cvt.rn.f32.u32 	%f798, %r427;
	mul.f32 	%f799, %f782, %f798;
	fma.rn.f32 	%f800, %f6, %f799, %f797;
	and.b64  	%rd351, %rd20, %rd344;
	popc.b64 	%r428, %rd351;
	cvt.rn.f32.u32 	%f801, %r428;
	mul.f32 	%f802, %f782, %f801;
	fma.rn.f32 	%f803, %f7, %f802, %f800;
	and.b64  	%rd352, %rd21, %rd344;
	popc.b64 	%r429, %rd352;
	cvt.rn.f32.u32 	%f804, %r429;
	mul.f32 	%f805, %f782, %f804;
	fma.rn.f32 	%f806, %f8, %f805, %f803;
	and.b64  	%rd353, %rd22, %rd344;
	popc.b64 	%r430, %rd353;
	cvt.rn.f32.u32 	%f807, %r430;
	mul.f32 	%f808, %f782, %f807;
	fma.rn.f32 	%f809, %f9, %f808, %f806;
	and.b64  	%rd354, %rd23, %rd344;
	popc.b64 	%r431, %rd354;
	cvt.rn.f32.u32 	%f810, %r431;
	mul.f32 	%f811, %f782, %f810;
	fma.rn.f32 	%f812, %f10, %f811, %f809;
	and.b64  	%rd355, %rd24, %rd344;
	popc.b64 	%r432, %rd355;
	cvt.rn.f32.u32 	%f813, %r432;
	mul.f32 	%f814, %f782, %f813;
	fma.rn.f32 	%f815, %f11, %f814, %f812;
	and.b64  	%rd356, %rd25, %rd344;
	popc.b64 	%r433, %rd356;
	cvt.rn.f32.u32 	%f816, %r433;
	mul.f32 	%f817, %f782, %f816;
	fma.rn.f32 	%f818, %f12, %f817, %f815;
	and.b64  	%rd357, %rd26, %rd344;
	popc.b64 	%r434, %rd357;
	cvt.rn.f32.u32 	%f819, %r434;
	mul.f32 	%f820, %f782, %f819;
	fma.rn.f32 	%f821, %f13, %f820, %f818;
	and.b64  	%rd358, %rd27, %rd344;
	popc.b64 	%r435, %rd358;
	cvt.rn.f32.u32 	%f822, %r435;
	mul.f32 	%f823, %f782, %f822;
	fma.rn.f32 	%f824, %f14, %f823, %f821;
	and.b64  	%rd359, %rd28, %rd344;
	popc.b64 	%r436, %rd359;
	cvt.rn.f32.u32 	%f825, %r436;
	mul.f32 	%f826, %f782, %f825;
	fma.rn.f32 	%f839, %f15, %f826, %f824;
$L__BB38_96:
	setp.ne.s32 	%p77, %r6, 0;
	mov.b32 	%r437, %f839;
	shfl.sync.down.b32	%r438|%p78, %r437, 16, 31, -1;
	mov.b32 	%f827, %r438;
	add.f32 	%f828, %f839, %f827;
	mov.b32 	%r439, %f828;
	shfl.sync.down.b32	%r440|%p79, %r439, 8, 31, -1;
	mov.b32 	%f829, %r440;
	add.f32 	%f830, %f828, %f829;
	mov.b32 	%r441, %f830;
	shfl.sync.down.b32	%r442|%p80, %r441, 4, 31, -1;
	mov.b32 	%f831, %r442;
	add.f32 	%f832, %f830, %f831;
	mov.b32 	%r443, %f832;
	shfl.sync.down.b32	%r444|%p81, %r443, 2, 31, -1;
	mov.b32 	%f833, %r444;
	add.f32 	%f834, %f832, %f833;
	mov.b32 	%r445, %f834;
	shfl.sync.down.b32	%r446|%p82, %r445, 1, 31, -1;
	mov.b32 	%f835, %r446;
	add.f32 	%f50, %f834, %f835;
	@%p77 bra 	$L__BB38_98;
	ld.param.f32 	%f837, [_Z66popcount_weighted_keys_literal_fused_multiq_kernel_warp_out_w32_sbILi15EEvPKyPKfiiS1_S3_iiiiiPKxS5_fiPf_param_13];
	mul.f32 	%f836, %f837, %f50;
	add.s64 	%rd360, %rd85, %rd12;
	shl.b64 	%rd361, %rd360, 2;
	add.s64 	%rd362, %rd8, %rd361;
	st.global.f32 	[%rd362], %f836;
$L__BB38_98:
	add.s32 	%r447, %r7, 31;
	shr.u32 	%r448, %r447, 5;
	add.s32 	%r458, %r458, %r448;
	setp.lt.u32 	%p83, %r458, %r2;
	@%p83 bra 	$L__BB38_26;
$L__BB38_99:
	bar.sync 	0;
	add.s32 	%r455, %r455, 1;
	setp.ne.s32 	%p84, %r455, %r1;
	@%p84 bra 	$L__BB38_18;
$L__BB38_100:
	ret;
$L__BB38_101:
	mul.wide.u32 	%rd53, %r451, 8;
	add.s64 	%rd46, %rd2, %rd53;
	// begin inline asm
	ld.global.nc.u64 %rd45, [%rd46];
	// end inline asm
	add.s32 	%r115, %r451, %r20;
	shl.b32 	%r116, %r115, 3;
	add.s32 	%r117, %r8, %r116;
	st.shared.u64 	[%r117], %rd45;
	add.s32 	%r118, %r451, %r7;
	mul.wide.u32 	%rd54, %r118, 8;
	add.s64 	%rd48, %rd2, %rd54;
	// begin inline asm
	ld.global.nc.u64 %rd47, [%rd48];
	// end inline asm
	shl.b32 	%r119, %r7, 3;
	add.s32 	%r120, %r117, %r119;
	st.shared.u64 	[%r120], %rd47;
	add.s32 	%r121, %r118, %r7;
	mul.wide.u32 	%rd55, %r121, 8;
	add.s64 	%rd50, %rd2, %rd55;
	// begin inline asm
	ld.global.nc.u64 %rd49, [%rd50];
	// end inline asm
	add.s32 	%r122, %r120, %r119;
	st.shared.u64 	[%r122], %rd49;
	add.s32 	%r123, %r121, %r7;
	mul.wide.u32 	%rd56, %r123, 8;
	add.s64 	%rd52, %rd2, %rd56;
	// begin inline asm
	ld.global.nc.u64 %rd51, [%rd52];
	// end inline asm
	add.s32 	%r124, %r122, %r119;
	st.shared.u64 	[%r124], %rd51;
	add.s32 	%r451, %r123, %r7;
	setp.lt.u32 	%p10, %r451, 480;
	@%p10 bra 	$L__BB38_101;
	bra.uni 	$L__BB38_9;

}
	// .globl	_Z67popcount_weighted_keys_literal_fused_multiq_kernel_warp_out_w32_sb2ILi16EEvPKyPKfiiS1_S3_iiiiiPKxS5_fiPf
.visible .entry _Z67popcount_weighted_keys_literal_fused_multiq_kernel_warp_out_w32_sb2ILi16EEvPKyPKfiiS1_S3_iiiiiPKxS5_fiPf(
	.param .u64 .ptr .align 1 _Z67popcount_weighted_keys_literal_fused_multiq_kernel_warp_out_w32_sb2ILi16EEvPKyPKfiiS1_S3_iiiiiPKxS5_fiPf_param_0,
	.param .u64 .ptr .align 1 _Z67popcount_weighted_keys_literal_fused_multiq_kernel_warp_out_w32_sb2ILi16EEvPKyPKfiiS1_S3_iiiiiPKxS5_fiPf_param_1,
	.param .u32 _Z67popcount_weighted_keys_literal_fused_multiq_kernel_warp_out_w32_sb2ILi16EEvPKyPKfiiS1_S3_iiiiiPKxS5_fiPf_param_2,
	.param .u32 _Z67popcount_weighted_keys_literal_fused_multiq_kernel_warp_out_w32_sb2ILi16EEvPKyPKfiiS1_S3_iiiiiPKxS5_fiPf_param_3,
	.param .u64 .ptr .align 1 _Z67popcount_weighted_keys_literal_fused_multiq_kernel_warp_out_w32_sb2ILi16EEvPKyPKfiiS1_S3_iiiiiPKxS5_fiPf_param_4,
	.param .u64 .ptr .align 1 _Z67popcount_weighted_keys_literal_fused_multiq_kernel_warp_out_w32_sb2ILi16EEvPKyPKfiiS1_S3_iiiiiPKxS5_fiPf_param_5,
	.param .u32 _Z67popcount_weighted_keys_literal_fused_multiq_kernel_warp_out_w32_sb2ILi16EEvPKyPKfiiS1_S3_iiiiiPKxS5_fiPf_param_6,
	.param .u32 _Z67popcount_weighted_keys_literal_fused_multiq_kernel_warp_out_w32_sb2ILi16EEvPKyPKfiiS1_S3_iiiiiPKxS5_fiPf_param_7,
	.param .u32 _Z67popcount_weighted_keys_literal_fused_multiq_kernel_warp_out_w32_sb2ILi16EEvPKyPKfiiS1_S3_iiiiiPKxS5_fiPf_param_8,
	.param .u32 _Z67popcount_weighted_keys_literal_fused_multiq_kernel_warp_out_w32_sb2ILi16EEvPKyPKfiiS1_S3_iiiiiPKxS5_fiPf_param_9,
	.param .u32 _Z67popcount_weighted_keys_literal_fused_multiq_kernel_warp_out_w32_sb2ILi16EEvPKyPKfiiS1_S3_iiiiiPKxS5_fiPf_param_10,
	.param .u64 .ptr .align 1 _Z67popcount_weighted_keys_literal_fused_multiq_kernel_warp_out_w32_sb2ILi16EEvPKyPKfiiS1_S3_iiiiiPKxS5_fiPf_param_11,
	.param .u64 .ptr .align 1 _Z67popcount_weighted_keys_literal_fused_multiq_kernel_warp_out_w32_sb2ILi16EEvPKyPKfiiS1_S3_iiiiiPKxS5_fiPf_param_12,
	.param .f32 _Z67popcount_weighted_keys_literal_fused_multiq_kernel_warp_out_w32_sb2ILi16EEvPKyPKfiiS1_S3_iiiiiPKxS5_fiPf_param_13,
	.param .u32 _Z67popcount_weighted_keys_literal_fused_multiq_kernel_warp_out_w32_sb2ILi16EEvPKyPKfiiS1_S3_iiiiiPKxS5_fiPf_param_14,
	.param .u64 .ptr .align 1 _Z67popcount_weighted_keys_literal_fused_multiq_kernel_warp_out_w32_sb2ILi16EEvPKyPKfiiS1_S3_iiiiiPKxS5_fiPf_param_15
)
{
	.reg .pred 	%p<640>;
	.reg .b32 	%r<788>;
	.reg .b32 	%f<3036>;
	.reg .b64 	%rd<886>;

	ld.param.u32 	%r87, [_Z67popcount_weighted_keys_literal_fused_multiq_kernel_warp_out_w32_sb2ILi16EEvPKyPKfiiS1_S3_iiiiiPKxS5_fiPf_param_2];
	ld.param.u64 	%rd162, [_Z67popcount_weighted_keys_literal_fused_multiq_kernel_warp_out_w32_sb2ILi16EEvPKyPKfiiS1_S3_iiiiiPKxS5_fiPf_param_4];
	ld.param.u64 	%rd163, [_Z67popcount_weighted_keys_literal_fused_multiq_kernel_warp_out_w32_sb2ILi16EEvPKyPKfiiS1_S3_iiiiiPKxS5_fiPf_param_5];
	ld.param.u32 	%r88, [_Z67popcount_weighted_keys_literal_fused_multiq_kernel_warp_out_w32_sb2ILi16EEvPKyPKfiiS1_S3_iiiiiPKxS5_fiPf_param_7];
	ld.param.u32 	%r89, [_Z67popcount_weighted_keys_literal_fused_multiq_kernel_warp_out_w32_sb2ILi16EEvPKyPKfiiS1_S3_iiiiiPKxS5_fiPf_param_8];
	ld.param.u32 	%r92, [_Z67popcount_weighted_keys_literal_fused_multiq_kernel_warp_out_w32_sb2ILi16EEvPKyPKfiiS1_S3_iiiiiPKxS5_fiPf_param_9];
	ld.param.u32 	%r90, [_Z67popcount_weighted_keys_literal_fused_multiq_kernel_warp_out_w32_sb2ILi16EEvPKyPKfiiS1_S3_iiiiiPKxS5_fiPf_param_10];
	mov.u32 	%r93, %ctaid.x;
	mov.u32 	%r94, %ctaid.y;
	max.s32 	%r1, %r92, 1;
	max.s32 	%r2, %r90, 1;
	mul.lo.s32 	%r95, %r1, %r94;
	mul.lo.s32 	%r3, %r2, %r93;
	setp.ge.s32 	%p2, %r95, %r89;
	@%p2 bra 	$L__BB39_1182;
	mov.u32 	%r4, %tid.x;
	and.b32  	%r5, %r4, 31;
	shl.b32 	%r97, %r87, 8;
	mov.u32 	%r98, shmem$1;
	add.s32 	%r6, %r98, %r97;
	shl.b32 	%r99, %r2, 12;
	add.s32 	%r7, %r6, %r99;
	shl.b32 	%r100, %r87, 2;
	add.s32 	%r8, %r7, %r100;
	mov.u32 	%r9, %ntid.x;
	add.s32 	%r10, %r4, %r9;
	max.u32 	%r101, %r10, 512;
	setp.lt.u32 	%p3, %r10, 512;
	selp.u32 	%r102, 1, 0, %p3;
	add.s32 	%r103, %r10, %r102;
	sub.s32 	%r104, %r101, %r103;
	div.u32 	%r105, %r104, %r9;
	add.s32 	%r11, %r105, %r102;
	max.u32 	%r106, %r10, 16;
	setp.lt.u32 	%p4, %r10, 16;
	selp.u32 	%r107, 1, 0, %p4;
	add.s32 	%r108, %r10, %r107;
	sub.s32 	%r109, %r106, %r108;
	div.u32 	%r110, %r109, %r9;
	add.s32 	%r12, %r110, %r107;
	and.b32  	%r13, %r11, 3;
	add.s32 	%r14, %r10, %r9;
	add.s32 	%r15, %r14, %r9;
	and.b32  	%r16, %r12, 3;
	mov.b32 	%r760, 0;
$L__BB39_2:
	add.s32 	%r18, %r760, %r3;
	setp.ge.s32 	%p5, %r18, %r88;
	@%p5 bra 	$L__BB39_16;
	setp.gt.u32 	%p6, %r4, 511;
	cvt.u64.u32 	%rd1, %r18;
	@%p6 bra 	$L__BB39_9;
	shl.b64 	%rd167, %rd1, 12;
	add.s64 	%rd2, %rd162, %rd167;
	setp.eq.s32 	%p7, %r13, 3;
	shl.b32 	%r19, %r760, 9;
	mov.u32 	%r761, %r4;
	@%p7 bra 	$L__BB39_8;
	setp.eq.s32 	%p8, %r13, 0;
	mul.wide.u32 	%rd170, %r4, 8;
	add.s64 	%rd169, %rd2, %rd170;
	// begin inline asm
	ld.global.nc.u64 %rd168, [%rd169];
	// end inline asm
	add.s32 	%r111, %r19, %r4;
	shl.b32 	%r112, %r111, 3;
	add.s32 	%r20, %r6, %r112;
	st.shared.u64 	[%r20], %rd168;
	mov.u32 	%r761, %r10;
	@%p8 bra 	$L__BB39_8;
	setp.eq.s32 	%p9, %r13, 1;
	mul.wide.s32 	%rd173, %r9, 8;
	add.s64 	%rd172, %rd169, %rd173;
	// begin inline asm
	ld.global.nc.u64 %rd171, [%rd172];
	// end inline asm
	shl.b32 	%r21, %r9, 3;
	add.s32 	%r22, %r20, %r21;
	st.shared.u64 	[%r22], %rd171;
	mov.u32 	%r761, %r14;
	@%p9 bra 	$L__BB39_8;
	add.s64 	%rd175, %rd172, %rd173;
	// begin inline asm
	ld.global.nc.u64 %rd174, [%rd175];
	// end inline asm
	add.s32 	%r113, %r22, %r21;
	st.shared.u64 	[%r113], %rd174;
	mov.u32 	%r761, %r15;
$L__BB39_8:
	setp.lt.u32 	%p10, %r11, 3;
	@%p10 bra 	$L__BB39_9;
	bra.uni 	$L__BB39_1183;
$L__BB39_9:
	setp.gt.u32 	%p12, %r4, 15;
	@%p12 bra 	$L__BB39_16;
	shl.b64 	%rd189, %rd1, 6;
	add.s64 	%rd5, %rd163, %rd189;
	setp.eq.s32 	%p13, %r16, 3;
	shl.b32 	%r24, %r760, 4;
	mov.u32 	%r762, %r4;
	@%p13 bra 	$L__BB39_14;
	setp.eq.s32 	%p14, %r16, 0;
	mul.wide.u32 	%rd191, %r4, 4;
	add.s64 	%rd190, %rd5, %rd191;
	// begin inline asm
	ld.global.nc.f32 %f1255, [%rd190];
	// end inline asm
	add.s32 	%r124, %r24, %r4;
	shl.b32 	%r125, %r124, 2;
	add.s32 	%r25, %r8, %r125;
	st.shared.f32 	[%r25], %f1255;
	mov.u32 	%r762, %r10;
	@%p14 bra 	$L__BB39_14;
	setp.eq.s32 	%p15, %r16, 1;
	mul.wide.s32 	%rd193, %r9, 4;
	add.s64 	%rd192, %rd190, %rd193;
	// begin inline asm
	ld.global.nc.f32 %f1256, [%rd192];
	// end inline asm
	shl.b32 	%r26, %r9, 2;
	add.s32 	%r27, %r25, %r26;
	st.shared.f32 	[%r27], %f1256;
	mov.u32 	%r762, %r14;
	@%p15 bra 	$L__BB39_14;
	add.s64 	%rd194, %rd192, %rd193;
	// begin inline asm
	ld.global.nc.f32 %f1257, [%rd194];
	// end inline asm
	add.s32 	%r126, %r27, %r26;
	st.shared.f32 	[%r126], %f1257;
	mov.u32 	%r762, %r15;
$L__BB39_14:
	setp.lt.u32 	%p16, %r12, 3;
	@%p16 bra 	$L__BB39_16;
$L__BB39_15:
	mul.wide.u32 	%rd200, %r762, 4;
	add.s64 	%rd196, %rd5, %rd200;
	// begin inline asm
	ld.global.nc.f32 %f1258, [%rd196];
	// end inline asm
	add.s32 	%r127, %r24, %r762;
	shl.b32 	%r128, %r127, 2;
	add.s32 	%r129, %r8, %r128;
	st.shared.f32 	[%r129], %f1258;
	add.s32 	%r130, %r762, %r9;
	mul.wide.u32 	%rd201, %r130, 4;
	add.s64 	%rd197, %rd5, %rd201;
	// begin inline asm
	ld.global.nc.f32 %f1259, [%rd197];
	// end inline asm
	shl.b32 	%r131, %r9, 2;
	add.s32 	%r132, %r129, %r131;
	st.shared.f32 	[%r132], %f1259;
	add.s32 	%r133, %r130, %r9;
	mul.wide.u32 	%rd202, %r133, 4;
	add.s64 	%rd198, %rd5, %rd202;
	// begin inline asm
	ld.global.nc.f32 %f1260, [%rd198];
	// end inline asm
	add.s32 	%r134, %r132, %r131;
	st.shared.f32 	[%r134], %f1260;
	add.s32 	%r135, %r133, %r9;
	mul.wide.u32 	%rd203, %r135, 4;
	add.s64 	%rd199, %rd5, %rd203;
	// begin inline asm
	ld.global.nc.f32 %f1261, [%rd199];
	// end inline asm
	add.s32 	%r136, %r134, %r131;
	st.shared.f32 	[%r136], %f1261;
	add.s32 	%r762, %r135, %r9;
	setp.lt.u32 	%p17, %r762, 16;
	@%p17 bra 	$L__BB39_15;
$L__BB39_16:
	add.s32 	%r760, %r760, 1;
	setp.ne.s32 	%p18, %r760, %r2;
	@%p18 bra 	$L__BB39_2;
	bar.sync 	0;
	shr.u32 	%r138, %r4, 4;
	and.b32  	%r34, %r138, 62;
	or.b32  	%r35, %r34, 1;
	setp.lt.u32 	%p19, %r34, %r2;
	setp.gt.s32 	%p20, %r90, %r35;
	or.pred  	%p1, %p19, %p20;
	shl.b32 	%r140, %r4, 8;
	and.b32  	%r141, %r140, 253952;
	shl.b32 	%r142, %r5, 3;
	or.b32  	%r143, %r141, %r142;
	add.s32 	%r36, %r6, %r143;
	add.s32 	%r37, %r98, %r142;
	shl.b32 	%r145, %r4, 2;
	and.b32  	%r146, %r145, 3968;
	add.s32 	%r38, %r8, %r146;
	mov.b32 	%r765, 0;
$L__BB39_18:
	ld.param.u32 	%r757, [_Z67popcount_weighted_keys_literal_fused_multiq_kernel_warp_out_w32_sb2ILi16EEvPKyPKfiiS1_S3_iiiiiPKxS5_fiPf_param_8];
	mov.u32 	%r147, %ctaid.y;
	mad.lo.s32 	%r40, %r1, %r147, %r765;
	setp.ge.s32 	%p21, %r40, %r757;
	@%p21 bra 	$L__BB39_1182;
	ld.param.u64 	%rd785, [_Z67popcount_weighted_keys_literal_fused_multiq_kernel_warp_out_w32_sb2ILi16EEvPKyPKfiiS1_S3_iiiiiPKxS5_fiPf_param_12];
	shl.b32 	%r148, %r87, 5;
	setp.ge.s32 	%p22, %r4, %r148;
	cvt.u64.u32 	%rd207, %r40;
	mul.wide.u32 	%rd208, %r40, 8;
	add.s64 	%rd206, %rd785, %rd208;
	// begin inline asm
	ld.global.nc.s64 %rd205, [%rd206];
	// end inline asm
	cvt.s64.s32 	%rd209, %r87;
	mul.lo.s64 	%rd41, %rd207, %rd209;
	@%p22 bra 	$L__BB39_22;
	ld.param.u64 	%rd781, [_Z67popcount_weighted_keys_literal_fused_multiq_kernel_warp_out_w32_sb2ILi16EEvPKyPKfiiS1_S3_iiiiiPKxS5_fiPf_param_0];
	shl.b64 	%rd210, %rd41, 8;
	add.s64 	%rd42, %rd781, %rd210;
	mov.u32 	%r766, %r4;
$L__BB39_21:
	mul.wide.s32 	%rd213, %r766, 8;
	add.s64 	%rd212, %rd42, %rd213;
	// begin inline asm
	ld.global.nc.u64 %rd211, [%rd212];
	// end inline asm
	shl.b32 	%r149, %r766, 3;
	mov.u32 	%r150, shmem$1;
	add.s32 	%r151, %r150, %r149;
	st.shared.u64 	[%r151], %rd211;
	add.s32 	%r766, %r766, %r9;
	shl.b32 	%r152, %r87, 5;
	setp.lt.s32 	%p23, %r766, %r152;
	@%p23 bra 	$L__BB39_21;
$L__BB39_22:
	setp.ge.s32 	%p24, %r4, %r87;
	mov.u32 	%r767, %r4;
	@%p24 bra 	$L__BB39_24;
$L__BB39_23:
	ld.param.u64 	%rd782, [_Z67popcount_weighted_keys_literal_fused_multiq_kernel_warp_out_w32_sb2ILi16EEvPKyPKfiiS1_S3_iiiiiPKxS5_fiPf_param_1];
	cvt.s64.s32 	%rd215, %r767;
	add.s64 	%rd216, %rd41, %rd215;
	shl.b64 	%rd217, %rd216, 2;
	add.s64 	%rd214, %rd782, %rd217;
	// begin inline asm
	ld.global.nc.f32 %f1263, [%rd214];
	// end inline asm
	shl.b32 	%r153, %r767, 2;
	add.s32 	%r154, %r7, %r153;
	st.shared.f32 	[%r154], %f1263;
	add.s32 	%r767, %r767, %r9;
	setp.lt.s32 	%p25, %r767, %r87;
	@%p25 bra 	$L__BB39_23;
$L__BB39_24:
	bar.sync 	0;
	@%p1 bra 	$L__BB39_26;
	bar.sync 	0;
	bra.uni 	$L__BB39_1181;
$L__BB39_26:
	setp.ge.u32 	%p26, %r34, %r2;
	mov.b64 	%rd820, 0;
	@%p26 bra 	$L__BB39_28;
	ld.param.u64 	%rd783, [_Z67popcount_weighted_keys_literal_fused_multiq_kernel_warp_out_w32_sb2ILi16EEvPKyPKfiiS1_S3_iiiiiPKxS5_fiPf_param_11];
	mov.u32 	%r155, %ctaid.x;
	mad.lo.s32 	%r156, %r2, %r155, %r34;
	mul.wide.u32 	%rd221, %r156, 8;
	add.s64 	%rd220, %rd783, %rd221;
	// begin inline asm
	ld.global.nc.s64 %rd820, [%rd220];
	// end inline asm
$L__BB39_28:
	setp.le.s32 	%p27, %r90, %r35;
	mov.b64 	%rd821, 0;
	@%p27 bra 	$L__BB39_30;
	ld.param.u64 	%rd784, [_Z67popcount_weighted_keys_literal_fused_multiq_kernel_warp_out_w32_sb2ILi16EEvPKyPKfiiS1_S3_iiiiiPKxS5_fiPf_param_11];
	mov.u32 	%r157, %ctaid.x;
	mad.lo.s32 	%r158, %r2, %r157, %r34;
	mul.wide.u32 	%rd225, %r158, 8;
	add.s64 	%rd226, %rd784, %rd225;
	add.s64 	%rd224, %rd226, 8;
	// begin inline asm
	ld.global.nc.s64 %rd821, [%rd224];
	// end inline asm
$L__BB39_30:
	@%p26 bra 	$L__BB39_32;
	ld.shared.f32 	%f2393, [%r38];
	ld.shared.u64 	%rd803, [%r36];
	ld.shared.f32 	%f2392, [%r38+4];
	ld.shared.u64 	%rd802, [%r36+256];
	ld.shared.f32 	%f2391, [%r38+8];
	ld.shared.u64 	%rd801, [%r36+512];
	ld.shared.f32 	%f2390, [%r38+12];
	ld.shared.u64 	%rd800, [%r36+768];
	ld.shared.f32 	%f2389, [%r38+16];
	ld.shared.u64 	%rd799, [%r36+1024];
	ld.shared.f32 	%f2388, [%r38+20];
	ld.shared.u64 	%rd798, [%r36+1280];
	ld.shared.f32 	%f2387, [%r38+24];
	ld.shared.u64 	%rd797, [%r36+1536];
	ld.shared.f32 	%f2386, [%r38+28];
	ld.shared.u64 	%rd796, [%r36+1792];
	ld.shared.f32 	%f2385, [%r38+32];
	ld.shared.u64 	%rd795, [%r36+2048];
	ld.shared.f32 	%f2384, [%r38+36];
	ld.shared.u64 	%rd794, [%r36+2304];
	ld.shared.f32 	%f2383, [%r38+40];
	ld.shared.u64 	%rd793, [%r36+2560];
	ld.shared.f32 	%f2382, [%r38+44];
	ld.shared.u64 	%rd792, [%r36+2816];
	ld.shared.f32 	%f2381, [%r38+48];
	ld.shared.u64 	%rd791, [%r36+3072];
	ld.shared.f32 	%f2380, [%r38+52];
	ld.shared.u64 	%rd790, [%r36+3328];
	ld.shared.f32 	%f2379, [%r38+56];
	ld.shared.u64 	%rd789, [%r36+3584];
	ld.shared.f32 	%f2378, [%r38+60];
	ld.shared.u64 	%rd788, [%r36+3840];
$L__BB39_32:
	@%p27 bra 	$L__BB39_34;
	ld.shared.f32 	%f2409, [%r38+64];
	ld.shared.u64 	%rd819, [%r36+4096];
	ld.shared.f32 	%f2408, [%r38+68];
	ld.shared.u64 	%rd818, [%r36+4352];
	ld.shared.f32 	%f2407, [%r38+72];
	ld.shared.u64 	%rd817, [%r36+4608];
	ld.shared.f32 	%f2406, [%r38+76];
	ld.shared.u64 	%rd816, [%r36+4864];
	ld.shared.f32 	%f2405, [%r38+80];
	ld.shared.u64 	%rd815, [%r36+5120];
	ld.shared.f32 	%f2404, [%r38+84];
	ld.shared.u64 	%rd814, [%r36+5376];
	ld.shared.f32 	%f2403, [%r38+88];
	ld.shared.u64 	%rd813, [%r36+5632];
	ld.shared.f32 	%f2402, [%r38+92];
	ld.shared.u64 	%rd812, [%r36+5888];
	ld.shared.f32 	%f2401, [%r38+96];
	ld.shared.u64 	%rd811, [%r36+6144];
	ld.shared.f32 	%f2400, [%r38+100];
	ld.shared.u64 	%rd810, [%r36+6400];
	ld.shared.f32 	%f2399, [%r38+104];
	ld.shared.u64 	%rd809, [%r36+6656];
	ld.shared.f32 	%f2398, [%r38+108];
	ld.shared.u64 	%rd808, [%r36+6912];
	ld.shared.f32 	%f2397, [%r38+112];
	ld.shared.u64 	%rd807, [%r36+7168];
	ld.shared.f32 	%f2396, [%r38+116];
	ld.shared.u64 	%rd806, [%r36+7424];
	ld.shared.f32 	%f2395, [%r38+120];
	ld.shared.u64 	%rd805, [%r36+7680];
	ld.shared.f32 	%f2394, [%r38+124];
	ld.shared.u64 	%rd804, [%r36+7936];
$L__BB39_34:
	setp.lt.s32 	%p30, %r87, 17;
	@%p30 bra 	$L__BB39_103;
	neg.s32 	%r785, %r87;
	mov.f32 	%f1264, 0f00000000;
	mov.u32 	%r784, %r7;
	mov.u32 	%r786, %r37;
	mov.f32 	%f2507, %f1264;
	mov.f32 	%f2970, %f1264;
$L__BB39_36:
	setp.ne.s32 	%p31, %r5, 0;
	mov.b32 	%r787, 0;
	@%p31 bra 	$L__BB39_38;
	ld.shared.u32 	%r787, [%r784];
$L__BB39_38:
	shfl.sync.idx.b32	%r160|%p33, %r787, 0, 31, -1;
	mov.b32 	%f1153, %r160;
	ld.shared.u64 	%rd127, [%r786];
	add.s32 	%r786, %r786, 256;
	@%p26 bra 	$L__BB39_40;
	and.b64  	%rd227, %rd803, %rd127;
	popc.b64 	%r161, %rd227;
	cvt.rn.f32.u32 	%f1265, %r161;
	mul.f32 	%f1266, %f1153, %f1265;
	fma.rn.f32 	%f2970, %f2393, %f1266, %f2970;
$L__BB39_40:
	@%p27 bra 	$L__BB39_42;
	and.b64  	%rd228, %rd819, %rd127;
	popc.b64 	%r162, %rd228;
	cvt.rn.f32.u32 	%f1267, %r162;
	mul.f32 	%f1268, %f1153, %f1267;
	fma.rn.f32 	%f2507, %f2409, %f1268, %f2507;
$L__BB39_42:
	@%p26 bra 	$L__BB39_44;
	and.b64  	%rd229, %rd802, %rd127;
	popc.b64 	%r163, %rd229;
	cvt.rn.f32.u32 	%f1269, %r163;
	mul.f32 	%f1270, %f1153, %f1269;
	fma.rn.f32 	%f2970, %f2392, %f1270, %f2970;
$L__BB39_44:
	@%p27 bra 	$L__BB39_46;
	and.b64  	%rd230, %rd818, %rd127;
	popc.b64 	%r164, %rd230;
	cvt.rn.f32.u32 	%f1271, %r164;
	mul.f32 	%f1272, %f1153, %f1271;
	fma.rn.f32 	%f2507, %f2408, %f1272, %f2507;
$L__BB39_46:
	@%p26 bra 	$L__BB39_48;
	and.b64  	%rd231, %rd801, %rd127;
	popc.b64 	%r165, %rd231;
	cvt.rn.f32.u32 	%f1273, %r165;
	mul.f32 	%f1274, %f1153, %f1273;
	fma.rn.f32 	%f2970, %f2391, %f1274, %f2970;
$L__BB39_48:
	@%p27 bra 	$L__BB39_50;
	and.b64  	%rd232, %rd817, %rd127;
	popc.b64 	%r166, %rd232;
	cvt.rn.f32.u32 	%f1275, %r166;
	mul.f32 	%f1276, %f1153, %f1275;
	fma.rn.f32 	%f2507, %f2407, %f1276, %f2507;
$L__BB39_50:
	@%p26 bra 	$L__BB39_52;
	and.b64  	%rd233, %rd800, %rd127;
	popc.b64 	%r167, %rd233;
	cvt.rn.f32.u32 	%f1277, %r167;
	mul.f32 	%f1278, %f1153, %f1277;
	fma.rn.f32 	%f2970, %f2390, %f1278, %f2970;
$L__BB39_52:
	@%p27 bra 	$L__BB39_54;
	and.b64  	%rd234, %rd816, %rd127;
	popc.b64 	%r168, %rd234;
	cvt.rn.f32.u32 	%f1279, %r168;
	mul.f32 	%f1280, %f1153, %f1279;
	fma.rn.f32 	%f2507, %f2406, %f1280, %f2507;
$L__BB39_54:
	@%p26 bra 	$L__BB39_56;
	and.b64  	%rd235, %rd799, %rd127;
	popc.b64 	%r169, %rd235;
	cvt.rn.f32.u32 	%f1281, %r169;
	mul.f32 	%f1282, %f1153, %f1281;
	fma.rn.f32 	%f2970, %f2389, %f1282, %f2970;
$L__BB39_56:
	@%p27 bra 	$L__BB39_58;
	and.b64  	%rd236, %rd815, %rd127;
	popc.b64 	%r170, %rd236;
	cvt.rn.f32.u32 	%f1283, %r170;
	mul.f32 	%f1284, %f1153, %f1283;
	fma.rn.f32 	%f2507, %f2405, %f1284, %f2507;
$L__BB39_58:
	@%p26 bra 	$L__BB39_60;
	and.b64  	%rd237, %rd798, %rd127;
	popc.b64 	%r171, %rd237;
	cvt.rn.f32.u32 	%f1285, %r171;
	mul.f32 	%f1286, %f1153, %f1285;
	fma.rn.f32 	%f2970, %f2388, %f1286, %f2970;
$L__BB39_60:
	@%p27 bra 	$L__BB39_62;
	and.b64  	%rd238, %rd814, %rd127;
	popc.b64 	%r172, %rd238;
	cvt.rn.f32.u32 	%f1287, %r172;
	mul.f32 	%f1288, %f1153, %f1287;
	fma.rn.f32 	%f2507, %f2404, %f1288, %f2507;
$L__BB39_62:
	@%p26 bra 	$L__BB39_64;
	and.b64  	%rd239, %rd797, %rd127;
	popc.b64 	%r173, %rd239;
	cvt.rn.f32.u32 	%f1289, %r173;
	mul.f32 	%f1290, %f1153, %f1289;
	fma.rn.f32 	%f2970, %f2387, %f1290, %f2970;
$L__BB39_64:
	@%p27 bra 	$L__BB39_66;
	and.b64  	%rd240, %rd813, %rd127;
	popc.b64 	%r174, %rd240;
	cvt.rn.f32.u32 	%f1291, %r174;
	mul.f32 	%f1292, %f1153, %f1291;
	fma.rn.f32 	%f2507, %f2403, %f1292, %f2507;
$L__BB39_66:
	@%p26 bra 	$L__BB39_68;
	and.b64  	%rd241, %rd796, %rd127;
	popc.b64 	%r175, %rd241;
	cvt.rn.f32.u32 	%f1293, %r175;
	mul.f32 	%f1294, %f1153, %f1293;
	fma.rn.f32 	%f2970, %f2386, %f1294, %f2970;
$L__BB39_68:
	@%p27 bra 	$L__BB39_70;
	and.b64  	%rd242, %rd812, %rd127;
	popc.b64 	%r176, %rd242;
	cvt.rn.f32.u32 	%f1295, %r176;
	mul.f32 	%f1296, %f1153, %f1295;
	fma.rn.f32 	%f2507, %f2402, %f1296, %f2507;
$L__BB39_70:
	@%p26 bra 	$L__BB39_72;
	and.b64  	%rd243, %rd795, %rd127;
	popc.b64 	%r177, %rd243;
	cvt.rn.f32.u32 	%f1297, %r177;
	mul.f32 	%f1298, %f1153, %f1297;
	fma.rn.f32 	%f2970, %f2385, %f1298, %f2970;
$L__BB39_72:
	@%p27 bra 	$L__BB39_74;
	and.b64  	%rd244, %rd811, %rd127;
	popc.b64 	%r178, %rd244;
	cvt.rn.f32.u32 	%f1299, %r178;
	mul.f32 	%f1300, %f1153, %f1299;
	fma.rn.f32 	%f2507, %f2401, %f1300, %f2507;
$L__BB39_74:
	@%p26 bra 	$L__BB39_76;
	and.b64  	%rd245, %rd794, %rd127;
	popc.b64 	%r179, %rd245;
	cvt.rn.f32.u32 	%f1301, %r179;
	mul.f32 	%f1302, %f1153, %f1301;
	fma.rn.f32 	%f2970, %f2384, %f1302, %f2970;
$L__BB39_76:
	@%p27 bra 	$L__BB39_78;
	and.b64  	%rd246, %rd810, %rd127;
	popc.b64 	%r180, %rd246;
	cvt.rn.f32.u32 	%f1303, %r180;
	mul.f32 	%f1304, %f1153, %f1303;
	fma.rn.f32 	%f2507, %f2400, %f1304, %f2507;
$L__BB39_78:
	@%p26 bra 	$L__BB39_80;
	and.b64  	%rd247, %rd793, %rd127;
	popc.b64 	%r181, %rd247;
	cvt.rn.f32.u32 	%f1305, %r181;
	mul.f32 	%f1306, %f1153, %f1305;
	fma.rn.f32 	%f2970, %f2383, %f1306, %f2970;
$L__BB39_80:
	@%p27 bra 	$L__BB39_82;
	and.b64  	%rd248, %rd809, %rd127;
	popc.b64 	%r182, %rd248;
	cvt.rn.f32.u32 	%f1307, %r182;
	mul.f32 	%f1308, %f1153, %f1307;
	fma.rn.f32 	%f2507, %f2399, %f1308, %f2507;
$L__BB39_82:
	@%p26 bra 	$L__BB39_84;
	and.b64  	%rd249, %rd792, %rd127;
	popc.b64 	%r183, %rd249;
	cvt.rn.f32.u32 	%f1309, %r183;
	mul.f32 	%f1310, %f1153, %f1309;
	fma.rn.f32 	%f2970, %f2382, %f1310, %f2970;
$L__BB39_84:
	@%p27 bra 	$L__BB39_86;
	and.b64  	%rd250, %rd808, %rd127;
	popc.b64 	%r184, %rd250;
	cvt.rn.f32.u32 	%f1311, %r184;
	mul.f32 	%f1312, %f1153, %f1311;
	fma.rn.f32 	%f2507, %f2398, %f1312, %f2507;
$L__BB39_86:
	@%p26 bra 	$L__BB39_88;
	and.b64  	%rd251, %rd791, %rd127;
	popc.b64 	%r185, %rd251;
	cvt.rn.f32.u32 	%f1313, %r185;
	mul.f32 	%f1314, %f1153, %f1313;
	fma.rn.f32 	%f2970, %f2381, %f1314, %f2970;
$L__BB39_88:
	@%p27 bra 	$L__BB39_90;
	and.b64  	%rd252, %rd807, %rd127;
	popc.b64 	%r186, %rd252;
	cvt.rn.f32.u32 	%f1315, %r186;
	mul.f32 	%f1316, %f1153, %f1315;
	fma.rn.f32 	%f2507, %f2397, %f1316, %f2507;
$L__BB39_90:
	@%p26 bra 	$L__BB39_92;
	and.b64  	%rd253, %rd790, %rd127;
	popc.b64 	%r187, %rd253;
	cvt.rn.f32.u32 	%f1317, %r187;
	mul.f32 	%f1318, %f1153, %f1317;
	fma.rn.f32 	%f2970, %f2380, %f1318, %f2970;
$L__BB39_92:
	@%p27 bra 	$L__BB39_94;
	and.b64  	%rd254, %rd806, %rd127;
	popc.b64 	%r188, %rd254;
	cvt.rn.f32.u32 	%f1319, %r188;
	mul.f32 	%f1320, %f1153, %f1319;
	fma.rn.f32 	%f2507, %f2396, %f1320, %f2507;
$L__BB39_94:
	@%p26 bra 	$L__BB39_96;
	and.b64  	%rd255, %rd789, %rd127;
	popc.b64 	%r189, %rd255;
	cvt.rn.f32.u32 	%f1321, %r189;
	mul.f32 	%f1322, %f1153, %f1321;
	fma.rn.f32 	%f2970, %f2379, %f1322, %f2970;
$L__BB39_96:
	@%p27 bra 	$L__BB39_98;
	and.b64  	%rd256, %rd805, %rd127;
	popc.b64 	%r190, %rd256;
	cvt.rn.f32.u32 	%f1323, %r190;
	mul.f32 	%f1324, %f1153, %f1323;
	fma.rn.f32 	%f2507, %f2395, %f1324, %f2507;
$L__BB39_98:
	@%p26 bra 	$L__BB39_100;
	and.b64  	%rd257, %rd788, %rd127;
	popc.b64 	%r191, %rd257;
	cvt.rn.f32.u32 	%f1325, %r191;
	mul.f32 	%f1326, %f1153, %f1325;
	fma.rn.f32 	%f2970, %f2378, %f1326, %f2970;
$L__BB39_100:
	@%p27 bra 	$L__BB39_102;
	and.b64  	%rd258, %rd804, %rd127;
	popc.b64 	%r192, %rd258;
	cvt.rn.f32.u32 	%f1327, %r192;
	mul.f32 	%f1328, %f1153, %f1327;
	fma.rn.f32 	%f2507, %f2394, %f1328, %f2507;
$L__BB39_102:
	add.s32 	%r785, %r785, 1;
	setp.ne.s32 	%p65, %r785, 0;
	add.s32 	%r784, %r784, 4;
	@%p65 bra 	$L__BB39_36;
	bra.uni 	$L__BB39_1175;
$L__BB39_103:
	setp.lt.s32 	%p66, %r87, 1;
	mov.f32 	%f1329, 0f00000000;
	mov.f32 	%f2970, %f1329;
	mov.f32 	%f2507, %f1329;
	@%p66 bra 	$L__BB39_170;
	setp.ne.s32 	%p67, %r5, 0;
	mov.b32 	%r768, 0;
	@%p67 bra 	$L__BB39_106;
	ld.shared.u32 	%r768, [%r7];
$L__BB39_106:
	shfl.sync.idx.b32	%r194|%p69, %r768, 0, 31, -1;
	mov.b32 	%f97, %r194;
	ld.shared.u64 	%rd111, [%r37];
	mov.f32 	%f2970, 0f00000000;
	@%p26 bra 	$L__BB39_108;
	and.b64  	%rd259, %rd803, %rd111;
	popc.b64 	%r195, %rd259;
	cvt.rn.f32.u32 	%f1331, %r195;
	mul.f32 	%f1332, %f97, %f1331;
	fma.rn.f32 	%f98, %f2393, %f1332, 0f00000000;
	mov.f32 	%f2970, %f98;
$L__BB39_108:
	mov.f32 	%f2507, 0f00000000;
	@%p27 bra 	$L__BB39_110;
	and.b64  	%rd260, %rd819, %rd111;
	popc.b64 	%r196, %rd260;
	cvt.rn.f32.u32 	%f1334, %r196;
	mul.f32 	%f1335, %f97, %f1334;
	fma.rn.f32 	%f100, %f2409, %f1335, 0f00000000;
	mov.f32 	%f2507, %f100;
$L__BB39_110:
	@%p26 bra 	$L__BB39_112;
	and.b64  	%rd261, %rd802, %rd111;
	popc.b64 	%r197, %rd261;
	cvt.rn.f32.u32 	%f1336, %r197;
	mul.f32 	%f1337, %f97, %f1336;
	fma.rn.f32 	%f102, %f2392, %f1337, %f2970;
	mov.f32 	%f2970, %f102;
$L__BB39_112:
	@%p27 bra 	$L__BB39_114;
	and.b64  	%rd262, %rd818, %rd111;
	popc.b64 	%r198, %rd262;
	cvt.rn.f32.u32 	%f1338, %r198;
	mul.f32 	%f1339, %f97, %f1338;
	fma.rn.f32 	%f104, %f2408, %f1339, %f2507;
	mov.f32 	%f2507, %f104;
$L__BB39_114:
	@%p26 bra 	$L__BB39_116;
	and.b64  	%rd263, %rd801, %rd111;
	popc.b64 	%r199, %rd263;
	cvt.rn.f32.u32 	%f1340, %r199;
	mul.f32 	%f1341, %f97, %f1340;
	fma.rn.f32 	%f106, %f2391, %f1341, %f2970;
	mov.f32 	%f2970, %f106;
$L__BB39_116:
	@%p27 bra 	$L__BB39_118;
	and.b64  	%rd264, %rd817, %rd111;
	popc.b64 	%r200, %rd264;
	cvt.rn.f32.u32 	%f1342, %r200;
	mul.f32 	%f1343, %f97, %f1342;
	fma.rn.f32 	%f108, %f2407, %f1343, %f2507;
	mov.f32 	%f2507, %f108;
$L__BB39_118:
	@%p26 bra 	$L__BB39_120;
	and.b64  	%rd265, %rd800, %rd111;
	popc.b64 	%r201, %rd265;
	cvt.rn.f32.u32 	%f1344, %r201;
	mul.f32 	%f1345, %f97, %f1344;
	fma.rn.f32 	%f110, %f2390, %f1345, %f2970;
	mov.f32 	%f2970, %f110;
$L__BB39_120:
	@%p27 bra 	$L__BB39_122;
	and.b64  	%rd266, %rd816, %rd111;
	popc.b64 	%r202, %rd266;
	cvt.rn.f32.u32 	%f1346, %r202;
	mul.f32 	%f1347, %f97, %f1346;
	fma.rn.f32 	%f112, %f2406, %f1347, %f2507;
	mov.f32 	%f2507, %f112;
$L__BB39_122:
	@%p26 bra 	$L__BB39_124;
	and.b64  	%rd267, %rd799, %rd111;
	popc.b64 	%r203, %rd267;
	cvt.rn.f32.u32 	%f1348, %r203;
	mul.f32 	%f1349, %f97, %f1348;
	fma.rn.f32 	%f114, %f2389, %f1349, %f2970;
	mov.f32 	%f2970, %f114;
$L__BB39_124:
	@%p27 bra 	$L__BB39_126;
	and.b64  	%rd268, %rd815, %rd111;
	popc.b64 	%r204, %rd268;
	cvt.rn.f32.u32 	%f1350, %r204;
	mul.f32 	%f1351, %f97, %f1350;
	fma.rn.f32 	%f116, %f2405, %f1351, %f2507;
	mov.f32 	%f2507, %f116;
$L__BB39_126:
	@%p26 bra 	$L__BB39_128;
	and.b64  	%rd269, %rd798, %rd111;
	popc.b64 	%r205, %rd269;
	cvt.rn.f32.u32 	%f1352, %r205;
	mul.f32 	%f1353, %f97, %f1352;
	fma.rn.f32 	%f118, %f2388, %f1353, %f2970;
	mov.f32 	%f2970, %f118;
$L__BB39_128:
	@%p27 bra 	$L__BB39_130;
	and.b64  	%rd270, %rd814, %rd111;
	popc.b64 	%r206, %rd270;
	cvt.rn.f32.u32 	%f1354, %r206;
	mul.f32 	%f1355, %f97, %f1354;
	fma.rn.f32 	%f120, %f2404, %f1355, %f2507;
	mov.f32 	%f2507, %f120;
$L__BB39_130:
	@%p26 bra 	$L__BB39_132;
	and.b64  	%rd271, %rd797, %rd111;
	popc.b64 	%r207, %rd271;
	cvt.rn.f32.u32 	%f1356, %r207;
	mul.f32 	%f1357, %f97, %f1356;
	fma.rn.f32 	%f122, %f2387, %f1357, %f2970;
	mov.f32 	%f2970, %f122;
$L__BB39_132:
	@%p27 bra 	$L__BB39_134;
	and.b64  	%rd272, %rd813, %rd111;
	popc.b64 	%r208, %rd272;
	cvt.rn.f32.u32 	%f1358, %r208;
	mul.f32 	%f1359, %f97, %f1358;
	fma.rn.f32 	%f124, %f2403, %f1359, %f2507;
	mov.f32 	%f2507, %f124;
$L__BB39_134:
	@%p26 bra 	$L__BB39_136;
	and.b64  	%rd273, %rd796, %rd111;
	popc.b64 	%r209, %rd273;
	cvt.rn.f32.u32 	%f1360, %r209;
	mul.f32 	%f1361, %f97, %f1360;
	fma.rn.f32 	%f126, %f2386, %f1361, %f2970;
	mov.f32 	%f2970, %f126;
$L__BB39_136:
	@%p27 bra 	$L__BB39_138;
	and.b64  	%rd274, %rd812, %rd111;
	popc.b64 	%r210, %rd274;
	cvt.rn.f32.u32 	%f1362, %r210;
	mul.f32 	%f1363, %f97, %f1362;
	fma.rn.f32 	%f128, %f2402, %f1363, %f2507;
	mov.f32 	%f2507, %f128;
$L__BB39_138:
	@%p26 bra 	$L__BB39_140;
	and.b64  	%rd275, %rd795, %rd111;
	popc.b64 	%r211, %rd275;
	cvt.rn.f32.u32 	%f1364, %r211;
	mul.f32 	%f1365, %f97, %f1364;
	fma.rn.f32 	%f130, %f2385, %f1365, %f2970;
	mov.f32 	%f2970, %f130;
$L__BB39_140:
	@%p27 bra 	$L__BB39_142;
	and.b64  	%rd276, %rd811, %rd111;
	popc.b64 	%r212, %rd276;
	cvt.rn.f32.u32 	%f1366, %r212;
	mul.f32 	%f1367, %f97, %f1366;
	fma.rn.f32 	%f132, %f2401, %f1367, %f2507;
	mov.f32 	%f2507, %f132;
$L__BB39_142:
	@%p26 bra 	$L__BB39_144;
	and.b64  	%rd277, %rd794, %rd111;
	popc.b64 	%r213, %rd277;
	cvt.rn.f32.u32 	%f1368, %r213;
	mul.f32 	%f1369, %f97, %f1368;
	fma.rn.f32 	%f134, %f2384, %f1369, %f2970;
	mov.f32 	%f2970, %f134;
$L__BB39_144:
	@%p27 bra 	$L__BB39_146;
	and.b64  	%rd278, %rd810, %rd111;
	popc.b64 	%r214, %rd278;
	cvt.rn.f32.u32 	%f1370, %r214;
	mul.f32 	%f1371, %f97, %f1370;
	fma.rn.f32 	%f136, %f2400, %f1371, %f2507;
	mov.f32 	%f2507, %f136;
$L__BB39_146:
	@%p26 bra 	$L__BB39_148;
	and.b64  	%rd279, %rd793, %rd111;
	popc.b64 	%r215, %rd279;
	cvt.rn.f32.u32 	%f1372, %r215;
	mul.f32 	%f1373, %f97, %f1372;
	fma.rn.f32 	%f138, %f2383, %f1373, %f2970;
	mov.f32 	%f2970, %f138;
$L__BB39_148:
	@%p27 bra 	$L__BB39_150;
	and.b64  	%rd280, %rd809, %rd111;
	popc.b64 	%r216, %rd280;
	cvt.rn.f32.u32 	%f1374, %r216;
	mul.f32 	%f1375, %f97, %f1374;
	fma.rn.f32 	%f140, %f2399, %f1375, %f2507;
	mov.f32 	%f2507, %f140;
$L__BB39_150:
	@%p26 bra 	$L__BB39_152;
	and.b64  	%rd281, %rd792, %rd111;
	popc.b64 	%r217, %rd281;
	cvt.rn.f32.u32 	%f1376, %r217;
	mul.f32 	%f1377, %f97, %f1376;
	fma.rn.f32 	%f142, %f2382, %f1377, %f2970;
	mov.f32 	%f2970, %f142;
$L__BB39_152:
	@%p27 bra 	$L__BB39_154;
	and.b64  	%rd282, %rd808, %rd111;
	popc.b64 	%r218, %rd282;
	cvt.rn.f32.u32 	%f1378, %r218;
	mul.f32 	%f1379, %f97, %f1378;
	fma.rn.f32 	%f144, %f2398, %f1379, %f2507;
	mov.f32 	%f2507, %f144;
$L__BB39_154:
	@%p26 bra 	$L__BB39_156;
	and.b64  	%rd283, %rd791, %rd111;
	popc.b64 	%r219, %rd283;
	cvt.rn.f32.u32 	%f1380, %r219;
	mul.f32 	%f1381, %f97, %f1380;
	fma.rn.f32 	%f146, %f2381, %f1381, %f2970;
	mov.f32 	%f2970, %f146;
$L__BB39_156:
	@%p27 bra 	$L__BB39_158;
	and.b64  	%rd284, %rd807, %rd111;
	popc.b64 	%r220, %rd284;
	cvt.rn.f32.u32 	%f1382, %r220;
	mul.f32 	%f1383, %f97, %f1382;
	fma.rn.f32 	%f148, %f2397, %f1383, %f2507;
	mov.f32 	%f2507, %f148;
$L__BB39_158:
	@%p26 bra 	$L__BB39_160;
	and.b64  	%rd285, %rd790, %rd111;
	popc.b64 	%r221, %rd285;
	cvt.rn.f32.u32 	%f1384, %r221;
	mul.f32 	%f1385, %f97, %f1384;
	fma.rn.f32 	%f150, %f2380, %f1385, %f2970;
	mov.f32 	%f2970, %f150;
$L__BB39_160:
	@%p27 bra 	$L__BB39_162;
	and.b64  	%rd286, %rd806, %rd111;
	popc.b64 	%r222, %rd286;
	cvt.rn.f32.u32 	%f1386, %r222;
	mul.f32 	%f1387, %f97, %f1386;
	fma.rn.f32 	%f152, %f2396, %f1387, %f2507;
	mov.f32 	%f2507, %f152;
$L__BB39_162:
	@%p26 bra 	$L__BB39_164;
	and.b64  	%rd287, %rd789, %rd111;
	popc.b64 	%r223, %rd287;
	cvt.rn.f32.u32 	%f1388, %r223;
	mul.f32 	%f1389, %f97, %f1388;
	fma.rn.f32 	%f154, %f2379, %f1389, %f2970;
	mov.f32 	%f2970, %f154;
$L__BB39_164:
	@%p27 bra 	$L__BB39_166;
	and.b64  	%rd288, %rd805, %rd111;
	popc.b64 	%r224, %rd288;
	cvt.rn.f32.u32 	%f1390, %r224;
	mul.f32 	%f1391, %f97, %f1390;
	fma.rn.f32 	%f156, %f2395, %f1391, %f2507;
	mov.f32 	%f2507, %f156;
$L__BB39_166:
	@%p26 bra 	$L__BB39_168;
	and.b64  	%rd289, %rd788, %rd111;
	popc.b64 	%r225, %rd289;
	cvt.rn.f32.u32 	%f1392, %r225;
	mul.f32 	%f1393, %f97, %f1392;
	fma.rn.f32 	%f158, %f2378, %f1393, %f2970;
	mov.f32 	%f2970, %f158;
$L__BB39_168:
	@%p27 bra 	$L__BB39_170;
	and.b64  	%rd290, %rd804, %rd111;
	popc.b64 	%r226, %rd290;
	cvt.rn.f32.u32 	%f1394, %r226;
	mul.f32 	%f1395, %f97, %f1394;
	fma.rn.f32 	%f160, %f2394, %f1395, %f2507;
	mov.f32 	%f2507, %f160;
$L__BB39_170:
	setp.lt.s32 	%p101, %r87, 2;
	@%p101 bra 	$L__BB39_237;
	setp.ne.s32 	%p102, %r5, 0;
	mov.b32 	%r769, 0;
	@%p102 bra 	$L__BB39_173;
	ld.shared.u32 	%r769, [%r7+4];
$L__BB39_173:
	shfl.sync.idx.b32	%r228|%p104, %r769, 0, 31, -1;
	mov.b32 	%f163, %r228;
	ld.shared.u64 	%rd112, [%r37+256];
	@%p26 bra 	$L__BB39_175;
	and.b64  	%rd291, %rd803, %rd112;
	popc.b64 	%r229, %rd291;
	cvt.rn.f32.u32 	%f1396, %r229;
	mul.f32 	%f1397, %f163, %f1396;
	fma.rn.f32 	%f164, %f2393, %f1397, %f2970;
	mov.f32 	%f2970, %f164;
$L__BB39_175:
	@%p27 bra 	$L__BB39_177;
	and.b64  	%rd292, %rd819, %rd112;
	popc.b64 	%r230, %rd292;
	cvt.rn.f32.u32 	%f1398, %r230;
	mul.f32 	%f1399, %f163, %f1398;
	fma.rn.f32 	%f166, %f2409, %f1399, %f2507;
	mov.f32 	%f2507, %f166;
$L__BB39_177:
	@%p26 bra 	$L__BB39_179;
	and.b64  	%rd293, %rd802, %rd112;
	popc.b64 	%r231, %rd293;
	cvt.rn.f32.u32 	%f1400, %r231;
	mul.f32 	%f1401, %f163, %f1400;
	fma.rn.f32 	%f168, %f2392, %f1401, %f2970;
	mov.f32 	%f2970, %f168;
$L__BB39_179:
	@%p27 bra 	$L__BB39_181;
	and.b64  	%rd294, %rd818, %rd112;
	popc.b64 	%r232, %rd294;
	cvt.rn.f32.u32 	%f1402, %r232;
	mul.f32 	%f1403, %f163, %f1402;
	fma.rn.f32 	%f170, %f2408, %f1403, %f2507;
	mov.f32 	%f2507, %f170;
$L__BB39_181:
	@%p26 bra 	$L__BB39_183;
	and.b64  	%rd295, %rd801, %rd112;
	popc.b64 	%r233, %rd295;
	cvt.rn.f32.u32 	%f1404, %r233;
	mul.f32 	%f1405, %f163, %f1404;
	fma.rn.f32 	%f172, %f2391, %f1405, %f2970;
	mov.f32 	%f2970, %f172;
$L__BB39_183:
	@%p27 bra 	$L__BB39_185;
	and.b64  	%rd296, %rd817, %rd112;
	popc.b64 	%r234, %rd296;
	cvt.rn.f32.u32 	%f1406, %r234;
	mul.f32 	%f1407, %f163, %f1406;
	fma.rn.f32 	%f174, %f2407, %f1407, %f2507;
	mov.f32 	%f2507, %f174;
$L__BB39_185:
	@%p26 bra 	$L__BB39_187;
	and.b64  	%rd297, %rd800, %rd112;
	popc.b64 	%r235, %rd297;
	cvt.rn.f32.u32 	%f1408, %r235;
	mul.f32 	%f1409, %f163, %f1408;
	fma.rn.f32 	%f176, %f2390, %f1409, %f2970;
	mov.f32 	%f2970, %f176;
$L__BB39_187:
	@%p27 bra 	$L__BB39_189;
	and.b64  	%rd298, %rd816, %rd112;
	popc.b64 	%r236, %rd298;
	cvt.rn.f32.u32 	%f1410, %r236;
	mul.f32 	%f1411, %f163, %f1410;
	fma.rn.f32 	%f178, %f2406, %f1411, %f2507;
	mov.f32 	%f2507, %f178;
$L__BB39_189:
	@%p26 bra 	$L__BB39_191;
	and.b64  	%rd299, %rd799, %rd112;
	popc.b64 	%r237, %rd299;
	cvt.rn.f32.u32 	%f1412, %r237;
	mul.f32 	%f1413, %f163, %f1412;
	fma.rn.f32 	%f180, %f2389, %f1413, %f2970;
	mov.f32 	%f2970, %f180;
$L__BB39_191:
	@%p27 bra 	$L__BB39_193;
	and.b64  	%rd300, %rd815, %rd112;
	popc.b64 	%r238, %rd300;
	cvt.rn.f32.u32 	%f1414, %r238;
	mul.f32 	%f1415, %f163, %f1414;
	fma.rn.f32 	%f182, %f2405, %f1415, %f2507;
	mov.f32 	%f2507, %f182;
$L__BB39_193:
	@%p26 bra 	$L__BB39_195;
	and.b64  	%rd301, %rd798, %rd112;
	popc.b64 	%r239, %rd301;
	cvt.rn.f32.u32 	%f1416, %r239;
	mul.f32 	%f1417, %f163, %f1416;
	fma.rn.f32 	%f184, %f2388, %f1417, %f2970;
	mov.f32 	%f2970, %f184;
$L__BB39_195:
	@%p27 bra 	$L__BB39_197;
	and.b64  	%rd302, %rd814, %rd112;
	popc.b64 	%r240, %rd302;
	cvt.rn.f32.u32 	%f1418, %r240;
	mul.f32 	%f1419, %f163, %f1418;
	fma.rn.f32 	%f186, %f2404, %f1419, %f2507;
	mov.f32 	%f2507, %f186;
$L__BB39_197:
	@%p26 bra 	$L__BB39_199;
	and.b64  	%rd303, %rd797, %rd112;
	popc.b64 	%r241, %rd303;
	cvt.rn.f32.u32 	%f1420, %r241;
	mul.f32 	%f1421, %f163, %f1420;
	fma.rn.f32 	%f188, %f2387, %f1421, %f2970;
	mov.f32 	%f2970, %f188;
$L__BB39_199:
	@%p27 bra 	$L__BB39_201;
	and.b64  	%rd304, %rd813, %rd112;
	popc.b64 	%r242, %rd304;
	cvt.rn.f32.u32 	%f1422, %r242;
	mul.f32 	%f1423, %f163, %f1422;
	fma.rn.f32 	%f190, %f2403, %f1423, %f2507;
	mov.f32 	%f2507, %f190;
$L__BB39_201:
	@%p26 bra 	$L__BB39_203;
	and.b64  	%rd305, %rd796, %rd112;
	popc.b64 	%r243, %rd305;
	cvt.rn.f32.u32 	%f1424, %r243;
	mul.f32 	%f1425, %f163, %f1424;
	fma.rn.f32 	%f192, %f2386, %f1425, %f2970;
	mov.f32 	%f2970, %f192;
$L__BB39_203:
	@%p27 bra 	$L__BB39_205;
	and.b64  	%rd306, %rd812, %rd112;
	popc.b64 	%r244, %rd306;
	cvt.rn.f32.u32 	%f1426, %r244;
	mul.f32 	%f1427, %f163, %f1426;
	fma.rn.f32 	%f194, %f2402, %f1427, %f2507;
	mov.f32 	%f2507, %f194;
$L__BB39_205:
	@%p26 bra 	$L__BB39_207;
	and.b64  	%rd307, %rd795, %rd112;
	popc.b64 	%r245, %rd307;
	cvt.rn.f32.u32 	%f1428, %r245;
	mul.f32 	%f1429, %f163, %f1428;
	fma.rn.f32 	%f196, %f2385, %f1429, %f2970;
	mov.f32 	%f2970, %f196;
$L__BB39_207:
	@%p27 bra 	$L__BB39_209;
	and.b64  	%rd308, %rd811, %rd112;
	popc.b64 	%r246, %rd308;
	cvt.rn.f32.u32 	%f1430, %r246;
	mul.f32 	%f1431, %f163, %f1430;
	fma.rn.f32 	%f198, %f2401, %f1431, %f2507;
	mov.f32 	%f2507, %f198;
$L__BB39_209:
	@%p26 bra 	$L__BB39_211;
	and.b64  	%rd309, %rd794, %rd112;
	popc.b64 	%r247, %rd309;
	cvt.rn.f32.u32 	%f1432, %r247;
	mul.f32 	%f1433, %f163, %f1432;
	fma.rn.f32 	%f200, %f2384, %f1433, %f2970;
	mov.f32 	%f2970, %f200;
$L__BB39_211:
	@%p27 bra 	$L__BB39_213;
	and.b64  	%rd310, %rd810, %rd112;
	popc.b64 	%r248, %rd310;
	cvt.rn.f32.u32 	%f1434, %r248;
	mul.f32 	%f1435, %f163, %f1434;
	fma.rn.f32 	%f202, %f2400, %f1435, %f2507;
	mov.f32 	%f2507, %f202;
$L__BB39_213:
	@%p26 bra 	$L__BB39_215;
	and.b64  	%rd311, %rd793, %rd112;
	popc.b64 	%r249, %rd311;
	cvt.rn.f32.u32 	%f1436, %r249;
	mul.f32 	%f1437, %f163, %f1436;
	fma.rn.f32 	%f204, %f2383, %f1437, %f2970;
	mov.f32 	%f2970, %f204;
$L__BB39_215:
	@%p27 bra 	$L__BB39_217;
	and.b64  	%rd312, %rd809, %rd112;
	popc.b64 	%r250, %rd312;
	cvt.rn.f32.u32 	%f1438, %r250;
	mul.f32 	%f1439, %f163, %f1438;
	fma.rn.f32 	%f206, %f2399, %f1439, %f2507;
	mov.f32 	%f2507, %f206;
$L__BB39_217:
	@%p26 bra 	$L__BB39_219;
	and.b64  	%rd313, %rd792, %rd112;
	popc.b64 	%r251, %rd313;
	cvt.rn.f32.u32 	%f1440, %r251;
	mul.f32 	%f1441, %f163, %f1440;
	fma.rn.f32 	%f208, %f2382, %f1441, %f2970;
	mov.f32 	%f2970, %f208;
$L__BB39_219:
	@%p27 bra 	$L__BB39_221;
	and.b64  	%rd314, %rd808, %rd112;
	popc.b64 	%r252, %rd314;
	cvt.rn.f32.u32 	%f1442, %r252;
	mul.f32 	%f1443, %f163, %f1442;
	fma.rn.f32 	%f210, %f2398, %f1443, %f2507;
	mov.f32 	%f2507, %f210;
$L__BB39_221:
	@%p26 bra 	$L__BB39_223;
	and.b64  	%rd315, %rd791, %rd112;
	popc.b64 	%r253, %rd315;
	cvt.rn.f32.u32 	%f1444, %r253;
	mul.f32 	%f1445, %f163, %f1444;
	fma.rn.f32 	%f212, %f2381, %f1445, %f2970;
	mov.f32 	%f2970, %f212;
$L__BB39_223:
	@%p27 bra 	$L__BB39_225;
	and.b64  	%rd316, %rd807, %rd112;
	popc.b64 	%r254, %rd316;
	cvt.rn.f32.u32 	%f1446, %r254;
	mul.f32 	%f1447, %f163, %f1446;
	fma.rn.f32 	%f214, %f2397, %f1447, %f2507;
	mov.f32 	%f2507, %f214;
$L__BB39_225:
	@%p26 bra 	$L__BB39_227;
	and.b64  	%rd317, %rd790, %rd112;
	popc.b64 	%r255, %rd317;
	cvt.rn.f32.u32 	%f1448, %r255;
	mul.f32 	%f1449, %f163, %f1448;
	fma.rn.f32 	%f216, %f2380, %f1449, %f2970;
	mov.f32 	%f2970, %f216;
$L__BB39_227:
	@%p27 bra 	$L__BB39_229;
	and.b64  	%rd318, %rd806, %rd112;
	popc.b64 	%r256, %rd318;
	cvt.rn.f32.u32 	%f1450, %r256;
	mul.f32 	%f1451, %f163, %f1450;
	fma.rn.f32 	%f218, %f2396, %f1451, %f2507;
	mov.f32 	%f2507, %f218;
$L__BB39_229:
	@%p26 bra 	$L__BB39_231;
	and.b64  	%rd319, %rd789, %rd112;
	popc.b64 	%r257, %rd319;
	cvt.rn.f32.u32 	%f1452, %r257;
	mul.f32 	%f1453, %f163, %f1452;
	fma.rn.f32 	%f220, %f2379, %f1453, %f2970;
	mov.f32 	%f2970, %f220;
$L__BB39_231:
	@%p27 bra 	$L__BB39_233;
	and.b64  	%rd320, %rd805, %rd112;
	popc.b64 	%r258, %rd320;
	cvt.rn.f32.u32 	%f1454, %r258;
	mul.f32 	%f1455, %f163, %f1454;
	fma.rn.f32 	%f222, %f2395, %f1455, %f2507;
	mov.f32 	%f2507, %f222;
$L__BB39_233:
	@%p26 bra 	$L__BB39_235;
	and.b64  	%rd321, %rd788, %rd112;
	popc.b64 	%r259, %rd321;
	cvt.rn.f32.u32 	%f1456, %r259;
	mul.f32 	%f1457, %f163, %f1456;
	fma.rn.f32 	%f224, %f2378, %f1457, %f2970;
	mov.f32 	%f2970, %f224;
$L__BB39_235:
	@%p27 bra 	$L__BB39_237;
	and.b64  	%rd322, %rd804, %rd112;
	popc.b64 	%r260, %rd322;
	cvt.rn.f32.u32 	%f1458, %r260;
	mul.f32 	%f1459, %f163, %f1458;
	fma.rn.f32 	%f226, %f2394, %f1459, %f2507;
	mov.f32 	%f2507, %f226;
$L__BB39_237:
	setp.lt.s32 	%p136, %r87, 3;
	@%p136 bra 	$L__BB39_304;
	setp.ne.s32 	%p137, %r5, 0;
	mov.b32 	%r770, 0;
	@%p137 bra 	$L__BB39_240;
	ld.shared.u32 	%r770, [%r7+8];
$L__BB39_240:
	shfl.sync.idx.b32	%r262|%p139, %r770, 0, 31, -1;
	mov.b32 	%f229, %r262;
	ld.shared.u64 	%rd113, [%r37+512];
	@%p26 bra 	$L__BB39_242;
	and.b64  	%rd323, %rd803, %rd113;
	popc.b64 	%r263, %rd323;
	cvt.rn.f32.u32 	%f1460, %r263;
	mul.f32 	%f1461, %f229, %f1460;
	fma.rn.f32 	%f230, %f2393, %f1461, %f2970;
	mov.f32 	%f2970, %f230;
$L__BB39_242:
	@%p27 bra 	$L__BB39_244;
	and.b64  	%rd324, %rd819, %rd113;
	popc.b64 	%r264, %rd324;
	cvt.rn.f32.u32 	%f1462, %r264;
	mul.f32 	%f1463, %f229, %f1462;
	fma.rn.f32 	%f232, %f2409, %f1463, %f2507;
	mov.f32 	%f2507, %f232;
$L__BB39_244:
	@%p26 bra 	$L__BB39_246;
	and.b64  	%rd325, %rd802, %rd113;
	popc.b64 	%r265, %rd325;
	cvt.rn.f32.u32 	%f1464, %r265;
	mul.f32 	%f1465, %f229, %f1464;
	fma.rn.f32 	%f234, %f2392, %f1465, %f2970;
	mov.f32 	%f2970, %f234;
$L__BB39_246:
	@%p27 bra 	$L__BB39_248;
	and.b64  	%rd326, %rd818, %rd113;
	popc.b64 	%r266, %rd326;
	cvt.rn.f32.u32 	%f1466, %r266;
	mul.f32 	%f1467, %f229, %f1466;
	fma.rn.f32 	%f236, %f2408, %f1467, %f2507;
	mov.f32 	%f2507, %f236;
$L__BB39_248:
	@%p26 bra 	$L__BB39_250;
	and.b64  	%rd327, %rd801, %rd113;
	popc.b64 	%r267, %rd327;
	cvt.rn.f32.u32 	%f1468, %r267;
	mul.f32 	%f1469, %f229, %f1468;
	fma.rn.f32 	%f238, %f2391, %f1469, %f2970;
	mov.f32 	%f2970, %f238;
$L__BB39_250:
	@%p27 bra 	$L__BB39_252;
	and.b64  	%rd328, %rd817, %rd113;
	popc.b64 	%r268, %rd328;
	cvt.rn.f32.u32 	%f1470, %r268;
	mul.f32 	%f1471, %f229, %f1470;
	fma.rn.f32 	%f240, %f2407, %f1471, %f2507;
	mov.f32 	%f2507, %f240;
$L__BB39_252:
	@%p26 bra 	$L__BB39_254;
	and.b64  	%rd329, %rd800, %rd113;
	popc.b64 	%r269, %rd329;
	cvt.rn.f32.u32 	%f1472, %r269;
	mul.f32 	%f1473, %f229, %f1472;
	fma.rn.f32 	%f242, %f2390, %f1473, %f2970;
	mov.f32 	%f2970, %f242;
$L__BB39_254:
	@%p27 bra 	$L__BB39_256;
	and.b64  	%rd330, %rd816, %rd113;
	popc.b64 	%r270, %rd330;
	cvt.rn.f32.u32 	%f1474, %r270;
	mul.f32 	%f1475, %f229, %f1474;
	fma.rn.f32 	%f244, %f2406, %f1475, %f2507;
	mov.f32 	%f2507, %f244;
$L__BB39_256:
	@%p26 bra 	$L__BB39_258;
	and.b64  	%rd331, %rd799, %rd113;
	popc.b64 	%r271, %rd331;
	cvt.rn.f32.u32 	%f1476, %r271;
	mul.f32 	%f1477, %f229, %f1476;
	fma.rn.f32 	%f246, %f2389, %f1477, %f2970;
	mov.f32 	%f2970, %f246;
$L__BB39_258:
	@%p27 bra 	$L__BB39_260;
	and.b64  	%rd332, %rd815, %rd113;
	popc.b64 	%r272, %rd332;
	cvt.rn.f32.u32 	%f1478, %r272;
	mul.f32 	%f1479, %f229, %f1478;
	fma.rn.f32 	%f248, %f2405, %f1479, %f2507;
	mov.f32 	%f2507, %f248;
$L__BB39_260:
	@%p26 bra 	$L__BB39_262;
	and.b64  	%rd333, %rd798, %rd113;
	popc.b64 	%r273, %rd333;
	cvt.rn.f32.u32 	%f1480, %r273;
	mul.f32 	%f1481, %f229, %f1480;
	fma.rn.f32 	%f250, %f2388, %f1481, %f2970;
	mov.f32 	%f2970, %f250;
$L__BB39_262:
	@%p27 bra 	$L__BB39_264;
	and.b64  	%rd334, %rd814, %rd113;
	popc.b64 	%r274, %rd334;
	cvt.rn.f32.u32 	%f1482, %r274;
	mul.f32 	%f1483, %f229, %f1482;
	fma.rn.f32 	%f252, %f2404, %f1483, %f2507;
	mov.f32 	%f2507, %f252;
$L__BB39_264:
	@%p26 bra 	$L__BB39_266;
	and.b64  	%rd335, %rd797, %rd113;
	popc.b64 	%r275, %rd335;
	cvt.rn.f32.u32 	%f1484, %r275;
	mul.f32 	%f1485, %f229, %f1484;
	fma.rn.f32 	%f254, %f2387, %f1485, %f2970;
	mov.f32 	%f2970, %f254;
$L__BB39_266:
	@%p27 bra 	$L__BB39_268;
	and.b64  	%rd336, %rd813, %rd113;
	popc.b64 	%r276, %rd336;
	cvt.rn.f32.u32 	%f1486, %r276;
	mul.f32 	%f1487, %f229, %f1486;
	fma.rn.f32 	%f256, %f2403, %f1487, %f2507;
	mov.f32 	%f2507, %f256;
$L__BB39_268:
	@%p26 bra 	$L__BB39_270;
	and.b64  	%rd337, %rd796, %rd113;
	popc.b64 	%r277, %rd337;
	cvt.rn.f32.u32 	%f1488, %r277;
	mul.f32 	%f1489, %f229, %f1488;
	fma.rn.f32 	%f258, %f2386, %f1489, %f2970;
	mov.f32 	%f2970, %f258;
$L__BB39_270:
	@%p27 bra 	$L__BB39_272;
	and.b64  	%rd338, %rd812, %rd113;
	popc.b64 	%r278, %rd338;
	cvt.rn.f32.u32 	%f1490, %r278;
	mul.f32 	%f1491, %f229, %f1490;
	fma.rn.f32 	%f260, %f2402, %f1491, %f2507;
	mov.f32 	%f2507, %f260;
$L__BB39_272:
	@%p26 bra 	$L__BB39_274;
	and.b64  	%rd339, %rd795, %rd113;
	popc.b64 	%r279, %rd339;
	cvt.rn.f32.u32 	%f1492, %r279;
	mul.f32 	%f1493, %f229, %f1492;
	fma.rn.f32 	%f262, %f2385, %f1493, %f2970;
	mov.f32 	%f2970, %f262;
$L__BB39_274:
	@%p27 bra 	$L__BB39_276;
	and.b64  	%rd340, %rd811, %rd113;
	popc.b64 	%r280, %rd340;
	cvt.rn.f32.u32 	%f1494, %r280;
	mul.f32 	%f1495, %f229, %f1494;
	fma.rn.f32 	%f264, %f2401, %f1495, %f2507;
	mov.f32 	%f2507, %f264;
$L__BB39_276:
	@%p26 bra 	$L__BB39_278;
	and.b64  	%rd341, %rd794, %rd113;
	popc.b64 	%r281, %rd341;
	cvt.rn.f32.u32 	%f1496, %r281;
	mul.f32 	%f1497, %f229, %f1496;
	fma.rn.f32 	%f266, %f2384, %f1497, %f2970;
	mov.f32 	%f2970, %f266;
$L__BB39_278:
	@%p27 bra 	$L__BB39_280;
	and.b64  	%rd342, %rd810, %rd113;
	popc.b64 	%r282, %rd342;
	cvt.rn.f32.u32 	%f1498, %r282;
	mul.f32 	%f1499, %f229, %f1498;
	fma.rn.f32 	%f268, %f2400, %f1499, %f2507;
	mov.f32 	%f2507, %f268;
$L__BB39_280:
	@%p26 bra 	$L__BB39_282;
	and.b64  	%rd343, %rd793, %rd113;
	popc.b64 	%r283, %rd343;
	cvt.rn.f32.u32 	%f1500, %r283;
	mul.f32 	%f1501, %f229, %f1500;
	fma.rn.f32 	%f270, %f2383, %f1501, %f2970;
	mov.f32 	%f2970, %f270;
$L__BB39_282:
	@%p27 bra 	$L__BB39_284;
	and.b64  	%rd344, %rd809, %rd113;
	popc.b64 	%r284, %rd344;
	cvt.rn.f32.u32 	%f1502, %r284;
	mul.f32 	%f1503, %f229, %f1502;
	fma.rn.f32 	%f272, %f2399, %f1503, %f2507;
	mov.f32 	%f2507, %f272;
$L__BB39_284:
	@%p26 bra 	$L__BB39_286;
	and.b64  	%rd345, %rd792, %rd113;
	popc.b64 	%r285, %rd345;
	cvt.rn.f32.u32 	%f1504, %r285;
	mul.f32 	%f1505, %f229, %f1504;
	fma.rn.f32 	%f274, %f2382, %f1505, %f2970;
	mov.f32 	%f2970, %f274;
$L__BB39_286:
	@%p27 bra 	$L__BB39_288;
	and.b64  	%rd346, %rd808, %rd113;
	popc.b64 	%r286, %rd346;
	cvt.rn.f32.u32 	%f1506, %r286;
	mul.f32 	%f1507, %f229, %f1506;
	fma.rn.f32 	%f276, %f2398, %f1507, %f2507;
	mov.f32 	%f2507, %f276;
$L__BB39_288:
	@%p26 bra 	$L__BB39_290;
	and.b64  	%rd347, %rd791, %rd113;
	popc.b64 	%r287, %rd347;
	cvt.rn.f32.u32 	%f1508, %r287;
	mul.f32 	%f1509, %f229, %f1508;
	fma.rn.f32 	%f278, %f2381, %f1509, %f2970;
	mov.f32 	%f2970, %f278;
$L__BB39_290:
	@%p27 bra 	$L__BB39_292;
	and.b64  	%rd348, %rd807, %rd113;
	popc.b64 	%r288, %rd348;
	cvt.rn.f32.u32 	%f1510, %r288;
	mul.f32 	%f1511, %f229, %f1510;
	fma.rn.f32 	%f280, %f2397, %f1511, %f2507;
	mov.f32 	%f2507, %f280;
$L__BB39_292:
	@%p26 bra 	$L__BB39_294;
	and.b64  	%rd349, %rd790, %rd113;
	popc.b64 	%r289, %rd349;
	cvt.rn.f32.u32 	%f1512, %r289;
	mul.f32 	%f1513, %f229, %f1512;
	fma.rn.f32 	%f282, %f2380, %f1513, %f2970;
	mov.f32 	%f2970, %f282;
$L__BB39_294:
	@%p27 bra 	$L__BB39_296;
	and.b64  	%rd350, %rd806, %rd113;
	popc.b64 	%r290, %rd350;
	cvt.rn.f32.u32 	%f1514, %r290;
	mul.f32 	%f1515, %f229, %f1514;
	fma.rn.f32 	%f284, %f2396, %f1515, %f2507;
	mov.f32 	%f2507, %f284;
$L__BB39_296:
	@%p26 bra 	$L__BB39_298;
	and.b64  	%rd351, %rd789, %rd113;
	popc.b64 	%r291, %rd351;
	cvt.rn.f32.u32 	%f1516, %r291;
	mul.f32 	%f1517, %f229, %f1516;
	fma.rn.f32 	%f286, %f2379, %f1517, %f2970;
	mov.f32 	%f2970, %f286;
$L__BB39_298:
	@%p27 bra 	$L__BB39_300;
	and.b64  	%rd352, %rd805, %rd113;
	popc.b64 	%r292, %rd352;
	cvt.rn.f32.u32 	%f1518, %r292;
	mul.f32 	%f1519, %f229, %f1518;
	fma.rn.f32 	%f288, %f2395, %f1519, %f2507;
	mov.f32 	%f2507, %f288;
$L__BB39_300:
	@%p26 bra 	$L__BB39_302;
	and.b64  	%rd353, %rd788, %rd113;
	popc.b64 	%r293, %rd353;
	cvt.rn.f32.u32 	%f1520, %r293;
	mul.f32 	%f1521, %f229, %f1520;
	fma.rn.f32 	%f290, %f2378, %f1521, %f2970;
	mov.f32 	%f2970, %f290;
$L__BB39_302:
	@%p27 bra 	$L__BB39_304;
	and.b64  	%rd354, %rd804, %rd113;
	popc.b64 	%r294, %rd354;
	cvt.rn.f32.u32 	%f1522, %r294;
	mul.f32 	%f1523, %f229, %f1522;
	fma.rn.f32 	%f292, %f2394, %f1523, %f2507;
	mov.f32 	%f2507, %f292;
$L__BB39_304:
	setp.lt.s32 	%p171, %r87, 4;
	@%p171 bra 	$L__BB39_371;
	setp.ne.s32 	%p172, %r5, 0;
	mov.b32 	%r771, 0;
	@%p172 bra 	$L__BB39_307;
	ld.shared.u32 	%r771, [%r7+12];
$L__BB39_307:
	shfl.sync.idx.b32	%r296|%p174, %r771, 0, 31, -1;
	mov.b32 	%f295, %r296;
	ld.shared.u64 	%rd114, [%r37+768];
	@%p26 bra 	$L__BB39_309;
	and.b64  	%rd355, %rd803, %rd114;
	popc.b64 	%r297, %rd355;
	cvt.rn.f32.u32 	%f1524, %r297;
	mul.f32 	%f1525, %f295, %f1524;
	fma.rn.f32 	%f296, %f2393, %f1525, %f2970;
	mov.f32 	%f2970, %f296;
$L__BB39_309:
	@%p27 bra 	$L__BB39_311;
	and.b64  	%rd356, %rd819, %rd114;
	popc.b64 	%r298, %rd356;
	cvt.rn.f32.u32 	%f1526, %r298;
	mul.f32 	%f1527, %f295, %f1526;
	fma.rn.f32 	%f298, %f2409, %f1527, %f2507;
	mov.f32 	%f2507, %f298;
$L__BB39_311:
	@%p26 bra 	$L__BB39_313;
	and.b64  	%rd357, %rd802, %rd114;
	popc.b64 	%r299, %rd357;
	cvt.rn.f32.u32 	%f1528, %r299;
	mul.f32 	%f1529, %f295, %f1528;
	fma.rn.f32 	%f300, %f2392, %f1529, %f2970;
	mov.f32 	%f2970, %f300;
$L__BB39_313:
	@%p27 bra 	$L__BB39_315;
	and.b64  	%rd358, %rd818, %rd114;
	popc.b64 	%r300, %rd358;
	cvt.rn.f32.u32 	%f1530, %r300;
	mul.f32 	%f1531, %f295, %f1530;
	fma.rn.f32 	%f302, %f2408, %f1531, %f2507;
	mov.f32 	%f2507, %f302;
$L__BB39_315:
	@%p26 bra 	$L__BB39_317;
	and.b64  	%rd359, %rd801, %rd114;
	popc.b64 	%r301, %rd359;
	cvt.rn.f32.u32 	%f1532, %r301;
	mul.f32 	%f1533, %f295, %f1532;
	fma.rn.f32 	%f304, %f2391, %f1533, %f2970;
	mov.f32 	%f2970, %f304;
$L__BB39_317:
	@%p27 bra 	$L__BB39_319;
	and.b64  	%rd360, %rd817, %rd114;
	popc.b64 	%r302, %rd360;
	cvt.rn.f32.u32 	%f1534, %r302;
	mul.f32 	%f1535, %f295, %f1534;
	fma.rn.f32 	%f306, %f2407, %f1535, %f2507;
	mov.f32 	%f2507, %f306;
$L__BB39_319:
	@%p26 bra 	$L__BB39_321;
	and.b64  	%rd361, %rd800, %rd114;
	popc.b64 	%r303, %rd361;
	cvt.rn.f32.u32 	%f1536, %r303;
	mul.f32 	%f1537, %f295, %f1536;
	fma.rn.f32 	%f308, %f2390, %f1537, %f2970;
	mov.f32 	%f2970, %f308;
$L__BB39_321:
	@%p27 bra 	$L__BB39_323;
	and.b64  	%rd362, %rd816, %rd114;
	popc.b64 	%r304, %rd362;
	cvt.rn.f32.u32 	%f1538, %r304;
	mul.f32 	%f1539, %f295, %f1538;
	fma.rn.f32 	%f310, %f2406, %f1539, %f2507;
	mov.f32 	%f2507, %f310;
$L__BB39_323:
	@%p26 bra 	$L__BB39_325;
	and.b64  	%rd363, %rd799, %rd114;
	popc.b64 	%r305, %rd363;
	cvt.rn.f32.u32 	%f1540, %r305;
	mul.f32 	%f1541, %f295, %f1540;
	fma.rn.f32 	%f312, %f2389, %f1541, %f2970;
	mov.f32 	%f2970, %f312;
$L__BB39_325:
	@%p27 bra 	$L__BB39_327;
	and.b64  	%rd364, %rd815, %rd114;
	popc.b64 	%r306, %rd364;
	cvt.rn.f32.u32 	%f1542, %r306;
	mul.f32 	%f1543, %f295, %f1542;
	fma.rn.f32 	%f314, %f2405, %f1543, %f2507;
	mov.f32 	%f2507, %f314;
$L__BB39_327:
	@%p26 bra 	$L__BB39_329;
	and.b64  	%rd365, %rd798, %rd114;
	popc.b64 	%r307, %rd365;
	cvt.rn.f32.u32 	%f1544, %r307;
	mul.f32 	%f1545, %f295, %f1544;
	fma.rn.f32 	%f316, %f2388, %f1545, %f2970;
	mov.f32 	%f2970, %f316;
$L__BB39_329:
	@%p27 bra 	$L__BB39_331;
	and.b64  	%rd366, %rd814, %rd114;
	popc.b64 	%r308, %rd366;
	cvt.rn.f32.u32 	%f1546, %r308;
	mul.f32 	%f1547, %f295, %f1546;
	fma.rn.f32 	%f318, %f2404, %f1547, %f2507;
	mov.f32 	%f2507, %f318;
$L__BB39_331:
	@%p26 bra 	$L__BB39_333;
	and.b64  	%rd367, %rd797, %rd114;
	popc.b64 	%r309, %rd367;
	cvt.rn.f32.u32 	%f1548, %r309;
	mul.f32 	%f1549, %f295, %f1548;
	fma.rn.f32 	%f320, %f2387, %f1549, %f2970;
	mov.f32 	%f2970, %f320;
$L__BB39_333:
	@%p27 bra 	$L__BB39_335;
	and.b64  	%rd368, %rd813, %rd114;
	popc.b64 	%r310, %rd368;
	cvt.rn.f32.u32 	%f1550, %r310;
	mul.f32 	%f1551, %f295, %f1550;
	fma.rn.f32 	%f322, %f2403, %f1551, %f2507;
	mov.f32 	%f2507, %f322;
$L__BB39_335:
	@%p26 bra 	$L__BB39_337;
	and.b64  	%rd369, %rd796, %rd114;
	popc.b64 	%r311, %rd369;
	cvt.rn.f32.u32 	%f1552, %r311;
	mul.f32 	%f1553, %f295, %f1552;
	fma.rn.f32 	%f324, %f2386, %f1553, %f2970;
	mov.f32 	%f2970, %f324;
$L__BB39_337:
	@%p27 bra 	$L__BB39_339;
	and.b64  	%rd370, %rd812, %rd114;
	popc.b64 	%r312, %rd370;
	cvt.rn.f32.u32 	%f1554, %r312;
	mul.f32 	%f1555, %f295, %f1554;
	fma.rn.f32 	%f326, %f2402, %f1555, %f2507;
	mov.f32 	%f2507, %f326;
$L__BB39_339:
	@%p26 bra 	$L__BB39_341;
	and.b64  	%rd371, %rd795, %rd114;
	popc.b64 	%r313, %rd371;
	cvt.rn.f32.u32 	%f1556, %r313;
	mul.f32 	%f1557, %f295, %f1556;
	fma.rn.f32 	%f328, %f2385, %f1557, %f2970;
	mov.f32 	%f2970, %f328;
$L__BB39_341:
	@%p27 bra 	$L__BB39_343;
	and.b64  	%rd372, %rd811, %rd114;
	popc.b64 	%r314, %rd372;
	cvt.rn.f32.u32 	%f1558, %r314;
	mul.f32 	%f1559, %f295, %f1558;
	fma.rn.f32 	%f330, %f2401, %f1559, %f2507;
	mov.f32 	%f2507, %f330;
$L__BB39_343:
	@%p26 bra 	$L__BB39_345;
	and.b64  	%rd373, %rd794, %rd114;
	popc.b64 	%r315, %rd373;
	cvt.rn.f32.u32 	%f1560, %r315;
	mul.f32 	%f1561, %f295, %f1560;
	fma.rn.f32 	%f332, %f2384, %f1561, %f2970;
	mov.f32 	%f2970, %f332;
$L__BB39_345:
	@%p27 bra 	$L__BB39_347;
	and.b64  	%rd374, %rd810, %rd114;
	popc.b64 	%r316, %rd374;
	cvt.rn.f32.u32 	%f1562, %r316;
	mul.f32 	%f1563, %f295, %f1562;
	fma.rn.f32 	%f334, %f2400, %f1563, %f2507;
	mov.f32 	%f2507, %f334;
$L__BB39_347:
	@%p26 bra 	$L__BB39_349;
	and.b64  	%rd375, %rd793, %rd114;
	popc.b64 	%r317, %rd375;
	cvt.rn.f32.u32 	%f1564, %r317;
	mul.f32 	%f1565, %f295, %f1564;
	fma.rn.f32 	%f336, %f2383, %f1565, %f2970;
	mov.f32 	%f2970, %f336;
$L__BB39_349:
	@%p27 bra 	$L__BB39_351;
	and.b64  	%rd376, %rd809, %rd114;
	popc.b64 	%r318, %rd376;
	cvt.rn.f32.u32 	%f1566, %r318;
	mul.f32 	%f1567, %f295, %f1566;
	fma.rn.f32 	%f338, %f2399, %f1567, %f2507;
	mov.f32 	%f2507, %f338;
$L__BB39_351:
	@%p26 bra 	$L__BB39_353;
	and.b64  	%rd377, %rd792, %rd114;
	popc.b64 	%r319, %rd377;
	cvt.rn.f32.u32 	%f1568, %r319;
	mul.f32 	%f1569, %f295, %f1568;
	fma.rn.f32 	%f340, %f2382, %f1569, %f2970;
	mov.f32 	%f2970, %f340;
$L__BB39_353:
	@%p27 bra 	$L__BB39_355;
	and.b64  	%rd378, %rd808, %rd114;
	popc.b64 	%r320, %rd378;
	cvt.rn.f32.u32 	%f1570, %r320;
	mul.f32 	%f1571, %f295, %f1570;
	fma.rn.f32 	%f342, %f2398, %f1571, %f2507;
	mov.f32 	%f2507, %f342;
$L__BB39_355:
	@%p26 bra 	$L__BB39_357;
	and.b64  	%rd379, %rd791, %rd114;
	popc.b64 	%r321, %rd379;
	cvt.rn.f32.u32 	%f1572, %r321;
	mul.f32 	%f1573, %f295, %f1572;
	fma.rn.f32 	%f344, %f2381, %f1573, %f2970;
	mov.f32 	%f2970, %f344;
$L__BB39_357:
	@%p27 bra 	$L__BB39_359;
	and.b64  	%rd380, %rd807, %rd114;
	popc.b64 	%r322, %rd380;
	cvt.rn.f32.u32 	%f1574, %r322;
	mul.f32 	%f1575, %f295, %f1574;
	fma.rn.f32 	%f346, %f2397, %f1575, %f2507;
	mov.f32 	%f2507, %f346;
$L__BB39_359:
	@%p26 bra 	$L__BB39_361;
	and.b64  	%rd381, %rd790, %rd114;
	popc.b64 	%r323, %rd381;
	cvt.rn.f32.u32 	%f1576, %r323;
	mul.f32 	%f1577, %f295, %f1576;
	fma.rn.f32 	%f348, %f2380, %f1577, %f2970;
	mov.f32 	%f2970, %f348;
$L__BB39_361:
	@%p27 bra 	$L__BB39_363;
	and.b64  	%rd382, %rd806, %rd114;
	popc.b64 	%r324, %rd382;
	cvt.rn.f32.u32 	%f1578, %r324;
	mul.f32 	%f1579, %f295, %f1578;
	fma.rn.f32 	%f350, %f2396, %f1579, %f2507;
	mov.f32 	%f2507, %f350;
$L__BB39_363:
	@%p26 bra 	$L__BB39_365;
	and.b64  	%rd383, %rd789, %rd114;
	popc.b64 	%r325, %rd383;
	cvt.rn.f32.u32 	%f1580, %r325;
	mul.f32 	%f1581, %f295, %f1580;
	fma.rn.f32 	%f352, %f2379, %f1581, %f2970;
	mov.f32 	%f2970, %f352;
$L__BB39_365:
	@%p27 bra 	$L__BB39_367;
	and.b64  	%rd384, %rd805, %rd114;
	popc.b64 	%r326, %rd384;
	cvt.rn.f32.u32 	%f1582, %r326;
	mul.f32 	%f1583, %f295, %f1582;
	fma.rn.f32 	%f354, %f2395, %f1583, %f2507;
	mov.f32 	%f2507, %f354;
$L__BB39_367:
	@%p26 bra 	$L__BB39_369;
	and.b64  	%rd385, %rd788, %rd114;
	popc.b64 	%r327, %rd385;
	cvt.rn.f32.u32 	%f1584, %r327;
	mul.f32 	%f1585, %f295, %f1584;
	fma.rn.f32 	%f356, %f2378, %f1585, %f2970;
	mov.f32 	%f2970, %f356;
$L__BB39_369:
	@%p27 bra 	$L__BB39_371;
	and.b64  	%rd386, %rd804, %rd114;
	popc.b64 	%r328, %rd386;
	cvt.rn.f32.u32 	%f1586, %r328;
	mul.f32 	%f1587, %f295, %f1586;
	fma.rn.f32 	%f358, %f2394, %f1587, %f2507;
	mov.f32 	%f2507, %f358;
$L__BB39_371:
	setp.lt.s32 	%p206, %r87, 5;
	@%p206 bra 	$L__BB39_438;
	setp.ne.s32 	%p207, %r5, 0;
	mov.b32 	%r772, 0;
	@%p207 bra 	$L__BB39_374;
	ld.shared.u32 	%r772, [%r7+16];
$L__BB39_374:
	shfl.sync.idx.b32	%r330|%p209, %r772, 0, 31, -1;
	mov.b32 	%f361, %r330;
	ld.shared.u64 	%rd115, [%r37+1024];
	@%p26 bra 	$L__BB39_376;
	and.b64  	%rd387, %rd803, %rd115;
	popc.b64 	%r331, %rd387;
	cvt.rn.f32.u32 	%f1588, %r331;
	mul.f32 	%f1589, %f361, %f1588;
	fma.rn.f32 	%f362, %f2393, %f1589, %f2970;
	mov.f32 	%f2970, %f362;
$L__BB39_376:
	@%p27 bra 	$L__BB39_378;
	and.b64  	%rd388, %rd819, %rd115;
	popc.b64 	%r332, %rd388;
	cvt.rn.f32.u32 	%f1590, %r332;
	mul.f32 	%f1591, %f361, %f1590;
	fma.rn.f32 	%f364, %f2409, %f1591, %f2507;
	mov.f32 	%f2507, %f364;
$L__BB39_378:
	@%p26 bra 	$L__BB39_380;
	and.b64  	%rd389, %rd802, %rd115;
	popc.b64 	%r333, %rd389;
	cvt.rn.f32.u32 	%f1592, %r333;
	mul.f32 	%f1593, %f361, %f1592;
	fma.rn.f32 	%f366, %f2392, %f1593, %f2970;
	mov.f32 	%f2970, %f366;
$L__BB39_380:
	@%p27 bra 	$L__BB39_382;
	and.b64  	%rd390, %rd818, %rd115;
	popc.b64 	%r334, %rd390;
	cvt.rn.f32.u32 	%f1594, %r334;
	mul.f32 	%f1595, %f361, %f1594;
	fma.rn.f32 	%f368, %f2408, %f1595, %f2507;
	mov.f32 	%f2507, %f368;
$L__BB39_382:
	@%p26 bra 	$L__BB39_384;
	and.b64  	%rd391, %rd801, %rd115;
	popc.b64 	%r335, %rd391;
	cvt.rn.f32.u32 	%f1596, %r335;
	mul.f32 	%f1597, %f361, %f1596;
	fma.rn.f32 	%f370, %f2391, %f1597, %f2970;
	mov.f32 	%f2970, %f370;
$L__BB39_384:
	@%p27 bra 	$L__BB39_386;
	and.b64  	%rd392, %rd817, %rd115;
	popc.b64 	%r336, %rd392;
	cvt.rn.f32.u32 	%f1598, %r336;
	mul.f32 	%f1599, %f361, %f1598;
	fma.rn.f32 	%f372, %f2407, %f1599, %f2507;
	mov.f32 	%f2507, %f372;
$L__BB39_386:
	@%p26 bra 	$L__BB39_388;
	and.b64  	%rd393, %rd800, %rd115;
	popc.b64 	%r337, %rd393;
	cvt.rn.f32.u32 	%f1600, %r337;
	mul.f32 	%f1601, %f361, %f1600;
	fma.rn.f32 	%f374, %f2390, %f1601, %f2970;
	mov.f32 	%f2970, %f374;
$L__BB39_388:
	@%p27 bra 	$L__BB39_390;
	and.b64  	%rd394, %rd816, %rd115;
	popc.b64 	%r338, %rd394;
	cvt.rn.f32.u32 	%f1602, %r338;
	mul.f32 	%f1603, %f361, %f1602;
	fma.rn.f32 	%f376, %f2406, %f1603, %f2507;
	mov.f32 	%f2507, %f376;
$L__BB39_390:
	@%p26 bra 	$L__BB39_392;
	and.b64  	%rd395, %rd799, %rd115;
	popc.b64 	%r339, %rd395;
	cvt.rn.f32.u32 	%f1604, %r339;
	mul.f32 	%f1605, %f361, %f1604;
	fma.rn.f32 	%f378, %f2389, %f1605, %f2970;
	mov.f32 	%f2970, %f378;
$L__BB39_392:
	@%p27 bra 	$L__BB39_394;
	and.b64  	%rd396, %rd815, %rd115;
	popc.b64 	%r340, %rd396;
	cvt.rn.f32.u32 	%f1606, %r340;
	mul.f32 	%f1607, %f361, %f1606;
	fma.rn.f32 	%f380, %f2405, %f1607, %f2507;
	mov.f32 	%f2507, %f380;
$L__BB39_394:
	@%p26 bra 	$L__BB39_396;
	and.b64  	%rd397, %rd798, %rd115;
	popc.b64 	%r341, %rd397;
	cvt.rn.f32.u32 	%f1608, %r341;
	mul.f32 	%f1609, %f361, %f1608;
	fma.rn.f32 	%f382, %f2388, %f1609, %f2970;
	mov.f32 	%f2970, %f382;
$L__BB39_396:
	@%p27 bra 	$L__BB39_398;
	and.b64  	%rd398, %rd814, %rd115;
	popc.b64 	%r342, %rd398;
	cvt.rn.f32.u32 	%f1610, %r342;
	mul.f32 	%f1611, %f361, %f1610;
	fma.rn.f32 	%f384, %f2404, %f1611, %f2507;
	mov.f32 	%f2507, %f384;
$L__BB39_398:
	@%p26 bra 	$L__BB39_400;
	and.b64  	%rd399, %rd797, %rd115;
	popc.b64 	%r343, %rd399;
	cvt.rn.f32.u32 	%f1612, %r343;
	mul.f32 	%f1613, %f361, %f1612;
	fma.rn.f32 	%f386, %f2387, %f1613, %f2970;
	mov.f32 	%f2970, %f386;
$L__BB39_400:
	@%p27 bra 	$L__BB39_402;
	and.b64  	%rd400, %rd813, %rd115;
	popc.b64 	%r344, %rd400;
	cvt.rn.f32.u32 	%f1614, %r344;
	mul.f32 	%f1615, %f361, %f1614;
	fma.rn.f32 	%f388, %f2403, %f1615, %f2507;
	mov.f32 	%f2507, %f388;
$L__BB39_402:
	@%p26 bra 	$L__BB39_404;
	and.b64  	%rd401, %rd796, %rd115;
	popc.b64 	%r345, %rd401;
	cvt.rn.f32.u32 	%f1616, %r345;
	mul.f32 	%f1617, %f361, %f1616;
	fma.rn.f32 	%f390, %f2386, %f1617, %f2970;
	mov.f32 	%f2970, %f390;
$L__BB39_404:
	@%p27 bra 	$L__BB39_406;
	and.b64  	%rd402, %rd812, %rd115;
	popc.b64 	%r346, %rd402;
	cvt.rn.f32.u32 	%f1618, %r346;
	mul.f32 	%f1619, %f361, %f1618;
	fma.rn.f32 	%f392, %f2402, %f1619, %f2507;
	mov.f32 	%f2507, %f392;
$L__BB39_406:
	@%p26 bra 	$L__BB39_408;
	and.b64  	%rd403, %rd795, %rd115;
	popc.b64 	%r347, %rd403;
	cvt.rn.f32.u32 	%f1620, %r347;
	mul.f32 	%f1621, %f361, %f1620;
	fma.rn.f32 	%f394, %f2385, %f1621, %f2970;
	mov.f32 	%f2970, %f394;
$L__BB39_408:
	@%p27 bra 	$L__BB39_410;
	and.b64  	%rd404, %rd811, %rd115;
	popc.b64 	%r348, %rd404;
	cvt.rn.f32.u32 	%f1622, %r348;
	mul.f32 	%f1623, %f361, %f1622;
	fma.rn.f32 	%f396, %f2401, %f1623, %f2507;
	mov.f32 	%f2507, %f396;
$L__BB39_410:
	@%p26 bra 	$L__BB39_412;
	and.b64  	%rd405, %rd794, %rd115;
	popc.b64 	%r349, %rd405;
	cvt.rn.f32.u32 	%f1624, %r349;
	mul.f32 	%f1625, %f361, %f1624;
	fma.rn.f32 	%f398, %f2384, %f1625, %f2970;
	mov.f32 	%f2970, %f398;
$L__BB39_412:
	@%p27 bra 	$L__BB39_414;
	and.b64  	%rd406, %rd810, %rd115;
	popc.b64 	%r350, %rd406;
	cvt.rn.f32.u32 	%f1626, %r350;
	mul.f32 	%f1627, %f361, %f1626;
	fma.rn.f32 	%f400, %f2400, %f1627, %f2507;
	mov.f32 	%f2507, %f400;
$L__BB39_414:
	@%p26 bra 	$L__BB39_416;
	and.b64  	%rd407, %rd793, %rd115;
	popc.b64 	%r351, %rd407;
	cvt.rn.f32.u32 	%f1628, %r351;
	mul.f32 	%f1629, %f361, %f1628;
	fma.rn.f32 	%f402, %f2383, %f1629, %f2970;
	mov.f32 	%f2970, %f402;
$L__BB39_416:
	@%p27 bra 	$L__BB39_418;
	and.b64  	%rd408, %rd809, %rd115;
	popc.b64 	%r352, %rd408;
	cvt.rn.f32.u32 	%f1630, %r352;
	mul.f32 	%f1631, %f361, %f1630;
	fma.rn.f32 	%f404, %f2399, %f1631, %f2507;
	mov.f32 	%f2507, %f404;
$L__BB39_418:
	@%p26 bra 	$L__BB39_420;
	and.b64  	%rd409, %rd792, %rd115;
	popc.b64 	%r353, %rd409;
	cvt.rn.f32.u32 	%f1632, %r353;
	mul.f32 	%f1633, %f361, %f1632;
	fma.rn.f32 	%f406, %f2382, %f1633, %f2970;
	mov.f32 	%f2970, %f406;
$L__BB39_420:
	@%p27 bra 	$L__BB39_422;
	and.b64  	%rd410, %rd808, %rd115;
	popc.b64 	%r354, %rd410;
	cvt.rn.f32.u32 	%f1634, %r354;
	mul.f32 	%f1635, %f361, %f1634;
	fma.rn.f32 	%f408, %f2398, %f1635, %f2507;
	mov.f32 	%f2507, %f408;
$L__BB39_422:
	@%p26 bra 	$L__BB39_424;
	and.b64  	%rd411, %rd791, %rd115;
	popc.b64 	%r355, %rd411;
	cvt.rn.f32.u32 	%f1636, %r355;
	mul.f32 	%f1637, %f361, %f1636;
	fma.rn.f32 	%f410, %f2381, %f1637, %f2970;
	mov.f32 	%f2970, %f410;
$L__BB39_424:
	@%p27 bra 	$L__BB39_426;
	and.b64  	%rd412, %rd807, %rd115;
	popc.b64 	%r356, %rd412;
	cvt.rn.f32.u32 	%f1638, %r356;
	mul.f32 	%f1639, %f361, %f1638;
	fma.rn.f32 	%f412, %f2397, %f1639, %f2507;
	mov.f32 	%f2507, %f412;
$L__BB39_426:
	@%p26 bra 	$L__BB39_428;
	and.b64  	%rd413, %rd790, %rd115;
	popc.b64 	%r357, %rd413;
	cvt.rn.f32.u32 	%f1640, %r357;
	mul.f32 	%f1641, %f361, %f1640;
	fma.rn.f32 	%f414, %f2380, %f1641, %f2970;
	mov.f32 	%f2970, %f414;
$L__BB39_428:
	@%p27 bra 	$L__BB39_430;
	and.b64  	%rd414, %rd806, %rd115;
	popc.b64 	%r358, %rd414;
	cvt.rn.f32.u32 	%f1642, %r358;
	mul.f32 	%f1643, %f361, %f1642;
	fma.rn.f32 	%f416, %f2396, %f1643, %f2507;
	mov.f32 	%f2507, %f416;
$L__BB39_430:
	@%p26 bra 	$L__BB39_432;
	and.b64  	%rd415, %rd789, %rd115;
	popc.b64 	%r359, %rd415;
	cvt.rn.f32.u32 	%f1644, %r359;
	mul.f32 	%f1645, %f361, %f1644;
	fma.rn.f32 	%f418, %f2379, %f1645, %f2970;
	mov.f32 	%f2970, %f418;
$L__BB39_432:
	@%p27 bra 	$L__BB39_434;
	and.b64  	%rd416, %rd805, %rd115;
	popc.b64 	%r360, %rd416;
	cvt.rn.f32.u32 	%f1646, %r360;
	mul.f32 	%f1647, %f361, %f1646;
	fma.rn.f32 	%f420, %f2395, %f1647, %f2507;
	mov.f32 	%f2507, %f420;
$L__BB39_434:
	@%p26 bra 	$L__BB39_436;
	and.b64  	%rd417, %rd788, %rd115;
	popc.b64 	%r361, %rd417;
	cvt.rn.f32.u32 	%f1648, %r361;
	mul.f32 	%f1649, %f361, %f1648;
	fma.rn.f32 	%f422, %f2378, %f1649, %f2970;
	mov.f32 	%f2970, %f422;
$L__BB39_436:
	@%p27 bra 	$L__BB39_438;
	and.b64  	%rd418, %rd804, %rd115;
	popc.b64 	%r362, %rd418;
	cvt.rn.f32.u32 	%f1650, %r362;
	mul.f32 	%f1651, %f361, %f1650;
	fma.rn.f32 	%f424, %f2394, %f1651, %f2507;
	mov.f32 	%f2507, %f424;
$L__BB39_438:
	setp.lt.s32 	%p241, %r87, 6;
	@%p241 bra 	$L__BB39_505;
	setp.ne.s32 	%p242, %r5, 0;
	mov.b32 	%r773, 0;
	@%p242 bra 	$L__BB39_441;
	ld.shared.u32 	%r773, [%r7+20];
$L__BB39_441:
	shfl.sync.idx.b32	%r364|%p244, %r773, 0, 31, -1;
	mov.b32 	%f427, %r364;
	ld.shared.u64 	%rd116, [%r37+1280];
	@%p26 bra 	$L__BB39_443;
	and.b64  	%rd419, %rd803, %rd116;
	popc.b64 	%r365, %rd419;
	cvt.rn.f32.u32 	%f1652, %r365;
	mul.f32 	%f1653, %f427, %f1652;
	fma.rn.f32 	%f428, %f2393, %f1653, %f2970;
	mov.f32 	%f2970, %f428;
$L__BB39_443:
	@%p27 bra 	$L__BB39_445;
	and.b64  	%rd420, %rd819, %rd116;
	popc.b64 	%r366, %rd420;
	cvt.rn.f32.u32 	%f1654, %r366;
	mul.f32 	%f1655, %f427, %f1654;
	fma.rn.f32 	%f430, %f2409, %f1655, %f2507;
	mov.f32 	%f2507, %f430;
$L__BB39_445:
	@%p26 bra 	$L__BB39_447;
	and.b64  	%rd421, %rd802, %rd116;
	popc.b64 	%r367, %rd421;
	cvt.rn.f32.u32 	%f1656, %r367;
	mul.f32 	%f1657, %f427, %f1656;
	fma.rn.f32 	%f432, %f2392, %f1657, %f2970;
	mov.f32 	%f2970, %f432;
$L__BB39_447:
	@%p27 bra 	$L__BB39_449;
	and.b64  	%rd422, %rd818, %rd116;
	popc.b64 	%r368, %rd422;
	cvt.rn.f32.u32 	%f1658, %r368;
	mul.f32 	%f1659, %f427, %f1658;
	fma.rn.f32 	%f434, %f2408, %f1659, %f2507;
	mov.f32 	%f2507, %f434;
$L__BB39_449:
	@%p26 bra 	$L__BB39_451;
	and.b64  	%rd423, %rd801, %rd116;
	popc.b64 	%r369, %rd423;
	cvt.rn.f32.u32 	%f1660, %r369;
	mul.f32 	%f1661, %f427, %f1660;
	fma.rn.f32 	%f436, %f2391, %f1661, %f2970;
	mov.f32 	%f2970, %f436;
$L__BB39_451:
	@%p27 bra 	$L__BB39_453;
	and.b64  	%rd424, %rd817, %rd116;
	popc.b64 	%r370, %rd424;
	cvt.rn.f32.u32 	%f1662, %r370;
	mul.f32 	%f1663, %f427, %f1662;
	fma.rn.f32 	%f438, %f2407, %f1663, %f2507;
	mov.f32 	%f2507, %f438;
$L__BB39_453:
	@%p26 bra 	$L__BB39_455;
	and.b64  	%rd425, %rd800, %rd116;
	popc.b64 	%r371, %rd425;
	cvt.rn.f32.u32 	%f1664, %r371;
	mul.f32 	%f1665, %f427, %f1664;
	fma.rn.f32 	%f440, %f2390, %f1665, %f2970;
	mov.f32 	%f2970, %f440;
$L__BB39_455:
	@%p27 bra 	$L__BB39_457;
	and.b64  	%rd426, %rd816, %rd116;
	popc.b64 	%r372, %rd426;
	cvt.rn.f32.u32 	%f1666, %r372;
	mul.f32 	%f1667, %f427, %f1666;
	fma.rn.f32 	%f442, %f2406, %f1667, %f2507;
	mov.f32 	%f2507, %f442;
$L__BB39_457:
	@%p26 bra 	$L__BB39_459;
	and.b64  	%rd427, %rd799, %rd116;
	popc.b64 	%r373, %rd427;
	cvt.rn.f32.u32 	%f1668, %r373;
	mul.f32 	%f1669, %f427, %f1668;
	fma.rn.f32 	%f444, %f2389, %f1669, %f2970;
	mov.f32 	%f2970, %f444;
$L__BB39_459:
	@%p27 bra 	$L__BB39_461;
	and.b64  	%rd428, %rd815, %rd116;
	popc.b64 	%r374, %rd428;
	cvt.rn.f32.u32 	%f1670, %r374;
	mul.f32 	%f1671, %f427, %f1670;
	fma.rn.f32 	%f446, %f2405, %f1671, %f2507;
	mov.f32 	%f2507, %f446;
$L__BB39_461:
	@%p26 bra 	$L__BB39_463;
	and.b64  	%rd429, %rd798, %rd116;
	popc.b64 	%r375, %rd429;
	cvt.rn.f32.u32 	%f1672, %r375;
	mul.f32 	%f1673, %f427, %f1672;
	fma.rn.f32 	%f448, %f2388, %f1673, %f2970;
	mov.f32 	%f2970, %f448;
$L__BB39_463:
	@%p27 bra 	$L__BB39_465;
	and.b64  	%rd430, %rd814, %rd116;
	popc.b64 	%r376, %rd430;
	cvt.rn.f32.u32 	%f1674, %r376;
	mul.f32 	%f1675, %f427, %f1674;
	fma.rn.f32 	%f450, %f2404, %f1675, %f2507;
	mov.f32 	%f2507, %f450;
$L__BB39_465:
	@%p26 bra 	$L__BB39_467;
	and.b64  	%rd431, %rd797, %rd116;
	popc.b64 	%r377, %rd431;
	cvt.rn.f32.u32 	%f1676, %r377;
	mul.f32 	%f1677, %f427, %f1676;
	fma.rn.f32 	%f452, %f2387, %f1677, %f2970;
	mov.f32 	%f2970, %f452;
$L__BB39_467:
	@%p27 bra 	$L__BB39_469;
	and.b64  	%rd432, %rd813, %rd116;
	popc.b64 	%r378, %rd432;
	cvt.rn.f32.u32 	%f1678, %r378;
	mul.f32 	%f1679, %f427, %f1678;
	fma.rn.f32 	%f454, %f2403, %f1679, %f2507;
	mov.f32 	%f2507, %f454;
$L__BB39_469:
	@%p26 bra 	$L__BB39_471;
	and.b64  	%rd433, %rd796, %rd116;
	popc.b64 	%r379, %rd433;
	cvt.rn.f32.u32 	%f1680, %r379;
	mul.f32 	%f1681, %f427, %f1680;
	fma.rn.f32 	%f456, %f2386, %f1681, %f2970;
	mov.f32 	%f2970, %f456;
$L__BB39_471:
	@%p27 bra 	$L__BB39_473;
	and.b64  	%rd434, %rd812, %rd116;
	popc.b64 	%r380, %rd434;
	cvt.rn.f32.u32 	%f1682, %r380;
	mul.f32 	%f1683, %f427, %f1682;
	fma.rn.f32 	%f458, %f2402, %f1683, %f2507;
	mov.f32 	%f2507, %f458;
$L__BB39_473:
	@%p26 bra 	$L__BB39_475;
	and.b64  	%rd435, %rd795, %rd116;
	popc.b64 	%r381, %rd435;
	cvt.rn.f32.u32 	%f1684, %r381;
	mul.f32 	%f1685, %f427, %f1684;
	fma.rn.f32 	%f460, %f2385, %f1685, %f2970;
	mov.f32 	%f2970, %f460;
$L__BB39_475:
	@%p27 bra 	$L__BB39_477;
	and.b64  	%rd436, %rd811, %rd116;
	popc.b64 	%r382, %rd436;
	cvt.rn.f32.u32 	%f1686, %r382;
	mul.f32 	%f1687, %f427, %f1686;
	fma.rn.f32 	%f462, %f2401, %f1687, %f2507;
	mov.f32 	%f2507, %f462;
$L__BB39_477:
	@%p26 bra 	$L__BB39_479;
	and.b64  	%rd437, %rd794, %rd116;
	popc.b64 	%r383, %rd437;
	cvt.rn.f32.u32 	%f1688, %r383;
	mul.f32 	%f1689, %f427, %f1688;
	fma.rn.f32 	%f464, %f2384, %f1689, %f2970;
	mov.f32 	%f2970, %f464;
$L__BB39_479:
	@%p27 bra 	$L__BB39_481;
	and.b64  	%rd438, %rd810, %rd116;
	popc.b64 	%r384, %rd438;
	cvt.rn.f32.u32 	%f1690, %r384;
	mul.f32 	%f1691, %f427, %f1690;
	fma.rn.f32 	%f466, %f2400, %f1691, %f2507;
	mov.f32 	%f2507, %f466;
$L__BB39_481:
	@%p26 bra 	$L__BB39_483;
	and.b64  	%rd439, %rd793, %rd116;
	popc.b64 	%r385, %rd439;
	cvt.rn.f32.u32 	%f1692, %r385;
	mul.f32 	%f1693, %f427, %f1692;
	fma.rn.f32 	%f468, %f2383, %f1693, %f2970;
	mov.f32 	%f2970, %f468;
$L__BB39_483:
	@%p27 bra 	$L__BB39_485;
	and.b64  	%rd440, %rd809, %rd116;
	popc.b64 	%r386, %rd440;
	cvt.rn.f32.u32 	%f1694, %r386;
	mul.f32 	%f1695, %f427, %f1694;
	fma.rn.f32 	%f470, %f2399, %f1695, %f2507;
	mov.f32 	%f2507, %f470;
$L__BB39_485:
	@%p26 bra 	$L__BB39_487;
	and.b64  	%rd441, %rd792, %rd116;
	popc.b64 	%r387, %rd441;
	cvt.rn.f32.u32 	%f1696, %r387;
	mul.f32 	%f1697, %f427, %f1696;
	fma.rn.f32 	%f472, %f2382, %f1697, %f2970;
	mov.f32 	%f2970, %f472;
$L__BB39_487:
	@%p27 bra 	$L__BB39_489;
	and.b64  	%rd442, %rd808, %rd116;
	popc.b64 	%r388, %rd442;
	cvt.rn.f32.u32 	%f1698, %r388;
	mul.f32 	%f1699, %f427, %f1698;
	fma.rn.f32 	%f474, %f2398, %f1699, %f2507;
	mov.f32 	%f2507, %f474;
$L__BB39_489:
	@%p26 bra 	$L__BB39_491;
	and.b64  	%rd443, %rd791, %rd116;
	popc.b64 	%r389, %rd443;
	cvt.rn.f32.u32 	%f1700, %r389;
	mul.f32 	%f1701, %f427, %f1700;
	fma.rn.f32 	%f476, %f2381, %f1701, %f2970;
	mov.f32 	%f2970, %f476;
$L__BB39_491:
	@%p27 bra 	$L__BB39_493;
	and.b64  	%rd444, %rd807, %rd116;
	popc.b64 	%r390, %rd444;
	cvt.rn.f32.u32 	%f1702, %r390;
	mul.f32 	%f1703, %f427, %f1702;
	fma.rn.f32 	%f478, %f2397, %f1703, %f2507;
	mov.f32 	%f2507, %f478;
$L__BB39_493:
	@%p26 bra 	$L__BB39_495;
	and.b64  	%rd445, %rd790, %rd116;
	popc.b64 	%r391, %rd445;
	cvt.rn.f32.u32 	%f1704, %r391;
	mul.f32 	%f1705, %f427, %f1704;
	fma.rn.f32 	%f480, %f2380, %f1705, %f2970;
	mov.f32 	%f2970, %f480;
$L__BB39_495:
	@%p27 bra 	$L__BB39_497;
	and.b64  	%rd446, %rd806, %rd116;
	popc.b64 	%r392, %rd446;
	cvt.rn.f32.u32 	%f1706, %r392;
	mul.f32 	%f1707, %f427, %f1706;
	fma.rn.f32 	%f482, %f2396, %f1707, %f2507;
	mov.f32 	%f2507, %f482;
$L__BB39_497:
	@%p26 bra 	$L__BB39_499;
	and.b64  	%rd447, %rd789, %rd116;
	popc.b64 	%r393, %rd447;
	cvt.rn.f32.u32 	%f1708, %r393;
	mul.f32 	%f1709, %f427, %f1708;
	fma.rn.f32 	%f484, %f2379, %f1709, %f2970;
	mov.f32 	%f2970, %f484;
$L__BB39_499:
	@%p27 bra 	$L__BB39_501;
	and.b64  	%rd448, %rd805, %rd116;
	popc.b64 	%r394, %rd448;
	cvt.rn.f32.u32 	%f1710, %r394;
	mul.f32 	%f1711, %f427, %f1710;
	fma.rn.f32 	%f486, %f2395, %f1711, %f2507;
	mov.f32 	%f2507, %f486;
$L__BB39_501:
	@%p26 bra 	$L__BB39_503;
	and.b64  	%rd449, %rd788, %rd116;
	popc.b64 	%r395, %rd449;
	cvt.rn.f32.u32 	%f1712, %r395;
	mul.f32 	%f1713, %f427, %f1712;
	fma.rn.f32 	%f488, %f2378, %f1713, %f2970;
	mov.f32 	%f2970, %f488;
$L__BB39_503:
	@%p27 bra 	$L__BB39_505;
	and.b64  	%rd450, %rd804, %rd116;
	popc.b64 	%r396, %rd450;
	cvt.rn.f32.u32 	%f1714, %r396;
	mul.f32 	%f1715, %f427, %f1714;
	fma.rn.f32 	%f490, %f2394, %f1715, %f2507;
	mov.f32 	%f2507, %f490;
$L__BB39_505:
	setp.lt.s32 	%p276, %r87, 7;
	@%p276 bra 	$L__BB39_572;
	setp.ne.s32 	%p277, %r5, 0;
	mov.b32 	%r774, 0;
	@%p277 bra 	$L__BB39_508;
	ld.shared.u32 	%r774, [%r7+24];
$L__BB39_508:
	shfl.sync.idx.b32	%r398|%p279, %r774, 0, 31, -1;
	mov.b32 	%f493, %r398;
	ld.shared.u64 	%rd117, [%r37+1536];
	@%p26 bra 	$L__BB39_510;
	and.b64  	%rd451, %rd803, %rd117;
	popc.b64 	%r399, %rd451;
	cvt.rn.f32.u32 	%f1716, %r399;
	mul.f32 	%f1717, %f493, %f1716;
	fma.rn.f32 	%f494, %f2393, %f1717, %f2970;
	mov.f32 	%f2970, %f494;
$L__BB39_510:
	@%p27 bra 	$L__BB39_512;
	and.b64  	%rd452, %rd819, %rd117;
	popc.b64 	%r400, %rd452;
	cvt.rn.f32.u32 	%f1718, %r400;
	mul.f32 	%f1719, %f493, %f1718;
	fma.rn.f32 	%f496, %f2409, %f1719, %f2507;
	mov.f32 	%f2507, %f496;
$L__BB39_512:
	@%p26 bra 	$L__BB39_514;
	and.b64  	%rd453, %rd802, %rd117;
	popc.b64 	%r401, %rd453;
	cvt.rn.f32.u32 	%f1720, %r401;
	mul.f32 	%f1721, %f493, %f1720;
	fma.rn.f32 	%f498, %f2392, %f1721, %f2970;
	mov.f32 	%f2970, %f498;
$L__BB39_514:
	@%p27 bra 	$L__BB39_516;
	and.b64  	%rd454, %rd818, %rd117;
	popc.b64 	%r402, %rd454;
	cvt.rn.f32.u32 	%f1722, %r402;
	mul.f32 	%f1723, %f493, %f1722;
	fma.rn.f32 	%f500, %f2408, %f1723, %f2507;
	mov.f32 	%f2507, %f500;
$L__BB39_516:
	@%p26 bra 	$L__BB39_518;
	and.b64  	%rd455, %rd801, %rd117;
	popc.b64 	%r403, %rd455;
	cvt.rn.f32.u32 	%f1724, %r403;
	mul.f32 	%f1725, %f493, %f1724;
	fma.rn.f32 	%f502, %f2391, %f1725, %f2970;
	mov.f32 	%f2970, %f502;
$L__BB39_518:
	@%p27 bra 	$L__BB39_520;
	and.b64  	%rd456, %rd817, %rd117;
	popc.b64 	%r404, %rd456;
	cvt.rn.f32.u32 	%f1726, %r404;
	mul.f32 	%f1727, %f493, %f1726;
	fma.rn.f32 	%f504, %f2407, %f1727, %f2507;
	mov.f32 	%f2507, %f504;
$L__BB39_520:
	@%p26 bra 	$L__BB39_522;
	and.b64  	%rd457, %rd800, %rd117;
	popc.b64 	%r405, %rd457;
	cvt.rn.f32.u32 	%f1728, %r405;
	mul.f32 	%f1729, %f493, %f1728;
	fma.rn.f32 	%f506, %f2390, %f1729, %f2970;
	mov.f32 	%f2970, %f506;
$L__BB39_522:
	@%p27 bra 	$L__BB39_524;
	and.b64  	%rd458, %rd816, %rd117;
	popc.b64 	%r406, %rd458;
	cvt.rn.f32.u32 	%f1730, %r406;
	mul.f32 	%f1731, %f493, %f1730;
	fma.rn.f32 	%f508, %f2406, %f1731, %f2507;
	mov.f32 	%f2507, %f508;
$L__BB39_524:
	@%p26 bra 	$L__BB39_526;
	and.b64  	%rd459, %rd799, %rd117;
	popc.b64 	%r407, %rd459;
	cvt.rn.f32.u32 	%f1732, %r407;
	mul.f32 	%f1733, %f493, %f1732;
	fma.rn.f32 	%f510, %f2389, %f1733, %f2970;
	mov.f32 	%f2970, %f510;
$L__BB39_526:
	@%p27 bra 	$L__BB39_528;
	and.b64  	%rd460, %rd815, %rd117;
	popc.b64 	%r408, %rd460;
	cvt.rn.f32.u32 	%f1734, %r408;
	mul.f32 	%f1735, %f493, %f1734;
	fma.rn.f32 	%f512, %f2405, %f1735, %f2507;
	mov.f32 	%f2507, %f512;
$L__BB39_528:
	@%p26 bra 	$L__BB39_530;
	and.b64  	%rd461, %rd798, %rd117;
	popc.b64 	%r409, %rd461;
	cvt.rn.f32.u32 	%f1736, %r409;
	mul.f32 	%f1737, %f493, %f1736;
	fma.rn.f32 	%f514, %f2388, %f1737, %f2970;
	mov.f32 	%f2970, %f514;
$L__BB39_530:
	@%p27 bra 	$L__BB39_532;
	and.b64  	%rd462, %rd814, %rd117;
	popc.b64 	%r410, %rd462;
	cvt.rn.f32.u32 	%f1738, %r410;
	mul.f32 	%f1739, %f493, %f1738;
	fma.rn.f32 	%f516, %f2404, %f1739, %f2507;
	mov.f32 	%f2507, %f516;
$L__BB39_532:
	@%p26 bra 	$L__BB39_534;
	and.b64  	%rd463, %rd797, %rd117;
	popc.b64 	%r411, %rd463;
	cvt.rn.f32.u32 	%f1740, %r411;
	mul.f32 	%f1741, %f493, %f1740;
	fma.rn.f32 	%f518, %f2387, %f1741, %f2970;
	mov.f32 	%f2970, %f518;
$L__BB39_534:
	@%p27 bra 	$L__BB39_536;
	and.b64  	%rd464, %rd813, %rd117;
	popc.b64 	%r412, %rd464;
	cvt.rn.f32.u32 	%f1742, %r412;
	mul.f32 	%f1743, %f493, %f1742;
	fma.rn.f32 	%f520, %f2403, %f1743, %f2507;
	mov.f32 	%f2507, %f520;
$L__BB39_536:
	@%p26 bra 	$L__BB39_538;
	and.b64  	%rd465, %rd796, %rd117;
	popc.b64 	%r413, %rd465;
	cvt.rn.f32.u32 	%f1744, %r413;
	mul.f32 	%f1745, %f493, %f1744;
	fma.rn.f32 	%f522, %f2386, %f1745, %f2970;
	mov.f32 	%f2970, %f522;
$L__BB39_538:
	@%p27 bra 	$L__BB39_540;
	and.b64  	%rd466, %rd812, %rd117;
	popc.b64 	%r414, %rd466;
	cvt.rn.f32.u32 	%f1746, %r414;
	mul.f32 	%f1747, %f493, %f1746;
	fma.rn.f32 	%f524, %f2402, %f1747, %f2507;
	mov.f32 	%f2507, %f524;
$L__BB39_540:
	@%p26 bra 	$L__BB39_542;
	and.b64  	%rd467, %rd795, %rd117;
	popc.b64 	%r415, %rd467;
	cvt.rn.f32.u32 	%f1748, %r415;
	mul.f32 	%f1749, %f493, %f1748;
	fma.rn.f32 	%f526, %f2385, %f1749, %f2970;
	mov.f32 	%f2970, %f526;
$L__BB39_542:
	@%p27 bra 	$L__BB39_544;
	and.b64  	%rd468, %rd811, %rd117;
	popc.b64 	%r416, %rd468;
	cvt.rn.f32.u32 	%f1750, %r416;
	mul.f32 	%f1751, %f493, %f1750;
	fma.rn.f32 	%f528, %f2401, %f1751, %f2507;
	mov.f32 	%f2507, %f528;
$L__BB39_544:
	@%p26 bra 	$L__BB39_546;
	and.b64  	%rd469, %rd794, %rd117;
	popc.b64 	%r417, %rd469;
	cvt.rn.f32.u32 	%f1752, %r417;
	mul.f32 	%f1753, %f493, %f1752;
	fma.rn.f32 	%f530, %f2384, %f1753, %f2970;
	mov.f32 	%f2970, %f530;
$L__BB39_546:
	@%p27 bra 	$L__BB39_548;
	and.b64  	%rd470, %rd810, %rd117;
	popc.b64 	%r418, %rd470;
	cvt.rn.f32.u32 	%f1754, %r418;
	mul.f32 	%f1755, %f493, %f1754;
	fma.rn.f32 	%f532, %f2400, %f1755, %f2507;
	mov.f32 	%f2507, %f532;
$L__BB39_548:
	@%p26 bra 	$L__BB39_550;
	and.b64  	%rd471, %rd793, %rd117;
	popc.b64 	%r419, %rd471;
	cvt.rn.f32.u32 	%f1756, %r419;
	mul.f32 	%f1757, %f493, %f1756;
	fma.rn.f32 	%f534, %f2383, %f1757, %f2970;
	mov.f32 	%f2970, %f534;
$L__BB39_550:
	@%p27 bra 	$L__BB39_552;
	and.b64  	%rd472, %rd809, %rd117;
	popc.b64 	%r420, %rd472;
	cvt.rn.f32.u32 	%f1758, %r420;
	mul.f32 	%f1759, %f493, %f1758;
	fma.rn.f32 	%f536, %f2399, %f1759, %f2507;
	mov.f32 	%f2507, %f536;
$L__BB39_552:
	@%p26 bra 	$L__BB39_554;
	and.b64  	%rd473, %rd792, %rd117;
	popc.b64 	%r421, %rd473;
	cvt.rn.f32.u32 	%f1760, %r421;
	mul.f32 	%f1761, %f493, %f1760;
	fma.rn.f32 	%f538, %f2382, %f1761, %f2970;
	mov.f32 	%f2970, %f538;
$L__BB39_554:
	@%p27 bra 	$L__BB39_556;
	and.b64  	%rd474, %rd808, %rd117;
	popc.b64 	%r422, %rd474;
	cvt.rn.f32.u32 	%f1762, %r422;
	mul.f32 	%f1763, %f493, %f1762;
	fma.rn.f32 	%f540, %f2398, %f1763, %f2507;
	mov.f32 	%f2507, %f540;
$L__BB39_556:
	@%p26 bra 	$L__BB39_558;
	and.b64  	%rd475, %rd791, %rd117;
	popc.b64 	%r423, %rd475;
	cvt.rn.f32.u32 	%f1764, %r423;
	mul.f32 	%f1765, %f493, %f1764;
	fma.rn.f32 	%f542, %f2381, %f1765, %f2970;
	mov.f32 	%f2970, %f542;
$L__BB39_558:
	@%p27 bra 	$L__BB39_560;
	and.b64  	%rd476, %rd807, %rd117;
	popc.b64 	%r424, %rd476;
	cvt.rn.f32.u32 	%f1766, %r424;
	mul.f32 	%f1767, %f493, %f1766;
	fma.rn.f32 	%f544, %f2397, %f1767, %f2507;
	mov.f32 	%f2507, %f544;
$L__BB39_560:
	@%p26 bra 	$L__BB39_562;
	and.b64  	%rd477, %rd790, %rd117;
	popc.b64 	%r425, %rd477;
	cvt.rn.f32.u32 	%f1768, %r425;
	mul.f32 	%f1769, %f493, %f1768;
	fma.rn.f32 	%f546, %f2380, %f1769, %f2970;
	mov.f32 	%f2970, %f546;
$L__BB39_562:
	@%p27 bra 	$L__BB39_564;
	and.b64  	%rd478, %rd806, %rd117;
	popc.b64 	%r426, %rd478;
	cvt.rn.f32.u32 	%f1770, %r426;
	mul.f32 	%f1771, %f493, %f1770;
	fma.rn.f32 	%f548, %f2396, %f1771, %f2507;
	mov.f32 	%f2507, %f548;
$L__BB39_564:
	@%p26 bra 	$L__BB39_566;
	and.b64  	%rd479, %rd789, %rd117;
	popc.b64 	%r427, %rd479;
	cvt.rn.f32.u32 	%f1772, %r427;
	mul.f32 	%f1773, %f493, %f1772;
	fma.rn.f32 	%f550, %f2379, %f1773, %f2970;
	mov.f32 	%f2970, %f550;
$L__BB39_566:
	@%p27 bra 	$L__BB39_568;
	and.b64  	%rd480, %rd805, %rd117;
	popc.b64 	%r428, %rd480;
	cvt.rn.f32.u32 	%f1774, %r428;
	mul.f32 	%f1775, %f493, %f1774;
	fma.rn.f32 	%f552, %f2395, %f1775, %f2507;
	mov.f32 	%f2507, %f552;
$L__BB39_568:
	@%p26 bra 	$L__BB39_570;
	and.b64  	%rd481, %rd788, %rd117;
	popc.b64 	%r429, %rd481;
	cvt.rn.f32.u32 	%f1776, %r429;
	mul.f32 	%f1777, %f493, %f1776;
	fma.rn.f32 	%f554, %f2378, %f1777, %f2970;
	mov.f32 	%f2970, %f554;
$L__BB39_570:
	@%p27 bra 	$L__BB39_572;
	and.b64  	%rd482, %rd804, %rd117;
	popc.b64 	%r430, %rd482;
	cvt.rn.f32.u32 	%f1778, %r430;
	mul.f32 	%f1779, %f493, %f1778;
	fma.rn.f32 	%f556, %f2394, %f1779, %f2507;
	mov.f32 	%f2507, %f556;
$L__BB39_572:
	setp.lt.s32 	%p311, %r87, 8;
	@%p311 bra 	$L__BB39_639;
	setp.ne.s32 	%p312, %r5, 0;
	mov.b32 	%r775, 0;
	@%p312 bra 	$L__BB39_575;
	ld.shared.u32 	%r775, [%r7+28];
$L__BB39_575:
	shfl.sync.idx.b32	%r432|%p314, %r775, 0, 31, -1;
	mov.b32 	%f559, %r432;
	ld.shared.u64 	%rd118, [%r37+1792];
	@%p26 bra 	$L__BB39_577;
	and.b64  	%rd483, %rd803, %rd118;
	popc.b64 	%r433, %rd483;
	cvt.rn.f32.u32 	%f1780, %r433;
	mul.f32 	%f1781, %f559, %f1780;
	fma.rn.f32 	%f560, %f2393, %f1781, %f2970;
	mov.f32 	%f2970, %f560;
$L__BB39_577:
	@%p27 bra 	$L__BB39_579;
	and.b64  	%rd484, %rd819, %rd118;
	popc.b64 	%r434, %rd484;
	cvt.rn.f32.u32 	%f1782, %r434;
	mul.f32 	%f1783, %f559, %f1782;
	fma.rn.f32 	%f562, %f2409, %f1783, %f2507;
	mov.f32 	%f2507, %f562;
$L__BB39_579:
	@%p26 bra 	$L__BB39_581;
	and.b64  	%rd485, %rd802, %rd118;
	popc.b64 	%r435, %rd485;
	cvt.rn.f32.u32 	%f1784, %r435;
	mul.f32 	%f1785, %f559, %f1784;
	fma.rn.f32 	%f564, %f2392, %f1785, %f2970;
	mov.f32 	%f2970, %f564;
$L__BB39_581:
	@%p27 bra 	$L__BB39_583;
	and.b64  	%rd486, %rd818, %rd118;
	popc.b64 	%r436, %rd486;
	cvt.rn.f32.u32 	%f1786, %r436;
	mul.f32 	%f1787, %f559, %f1786;
	fma.rn.f32 	%f566, %f2408, %f1787, %f2507;
	mov.f32 	%f2507, %f566;
$L__BB39_583:
	@%p26 bra 	$L__BB39_585;
	and.b64  	%rd487, %rd801, %rd118;
	popc.b64 	%r437, %rd487;
	cvt.rn.f32.u32 	%f1788, %r437;
	mul.f32 	%f1789, %f559, %f1788;
	fma.rn.f32 	%f568, %f2391, %f1789, %f2970;
	mov.f32 	%f2970, %f568;
$L__BB39_585:
	@%p27 bra 	$L__BB39_587;
	and.b64  	%rd488, %rd817, %rd118;
	popc.b64 	%r438, %rd488;
	cvt.rn.f32.u32 	%f1790, %r438;
	mul.f32 	%f1791, %f559, %f1790;
	fma.rn.f32 	%f570, %f2407, %f1791, %f2507;
	mov.f32 	%f2507, %f570;
$L__BB39_587:
	@%p26 bra 	$L__BB39_589;
	and.b64  	%rd489, %rd800, %rd118;
	popc.b64 	%r439, %rd489;
	cvt.rn.f32.u32 	%f1792, %r439;
	mul.f32 	%f1793, %f559, %f1792;
	fma.rn.f32 	%f572, %f2390, %f1793, %f2970;
	mov.f32 	%f2970, %f572;
$L__BB39_589:
	@%p27 bra 	$L__BB39_591;
	and.b64  	%rd490, %rd816, %rd118;
	popc.b64 	%r440, %rd490;
	cvt.rn.f32.u32 	%f1794, %r440;
	mul.f32 	%f1795, %f559, %f1794;
	fma.rn.f32 	%f574, %f2406, %f1795, %f2507;
	mov.f32 	%f2507, %f574;
$L__BB39_591:
	@%p26 bra 	$L__BB39_593;
	and.b64  	%rd491, %rd799, %rd118;
	popc.b64 	%r441, %rd491;
	cvt.rn.f32.u32 	%f1796, %r441;
	mul.f32 	%f1797, %f559, %f1796;
	fma.rn.f32 	%f576, %f2389, %f1797, %f2970;
	mov.f32 	%f2970, %f576;
$L__BB39_593:
	@%p27 bra 	$L__BB39_595;
	and.b64  	%rd492, %rd815, %rd118;
	popc.b64 	%r442, %rd492;
	cvt.rn.f32.u32 	%f1798, %r442;
	mul.f32 	%f1799, %f559, %f1798;
	fma.rn.f32 	%f578, %f2405, %f1799, %f2507;
	mov.f32 	%f2507, %f578;
$L__BB39_595:
	@%p26 bra 	$L__BB39_597;
	and.b64  	%rd493, %rd798, %rd118;
	popc.b64 	%r443, %rd493;
	cvt.rn.f32.u32 	%f1800, %r443;
	mul.f32 	%f1801, %f559, %f1800;
	fma.rn.f32 	%f580, %f2388, %f1801, %f2970;
	mov.f32 	%f2970, %f580;
$L__BB39_597:
	@%p27 bra 	$L__BB39_599;
	and.b64  	%rd494, %rd814, %rd118;
	popc.b64 	%r444, %rd494;
	cvt.rn.f32.u32 	%f1802, %r444;
	mul.f32 	%f1803, %f559, %f1802;
	fma.rn.f32 	%f582, %f2404, %f1803, %f2507;
	mov.f32 	%f2507, %f582;
$L__BB39_599:
	@%p26 bra 	$L__BB39_601;
	and.b64  	%rd495, %rd797, %rd118;
	popc.b64 	%r445, %rd495;
	cvt.rn.f32.u32 	%f1804, %r445;
	mul.f32 	%f1805, %f559, %f1804;
	fma.rn.f32 	%f584, %f2387, %f1805, %f2970;
	mov.f32 	%f2970, %f584;
$L__BB39_601:
	@%p27 bra 	$L__BB39_603;
	and.b64  	%rd496, %rd813, %rd118;
	popc.b64 	%r446, %rd496;
	cvt.rn.f32.u32 	%f1806, %r446;
	mul.f32 	%f1807, %f559, %f1806;
	fma.rn.f32 	%f586, %f2403, %f1807, %f2507;
	mov.f32 	%f2507, %f586;
$L__BB39_603:
	@%p26 bra 	$L__BB39_605;
	and.b64  	%rd497, %rd796, %rd118;
	popc.b64 	%r447, %rd497;
	cvt.rn.f32.u32 	%f1808, %r447;
	mul.f32 	%f1809, %f559, %f1808;
	fma.rn.f32 	%f588, %f2386, %f1809, %f2970;
	mov.f32 	%f2970, %f588;
$L__BB39_605:
	@%p27 bra 	$L__BB39_607;
	and.b64  	%rd498, %rd812, %rd118;
	popc.b64 	%r448, %rd498;
	cvt.rn.f32.u32 	%f1810, %r448;
	mul.f32 	%f1811, %f559, %f1810;
	fma.rn.f32 	%f590, %f2402, %f1811, %f2507;
	mov.f32 	%f2507, %f590;
$L__BB39_607:
	@%p26 bra 	$L__BB39_609;
	and.b64  	%rd499, %rd795, %rd118;
	popc.b64 	%r449, %rd499;
	cvt.rn.f32.u32 	%f1812, %r449;
	mul.f32 	%f1813, %f559, %f1812;
	fma.rn.f32 	%f592, %f2385, %f1813, %f2970;
	mov.f32 	%f2970, %f592;
$L__BB39_609:
	@%p27 bra 	$L__BB39_611;
	and.b64  	%rd500, %rd811, %rd118;
	popc.b64 	%r450, %rd500;
	cvt.rn.f32.u32 	%f1814, %r450;
	mul.f32 	%f1815, %f559, %f1814;
	fma.rn.f32 	%f594, %f2401, %f1815, %f2507;
	mov.f32 	%f2507, %f594;
$L__BB39_611:
	@%p26 bra 	$L__BB39_613;
	and.b64  	%rd501, %rd794, %rd118;
	popc.b64 	%r451, %rd501;
	cvt.rn.f32.u32 	%f1816, %r451;
	mul.f32 	%f1817, %f559, %f1816;
	fma.rn.f32 	%f596, %f2384, %f1817, %f2970;
	mov.f32 	%f2970, %f596;
$L__BB39_613:
	@%p27 bra 	$L__BB39_615;
	and.b64  	%rd502, %rd810, %rd118;
	popc.b64 	%r452, %rd502;
	cvt.rn.f32.u32 	%f1818, %r452;
	mul.f32 	%f1819, %f559, %f1818;
	fma.rn.f32 	%f598, %f2400, %f1819, %f2507;
	mov.f32 	%f2507, %f598;
$L__BB39_615:
	@%p26 bra 	$L__BB39_617;
	and.b64  	%rd503, %rd793, %rd118;
	popc.b64 	%r453, %rd503;
	cvt.rn.f32.u32 	%f1820, %r453;
	mul.f32 	%f1821, %f559, %f1820;
	fma.rn.f32 	%f600, %f2383, %f1821, %f2970;
	mov.f32 	%f2970, %f600;
$L__BB39_617:
	@%p27 bra 	$L__BB39_619;
	and.b64  	%rd504, %rd809, %rd118;
	popc.b64 	%r454, %rd504;
	cvt.rn.f32.u32 	%f1822, %r454;
	mul.f32 	%f1823, %f559, %f1822;
	fma.rn.f32 	%f602, %f2399, %f1823, %f2507;
	mov.f32 	%f2507, %f602;
$L__BB39_619:
	@%p26 bra 	$L__BB39_621;
	and.b64  	%rd505, %rd792, %rd118;
	popc.b64 	%r455, %rd505;
	cvt.rn.f32.u32 	%f1824, %r455;
	mul.f32 	%f1825, %f559, %f1824;
	fma.rn.f32 	%f604, %f2382, %f1825, %f2970;
	mov.f32 	%f2970, %f604;
$L__BB39_621:
	@%p27 bra 	$L__BB39_623;
	and.b64  	%rd506, %rd808, %rd118;
	popc.b64 	%r456, %rd506;
	cvt.rn.f32.u32 	%f1826, %r456;
	mul.f32 	%f1827, %f559, %f1826;
	fma.rn.f32 	%f606, %f2398, %f1827, %f2507;
	mov.f32 	%f2507, %f606;
$L__BB39_623:
	@%p26 bra 	$L__BB39_625;
	and.b64  	%rd507, %rd791, %rd118;
	popc.b64 	%r457, %rd507;
	cvt.rn.f32.u32 	%f1828, %r457;
	mul.f32 	%f1829, %f559, %f1828;
	fma.rn.f32 	%f608, %f2381, %f1829, %f2970;
	mov.f32 	%f2970, %f608;
$L__BB39_625:
	@%p27 bra 	$L__BB39_627;
	and.b64  	%rd508, %rd807, %rd118;
	popc.b64 	%r458, %rd508;
	cvt.rn.f32.u32 	%f1830, %r458;
	mul.f32 	%f1831, %f559, %f1830;
	fma.rn.f32 	%f610, %f2397, %f1831, %f2507;
	mov.f32 	%f2507, %f610;
$L__BB39_627:
	@%p26 bra 	$L__BB39_629;
	and.b64  	%rd509, %rd790, %rd118;
	popc.b64 	%r459, %rd509;
	cvt.rn.f32.u32 	%f1832, %r459;
	mul.f32 	%f1833, %f559, %f1832;
	fma.rn.f32 	%f612, %f2380, %f1833, %f2970;
	mov.f32 	%f2970, %f612;
$L__BB39_629:
	@%p27 bra 	$L__BB39_631;
	and.b64  	%rd510, %rd806, %rd118;
	popc.b64 	%r460, %rd510;
	cvt.rn.f32.u32 	%f1834, %r460;
	mul.f32 	%f1835, %f559, %f1834;
	fma.rn.f32 	%f614, %f2396, %f1835, %f2507;
	mov.f32 	%f2507, %f614;
$L__BB39_631:
	@%p26 bra 	$L__BB39_633;
	and.b64  	%rd511, %rd789, %rd118;
	popc.b64 	%r461, %rd511;
	cvt.rn.f32.u32 	%f1836, %r461;
	mul.f32 	%f1837, %f559, %f1836;
	fma.rn.f32 	%f616, %f2379, %f1837, %f2970;
	mov.f32 	%f2970, %f616;
$L__BB39_633:
	@%p27 bra 	$L__BB39_635;
	and.b64  	%rd512, %rd805, %rd118;
	popc.b64 	%r462, %rd512;
	cvt.rn.f32.u32 	%f1838, %r462;
	mul.f32 	%f1839, %f559, %f1838;
	fma.rn.f32 	%f618, %f2395, %f1839, %f2507;
	mov.f32 	%f2507, %f618;
$L__BB39_635:
	@%p26 bra 	$L__BB39_637;
	and.b64  	%rd513, %rd788, %rd118;
	popc.b64 	%r463, %rd513;
	cvt.rn.f32.u32 	%f1840, %r463;
	mul.f32 	%f1841, %f559, %f1840;
	fma.rn.f32 	%f620, %f2378, %f1841, %f2970;
	mov.f32 	%f2970, %f620;
$L__BB39_637:
	@%p27 bra 	$L__BB39_639;
	and.b64  	%rd514, %rd804, %rd118;
	popc.b64 	%r464, %rd514;
	cvt.rn.f32.u32 	%f1842, %r464;
	mul.f32 	%f1843, %f559, %f1842;
	fma.rn.f32 	%f622, %f2394, %f1843, %f2507;
	mov.f32 	%f2507, %f622;
$L__BB39_639:
	setp.lt.s32 	%p346, %r87, 9;
	@%p346 bra 	$L__BB39_706;
	setp.ne.s32 	%p347, %r5, 0;
	mov.b32 	%r776, 0;
	@%p347 bra 	$L__BB39_642;
	ld.shared.u32 	%r776, [%r7+32];
$L__BB39_642:
	shfl.sync.idx.b32	%r466|%p349, %r776, 0, 31, -1;
	mov.b32 	%f625, %r466;
	ld.shared.u64 	%rd119, [%r37+2048];
	@%p26 bra 	$L__BB39_644;
	and.b64  	%rd515, %rd803, %rd119;
	popc.b64 	%r467, %rd515;
	cvt.rn.f32.u32 	%f1844, %r467;
	mul.f32 	%f1845, %f625, %f1844;
	fma.rn.f32 	%f626, %f2393, %f1845, %f2970;
	mov.f32 	%f2970, %f626;
$L__BB39_644:
	@%p27 bra 	$L__BB39_646;
	and.b64  	%rd516, %rd819, %rd119;
	popc.b64 	%r468, %rd516;
	cvt.rn.f32.u32 	%f1846, %r468;
	mul.f32 	%f1847, %f625, %f1846;
	fma.rn.f32 	%f628, %f2409, %f1847, %f2507;
	mov.f32 	%f2507, %f628;
$L__BB39_646:
	@%p26 bra 	$L__BB39_648;
	and.b64  	%rd517, %rd802, %rd119;
	popc.b64 	%r469, %rd517;
	cvt.rn.f32.u32 	%f1848, %r469;
	mul.f32 	%f1849, %f625, %f1848;
	fma.rn.f32 	%f630, %f2392, %f1849, %f2970;
	mov.f32 	%f2970, %f630;
$L__BB39_648:
	@%p27 bra 	$L__BB39_650;
	and.b64  	%rd518, %rd818, %rd119;
	popc.b64 	%r470, %rd518;
	cvt.rn.f32.u32 	%f1850, %r470;
	mul.f32 	%f1851, %f625, %f1850;
	fma.rn.f32 	%f632, %f2408, %f1851, %f2507;
	mov.f32 	%f2507, %f632;
$L__BB39_650:
	@%p26 bra 	$L__BB39_652;
	and.b64  	%rd519, %rd801, %rd119;
	popc.b64 	%r471, %rd519;
	cvt.rn.f32.u32 	%f1852, %r471;
	mul.f32 	%f1853, %f625, %f1852;
	fma.rn.f32 	%f634, %f2391, %f1853, %f2970;
	mov.f32 	%f2970, %f634;
$L__BB39_652:
	@%p27 bra 	$L__BB39_654;
	and.b64  	%rd520, %rd817, %rd119;
	popc.b64 	%r472, %rd520;
	cvt.rn.f32.u32 	%f1854, %r472;
	mul.f32 	%f1855, %f625, %f1854;
	fma.rn.f32 	%f636, %f2407, %f1855, %f2507;
	mov.f32 	%f2507, %f636;
$L__BB39_654:
	@%p26 bra 	$L__BB39_656;
	and.b64  	%rd521, %rd800, %rd119;
	popc.b64 	%r473, %rd521;
	cvt.rn.f32.u32 	%f1856, %r473;
	mul.f32 	%f1857, %f625, %f1856;
	fma.rn.f32 	%f638, %f2390, %f1857, %f2970;
	mov.f32 	%f2970, %f638;
$L__BB39_656:
	@%p27 bra 	$L__BB39_658;
	and.b64  	%rd522, %rd816, %rd119;
	popc.b64 	%r474, %rd522;
	cvt.rn.f32.u32 	%f1858, %r474;
	mul.f32 	%f1859, %f625, %f1858;
	fma.rn.f32 	%f640, %f2406, %f1859, %f2507;
	mov.f32 	%f2507, %f640;
$L__BB39_658:
	@%p26 bra 	$L__BB39_660;
	and.b64  	%rd523, %rd799, %rd119;
	popc.b64 	%r475, %rd523;
	cvt.rn.f32.u32 	%f1860, %r475;
	mul.f32 	%f1861, %f625, %f1860;
	fma.rn.f32 	%f642, %f2389, %f1861, %f2970;
	mov.f32 	%f2970, %f642;
$L__BB39_660:
	@%p27 bra 	$L__BB39_662;
	and.b64  	%rd524, %rd815, %rd119;
	popc.b64 	%r476, %rd524;
	cvt.rn.f32.u32 	%f1862, %r476;
	mul.f32 	%f1863, %f625, %f1862;
	fma.rn.f32 	%f644, %f2405, %f1863, %f2507;
	mov.f32 	%f2507, %f644;
$L__BB39_662:
	@%p26 bra 	$L__BB39_664;
	and.b64  	%rd525, %rd798, %rd119;
	popc.b64 	%r477, %rd525;
	cvt.rn.f32.u32 	%f1864, %r477;
	mul.f32 	%f1865, %f625, %f1864;
	fma.rn.f32 	%f646, %f2388, %f1865, %f2970;
	mov.f32 	%f2970, %f646;
$L__BB39_664:
	@%p27 bra 	$L__BB39_666;
	and.b64  	%rd526, %rd814, %rd119;
	popc.b64 	%r478, %rd526;
	cvt.rn.f32.u32 	%f1866, %r478;
	mul.f32 	%f1867, %f625, %f1866;
	fma.rn.f32 	%f648, %f2404, %f1867, %f2507;
	mov.f32 	%f2507, %f648;
$L__BB39_666:
	@%p26 bra 	$L__BB39_668;
	and.b64  	%rd527, %rd797, %rd119;
	popc.b64 	%r479, %rd527;
	cvt.rn.f32.u32 	%f1868, %r479;
	mul.f32 	%f1869, %f625, %f1868;
	fma.rn.f32 	%f650, %f2387, %f1869, %f2970;
	mov.f32 	%f2970, %f650;
$L__BB39_668:
	@%p27 bra 	$L__BB39_670;
	and.b64  	%rd528, %rd813, %rd119;
	popc.b64 	%r480, %rd528;
	cvt.rn.f32.u32 	%f1870, %r480;
	mul.f32 	%f1871, %f625, %f1870;
	fma.rn.f32 	%f652, %f2403, %f1871, %f2507;
	mov.f32 	%f2507, %f652;
$L__BB39_670:
	@%p26 bra 	$L__BB39_672;
	and.b64  	%rd529, %rd796, %rd119;
	popc.b64 	%r481, %rd529;
	cvt.rn.f32.u32 	%f1872, %r481;
	mul.f32 	%f1873, %f625, %f1872;
	fma.rn.f32 	%f654, %f2386, %f1873, %f2970;
	mov.f32 	%f2970, %f654;
$L__BB39_672:
	@%p27 bra 	$L__BB39_674;
	and.b64  	%rd530, %rd812, %rd119;
	popc.b64 	%r482, %rd530;
	cvt.rn.f32.u32 	%f1874, %r482;
	mul.f32 	%f1875, %f625, %f1874;
	fma.rn.f32 	%f656, %f2402, %f1875, %f2507;
	mov.f32 	%f2507, %f656;
$L__BB39_674:
	@%p26 bra 	$L__BB39_676;
	and.b64  	%rd531, %rd795, %rd119;
	popc.b64 	%r483, %rd531;
	cvt.rn.f32.u32 	%f1876, %r483;
	mul.f32 	%f1877, %f625, %f1876;
	fma.rn.f32 	%f658, %f2385, %f1877, %f2970;
	mov.f32 	%f2970, %f658;
$L__BB39_676:
	@%p27 bra 	$L__BB39_678;
	and.b64  	%rd532, %rd811, %rd119;
	popc.b64 	%r484, %rd532;
	cvt.rn.f32.u32 	%f1878, %r484;
	mul.f32 	%f1879, %f625, %f1878;
	fma.rn.f32 	%f660, %f2401, %f1879, %f2507;
	mov.f32 	%f2507, %f660;
$L__BB39_678:
	@%p26 bra 	$L__BB39_680;
	and.b64  	%rd533, %rd794, %rd119;
	popc.b64 	%r485, %rd533;
	cvt.rn.f32.u32 	%f1880, %r485;
	mul.f32 	%f1881, %f625, %f1880;
	fma.rn.f32 	%f662, %f2384, %f1881, %f2970;
	mov.f32 	%f2970, %f662;
$L__BB39_680:
	@%p27 bra 	$L__BB39_682;
	and.b64  	%rd534, %rd810, %rd119;
	popc.b64 	%r486, %rd534;
	cvt.rn.f32.u32 	%f1882, %r486;
	mul.f32 	%f1883, %f625, %f1882;
	fma.rn.f32 	%f664, %f2400, %f1883, %f2507;
	mov.f32 	%f2507, %f664;
$L__BB39_682:
	@%p26 bra 	$L__BB39_684;
	and.b64  	%rd535, %rd793, %rd119;
	popc.b64 	%r487, %rd535;
	cvt.rn.f32.u32 	%f1884, %r487;
	mul.f32 	%f1885, %f625, %f1884;
	fma.rn.f32 	%f666, %f2383, %f1885, %f2970;
	mov.f32 	%f2970, %f666;
$L__BB39_684:
	@%p27 bra 	$L__BB39_686;
	and.b64  	%rd536, %rd809, %rd119;
	popc.b64 	%r488, %rd536;
	cvt.rn.f32.u32 	%f1886, %r488;
	mul.f32 	%f1887, %f625, %f1886;
	fma.rn.f32 	%f668, %f2399, %f1887, %f2507;
	mov.f32 	%f2507, %f668;
$L__BB39_686:
	@%p26 bra 	$L__BB39_688;
	and.b64  	%rd537, %rd792, %rd119;
	popc.b64 	%r489, %rd537;
	cvt.rn.f32.u32 	%f1888, %r489;
	mul.f32 	%f1889, %f625, %f1888;
	fma.rn.f32 	%f670, %f2382, %f1889, %f2970;
	mov.f32 	%f2970, %f670;
$L__BB39_688:
	@%p27 bra 	$L__BB39_690;
	and.b64  	%rd538, %rd808, %rd119;
	popc.b64 	%r490, %rd538;
	cvt.rn.f32.u32 	%f1890, %r490;
	mul.f32 	%f1891, %f625, %f1890;
	fma.rn.f32 	%f672, %f2398, %f1891, %f2507;
	mov.f32 	%f2507, %f672;
$L__BB39_690:
	@%p26 bra 	$L__BB39_692;
	and.b64  	%rd539, %rd791, %rd119;
	popc.b64 	%r491, %rd539;
	cvt.rn.f32.u32 	%f1892, %r491;
	mul.f32 	%f1893, %f625, %f1892;
	fma.rn.f32 	%f674, %f2381, %f1893, %f2970;
	mov.f32 	%f2970, %f674;
$L__BB39_692:
	@%p27 bra 	$L__BB39_694;
	and.b64  	%rd540, %rd807, %rd119;
	popc.b64 	%r492, %rd540;
	cvt.rn.f32.u32 	%f1894, %r492;
	mul.f32 	%f1895, %f625, %f1894;
	fma.rn.f32 	%f676, %f2397, %f1895, %f2507;
	mov.f32 	%f2507, %f676;
$L__BB39_694:
	@%p26 bra 	$L__BB39_696;
	and.b64  	%rd541, %rd790, %rd119;
	popc.b64 	%r493, %rd541;
	cvt.rn.f32.u32 	%f1896, %r493;
	mul.f32 	%f1897, %f625, %f1896;
	fma.rn.f32 	%f678, %f2380, %f1897, %f2970;
	mov.f32 	%f2970, %f678;
$L__BB39_696:
	@%p27 bra 	$L__BB39_698;
	and.b64  	%rd542, %rd806, %rd119;
	popc.b64 	%r494, %rd542;
	cvt.rn.f32.u32 	%f1898, %r494;
	mul.f32 	%f1899, %f625, %f1898;
	fma.rn.f32 	%f680, %f2396, %f1899, %f2507;
	mov.f32 	%f2507, %f680;
$L__BB39_698:
	@%p26 bra 	$L__BB39_700;
	and.b64  	%rd543, %rd789, %rd119;
	popc.b64 	%r495, %rd543;
	cvt.rn.f32.u32 	%f1900, %r495;
	mul.f32 	%f1901, %f625, %f1900;
	fma.rn.f32 	%f682, %f2379, %f1901, %f2970;
	mov.f32 	%f2970, %f682;
$L__BB39_700:
	@%p27 bra 	$L__BB39_702;
	and.b64  	%rd544, %rd805, %rd119;
	popc.b64 	%r496, %rd544;
	cvt.rn.f32.u32 	%f1902, %r496;
	mul.f32 	%f1903, %f625, %f1902;
	fma.rn.f32 	%f684, %f2395, %f1903, %f2507;
	mov.f32 	%f2507, %f684;
$L__BB39_702:
	@%p26 bra 	$L__BB39_704;
	and.b64  	%rd545, %rd788, %rd119;
	popc.b64 	%r497, %rd545;
	cvt.rn.f32.u32 	%f1904, %r497;
	mul.f32 	%f1905, %f625, %f1904;
	fma.rn.f32 	%f686, %f2378, %f1905, %f2970;
	mov.f32 	%f2970, %f686;
$L__BB39_704:
	@%p27 bra 	$L__BB39_706;
	and.b64  	%rd546, %rd804, %rd119;
	popc.b64 	%r498, %rd546;
	cvt.rn.f32.u32 	%f1906, %r498;
	mul.f32 	%f1907, %f625, %f1906;
	fma.rn.f32 	%f688, %f2394, %f1907, %f2507;
	mov.f32 	%f2507, %f688;
$L__BB39_706:
	setp.lt.s32 	%p381, %r87, 10;
	@%p381 bra 	$L__BB39_773;
	setp.ne.s32 	%p382, %r5, 0;
	mov.b32 	%r777, 0;
	@%p382 bra 	$L__BB39_709;
	ld.shared.u32 	%r777, [%r7+36];
$L__BB39_709:
	shfl.sync.idx.b32	%r500|%p384, %r777, 0, 31, -1;
	mov.b32 	%f691, %r500;
	ld.shared.u64 	%rd120, [%r37+2304];
	mov.f32 	%f2741, %f2970;
	@%p26 bra 	$L__BB39_711;
	and.b64  	%rd547, %rd803, %rd120;
	popc.b64 	%r501, %rd547;
	cvt.rn.f32.u32 	%f1908, %r501;
	mul.f32 	%f1909, %f691, %f1908;
	fma.rn.f32 	%f2741, %f2393, %f1909, %f2970;
$L__BB39_711:
	@%p27 bra 	$L__BB39_713;
	and.b64  	%rd548, %rd819, %rd120;
	popc.b64 	%r502, %rd548;
	cvt.rn.f32.u32 	%f1910, %r502;
	mul.f32 	%f1911, %f691, %f1910;
	fma.rn.f32 	%f694, %f2409, %f1911, %f2507;
	mov.f32 	%f2507, %f694;
$L__BB39_713:
	@%p26 bra 	$L__BB39_715;
	and.b64  	%rd549, %rd802, %rd120;
	popc.b64 	%r503, %rd549;
	cvt.rn.f32.u32 	%f1912, %r503;
	mul.f32 	%f1913, %f691, %f1912;
	fma.rn.f32 	%f2741, %f2392, %f1913, %f2741;
$L__BB39_715:
	@%p27 bra 	$L__BB39_717;
	and.b64  	%rd550, %rd818, %rd120;
	popc.b64 	%r504, %rd550;
	cvt.rn.f32.u32 	%f1914, %r504;
	mul.f32 	%f1915, %f691, %f1914;
	fma.rn.f32 	%f698, %f2408, %f1915, %f2507;
	mov.f32 	%f2507, %f698;
$L__BB39_717:
	@%p26 bra 	$L__BB39_719;
	and.b64  	%rd551, %rd801, %rd120;
	popc.b64 	%r505, %rd551;
	cvt.rn.f32.u32 	%f1916, %r505;
	mul.f32 	%f1917, %f691, %f1916;
	fma.rn.f32 	%f2741, %f2391, %f1917, %f2741;
$L__BB39_719:
	@%p27 bra 	$L__BB39_721;
	and.b64  	%rd552, %rd817, %rd120;
	popc.b64 	%r506, %rd552;
	cvt.rn.f32.u32 	%f1918, %r506;
	mul.f32 	%f1919, %f691, %f1918;
	fma.rn.f32 	%f702, %f2407, %f1919, %f2507;
	mov.f32 	%f2507, %f702;
$L__BB39_721:
	@%p26 bra 	$L__BB39_723;
	and.b64  	%rd553, %rd800, %rd120;
	popc.b64 	%r507, %rd553;
	cvt.rn.f32.u32 	%f1920, %r507;
	mul.f32 	%f1921, %f691, %f1920;
	fma.rn.f32 	%f2741, %f2390, %f1921, %f2741;
$L__BB39_723:
	@%p27 bra 	$L__BB39_725;
	and.b64  	%rd554, %rd816, %rd120;
	popc.b64 	%r508, %rd554;
	cvt.rn.f32.u32 	%f1922, %r508;
	mul.f32 	%f1923, %f691, %f1922;
	fma.rn.f32 	%f706, %f2406, %f1923, %f2507;
	mov.f32 	%f2507, %f706;
$L__BB39_725:
	@%p26 bra 	$L__BB39_727;
	and.b64  	%rd555, %rd799, %rd120;
	popc.b64 	%r509, %rd555;
	cvt.rn.f32.u32 	%f1924, %r509;
	mul.f32 	%f1925, %f691, %f1924;
	fma.rn.f32 	%f2741, %f2389, %f1925, %f2741;
$L__BB39_727:
	@%p27 bra 	$L__BB39_729;
	and.b64  	%rd556, %rd815, %rd120;
	popc.b64 	%r510, %rd556;
	cvt.rn.f32.u32 	%f1926, %r510;
	mul.f32 	%f1927, %f691, %f1926;
	fma.rn.f32 	%f710, %f2405, %f1927, %f2507;
	mov.f32 	%f2507, %f710;
$L__BB39_729:
	@%p26 bra 	$L__BB39_731;
	and.b64  	%rd557, %rd798, %rd120;
	popc.b64 	%r511, %rd557;
	cvt.rn.f32.u32 	%f1928, %r511;
	mul.f32 	%f1929, %f691, %f1928;
	fma.rn.f32 	%f2741, %f2388, %f1929, %f2741;
$L__BB39_731:
	@%p27 bra 	$L__BB39_733;
	and.b64  	%rd558, %rd814, %rd120;
	popc.b64 	%r512, %rd558;
	cvt.rn.f32.u32 	%f1930, %r512;
	mul.f32 	%f1931, %f691, %f1930;
	fma.rn.f32 	%f714, %f2404, %f1931, %f2507;
	mov.f32 	%f2507, %f714;
$L__BB39_733:
	@%p26 bra 	$L__BB39_735;
	and.b64  	%rd559, %rd797, %rd120;
	popc.b64 	%r513, %rd559;
	cvt.rn.f32.u32 	%f1932, %r513;
	mul.f32 	%f1933, %f691, %f1932;
	fma.rn.f32 	%f2741, %f2387, %f1933, %f2741;
$L__BB39_735:
	@%p27 bra 	$L__BB39_737;
	and.b64  	%rd560, %rd813, %rd120;
	popc.b64 	%r514, %rd560;
	cvt.rn.f32.u32 	%f1934, %r514;
	mul.f32 	%f1935, %f691, %f1934;
	fma.rn.f32 	%f718, %f2403, %f1935, %f2507;
	mov.f32 	%f2507, %f718;
$L__BB39_737:
	@%p26 bra 	$L__BB39_739;
	and.b64  	%rd561, %rd796, %rd120;
	popc.b64 	%r515, %rd561;
	cvt.rn.f32.u32 	%f1936, %r515;
	mul.f32 	%f1937, %f691, %f1936;
	fma.rn.f32 	%f2741, %f2386, %f1937, %f2741;
$L__BB39_739:
	@%p27 bra 	$L__BB39_741;
	and.b64  	%rd562, %rd812, %rd120;
	popc.b64 	%r516, %rd562;
	cvt.rn.f32.u32 	%f1938, %r516;
	mul.f32 	%f1939, %f691, %f1938;
	fma.rn.f32 	%f722, %f2402, %f1939, %f2507;
	mov.f32 	%f2507, %f722;
$L__BB39_741:
	@%p26 bra 	$L__BB39_743;
	and.b64  	%rd563, %rd795, %rd120;
	popc.b64 	%r517, %rd563;
	cvt.rn.f32.u32 	%f1940, %r517;
	mul.f32 	%f1941, %f691, %f1940;
	fma.rn.f32 	%f2741, %f2385, %f1941, %f2741;
$L__BB39_743:
	mov.f32 	%f2758, %f2507;
	@%p27 bra 	$L__BB39_745;
	and.b64  	%rd564, %rd811, %rd120;
	popc.b64 	%r518, %rd564;
	cvt.rn.f32.u32 	%f1942, %r518;
	mul.f32 	%f1943, %f691, %f1942;
	fma.rn.f32 	%f2758, %f2401, %f1943, %f2507;
$L__BB39_745:
	@%p26 bra 	$L__BB39_747;
	and.b64  	%rd565, %rd794, %rd120;
	popc.b64 	%r519, %rd565;
	cvt.rn.f32.u32 	%f1944, %r519;
	mul.f32 	%f1945, %f691, %f1944;
	fma.rn.f32 	%f2741, %f2384, %f1945, %f2741;
$L__BB39_747:
	@%p27 bra 	$L__BB39_749;
	and.b64  	%rd566, %rd810, %rd120;
	popc.b64 	%r520, %rd566;
	cvt.rn.f32.u32 	%f1946, %r520;
	mul.f32 	%f1947, %f691, %f1946;
	fma.rn.f32 	%f2758, %f2400, %f1947, %f2758;
$L__BB39_749:
	@%p26 bra 	$L__BB39_751;
	and.b64  	%rd567, %rd793, %rd120;
	popc.b64 	%r521, %rd567;
	cvt.rn.f32.u32 	%f1948, %r521;
	mul.f32 	%f1949, %f691, %f1948;
	fma.rn.f32 	%f2741, %f2383, %f1949, %f2741;
$L__BB39_751:
	@%p27 bra 	$L__BB39_753;
	and.b64  	%rd568, %rd809, %rd120;
	popc.b64 	%r522, %rd568;
	cvt.rn.f32.u32 	%f1950, %r522;
	mul.f32 	%f1951, %f691, %f1950;
	fma.rn.f32 	%f2758, %f2399, %f1951, %f2758;
$L__BB39_753:
	@%p26 bra 	$L__BB39_755;
	and.b64  	%rd569, %rd792, %rd120;
	popc.b64 	%r523, %rd569;
	cvt.rn.f32.u32 	%f1952, %r523;
	mul.f32 	%f1953, %f691, %f1952;
	fma.rn.f32 	%f2741, %f2382, %f1953, %f2741;
$L__BB39_755:
	@%p27 bra 	$L__BB39_757;
	and.b64  	%rd570, %rd808, %rd120;
	popc.b64 	%r524, %rd570;
	cvt.rn.f32.u32 	%f1954, %r524;
	mul.f32 	%f1955, %f691, %f1954;
	fma.rn.f32 	%f2758, %f2398, %f1955, %f2758;
$L__BB39_757:
	@%p26 bra 	$L__BB39_759;
	and.b64  	%rd571, %rd791, %rd120;
	popc.b64 	%r525, %rd571;
	cvt.rn.f32.u32 	%f1956, %r525;
	mul.f32 	%f1957, %f691, %f1956;
	fma.rn.f32 	%f2741, %f2381, %f1957, %f2741;
$L__BB39_759:
	@%p27 bra 	$L__BB39_761;
	and.b64  	%rd572, %rd807, %rd120;
	popc.b64 	%r526, %rd572;
	cvt.rn.f32.u32 	%f1958, %r526;
	mul.f32 	%f1959, %f691, %f1958;
	fma.rn.f32 	%f2758, %f2397, %f1959, %f2758;
$L__BB39_761:
	@%p26 bra 	$L__BB39_763;
	and.b64  	%rd573, %rd790, %rd120;
	popc.b64 	%r527, %rd573;
	cvt.rn.f32.u32 	%f1960, %r527;
	mul.f32 	%f1961, %f691, %f1960;
	fma.rn.f32 	%f2741, %f2380, %f1961, %f2741;
$L__BB39_763:
	@%p27 bra 	$L__BB39_765;
	and.b64  	%rd574, %rd806, %rd120;
	popc.b64 	%r528, %rd574;
	cvt.rn.f32.u32 	%f1962, %r528;
	mul.f32 	%f1963, %f691, %f1962;
	fma.rn.f32 	%f2758, %f2396, %f1963, %f2758;
$L__BB39_765:
	@%p26 bra 	$L__BB39_767;
	and.b64  	%rd575, %rd789, %rd120;
	popc.b64 	%r529, %rd575;
	cvt.rn.f32.u32 	%f1964, %r529;
	mul.f32 	%f1965, %f691, %f1964;
	fma.rn.f32 	%f2741, %f2379, %f1965, %f2741;
$L__BB39_767:
	@%p27 bra 	$L__BB39_769;
	and.b64  	%rd576, %rd805, %rd120;
	popc.b64 	%r530, %rd576;
	cvt.rn.f32.u32 	%f1966, %r530;
	mul.f32 	%f1967, %f691, %f1966;
	fma.rn.f32 	%f2758, %f2395, %f1967, %f2758;
$L__BB39_769:
	@%p26 bra 	$L__BB39_771;
	and.b64  	%rd577, %rd788, %rd120;
	popc.b64 	%r531, %rd577;
	cvt.rn.f32.u32 	%f1968, %r531;
	mul.f32 	%f1969, %f691, %f1968;
	fma.rn.f32 	%f2741, %f2378, %f1969, %f2741;
$L__BB39_771:
	mov.f32 	%f2970, %f2741;
	mov.f32 	%f2507, %f2758;
	@%p27 bra 	$L__BB39_773;
	and.b64  	%rd578, %rd804, %rd120;
	popc.b64 	%r532, %rd578;
	cvt.rn.f32.u32 	%f1970, %r532;
	mul.f32 	%f1971, %f691, %f1970;
	fma.rn.f32 	%f754, %f2394, %f1971, %f2758;
	mov.f32 	%f2507, %f754;
$L__BB39_773:
	setp.lt.s32 	%p416, %r87, 11;
	@%p416 bra 	$L__BB39_840;
	setp.ne.s32 	%p417, %r5, 0;
	mov.b32 	%r778, 0;
	@%p417 bra 	$L__BB39_776;
	ld.shared.u32 	%r778, [%r7+40];
$L__BB39_776:
	shfl.sync.idx.b32	%r534|%p419, %r778, 0, 31, -1;
	mov.b32 	%f757, %r534;
	ld.shared.u64 	%rd121, [%r37+2560];
	mov.f32 	%f2774, %f2970;
	@%p26 bra 	$L__BB39_778;
	and.b64  	%rd579, %rd803, %rd121;
	popc.b64 	%r535, %rd579;
	cvt.rn.f32.u32 	%f1972, %r535;
	mul.f32 	%f1973, %f757, %f1972;
	fma.rn.f32 	%f2774, %f2393, %f1973, %f2970;
$L__BB39_778:
	mov.f32 	%f2775, %f2507;
	@%p27 bra 	$L__BB39_780;
	and.b64  	%rd580, %rd819, %rd121;
	popc.b64 	%r536, %rd580;
	cvt.rn.f32.u32 	%f1974, %r536;
	mul.f32 	%f1975, %f757, %f1974;
	fma.rn.f32 	%f2775, %f2409, %f1975, %f2507;
$L__BB39_780:
	@%p26 bra 	$L__BB39_782;
	and.b64  	%rd581, %rd802, %rd121;
	popc.b64 	%r537, %rd581;
	cvt.rn.f32.u32 	%f1976, %r537;
	mul.f32 	%f1977, %f757, %f1976;
	fma.rn.f32 	%f2774, %f2392, %f1977, %f2774;
$L__BB39_782:
	@%p27 bra 	$L__BB39_784;
	and.b64  	%rd582, %rd818, %rd121;
	popc.b64 	%r538, %rd582;
	cvt.rn.f32.u32 	%f1978, %r538;
	mul.f32 	%f1979, %f757, %f1978;
	fma.rn.f32 	%f2775, %f2408, %f1979, %f2775;
$L__BB39_784:
	@%p26 bra 	$L__BB39_786;
	and.b64  	%rd583, %rd801, %rd121;
	popc.b64 	%r539, %rd583;
	cvt.rn.f32.u32 	%f1980, %r539;
	mul.f32 	%f1981, %f757, %f1980;
	fma.rn.f32 	%f2774, %f2391, %f1981, %f2774;
$L__BB39_786:
	@%p27 bra 	$L__BB39_788;
	and.b64  	%rd584, %rd817, %rd121;
	popc.b64 	%r540, %rd584;
	cvt.rn.f32.u32 	%f1982, %r540;
	mul.f32 	%f1983, %f757, %f1982;
	fma.rn.f32 	%f2775, %f2407, %f1983, %f2775;
$L__BB39_788:
	@%p26 bra 	$L__BB39_790;
	and.b64  	%rd585, %rd800, %rd121;
	popc.b64 	%r541, %rd585;
	cvt.rn.f32.u32 	%f1984, %r541;
	mul.f32 	%f1985, %f757, %f1984;
	fma.rn.f32 	%f2774, %f2390, %f1985, %f2774;
$L__BB39_790:
	@%p27 bra 	$L__BB39_792;
	and.b64  	%rd586, %rd816, %rd121;
	popc.b64 	%r542, %rd586;
	cvt.rn.f32.u32 	%f1986, %r542;
	mul.f32 	%f1987, %f757, %f1986;
	fma.rn.f32 	%f2775, %f2406, %f1987, %f2775;
$L__BB39_792:
	@%p26 bra 	$L__BB39_794;
	and.b64  	%rd587, %rd799, %rd121;
	popc.b64 	%r543, %rd587;
	cvt.rn.f32.u32 	%f1988, %r543;
	mul.f32 	%f1989, %f757, %f1988;
	fma.rn.f32 	%f2774, %f2389, %f1989, %f2774;
$L__BB39_794:
	@%p27 bra 	$L__BB39_796;
	and.b64  	%rd588, %rd815, %rd121;
	popc.b64 	%r544, %rd588;
	cvt.rn.f32.u32 	%f1990, %r544;
	mul.f32 	%f1991, %f757, %f1990;
	fma.rn.f32 	%f2775, %f2405, %f1991, %f2775;
$L__BB39_796:
	@%p26 bra 	$L__BB39_798;
	and.b64  	%rd589, %rd798, %rd121;
	popc.b64 	%r545, %rd589;
	cvt.rn.f32.u32 	%f1992, %r545;
	mul.f32 	%f1993, %f757, %f1992;
	fma.rn.f32 	%f2774, %f2388, %f1993, %f2774;
$L__BB39_798:
	@%p27 bra 	$L__BB39_800;
	and.b64  	%rd590, %rd814, %rd121;
	popc.b64 	%r546, %rd590;
	cvt.rn.f32.u32 	%f1994, %r546;
	mul.f32 	%f1995, %f757, %f1994;
	fma.rn.f32 	%f2775, %f2404, %f1995, %f2775;
$L__BB39_800:
	@%p26 bra 	$L__BB39_802;
	and.b64  	%rd591, %rd797, %rd121;
	popc.b64 	%r547, %rd591;
	cvt.rn.f32.u32 	%f1996, %r547;
	mul.f32 	%f1997, %f757, %f1996;
	fma.rn.f32 	%f2774, %f2387, %f1997, %f2774;
$L__BB39_802:
	@%p27 bra 	$L__BB39_804;
	and.b64  	%rd592, %rd813, %rd121;
	popc.b64 	%r548, %rd592;
	cvt.rn.f32.u32 	%f1998, %r548;
	mul.f32 	%f1999, %f757, %f1998;
	fma.rn.f32 	%f2775, %f2403, %f1999, %f2775;
$L__BB39_804:
	@%p26 bra 	$L__BB39_806;
	and.b64  	%rd593, %rd796, %rd121;
	popc.b64 	%r549, %rd593;
	cvt.rn.f32.u32 	%f2000, %r549;
	mul.f32 	%f2001, %f757, %f2000;
	fma.rn.f32 	%f2774, %f2386, %f2001, %f2774;
$L__BB39_806:
	@%p27 bra 	$L__BB39_808;
	and.b64  	%rd594, %rd812, %rd121;
	popc.b64 	%r550, %rd594;
	cvt.rn.f32.u32 	%f2002, %r550;
	mul.f32 	%f2003, %f757, %f2002;
	fma.rn.f32 	%f2775, %f2402, %f2003, %f2775;
$L__BB39_808:
	@%p26 bra 	$L__BB39_810;
	and.b64  	%rd595, %rd795, %rd121;
	popc.b64 	%r551, %rd595;
	cvt.rn.f32.u32 	%f2004, %r551;
	mul.f32 	%f2005, %f757, %f2004;
	fma.rn.f32 	%f2774, %f2385, %f2005, %f2774;
$L__BB39_810:
	@%p27 bra 	$L__BB39_812;
	and.b64  	%rd596, %rd811, %rd121;
	popc.b64 	%r552, %rd596;
	cvt.rn.f32.u32 	%f2006, %r552;
	mul.f32 	%f2007, %f757, %f2006;
	fma.rn.f32 	%f2775, %f2401, %f2007, %f2775;
$L__BB39_812:
	@%p26 bra 	$L__BB39_814;
	and.b64  	%rd597, %rd794, %rd121;
	popc.b64 	%r553, %rd597;
	cvt.rn.f32.u32 	%f2008, %r553;
	mul.f32 	%f2009, %f757, %f2008;
	fma.rn.f32 	%f2774, %f2384, %f2009, %f2774;
$L__BB39_814:
	@%p27 bra 	$L__BB39_816;
	and.b64  	%rd598, %rd810, %rd121;
	popc.b64 	%r554, %rd598;
	cvt.rn.f32.u32 	%f2010, %r554;
	mul.f32 	%f2011, %f757, %f2010;
	fma.rn.f32 	%f2775, %f2400, %f2011, %f2775;
$L__BB39_816:
	@%p26 bra 	$L__BB39_818;
	and.b64  	%rd599, %rd793, %rd121;
	popc.b64 	%r555, %rd599;
	cvt.rn.f32.u32 	%f2012, %r555;
	mul.f32 	%f2013, %f757, %f2012;
	fma.rn.f32 	%f2774, %f2383, %f2013, %f2774;
$L__BB39_818:
	@%p27 bra 	$L__BB39_820;
	and.b64  	%rd600, %rd809, %rd121;
	popc.b64 	%r556, %rd600;
	cvt.rn.f32.u32 	%f2014, %r556;
	mul.f32 	%f2015, %f757, %f2014;
	fma.rn.f32 	%f2775, %f2399, %f2015, %f2775;
$L__BB39_820:
	@%p26 bra 	$L__BB39_822;
	and.b64  	%rd601, %rd792, %rd121;
	popc.b64 	%r557, %rd601;
	cvt.rn.f32.u32 	%f2016, %r557;
	mul.f32 	%f2017, %f757, %f2016;
	fma.rn.f32 	%f2774, %f2382, %f2017, %f2774;
$L__BB39_822:
	@%p27 bra 	$L__BB39_824;
	and.b64  	%rd602, %rd808, %rd121;
	popc.b64 	%r558, %rd602;
	cvt.rn.f32.u32 	%f2018, %r558;
	mul.f32 	%f2019, %f757, %f2018;
	fma.rn.f32 	%f2775, %f2398, %f2019, %f2775;
$L__BB39_824:
	@%p26 bra 	$L__BB39_826;
	and.b64  	%rd603, %rd791, %rd121;
	popc.b64 	%r559, %rd603;
	cvt.rn.f32.u32 	%f2020, %r559;
	mul.f32 	%f2021, %f757, %f2020;
	fma.rn.f32 	%f2774, %f2381, %f2021, %f2774;
$L__BB39_826:
	@%p27 bra 	$L__BB39_828;
	and.b64  	%rd604, %rd807, %rd121;
	popc.b64 	%r560, %rd604;
	cvt.rn.f32.u32 	%f2022, %r560;
	mul.f32 	%f2023, %f757, %f2022;
	fma.rn.f32 	%f2775, %f2397, %f2023, %f2775;
$L__BB39_828:
	@%p26 bra 	$L__BB39_830;
	and.b64  	%rd605, %rd790, %rd121;
	popc.b64 	%r561, %rd605;
	cvt.rn.f32.u32 	%f2024, %r561;
	mul.f32 	%f2025, %f757, %f2024;
	fma.rn.f32 	%f2774, %f2380, %f2025, %f2774;
$L__BB39_830:
	@%p27 bra 	$L__BB39_832;
	and.b64  	%rd606, %rd806, %rd121;
	popc.b64 	%r562, %rd606;
	cvt.rn.f32.u32 	%f2026, %r562;
	mul.f32 	%f2027, %f757, %f2026;
	fma.rn.f32 	%f2775, %f2396, %f2027, %f2775;
$L__BB39_832:
	@%p26 bra 	$L__BB39_834;
	and.b64  	%rd607, %rd789, %rd121;
	popc.b64 	%r563, %rd607;
	cvt.rn.f32.u32 	%f2028, %r563;
	mul.f32 	%f2029, %f757, %f2028;
	fma.rn.f32 	%f2774, %f2379, %f2029, %f2774;
$L__BB39_834:
	@%p27 bra 	$L__BB39_836;
	and.b64  	%rd608, %rd805, %rd121;
	popc.b64 	%r564, %rd608;
	cvt.rn.f32.u32 	%f2030, %r564;
	mul.f32 	%f2031, %f757, %f2030;
	fma.rn.f32 	%f2775, %f2395, %f2031, %f2775;
$L__BB39_836:
	@%p26 bra 	$L__BB39_838;
	and.b64  	%rd609, %rd788, %rd121;
	popc.b64 	%r565, %rd609;
	cvt.rn.f32.u32 	%f2032, %r565;
	mul.f32 	%f2033, %f757, %f2032;
	fma.rn.f32 	%f2774, %f2378, %f2033, %f2774;
$L__BB39_838:
	mov.f32 	%f2970, %f2774;
	mov.f32 	%f2507, %f2775;
	@%p27 bra 	$L__BB39_840;
	and.b64  	%rd610, %rd804, %rd121;
	popc.b64 	%r566, %rd610;
	cvt.rn.f32.u32 	%f2034, %r566;
	mul.f32 	%f2035, %f757, %f2034;
	fma.rn.f32 	%f820, %f2394, %f2035, %f2775;
	mov.f32 	%f2507, %f820;
$L__BB39_840:
	setp.lt.s32 	%p451, %r87, 12;
	@%p451 bra 	$L__BB39_907;
	setp.ne.s32 	%p452, %r5, 0;
	mov.b32 	%r779, 0;
	@%p452 bra 	$L__BB39_843;
	ld.shared.u32 	%r779, [%r7+44];
$L__BB39_843:
	shfl.sync.idx.b32	%r568|%p454, %r779, 0, 31, -1;
	mov.b32 	%f823, %r568;
	ld.shared.u64 	%rd122, [%r37+2816];
	mov.f32 	%f2807, %f2970;
	@%p26 bra 	$L__BB39_845;
	and.b64  	%rd611, %rd803, %rd122;
	popc.b64 	%r569, %rd611;
	cvt.rn.f32.u32 	%f2036, %r569;
	mul.f32 	%f2037, %f823, %f2036;
	fma.rn.f32 	%f2807, %f2393, %f2037, %f2970;
$L__BB39_845:
	mov.f32 	%f2808, %f2507;
	@%p27 bra 	$L__BB39_847;
	and.b64  	%rd612, %rd819, %rd122;
	popc.b64 	%r570, %rd612;
	cvt.rn.f32.u32 	%f2038, %r570;
	mul.f32 	%f2039, %f823, %f2038;
	fma.rn.f32 	%f2808, %f2409, %f2039, %f2507;
$L__BB39_847:
	@%p26 bra 	$L__BB39_849;
	and.b64  	%rd613, %rd802, %rd122;
	popc.b64 	%r571, %rd613;
	cvt.rn.f32.u32 	%f2040, %r571;
	mul.f32 	%f2041, %f823, %f2040;
	fma.rn.f32 	%f2807, %f2392, %f2041, %f2807;
$L__BB39_849:
	@%p27 bra 	$L__BB39_851;
	and.b64  	%rd614, %rd818, %rd122;
	popc.b64 	%r572, %rd614;
	cvt.rn.f32.u32 	%f2042, %r572;
	mul.f32 	%f2043, %f823, %f2042;
	fma.rn.f32 	%f2808, %f2408, %f2043, %f2808;
$L__BB39_851:
	@%p26 bra 	$L__BB39_853;
	and.b64  	%rd615, %rd801, %rd122;
	popc.b64 	%r573, %rd615;
	cvt.rn.f32.u32 	%f2044, %r573;
	mul.f32 	%f2045, %f823, %f2044;
	fma.rn.f32 	%f2807, %f2391, %f2045, %f2807;
$L__BB39_853:
	@%p27 bra 	$L__BB39_855;
	and.b64  	%rd616, %rd817, %rd122;
	popc.b64 	%r574, %rd616;
	cvt.rn.f32.u32 	%f2046, %r574;
	mul.f32 	%f2047, %f823, %f2046;
	fma.rn.f32 	%f2808, %f2407, %f2047, %f2808;
$L__BB39_855:
	@%p26 bra 	$L__BB39_857;
	and.b64  	%rd617, %rd800, %rd122;
	popc.b64 	%r575, %rd617;
	cvt.rn.f32.u32 	%f2048, %r575;
	mul.f32 	%f2049, %f823, %f2048;
	fma.rn.f32 	%f2807, %f2390, %f2049, %f2807;
$L__BB39_857:
	@%p27 bra 	$L__BB39_859;
	and.b64  	%rd618, %rd816, %rd122;
	popc.b64 	%r576, %rd618;
	cvt.rn.f32.u32 	%f2050, %r576;
	mul.f32 	%f2051, %f823, %f2050;
	fma.rn.f32 	%f2808, %f2406, %f2051, %f2808;
$L__BB39_859:
	@%p26 bra 	$L__BB39_861;
	and.b64  	%rd619, %rd799, %rd122;
	popc.b64 	%r577, %rd619;
	cvt.rn.f32.u32 	%f2052, %r577;
	mul.f32 	%f2053, %f823, %f2052;
	fma.rn.f32 	%f2807, %f2389, %f2053, %f2807;
$L__BB39_861:
	@%p27 bra 	$L__BB39_863;
	and.b64  	%rd620, %rd815, %rd122;
	popc.b64 	%r578, %rd620;
	cvt.rn.f32.u32 	%f2054, %r578;
	mul.f32 	%f2055, %f823, %f2054;
	fma.rn.f32 	%f2808, %f2405, %f2055, %f2808;
$L__BB39_863:
	@%p26 bra 	$L__BB39_865;
	and.b64  	%rd621, %rd798, %rd122;
	popc.b64 	%r579, %rd621;
	cvt.rn.f32.u32 	%f2056, %r579;
	mul.f32 	%f2057, %f823, %f2056;
	fma.rn.f32 	%f2807, %f2388, %f2057, %f2807;
$L__BB39_865:
	@%p27 bra 	$L__BB39_867;
	and.b64  	%rd622, %rd814, %rd122;
	popc.b64 	%r580, %rd622;
	cvt.rn.f32.u32 	%f2058, %r580;
	mul.f32 	%f2059, %f823, %f2058;
	fma.rn.f32 	%f2808, %f2404, %f2059, %f2808;
$L__BB39_867:
	@%p26 bra 	$L__BB39_869;
	and.b64  	%rd623, %rd797, %rd122;
	popc.b64 	%r581, %rd623;
	cvt.rn.f32.u32 	%f2060, %r581;
	mul.f32 	%f2061, %f823, %f2060;
	fma.rn.f32 	%f2807, %f2387, %f2061, %f2807;
$L__BB39_869:
	@%p27 bra 	$L__BB39_871;
	and.b64  	%rd624, %rd813, %rd122;
	popc.b64 	%r582, %rd624;
	cvt.rn.f32.u32 	%f2062, %r582;
	mul.f32 	%f2063, %f823, %f2062;
	fma.rn.f32 	%f2808, %f2403, %f2063, %f2808;
$L__BB39_871:
	@%p26 bra 	$L__BB39_873;
	and.b64  	%rd625, %rd796, %rd122;
	popc.b64 	%r583, %rd625;
	cvt.rn.f32.u32 	%f2064, %r583;
	mul.f32 	%f2065, %f823, %f2064;
	fma.rn.f32 	%f2807, %f2386, %f2065, %f2807;
$L__BB39_873:
	@%p27 bra 	$L__BB39_875;
	and.b64  	%rd626, %rd812, %rd122;
	popc.b64 	%r584, %rd626;
	cvt.rn.f32.u32 	%f2066, %r584;
	mul.f32 	%f2067, %f823, %f2066;
	fma.rn.f32 	%f2808, %f2402, %f2067, %f2808;
$L__BB39_875:
	@%p26 bra 	$L__BB39_877;
	and.b64  	%rd627, %rd795, %rd122;
	popc.b64 	%r585, %rd627;
	cvt.rn.f32.u32 	%f2068, %r585;
	mul.f32 	%f2069, %f823, %f2068;
	fma.rn.f32 	%f2807, %f2385, %f2069, %f2807;
$L__BB39_877:
	@%p27 bra 	$L__BB39_879;
	and.b64  	%rd628, %rd811, %rd122;
	popc.b64 	%r586, %rd628;
	cvt.rn.f32.u32 	%f2070, %r586;
	mul.f32 	%f2071, %f823, %f2070;
	fma.rn.f32 	%f2808, %f2401, %f2071, %f2808;
$L__BB39_879:
	@%p26 bra 	$L__BB39_881;
	and.b64  	%rd629, %rd794, %rd122;
	popc.b64 	%r587, %rd629;
	cvt.rn.f32.u32 	%f2072, %r587;
	mul.f32 	%f2073, %f823, %f2072;
	fma.rn.f32 	%f2807, %f2384, %f2073, %f2807;
$L__BB39_881:
	@%p27 bra 	$L__BB39_883;
	and.b64  	%rd630, %rd810, %rd122;
	popc.b64 	%r588, %rd630;
	cvt.rn.f32.u32 	%f2074, %r588;
	mul.f32 	%f2075, %f823, %f2074;
	fma.rn.f32 	%f2808, %f2400, %f2075, %f2808;
$L__BB39_883:
	@%p26 bra 	$L__BB39_885;
	and.b64  	%rd631, %rd793, %rd122;
	popc.b64 	%r589, %rd631;
	cvt.rn.f32.u32 	%f2076, %r589;
	mul.f32 	%f2077, %f823, %f2076;
	fma.rn.f32 	%f2807, %f2383, %f2077, %f2807;
$L__BB39_885:
	@%p27 bra 	$L__BB39_887;
	and.b64  	%rd632, %rd809, %rd122;
	popc.b64 	%r590, %rd632;
	cvt.rn.f32.u32 	%f2078, %r590;
	mul.f32 	%f2079, %f823, %f2078;
	fma.rn.f32 	%f2808, %f2399, %f2079, %f2808;
$L__BB39_887:
	@%p26 bra 	$L__BB39_889;
	and.b64  	%rd633, %rd792, %rd122;
	popc.b64 	%r591, %rd633;
	cvt.rn.f32.u32 	%f2080, %r591;
	mul.f32 	%f2081, %f823, %f2080;
	fma.rn.f32 	%f2807, %f2382, %f2081, %f2807;
$L__BB39_889:
	@%p27 bra 	$L__BB39_891;
	and.b64  	%rd634, %rd808, %rd122;
	popc.b64 	%r592, %rd634;
	cvt.rn.f32.u32 	%f2082, %r592;
	mul.f32 	%f2083, %f823, %f2082;
	fma.rn.f32 	%f2808, %f2398, %f2083, %f2808;
$L__BB39_891:
	@%p26 bra 	$L__BB39_893;
	and.b64  	%rd635, %rd791, %rd122;
	popc.b64 	%r593, %rd635;
	cvt.rn.f32.u32 	%f2084, %r593;
	mul.f32 	%f2085, %f823, %f2084;
	fma.rn.f32 	%f2807, %f2381, %f2085, %f2807;
$L__BB39_893:
	@%p27 bra 	$L__BB39_895;
	and.b64  	%rd636, %rd807, %rd122;
	popc.b64 	%r594, %rd636;
	cvt.rn.f32.u32 	%f2086, %r594;
	mul.f32 	%f2087, %f823, %f2086;
	fma.rn.f32 	%f2808, %f2397, %f2087, %f2808;
$L__BB39_895:
	@%p26 bra 	$L__BB39_897;
	and.b64  	%rd637, %rd790, %rd122;
	popc.b64 	%r595, %rd637;
	cvt.rn.f32.u32 	%f2088, %r595;
	mul.f32 	%f2089, %f823, %f2088;
	fma.rn.f32 	%f2807, %f2380, %f2089, %f2807;
$L__BB39_897:
	@%p27 bra 	$L__BB39_899;
	and.b64  	%rd638, %rd806, %rd122;
	popc.b64 	%r596, %rd638;
	cvt.rn.f32.u32 	%f2090, %r596;
	mul.f32 	%f2091, %f823, %f2090;
	fma.rn.f32 	%f2808, %f2396, %f2091, %f2808;
$L__BB39_899:
	@%p26 bra 	$L__BB39_901;
	and.b64  	%rd639, %rd789, %rd122;
	popc.b64 	%r597, %rd639;
	cvt.rn.f32.u32 	%f2092, %r597;
	mul.f32 	%f2093, %f823, %f2092;
	fma.rn.f32 	%f2807, %f2379, %f2093, %f2807;
$L__BB39_901:
	@%p27 bra 	$L__BB39_903;
	and.b64  	%rd640, %rd805, %rd122;
	popc.b64 	%r598, %rd640;
	cvt.rn.f32.u32 	%f2094, %r598;
	mul.f32 	%f2095, %f823, %f2094;
	fma.rn.f32 	%f2808, %f2395, %f2095, %f2808;
$L__BB39_903:
	@%p26 bra 	$L__BB39_905;
	and.b64  	%rd641, %rd788, %rd122;
	popc.b64 	%r599, %rd641;
	cvt.rn.f32.u32 	%f2096, %r599;
	mul.f32 	%f2097, %f823, %f2096;
	fma.rn.f32 	%f2807, %f2378, %f2097, %f2807;
$L__BB39_905:
	mov.f32 	%f2970, %f2807;
	mov.f32 	%f2507, %f2808;
	@%p27 bra 	$L__BB39_907;
	and.b64  	%rd642, %rd804, %rd122;
	popc.b64 	%r600, %rd642;
	cvt.rn.f32.u32 	%f2098, %r600;
	mul.f32 	%f2099, %f823, %f2098;
	fma.rn.f32 	%f886, %f2394, %f2099, %f2808;
	mov.f32 	%f2507, %f886;
$L__BB39_907:
	setp.lt.s32 	%p486, %r87, 13;
	@%p486 bra 	$L__BB39_974;
	setp.ne.s32 	%p487, %r5, 0;
	mov.b32 	%r780, 0;
	@%p487 bra 	$L__BB39_910;
	ld.shared.u32 	%r780, [%r7+48];
$L__BB39_910:
	shfl.sync.idx.b32	%r602|%p489, %r780, 0, 31, -1;
	mov.b32 	%f889, %r602;
	ld.shared.u64 	%rd123, [%r37+3072];
	mov.f32 	%f2840, %f2970;
	@%p26 bra 	$L__BB39_912;
	and.b64  	%rd643, %rd803, %rd123;
	popc.b64 	%r603, %rd643;
	cvt.rn.f32.u32 	%f2100, %r603;
	mul.f32 	%f2101, %f889, %f2100;
	fma.rn.f32 	%f2840, %f2393, %f2101, %f2970;
$L__BB39_912:
	mov.f32 	%f2841, %f2507;
	@%p27 bra 	$L__BB39_914;
	and.b64  	%rd644, %rd819, %rd123;
	popc.b64 	%r604, %rd644;
	cvt.rn.f32.u32 	%f2102, %r604;
	mul.f32 	%f2103, %f889, %f2102;
	fma.rn.f32 	%f2841, %f2409, %f2103, %f2507;
$L__BB39_914:
	@%p26 bra 	$L__BB39_916;
	and.b64  	%rd645, %rd802, %rd123;
	popc.b64 	%r605, %rd645;
	cvt.rn.f32.u32 	%f2104, %r605;
	mul.f32 	%f2105, %f889, %f2104;
	fma.rn.f32 	%f2840, %f2392, %f2105, %f2840;
$L__BB39_916:
	@%p27 bra 	$L__BB39_918;
	and.b64  	%rd646, %rd818, %rd123;
	popc.b64 	%r606, %rd646;
	cvt.rn.f32.u32 	%f2106, %r606;
	mul.f32 	%f2107, %f889, %f2106;
	fma.rn.f32 	%f2841, %f2408, %f2107, %f2841;
$L__BB39_918:
	@%p26 bra 	$L__BB39_920;
	and.b64  	%rd647, %rd801, %rd123;
	popc.b64 	%r607, %rd647;
	cvt.rn.f32.u32 	%f2108, %r607;
	mul.f32 	%f2109, %f889, %f2108;
	fma.rn.f32 	%f2840, %f2391, %f2109, %f2840;
$L__BB39_920:
	@%p27 bra 	$L__BB39_922;
	and.b64  	%rd648, %rd817, %rd123;
	popc.b64 	%r608, %rd648;
	cvt.rn.f32.u32 	%f2110, %r608;
	mul.f32 	%f2111, %f889, %f2110;
	fma.rn.f32 	%f2841, %f2407, %f2111, %f2841;
$L__BB39_922:
	@%p26 bra 	$L__BB39_924;
	and.b64  	%rd649, %rd800, %rd123;
	popc.b64 	%r609, %rd649;
	cvt.rn.f32.u32 	%f2112, %r609;
	mul.f32 	%f2113, %f889, %f2112;
	fma.rn.f32 	%f2840, %f2390, %f2113, %f2840;
$L__BB39_924:
	@%p27 bra 	$L__BB39_926;
	and.b64  	%rd650, %rd816, %rd123;
	popc.b64 	%r610, %rd650;
	cvt.rn.f32.u32 	%f2114, %r610;
	mul.f32 	%f2115, %f889, %f2114;
	fma.rn.f32 	%f2841, %f2406, %f2115, %f2841;
$L__BB39_926:
	@%p26 bra 	$L__BB39_928;
	and.b64  	%rd651, %rd799, %rd123;
	popc.b64 	%r611, %rd651;
	cvt.rn.f32.u32 	%f2116, %r611;
	mul.f32 	%f2117, %f889, %f2116;
	fma.rn.f32 	%f2840, %f2389, %f2117, %f2840;
$L__BB39_928:
	@%p27 bra 	$L__BB39_930;
	and.b64  	%rd652, %rd815, %rd123;
	popc.b64 	%r612, %rd652;
	cvt.rn.f32.u32 	%f2118, %r612;
	mul.f32 	%f2119, %f889, %f2118;
	fma.rn.f32 	%f2841, %f2405, %f2119, %f2841;
$L__BB39_930:
	@%p26 bra 	$L__BB39_932;
	and.b64  	%rd653, %rd798, %rd123;
	popc.b64 	%r613, %rd653;
	cvt.rn.f32.u32 	%f2120, %r613;
	mul.f32 	%f2121, %f889, %f2120;
	fma.rn.f32 	%f2840, %f2388, %f2121, %f2840;
$L__BB39_932:
	@%p27 bra 	$L__BB39_934;
	and.b64  	%rd654, %rd814, %rd123;
	popc.b64 	%r614, %rd654;
	cvt.rn.f32.u32 	%f2122, %r614;
	mul.f32 	%f2123, %f889, %f2122;
	fma.rn.f32 	%f2841, %f2404, %f2123, %f2841;
$L__BB39_934:
	@%p26 bra 	$L__BB39_936;
	and.b64  	%rd655, %rd797, %rd123;
	popc.b64 	%r615, %rd655;
	cvt.rn.f32.u32 	%f2124, %r615;
	mul.f32 	%f2125, %f889, %f2124;
	fma.rn.f32 	%f2840, %f2387, %f2125, %f2840;
$L__BB39_936:
	@%p27 bra 	$L__BB39_938;
	and.b64  	%rd656, %rd813, %rd123;
	popc.b64 	%r616, %rd656;
	cvt.rn.f32.u32 	%f2126, %r616;
	mul.f32 	%f2127, %f889, %f2126;
	fma.rn.f32 	%f2841, %f2403, %f2127, %f2841;
$L__BB39_938:
	@%p26 bra 	$L__BB39_940;
	and.b64  	%rd657, %rd796, %rd123;
	popc.b64 	%r617, %rd657;
	cvt.rn.f32.u32 	%f2128, %r617;
	mul.f32 	%f2129, %f889, %f2128;
	fma.rn.f32 	%f2840, %f2386, %f2129, %f2840;
$L__BB39_940:
	@%p27 bra 	$L__BB39_942;
	and.b64  	%rd658, %rd812, %rd123;
	popc.b64 	%r618, %rd658;
	cvt.rn.f32.u32 	%f2130, %r618;
	mul.f32 	%f2131, %f889, %f2130;
	fma.rn.f32 	%f2841, %f2402, %f2131, %f2841;
$L__BB39_942:
	@%p26 bra 	$L__BB39_944;
	and.b64  	%rd659, %rd795, %rd123;
	popc.b64 	%r619, %rd659;
	cvt.rn.f32.u32 	%f2132, %r619;
	mul.f32 	%f2133, %f889, %f2132;
	fma.rn.f32 	%f2840, %f2385, %f2133, %f2840;
$L__BB39_944:
	@%p27 bra 	$L__BB39_946;
	and.b64  	%rd660, %rd811, %rd123;
	popc.b64 	%r620, %rd660;
	cvt.rn.f32.u32 	%f2134, %r620;
	mul.f32 	%f2135, %f889, %f2134;
	fma.rn.f32 	%f2841, %f2401, %f2135, %f2841;
$L__BB39_946:
	@%p26 bra 	$L__BB39_948;
	and.b64  	%rd661, %rd794, %rd123;
	popc.b64 	%r621, %rd661;
	cvt.rn.f32.u32 	%f2136, %r621;
	mul.f32 	%f2137, %f889, %f2136;
	fma.rn.f32 	%f2840, %f2384, %f2137, %f2840;
$L__BB39_948:
	@%p27 bra 	$L__BB39_950;
	and.b64  	%rd662, %rd810, %rd123;
	popc.b64 	%r622, %rd662;
	cvt.rn.f32.u32 	%f2138, %r622;
	mul.f32 	%f2139, %f889, %f2138;
	fma.rn.f32 	%f2841, %f2400, %f2139, %f2841;
$L__BB39_950:
	@%p26 bra 	$L__BB39_952;
	and.b64  	%rd663, %rd793, %rd123;
	popc.b64 	%r623, %rd663;
	cvt.rn.f32.u32 	%f2140, %r623;
	mul.f32 	%f2141, %f889, %f2140;
	fma.rn.f32 	%f2840, %f2383, %f2141, %f2840;
$L__BB39_952:
	@%p27 bra 	$L__BB39_954;
	and.b64  	%rd664, %rd809, %rd123;
	popc.b64 	%r624, %rd664;
	cvt.rn.f32.u32 	%f2142, %r624;
	mul.f32 	%f2143, %f889, %f2142;
	fma.rn.f32 	%f2841, %f2399, %f2143, %f2841;
$L__BB39_954:
	@%p26 bra 	$L__BB39_956;
	and.b64  	%rd665, %rd792, %rd123;
	popc.b64 	%r625, %rd665;
	cvt.rn.f32.u32 	%f2144, %r625;
	mul.f32 	%f2145, %f889, %f2144;
	fma.rn.f32 	%f2840, %f2382, %f2145, %f2840;
$L__BB39_956:
	@%p27 bra 	$L__BB39_958;
	and.b64  	%rd666, %rd808, %rd123;
	popc.b64 	%r626, %rd666;
	cvt.rn.f32.u32 	%f2146, %r626;
	mul.f32 	%f2147, %f889, %f2146;
	fma.rn.f32 	%f2841, %f2398, %f2147, %f2841;
$L__BB39_958:
	@%p26 bra 	$L__BB39_960;
	and.b64  	%rd667, %rd791, %rd123;
	popc.b64 	%r627, %rd667;
	cvt.rn.f32.u32 	%f2148, %r627;
	mul.f32 	%f2149, %f889, %f2148;
	fma.rn.f32 	%f2840, %f2381, %f2149, %f2840;
$L__BB39_960:
	@%p27 bra 	$L__BB39_962;
	and.b64  	%rd668, %rd807, %rd123;
	popc.b64 	%r628, %rd668;
	cvt.rn.f32.u32 	%f2150, %r628;
	mul.f32 	%f2151, %f889, %f2150;
	fma.rn.f32 	%f2841, %f2397, %f2151, %f2841;
$L__BB39_962:
	@%p26 bra 	$L__BB39_964;
	and.b64  	%rd669, %rd790, %rd123;
	popc.b64 	%r629, %rd669;
	cvt.rn.f32.u32 	%f2152, %r629;
	mul.f32 	%f2153, %f889, %f2152;
	fma.rn.f32 	%f2840, %f2380, %f2153, %f2840;
$L__BB39_964:
	@%p27 bra 	$L__BB39_966;
	and.b64  	%rd670, %rd806, %rd123;
	popc.b64 	%r630, %rd670;
	cvt.rn.f32.u32 	%f2154, %r630;
	mul.f32 	%f2155, %f889, %f2154;
	fma.rn.f32 	%f2841, %f2396, %f2155, %f2841;
$L__BB39_966:
	@%p26 bra 	$L__BB39_968;
	and.b64  	%rd671, %rd789, %rd123;
	popc.b64 	%r631, %rd671;
	cvt.rn.f32.u32 	%f2156, %r631;
	mul.f32 	%f2157, %f889, %f2156;
	fma.rn.f32 	%f2840, %f2379, %f2157, %f2840;
$L__BB39_968:
	@%p27 bra 	$L__BB39_970;
	and.b64  	%rd672, %rd805, %rd123;
	popc.b64 	%r632, %rd672;
	cvt.rn.f32.u32 	%f2158, %r632;
	mul.f32 	%f2159, %f889, %f2158;
	fma.rn.f32 	%f2841, %f2395, %f2159, %f2841;
$L__BB39_970:
	@%p26 bra 	$L__BB39_972;
	and.b64  	%rd673, %rd788, %rd123;
	popc.b64 	%r633, %rd673;
	cvt.rn.f32.u32 	%f2160, %r633;
	mul.f32 	%f2161, %f889, %f2160;
	fma.rn.f32 	%f2840, %f2378, %f2161, %f2840;
$L__BB39_972:
	mov.f32 	%f2970, %f2840;
	mov.f32 	%f2507, %f2841;
	@%p27 bra 	$L__BB39_974;
	and.b64  	%rd674, %rd804, %rd123;
	popc.b64 	%r634, %rd674;
	cvt.rn.f32.u32 	%f2162, %r634;
	mul.f32 	%f2163, %f889, %f2162;
	fma.rn.f32 	%f952, %f2394, %f2163, %f2841;
	mov.f32 	%f2507, %f952;
$L__BB39_974:
	setp.lt.s32 	%p521, %r87, 14;
	@%p521 bra 	$L__BB39_1041;
	setp.ne.s32 	%p522, %r5, 0;
	mov.b32 	%r781, 0;
	@%p522 bra 	$L__BB39_977;
	ld.shared.u32 	%r781, [%r7+52];
$L__BB39_977:
	shfl.sync.idx.b32	%r636|%p524, %r781, 0, 31, -1;
	mov.b32 	%f955, %r636;
	ld.shared.u64 	%rd124, [%r37+3328];
	mov.f32 	%f2873, %f2970;
	@%p26 bra 	$L__BB39_979;
	and.b64  	%rd675, %rd803, %rd124;
	popc.b64 	%r637, %rd675;
	cvt.rn.f32.u32 	%f2164, %r637;
	mul.f32 	%f2165, %f955, %f2164;
	fma.rn.f32 	%f2873, %f2393, %f2165, %f2970;
$L__BB39_979:
	mov.f32 	%f2874, %f2507;
	@%p27 bra 	$L__BB39_981;
	and.b64  	%rd676, %rd819, %rd124;
	popc.b64 	%r638, %rd676;
	cvt.rn.f32.u32 	%f2166, %r638;
	mul.f32 	%f2167, %f955, %f2166;
	fma.rn.f32 	%f2874, %f2409, %f2167, %f2507;
$L__BB39_981:
	@%p26 bra 	$L__BB39_983;
	and.b64  	%rd677, %rd802, %rd124;
	popc.b64 	%r639, %rd677;
	cvt.rn.f32.u32 	%f2168, %r639;
	mul.f32 	%f2169, %f955, %f2168;
	fma.rn.f32 	%f2873, %f2392, %f2169, %f2873;
$L__BB39_983:
	@%p27 bra 	$L__BB39_985;
	and.b64  	%rd678, %rd818, %rd124;
	popc.b64 	%r640, %rd678;
	cvt.rn.f32.u32 	%f2170, %r640;
	mul.f32 	%f2171, %f955, %f2170;
	fma.rn.f32 	%f2874, %f2408, %f2171, %f2874;
$L__BB39_985:
	@%p26 bra 	$L__BB39_987;
	and.b64  	%rd679, %rd801, %rd124;
	popc.b64 	%r641, %rd679;
	cvt.rn.f32.u32 	%f2172, %r641;
	mul.f32 	%f2173, %f955, %f2172;
	fma.rn.f32 	%f2873, %f2391, %f2173, %f2873;
$L__BB39_987:
	@%p27 bra 	$L__BB39_989;
	and.b64  	%rd680, %rd817, %rd124;
	popc.b64 	%r642, %rd680;
	cvt.rn.f32.u32 	%f2174, %r642;
	mul.f32 	%f2175, %f955, %f2174;
	fma.rn.f32 	%f2874, %f2407, %f2175, %f2874;
$L__BB39_989:
	@%p26 bra 	$L__BB39_991;
	and.b64  	%rd681, %rd800, %rd124;
	popc.b64 	%r643, %rd681;
	cvt.rn.f32.u32 	%f2176, %r643;
	mul.f32 	%f2177, %f955, %f2176;
	fma.rn.f32 	%f2873, %f2390, %f2177, %f2873;
$L__BB39_991:
	@%p27 bra 	$L__BB39_993;
	and.b64  	%rd682, %rd816, %rd124;
	popc.b64 	%r644, %rd682;
	cvt.rn.f32.u32 	%f2178, %r644;
	mul.f32 	%f2179, %f955, %f2178;
	fma.rn.f32 	%f2874, %f2406, %f2179, %f2874;
$L__BB39_993:
	@%p26 bra 	$L__BB39_995;
	and.b64  	%rd683, %rd799, %rd124;
	popc.b64 	%r645, %rd683;
	cvt.rn.f32.u32 	%f2180, %r645;
	mul.f32 	%f2181, %f955, %f2180;
	fma.rn.f32 	%f2873, %f2389, %f2181, %f2873;
$L__BB39_995:
	@%p27 bra 	$L__BB39_997;
	and.b64  	%rd684, %rd815, %rd124;
	popc.b64 	%r646, %rd684;
	cvt.rn.f32.u32 	%f2182, %r646;
	mul.f32 	%f2183, %f955, %f2182;
	fma.rn.f32 	%f2874, %f2405, %f2183, %f2874;
$L__BB39_997:
	@%p26 bra 	$L__BB39_999;
	and.b64  	%rd685, %rd798, %rd124;
	popc.b64 	%r647, %rd685;
	cvt.rn.f32.u32 	%f2184, %r647;
	mul.f32 	%f2185, %f955, %f2184;
	fma.rn.f32 	%f2873, %f2388, %f2185, %f2873;
$L__BB39_999:
	@%p27 bra 	$L__BB39_1001;
	and.b64  	%rd686, %rd814, %rd124;
	popc.b64 	%r648, %rd686;
	cvt.rn.f32.u32 	%f2186, %r648;
	mul.f32 	%f2187, %f955, %f2186;
	fma.rn.f32 	%f2874, %f2404, %f2187, %f2874;
$L__BB39_1001:
	@%p26 bra 	$L__BB39_1003;
	and.b64  	%rd687, %rd797, %rd124;
	popc.b64 	%r649, %rd687;
	cvt.rn.f32.u32 	%f2188, %r649;
	mul.f32 	%f2189, %f955, %f2188;
	fma.rn.f32 	%f2873, %f2387, %f2189, %f2873;
$L__BB39_1003:
	@%p27 bra 	$L__BB39_1005;
	and.b64  	%rd688, %rd813, %rd124;
	popc.b64 	%r650, %rd688;
	cvt.rn.f32.u32 	%f2190, %r650;
	mul.f32 	%f2191, %f955, %f2190;
	fma.rn.f32 	%f2874, %f2403, %f2191, %f2874;
$L__BB39_1005:
	@%p26 bra 	$L__BB39_1007;
	and.b64  	%rd689, %rd796, %rd124;
	popc.b64 	%r651, %rd689;
	cvt.rn.f32.u32 	%f2192, %r651;
	mul.f32 	%f2193, %f955, %f2192;
	fma.rn.f32 	%f2873, %f2386, %f2193, %f2873;
$L__BB39_1007:
	@%p27 bra 	$L__BB39_1009;
	and.b64  	%rd690, %rd812, %rd124;
	popc.b64 	%r652, %rd690;
	cvt.rn.f32.u32 	%f2194, %r652;
	mul.f32 	%f2195, %f955, %f2194;
	fma.rn.f32 	%f2874, %f2402, %f2195, %f2874;
$L__BB39_1009:
	@%p26 bra 	$L__BB39_1011;
	and.b64  	%rd691, %rd795, %rd124;
	popc.b64 	%r653, %rd691;
	cvt.rn.f32.u32 	%f2196, %r653;
	mul.f32 	%f2197, %f955, %f2196;
	fma.rn.f32 	%f2873, %f2385, %f2197, %f2873;
$L__BB39_1011:
	@%p27 bra 	$L__BB39_1013;
	and.b64  	%rd692, %rd811, %rd124;
	popc.b64 	%r654, %rd692;
	cvt.rn.f32.u32 	%f2198, %r654;
	mul.f32 	%f2199, %f955, %f2198;
	fma.rn.f32 	%f2874, %f2401, %f2199, %f2874;
$L__BB39_1013:
	@%p26 bra 	$L__BB39_1015;
	and.b64  	%rd693, %rd794, %rd124;
	popc.b64 	%r655, %rd693;
	cvt.rn.f32.u32 	%f2200, %r655;
	mul.f32 	%f2201, %f955, %f2200;
	fma.rn.f32 	%f2873, %f2384, %f2201, %f2873;
$L__BB39_1015:
	@%p27 bra 	$L__BB39_1017;
	and.b64  	%rd694, %rd810, %rd124;
	popc.b64 	%r656, %rd694;
	cvt.rn.f32.u32 	%f2202, %r656;
	mul.f32 	%f2203, %f955, %f2202;
	fma.rn.f32 	%f2874, %f2400, %f2203, %f2874;
$L__BB39_1017:
	@%p26 bra 	$L__BB39_1019;
	and.b64  	%rd695, %rd793, %rd124;
	popc.b64 	%r657, %rd695;
	cvt.rn.f32.u32 	%f2204, %r657;
	mul.f32 	%f2205, %f955, %f2204;
	fma.rn.f32 	%f2873, %f2383, %f2205, %f2873;
$L__BB39_1019:
	@%p27 bra 	$L__BB39_1021;
	and.b64  	%rd696, %rd809, %rd124;
	popc.b64 	%r658, %rd696;
	cvt.rn.f32.u32 	%f2206, %r658;
	mul.f32 	%f2207, %f955, %f2206;
	fma.rn.f32 	%f2874, %f2399, %f2207, %f2874;
$L__BB39_1021:
	@%p26 bra 	$L__BB39_1023;
	and.b64  	%rd697, %rd792, %rd124;
	popc.b64 	%r659, %rd697;
	cvt.rn.f32.u32 	%f2208, %r659;
	mul.f32 	%f2209, %f955, %f2208;
	fma.rn.f32 	%f2873, %f2382, %f2209, %f2873;
$L__BB39_1023:
	@%p27 bra 	$L__BB39_1025;
	and.b64  	%rd698, %rd808, %rd124;
	popc.b64 	%r660, %rd698;
	cvt.rn.f32.u32 	%f2210, %r660;
	mul.f32 	%f2211, %f955, %f2210;
	fma.rn.f32 	%f2874, %f2398, %f2211, %f2874;
$L__BB39_1025:
	@%p26 bra 	$L__BB39_1027;
	and.b64  	%rd699, %rd791, %rd124;
	popc.b64 	%r661, %rd699;
	cvt.rn.f32.u32 	%f2212, %r661;
	mul.f32 	%f2213, %f955, %f2212;
	fma.rn.f32 	%f2873, %f2381, %f2213, %f2873;
$L__BB39_1027:
	@%p27 bra 	$L__BB39_1029;
	and.b64  	%rd700, %rd807, %rd124;
	popc.b64 	%r662, %rd700;
	cvt.rn.f32.u32 	%f2214, %r662;
	mul.f32 	%f2215, %f955, %f2214;
	fma.rn.f32 	%f2874, %f2397, %f2215, %f2874;
$L__BB39_1029:
	@%p26 bra 	$L__BB39_1031;
	and.b64  	%rd701, %rd790, %rd124;
	popc.b64 	%r663, %rd701;
	cvt.rn.f32.u32 	%f2216, %r663;
	mul.f32 	%f2217, %f955, %f2216;
	fma.rn.f32 	%f2873, %f2380, %f2217, %f2873;
$L__BB39_1031:
	@%p27 bra 	$L__BB39_1033;
	and.b64  	%rd702, %rd806, %rd124;
	popc.b64 	%r664, %rd702;
	cvt.rn.f32.u32 	%f2218, %r664;
	mul.f32 	%f2219, %f955, %f2218;
	fma.rn.f32 	%f2874, %f2396, %f2219, %f2874;
$L__BB39_1033:
	@%p26 bra 	$L__BB39_1035;
	and.b64  	%rd703, %rd789, %rd124;
	popc.b64 	%r665, %rd703;
	cvt.rn.f32.u32 	%f2220, %r665;
	mul.f32 	%f2221, %f955, %f2220;
	fma.rn.f32 	%f2873, %f2379, %f2221, %f2873;
$L__BB39_1035:
	@%p27 bra 	$L__BB39_1037;
	and.b64  	%rd704, %rd805, %rd124;
	popc.b64 	%r666, %rd704;
	cvt.rn.f32.u32 	%f2222, %r666;
	mul.f32 	%f2223, %f955, %f2222;
	fma.rn.f32 	%f2874, %f2395, %f2223, %f2874;
$L__BB39_1037:
	@%p26 bra 	$L__BB39_1039;
	and.b64  	%rd705, %rd788, %rd124;
	popc.b64 	%r667, %rd705;
	cvt.rn.f32.u32 	%f2224, %r667;
	mul.f32 	%f2225, %f955, %f2224;
	fma.rn.f32 	%f2873, %f2378, %f2225, %f2873;
$L__BB39_1039:
	mov.f32 	%f2970, %f2873;
	mov.f32 	%f2507, %f2874;
	@%p27 bra 	$L__BB39_1041;
	and.b64  	%rd706, %rd804, %rd124;
	popc.b64 	%r668, %rd706;
	cvt.rn.f32.u32 	%f2226, %r668;
	mul.f32 	%f2227, %f955, %f2226;
	fma.rn.f32 	%f1018, %f2394, %f2227, %f2874;
	mov.f32 	%f2507, %f1018;
$L__BB39_1041:
	setp.lt.s32 	%p556, %r87, 15;
	@%p556 bra 	$L__BB39_1108;
	setp.ne.s32 	%p557, %r5, 0;
	mov.b32 	%r782, 0;
	@%p557 bra 	$L__BB39_1044;
	ld.shared.u32 	%r782, [%r7+56];
$L__BB39_1044:
	shfl.sync.idx.b32	%r670|%p559, %r782, 0, 31, -1;
	mov.b32 	%f1021, %r670;
	ld.shared.u64 	%rd125, [%r37+3584];
	mov.f32 	%f2906, %f2970;
	@%p26 bra 	$L__BB39_1046;
	and.b64  	%rd707, %rd803, %rd125;
	popc.b64 	%r671, %rd707;
	cvt.rn.f32.u32 	%f2228, %r671;
	mul.f32 	%f2229, %f1021, %f2228;
	fma.rn.f32 	%f2906, %f2393, %f2229, %f2970;
$L__BB39_1046:
	mov.f32 	%f2907, %f2507;
	@%p27 bra 	$L__BB39_1048;
	and.b64  	%rd708, %rd819, %rd125;
	popc.b64 	%r672, %rd708;
	cvt.rn.f32.u32 	%f2230, %r672;
	mul.f32 	%f2231, %f1021, %f2230;
	fma.rn.f32 	%f2907, %f2409, %f2231, %f2507;
$L__BB39_1048:
	@%p26 bra 	$L__BB39_1050;
	and.b64  	%rd709, %rd802, %rd125;
	popc.b64 	%r673, %rd709;
	cvt.rn.f32.u32 	%f2232, %r673;
	mul.f32 	%f2233, %f1021, %f2232;
	fma.rn.f32 	%f2906, %f2392, %f2233, %f2906;
$L__BB39_1050:
	@%p27 bra 	$L__BB39_1052;
	and.b64  	%rd710, %rd818, %rd125;
	popc.b64 	%r674, %rd710;
	cvt.rn.f32.u32 	%f2234, %r674;
	mul.f32 	%f2235, %f1021, %f2234;
	fma.rn.f32 	%f2907, %f2408, %f2235, %f2907;
$L__BB39_1052:
	@%p26 bra 	$L__BB39_1054;
	and.b64  	%rd711, %rd801, %rd125;
	popc.b64 	%r675, %rd711;
	cvt.rn.f32.u32 	%f2236, %r675;
	mul.f32 	%f2237, %f1021, %f2236;
	fma.rn.f32 	%f2906, %f2391, %f2237, %f2906;
$L__BB39_1054:
	@%p27 bra 	$L__BB39_1056;
	and.b64  	%rd712, %rd817, %rd125;
	popc.b64 	%r676, %rd712;
	cvt.rn.f32.u32 	%f2238, %r676;
	mul.f32 	%f2239, %f1021, %f2238;
	fma.rn.f32 	%f2907, %f2407, %f2239, %f2907;
$L__BB39_1056:
	@%p26 bra 	$L__BB39_1058;
	and.b64  	%rd713, %rd800, %rd125;
	popc.b64 	%r677, %rd713;
	cvt.rn.f32.u32 	%f2240, %r677;
	mul.f32 	%f2241, %f1021, %f2240;
	fma.rn.f32 	%f2906, %f2390, %f2241, %f2906;
$L__BB39_1058:
	@%p27 bra 	$L__BB39_1060;
	and.b64  	%rd714, %rd816, %rd125;
	popc.b64 	%r678, %rd714;
	cvt.rn.f32.u32 	%f2242, %r678;
	mul.f32 	%f2243, %f1021, %f2242;
	fma.rn.f32 	%f2907, %f2406, %f2243, %f2907;
$L__BB39_1060:
	@%p26 bra 	$L__BB39_1062;
	and.b64  	%rd715, %rd799, %rd125;
	popc.b64 	%r679, %rd715;
	cvt.rn.f32.u32 	%f2244, %r679;
	mul.f32 	%f2245, %f1021, %f2244;
	fma.rn.f32 	%f2906, %f2389, %f2245, %f2906;
$L__BB39_1062:
	@%p27 bra 	$L__BB39_1064;
	and.b64  	%rd716, %rd815, %rd125;
	popc.b64 	%r680, %rd716;
	cvt.rn.f32.u32 	%f2246, %r680;
	mul.f32 	%f2247, %f1021, %f2246;
	fma.rn.f32 	%f2907, %f2405, %f2247, %f2907;
$L__BB39_1064:
	@%p26 bra 	$L__BB39_1066;
	and.b64  	%rd717, %rd798, %rd125;
	popc.b64 	%r681, %rd717;
	cvt.rn.f32.u32 	%f2248, %r681;
	mul.f32 	%f2249, %f1021, %f2248;
	fma.rn.f32 	%f2906, %f2388, %f2249, %f2906;
$L__BB39_1066:
	@%p27 bra 	$L__BB39_1068;
	and.b64  	%rd718, %rd814, %rd125;
	popc.b64 	%r682, %rd718;
	cvt.rn.f32.u32 	%f2250, %r682;
	mul.f32 	%f2251, %f1021, %f2250;
	fma.rn.f32 	%f2907, %f2404, %f2251, %f2907;
$L__BB39_1068:
	@%p26 bra 	$L__BB39_1070;
	and.b64  	%rd719, %rd797, %rd125;
	popc.b64 	%r683, %rd719;
	cvt.rn.f32.u32 	%f2252, %r683;
	mul.f32 	%f2253, %f1021, %f2252;
	fma.rn.f32 	%f2906, %f2387, %f2253, %f2906;
$L__BB39_1070:
	@%p27 bra 	$L__BB39_1072;
	and.b64  	%rd720, %rd813, %rd125;
	popc.b64 	%r684, %rd720;
	cvt.rn.f32.u32 	%f2254, %r684;
	mul.f32 	%f2255, %f1021, %f2254;
	fma.rn.f32 	%f2907, %f2403, %f2255, %f2907;
$L__BB39_1072:
	@%p26 bra 	$L__BB39_1074;
	and.b64  	%rd721, %rd796, %rd125;
	popc.b64 	%r685, %rd721;
	cvt.rn.f32.u32 	%f2256, %r685;
	mul.f32 	%f2257, %f1021, %f2256;
	fma.rn.f32 	%f2906, %f2386, %f2257, %f2906;
$L__BB39_1074:
	@%p27 bra 	$L__BB39_1076;
	and.b64  	%rd722, %rd812, %rd125;
	popc.b64 	%r686, %rd722;
	cvt.rn.f32.u32 	%f2258, %r686;
	mul.f32 	%f2259, %f1021, %f2258;
	fma.rn.f32 	%f2907, %f2402, %f2259, %f2907;
$L__BB39_1076:
	@%p26 bra 	$L__BB39_1078;
	and.b64  	%rd723, %rd795, %rd125;
	popc.b64 	%r687, %rd723;
	cvt.rn.f32.u32 	%f2260, %r687;
	mul.f32 	%f2261, %f1021, %f2260;
	fma.rn.f32 	%f2906, %f2385, %f2261, %f2906;
$L__BB39_1078:
	@%p27 bra 	$L__BB39_1080;
	and.b64  	%rd724, %rd811, %rd125;
	popc.b64 	%r688, %rd724;
	cvt.rn.f32.u32 	%f2262, %r688;
	mul.f32 	%f2263, %f1021, %f2262;
	fma.rn.f32 	%f2907, %f2401, %f2263, %f2907;
$L__BB39_1080:
	@%p26 bra 	$L__BB39_1082;
	and.b64  	%rd725, %rd794, %rd125;
	popc.b64 	%r689, %rd725;
	cvt.rn.f32.u32 	%f2264, %r689;
	mul.f32 	%f2265, %f1021, %f2264;
	fma.rn.f32 	%f2906, %f2384, %f2265, %f2906;
$L__BB39_1082:
	@%p27 bra 	$L__BB39_1084;
	and.b64  	%rd726, %rd810, %rd125;
	popc.b64 	%r690, %rd726;
	cvt.rn.f32.u32 	%f2266, %r690;
	mul.f32 	%f2267, %f1021, %f2266;
	fma.rn.f32 	%f2907, %f2400, %f2267, %f2907;
$L__BB39_1084:
	@%p26 bra 	$L__BB39_1086;
	and.b64  	%rd727, %rd793, %rd125;
	popc.b64 	%r691, %rd727;
	cvt.rn.f32.u32 	%f2268, %r691;
	mul.f32 	%f2269, %f1021, %f2268;
	fma.rn.f32 	%f2906, %f2383, %f2269, %f2906;
$L__BB39_1086:
	@%p27 bra 	$L__BB39_1088;
	and.b64  	%rd728, %rd809, %rd125;
	popc.b64 	%r692, %rd728;
	cvt.rn.f32.u32 	%f2270, %r692;
	mul.f32 	%f2271, %f1021, %f2270;
	fma.rn.f32 	%f2907, %f2399, %f2271, %f2907;
$L__BB39_1088:
	@%p26 bra 	$L__BB39_1090;
	and.b64  	%rd729, %rd792, %rd125;
	popc.b64 	%r693, %rd729;
	cvt.rn.f32.u32 	%f2272, %r693;
	mul.f32 	%f2273, %f1021, %f2272;
	fma.rn.f32 	%f2906, %f2382, %f2273, %f2906;
$L__BB39_1090:
	@%p27 bra 	$L__BB39_1092;
	and.b64  	%rd730, %rd808, %rd125;
	popc.b64 	%r694, %rd730;
	cvt.rn.f32.u32 	%f2274, %r694;
	mul.f32 	%f2275, %f1021, %f2274;
	fma.rn.f32 	%f2907, %f2398, %f2275, %f2907;
$L__BB39_1092:
	@%p26 bra 	$L__BB39_1094;
	and.b64  	%rd731, %rd791, %rd125;
	popc.b64 	%r695, %rd731;
	cvt.rn.f32.u32 	%f2276, %r695;
	mul.f32 	%f2277, %f1021, %f2276;
	fma.rn.f32 	%f2906, %f2381, %f2277, %f2906;
$L__BB39_1094:
	@%p27 bra 	$L__BB39_1096;
	and.b64  	%rd732, %rd807, %rd125;
	popc.b64 	%r696, %rd732;
	cvt.rn.f32.u32 	%f2278, %r696;
	mul.f32 	%f2279, %f1021, %f2278;
	fma.rn.f32 	%f2907, %f2397, %f2279, %f2907;
$L__BB39_1096:
	@%p26 bra 	$L__BB39_1098;
	and.b64  	%rd733, %rd790, %rd125;
	popc.b64 	%r697, %rd733;
	cvt.rn.f32.u32 	%f2280, %r697;
	mul.f32 	%f2281, %f1021, %f2280;
	fma.rn.f32 	%f2906, %f2380, %f2281, %f2906;
$L__BB39_1098:
	@%p27 bra 	$L__BB39_1100;
	and.b64  	%rd734, %rd806, %rd125;
	popc.b64 	%r698, %rd734;
	cvt.rn.f32.u32 	%f2282, %r698;
	mul.f32 	%f2283, %f1021, %f2282;
	fma.rn.f32 	%f2907, %f2396, %f2283, %f2907;
$L__BB39_1100:
	@%p26 bra 	$L__BB39_1102;
	and.b64  	%rd735, %rd789, %rd125;
	popc.b64 	%r699, %rd735;
	cvt.rn.f32.u32 	%f2284, %r699;
	mul.f32 	%f2285, %f1021, %f2284;
	fma.rn.f32 	%f2906, %f2379, %f2285, %f2906;
$L__BB39_1102:
	@%p27 bra 	$L__BB39_1104;
	and.b64  	%rd736, %rd805, %rd125;
	popc.b64 	%r700, %rd736;
	cvt.rn.f32.u32 	%f2286, %r700;
	mul.f32 	%f2287, %f1021, %f2286;
	fma.rn.f32 	%f2907, %f2395, %f2287, %f2907;
$L__BB39_1104:
	@%p26 bra 	$L__BB39_1106;
	and.b64  	%rd737, %rd788, %rd125;
	popc.b64 	%r701, %rd737;
	cvt.rn.f32.u32 	%f2288, %r701;
	mul.f32 	%f2289, %f1021, %f2288;
	fma.rn.f32 	%f2906, %f2378, %f2289, %f2906;
$L__BB39_1106:
	mov.f32 	%f2970, %f2906;
	mov.f32 	%f2507, %f2907;
	@%p27 bra 	$L__BB39_1108;
	and.b64  	%rd738, %rd804, %rd125;
	popc.b64 	%r702, %rd738;
	cvt.rn.f32.u32 	%f2290, %r702;
	mul.f32 	%f2291, %f1021, %f2290;
	fma.rn.f32 	%f1084, %f2394, %f2291, %f2907;
	mov.f32 	%f2507, %f1084;
$L__BB39_1108:
	setp.ne.s32 	%p591, %r87, 16;
	@%p591 bra 	$L__BB39_1175;
	setp.ne.s32 	%p592, %r5, 0;
	mov.b32 	%r783, 0;
	@%p592 bra 	$L__BB39_1111;
	ld.shared.u32 	%r783, [%r7+60];
$L__BB39_1111:
	shfl.sync.idx.b32	%r704|%p594, %r783, 0, 31, -1;
	mov.b32 	%f1087, %r704;
	ld.shared.u64 	%rd126, [%r37+3840];
	mov.f32 	%f2939, %f2970;
	@%p26 bra 	$L__BB39_1113;
	and.b64  	%rd739, %rd803, %rd126;
	popc.b64 	%r705, %rd739;
	cvt.rn.f32.u32 	%f2292, %r705;
	mul.f32 	%f2293, %f1087, %f2292;
	fma.rn.f32 	%f2939, %f2393, %f2293, %f2970;
$L__BB39_1113:
	mov.f32 	%f2940, %f2507;
	@%p27 bra 	$L__BB39_1115;
	and.b64  	%rd740, %rd819, %rd126;
	popc.b64 	%r706, %rd740;
	cvt.rn.f32.u32 	%f2294, %r706;
	mul.f32 	%f2295, %f1087, %f2294;
	fma.rn.f32 	%f2940, %f2409, %f2295, %f2507;
$L__BB39_1115:
	@%p26 bra 	$L__BB39_1117;
	and.b64  	%rd741, %rd802, %rd126;
	popc.b64 	%r707, %rd741;
	cvt.rn.f32.u32 	%f2296, %r707;
	mul.f32 	%f2297, %f1087, %f2296;
	fma.rn.f32 	%f2939, %f2392, %f2297, %f2939;
$L__BB39_1117:
	@%p27 bra 	$L__BB39_1119;
	and.b64  	%rd742, %rd818, %rd126;
	popc.b64 	%r708, %rd742;
	cvt.rn.f32.u32 	%f2298, %r708;
	mul.f32 	%f2299, %f1087, %f2298;
	fma.rn.f32 	%f2940, %f2408, %f2299, %f2940;
$L__BB39_1119:
	@%p26 bra 	$L__BB39_1121;
	and.b64  	%rd743, %rd801, %rd126;
	popc.b64 	%r709, %rd743;
	cvt.rn.f32.u32 	%f2300, %r709;
	mul.f32 	%f2301, %f1087, %f2300;
	fma.rn.f32 	%f2939, %f2391, %f2301, %f2939;
$L__BB39_1121:
	@%p27 bra 	$L__BB39_1123;
	and.b64  	%rd744, %rd817, %rd126;
	popc.b64 	%r710, %rd744;
	cvt.rn.f32.u32 	%f2302, %r710;
	mul.f32 	%f2303, %f1087, %f2302;
	fma.rn.f32 	%f2940, %f2407, %f2303, %f2940;
$L__BB39_1123:
	@%p26 bra 	$L__BB39_1125;
	and.b64  	%rd745, %rd800, %rd126;
	popc.b64 	%r711, %rd745;
	cvt.rn.f32.u32 	%f2304, %r711;
	mul.f32 	%f2305, %f1087, %f2304;
	fma.rn.f32 	%f2939, %f2390, %f2305, %f2939;
$L__BB39_1125:
	@%p27 bra 	$L__BB39_1127;
	and.b64  	%rd746, %rd816, %rd126;
	popc.b64 	%r712, %rd746;
	cvt.rn.f32.u32 	%f2306, %r712;
	mul.f32 	%f2307, %f1087, %f2306;
	fma.rn.f32 	%f2940, %f2406, %f2307, %f2940;
$L__BB39_1127:
	@%p26 bra 	$L__BB39_1129;
	and.b64  	%rd747, %rd799, %rd126;
	popc.b64 	%r713, %rd747;
	cvt.rn.f32.u32 	%f2308, %r713;
	mul.f32 	%f2309, %f1087, %f2308;
	fma.rn.f32 	%f2939, %f2389, %f2309, %f2939;
$L__BB39_1129:
	@%p27 bra 	$L__BB39_1131;
	and.b64  	%rd748, %rd815, %rd126;
	popc.b64 	%r714, %rd748;
	cvt.rn.f32.u32 	%f2310, %r714;
	mul.f32 	%f2311, %f1087, %f2310;
	fma.rn.f32 	%f2940, %f2405, %f2311, %f2940;
$L__BB39_1131:
	@%p26 bra 	$L__BB39_1133;
	and.b64  	%rd749, %rd798, %rd126;
	popc.b64 	%r715, %rd749;
	cvt.rn.f32.u32 	%f2312, %r715;
	mul.f32 	%f2313, %f1087, %f2312;
	fma.rn.f32 	%f2939, %f2388, %f2313, %f2939;
$L__BB39_1133:
	@%p27 bra 	$L__BB39_1135;
	and.b64  	%rd750, %rd814, %rd126;
	popc.b64 	%r716, %rd750;
	cvt.rn.f32.u32 	%f2314, %r716;
	mul.f32 	%f2315, %f1087, %f2314;
	fma.rn.f32 	%f2940, %f2404, %f2315, %f2940;
$L__BB39_1135:
	@%p26 bra 	$L__BB39_1137;
	and.b64  	%rd751, %rd797, %rd126;
	popc.b64 	%r717, %rd751;
	cvt.rn.f32.u32 	%f2316, %r717;
	mul.f32 	%f2317, %f1087, %f2316;
	fma.rn.f32 	%f2939, %f2387, %f2317, %f2939;
$L__BB39_1137:
	@%p27 bra 	$L__BB39_1139;
	and.b64  	%rd752, %rd813, %rd126;
	popc.b64 	%r718, %rd752;
	cvt.rn.f32.u32 	%f2318, %r718;
	mul.f32 	%f2319, %f1087, %f2318;
	fma.rn.f32 	%f2940, %f2403, %f2319, %f2940;
$L__BB39_1139:
	@%p26 bra 	$L__BB39_1141;
	and.b64  	%rd753, %rd796, %rd126;
	popc.b64 	%r719, %rd753;
	cvt.rn.f32.u32 	%f2320, %r719;
	mul.f32 	%f2321, %f1087, %f2320;
	fma.rn.f32 	%f2939, %f2386, %f2321, %f2939;
$L__BB39_1141:
	@%p27 bra 	$L__BB39_1143;
	and.b64  	%rd754, %rd812, %rd126;
	popc.b64 	%r720, %rd754;
	cvt.rn.f32.u32 	%f2322, %r720;
	mul.f32 	%f2323, %f1087, %f2322;
	fma.rn.f32 	%f2940, %f2402, %f2323, %f2940;
$L__BB39_1143:
	@%p26 bra 	$L__BB39_1145;
	and.b64  	%rd755, %rd795, %rd126;
	popc.b64 	%r721, %rd755;
	cvt.rn.f32.u32 	%f2324, %r721;
	mul.f32 	%f2325, %f1087, %f2324;
	fma.rn.f32 	%f2939, %f2385, %f2325, %f2939;
$L__BB39_1145:
	@%p27 bra 	$L__BB39_1147;
	and.b64  	%rd756, %rd811, %rd126;
	popc.b64 	%r722, %rd756;
	cvt.rn.f32.u32 	%f2326, %r722;
	mul.f32 	%f2327, %f1087, %f2326;
	fma.rn.f32 	%f2940, %f2401, %f2327, %f2940;
$L__BB39_1147:
	@%p26 bra 	$L__BB39_1149;
	and.b64  	%rd757, %rd794, %rd126;
	popc.b64 	%r723, %rd757;
	cvt.rn.f32.u32 	%f2328, %r723;
	mul.f32 	%f2329, %f1087, %f2328;
	fma.rn.f32 	%f2939, %f2384, %f2329, %f2939;
$L__BB39_1149:
	@%p27 bra 	$L__BB39_1151;
	and.b64  	%rd758, %rd810, %rd126;
	popc.b64 	%r724, %rd758;
	cvt.rn.f32.u32 	%f2330, %r724;
	mul.f32 	%f2331, %f1087, %f2330;
	fma.rn.f32 	%f2940, %f2400, %f2331, %f2940;
$L__BB39_1151:
	@%p26 bra 	$L__BB39_1153;
	and.b64  	%rd759, %rd793, %rd126;
	popc.b64 	%r725, %rd759;
	cvt.rn.f32.u32 	%f2332, %r725;
	mul.f32 	%f2333, %f1087, %f2332;
	fma.rn.f32 	%f2939, %f2383, %f2333, %f2939;
$L__BB39_1153:
	@%p27 bra 	$L__BB39_1155;
	and.b64  	%rd760, %rd809, %rd126;
	popc.b64 	%r726, %rd760;
	cvt.rn.f32.u32 	%f2334, %r726;
	mul.f32 	%f2335, %f1087, %f2334;
	fma.rn.f32 	%f2940, %f2399, %f2335, %f2940;
$L__BB39_1155:
	@%p26 bra 	$L__BB39_1157;
	and.b64  	%rd761, %rd792, %rd126;
	popc.b64 	%r727, %rd761;
	cvt.rn.f32.u32 	%f2336, %r727;
	mul.f32 	%f2337, %f1087, %f2336;
	fma.rn.f32 	%f2939, %f2382, %f2337, %f2939;
$L__BB39_1157:
	@%p27 bra 	$L__BB39_1159;
	and.b64  	%rd762, %rd808, %rd126;
	popc.b64 	%r728, %rd762;
	cvt.rn.f32.u32 	%f2338, %r728;
	mul.f32 	%f2339, %f1087, %f2338;
	fma.rn.f32 	%f2940, %f2398, %f2339, %f2940;
$L__BB39_1159:
	@%p26 bra 	$L__BB39_1161;
	and.b64  	%rd763, %rd791, %rd126;
	popc.b64 	%r729, %rd763;
	cvt.rn.f32.u32 	%f2340, %r729;
	mul.f32 	%f2341, %f1087, %f2340;
	fma.rn.f32 	%f2939, %f2381, %f2341, %f2939;
$L__BB39_1161:
	@%p27 bra 	$L__BB39_1163;
	and.b64  	%rd764, %rd807, %rd126;
	popc.b64 	%r730, %rd764;
	cvt.rn.f32.u32 	%f2342, %r730;
	mul.f32 	%f2343, %f1087, %f2342;
	fma.rn.f32 	%f2940, %f2397, %f2343, %f2940;
$L__BB39_1163:
	@%p26 bra 	$L__BB39_1165;
	and.b64  	%rd765, %rd790, %rd126;
	popc.b64 	%r731, %rd765;
	cvt.rn.f32.u32 	%f2344, %r731;
	mul.f32 	%f2345, %f1087, %f2344;
	fma.rn.f32 	%f2939, %f2380, %f2345, %f2939;
$L__BB39_1165:
	@%p27 bra 	$L__BB39_1167;
	and.b64  	%rd766, %rd806, %rd126;
	popc.b64 	%r732, %rd766;
	cvt.rn.f32.u32 	%f2346, %r732;
	mul.f32 	%f2347, %f1087, %f2346;
	fma.rn.f32 	%f2940, %f2396, %f2347, %f2940;
$L__BB39_1167:
	@%p26 bra 	$L__BB39_1169;
	and.b64  	%rd767, %rd789, %rd126;
	popc.b64 	%r733, %rd767;
	cvt.rn.f32.u32 	%f2348, %r733;
	mul.f32 	%f2349, %f1087, %f2348;
	fma.rn.f32 	%f2939, %f2379, %f2349, %f2939;
$L__BB39_1169:
	@%p27 bra 	$L__BB39_1171;
	and.b64  	%rd768, %rd805, %rd126;
	popc.b64 	%r734, %rd768;
	cvt.rn.f32.u32 	%f2350, %r734;
	mul.f32 	%f2351, %f1087, %f2350;
	fma.rn.f32 	%f2940, %f2395, %f2351, %f2940;
$L__BB39_1171:
	@%p26 bra 	$L__BB39_1173;
	and.b64  	%rd769, %rd788, %rd126;
	popc.b64 	%r735, %rd769;
	cvt.rn.f32.u32 	%f2352, %r735;
	mul.f32 	%f2353, %f1087, %f2352;
	fma.rn.f32 	%f2939, %f2378, %f2353, %f2939;
$L__BB39_1173:
	mov.f32 	%f2970, %f2939;
	mov.f32 	%f2507, %f2940;
	@%p27 bra 	$L__BB39_1175;
	and.b64  	%rd770, %rd804, %rd126;
	popc.b64 	%r736, %rd770;
	cvt.rn.f32.u32 	%f2354, %r736;
	mul.f32 	%f2355, %f1087, %f2354;
	fma.rn.f32 	%f1150, %f2394, %f2355, %f2940;
	mov.f32 	%f2970, %f2939;
	mov.f32 	%f2507, %f1150;
$L__BB39_1175:
	setp.ne.s32 	%p626, %r5, 0;
	mov.b32 	%r737, %f2970;
	shfl.sync.down.b32	%r738|%p627, %r737, 16, 31, -1;
	mov.b32 	%f2356, %r738;
	add.f32 	%f2357, %f2970, %f2356;
	mov.b32 	%r739, %f2357;
	shfl.sync.down.b32	%r740|%p628, %r739, 8, 31, -1;
	mov.b32 	%f2358, %r740;
	add.f32 	%f2359, %f2357, %f2358;
	mov.b32 	%r741, %f2359;
	shfl.sync.down.b32	%r742|%p629, %r741, 4, 31, -1;
	mov.b32 	%f2360, %r742;
	add.f32 	%f2361, %f2359, %f2360;
	mov.b32 	%r743, %f2361;
	shfl.sync.down.b32	%r744|%p630, %r743, 2, 31, -1;
	mov.b32 	%f2362, %r744;
	add.f32 	%f2363, %f2361, %f2362;
	mov.b32 	%r745, %f2363;
	shfl.sync.down.b32	%r746|%p631, %r745, 1, 31, -1;
	mov.b32 	%f2364, %r746;
	add.f32 	%f1220, %f2363, %f2364;
	mov.b32 	%r747, %f2507;
	shfl.sync.down.b32	%r748|%p632, %r747, 16, 31, -1;
	mov.b32 	%f2365, %r748;
	add.f32 	%f2366, %f2507, %f2365;
	mov.b32 	%r749, %f2366;
	shfl.sync.down.b32	%r750|%p633, %r749, 8, 31, -1;
	mov.b32 	%f2367, %r750;
	add.f32 	%f2368, %f2366, %f2367;
	mov.b32 	%r751, %f2368;
	shfl.sync.down.b32	%r752|%p634, %r751, 4, 31, -1;
	mov.b32 	%f2369, %r752;
	add.f32 	%f2370, %f2368, %f2369;
	mov.b32 	%r753, %f2370;
	shfl.sync.down.b32	%r754|%p635, %r753, 2, 31, -1;
	mov.b32 	%f2371, %r754;
	add.f32 	%f2372, %f2370, %f2371;
	mov.b32 	%r755, %f2372;
	shfl.sync.down.b32	%r756|%p636, %r755, 1, 31, -1;
	mov.b32 	%f2373, %r756;
	add.f32 	%f1221, %f2372, %f2373;
	@%p626 bra 	$L__BB39_1180;
	setp.ge.u32 	%p637, %r34, %r2;
	@%p637 bra 	$L__BB39_1178;
	ld.param.u64 	%rd786, [_Z67popcount_weighted_keys_literal_fused_multiq_kernel_warp_out_w32_sb2ILi16EEvPKyPKfiiS1_S3_iiiiiPKxS5_fiPf_param_15];
	ld.param.u32 	%r758, [_Z67popcount_weighted_keys_literal_fused_multiq_kernel_warp_out_w32_sb2ILi16EEvPKyPKfiiS1_S3_iiiiiPKxS5_fiPf_param_14];
	ld.param.f32 	%f2376, [_Z67popcount_weighted_keys_literal_fused_multiq_kernel_warp_out_w32_sb2ILi16EEvPKyPKfiiS1_S3_iiiiiPKxS5_fiPf_param_13];
	mul.f32 	%f2374, %f2376, %f1220;
	cvt.s64.s32 	%rd771, %r758;
	mad.lo.s64 	%rd772, %rd205, %rd771, %rd820;
	cvta.to.global.u64 	%rd773, %rd786;
	shl.b64 	%rd774, %rd772, 2;
	add.s64 	%rd775, %rd773, %rd774;
	st.global.f32 	[%rd775], %f2374;
$L__BB39_1178:
	setp.le.s32 	%p638, %r90, %r35;
	@%p638 bra 	$L__BB39_1180;
	ld.param.u64 	%rd787, [_Z67popcount_weighted_keys_literal_fused_multiq_kernel_warp_out_w32_sb2ILi16EEvPKyPKfiiS1_S3_iiiiiPKxS5_fiPf_param_15];
	ld.param.u32 	%r759, [_Z67popcount_weighted_keys_literal_fused_multiq_kernel_warp_out_w32_sb2ILi16EEvPKyPKfiiS1_S3_iiiiiPKxS5_fiPf_param_14];
	ld.param.f32 	%f2377, [_Z67popcount_weighted_keys_literal_fused_multiq_kernel_warp_out_w32_sb2ILi16EEvPKyPKfiiS1_S3_iiiiiPKxS5_fiPf_param_13];
	mul.f32 	%f2375, %f2377, %f1221;
	cvt.s64.s32 	%rd776, %r759;
	mad.lo.s64 	%rd777, %rd205, %rd776, %rd821;
	cvta.to.global.u64 	%rd778, %rd787;
	shl.b64 	%rd779, %rd777, 2;
	add.s64 	%rd780, %rd778, %rd779;
	st.global.f32 	[%rd780], %f2375;
$L__BB39_1180:
	bar.sync 	0;
$L__BB39_1181:
	add.s32 	%r765, %r765, 1;
	setp.ne.s32 	%p639, %r765, %r1;
	@%p639 bra 	$L__BB39_18;
$L__BB39_1182:
	ret;
$L__BB39_1183:
	mul.wide.u32 	%rd185, %r761, 8;
	add.s64 	%rd178, %rd2, %rd185;
	// begin inline asm
	ld.global.nc.u64 %rd177, [%rd178];
	// end inline asm
	add.s32 	%r114, %r19, %r761;
	shl.b32 	%r115, %r114, 3;
	add.s32 	%r116, %r6, %r115;
	st.shared.u64 	[%r116], %rd177;
	add.s32 	%r117, %r761, %r9;
	mul.wide.u32 	%rd186, %r117, 8;
	add.s64 	%rd180, %rd2, %rd186;
	// begin inline asm
	ld.global.nc.u64 %rd179, [%rd180];
	// end inline asm
	shl.b32 	%r118, %r9, 3;
	add.s32 	%r119, %r116, %r118;
	st.shared.u64 	[%r119], %rd179;
	add.s32 	%r120, %r117, %r9;
	mul.wide.u32 	%rd187, %r120, 8;
	add.s64 	%rd182, %rd2, %rd187;
	// begin inline asm
	ld.global.nc.u64 %rd181, [%rd182];
	// end inline asm
	add.s32 	%r121, %r119, %r118;
	st.shared.u64 	[%r121], %rd181;
	add.s32 	%r122, %r120, %r9;
	mul.wide.u32 	%rd188, %r122, 8;
	add.s64 	%rd184, %rd2, %rd188;
	// begin inline asm
	ld.global.nc.u64 %rd183, [%rd184];
	// end inline asm
	add.s32 	%r123, %r121, %r118;
	st.shared.u64 	[%r123], %rd183;
	add.s32 	%r761, %r122, %r9;
	setp.lt.u32 	%p11, %r761, 512;
	@%p11 bra 	$L__BB39_1183;
	bra.uni 	$L__BB39_9;

}
	// .globl	_Z66popcount_weighted_keys_literal_fused_multiq_kernel_warp_out_w32_sbILi16EEvPKyPKfiiS1_S3_iiiiiPKxS5_fiPf
.visible .entry _Z66popcount_weighted_keys_literal_fused_multiq_kernel_warp_out_w32_sbILi16EEvPKyPKfiiS1_S3_iiiiiPKxS5_fiPf(
	.param .u64 .ptr .align 1 _Z66popcount_weighted_keys_literal_fused_multiq_kernel_warp_out_w32_sbILi16EEvPKyPKfiiS1_S3_iiiiiPKxS5_fiPf_param_0,
	.param .u64 .ptr .align 1 _Z66popcount_weighted_keys_literal_fused_multiq_kernel_warp_out_w32_sbILi16EEvPKyPKfiiS1_S3_iiiiiPKxS5_fiPf_param_1,
	.param .u32 _Z66popcount_weighted_keys_literal_fused_multiq_kernel_warp_out_w32_sbILi16EEvPKyPKfiiS1_S3_iiiiiPKxS5_fiPf_param_2,
	.param .u32 _Z66popcount_weighted_keys_literal_fused_multiq_kernel_warp_out_w32_sbILi16EEvPKyPKfiiS1_S3_iiiiiPKxS5_fiPf_param_3,
	.param .u64 .ptr .align 1 _Z66popcount_weighted_keys_literal_fused_multiq_kernel_warp_out_w32_sbILi16EEvPKyPKfiiS1_S3_iiiiiPKxS5_fiPf_param_4,
	.param .u64 .ptr .align 1 _Z66popcount_weighted_keys_literal_fused_multiq_kernel_warp_out_w32_sbILi16EEvPKyPKfiiS1_S3_iiiiiPKxS5_fiPf_param_5,
	.param .u32 _Z66popcount_weighted_keys_literal_fused_multiq_kernel_warp_out_w32_sbILi16EEvPKyPKfiiS1_S3_iiiiiPKxS5_fiPf_param_6,
	.param .u32 _Z66popcount_weighted_keys_literal_fused_multiq_kernel_warp_out_w32_sbILi16EEvPKyPKfiiS1_S3_iiiiiPKxS5_fiPf_param_7,
	.param .u32 _Z66popcount_weighted_keys_literal_fused_multiq_kernel_warp_out_w32_sbILi16EEvPKyPKfiiS1_S3_iiiiiPKxS5_fiPf_param_8,
	.param .u32 _Z66popcount_weighted_keys_literal_fused_multiq_kernel_warp_out_w32_sbILi16EEvPKyPKfiiS1_S3_iiiiiPKxS5_fiPf_param_9,
	.param .u32 _Z66popcount_weighted_keys_literal_fused_multiq_kernel_warp_out_w32_sbILi16EEvPKyPKfiiS1_S3_iiiiiPKxS5_fiPf_param_10,
	.param .u64 .ptr .align 1 _Z66popcount_weighted_keys_literal_fused_multiq_kernel_warp_out_w32_sbILi16EEvPKyPKfiiS1_S3_iiiiiPKxS5_fiPf_param_11,
	.param .u64 .ptr .align 1 _Z66popcount_weighted_keys_literal_fused_multiq_kernel_warp_out_w32_sbILi16EEvPKyPKfiiS1_S3_iiiiiPKxS5_fiPf_param_12,
	.param .f32 _Z66popcount_weighted_keys_literal_fused_multiq_kernel_warp_out_w32_sbILi16EEvPKyPKfiiS1_S3_iiiiiPKxS5_fiPf_param_13,
	.param .u32 _Z66popcount_weighted_keys_literal_fused_multiq_kernel_warp_out_w32_sbILi16EEvPKyPKfiiS1_S3_iiiiiPKxS5_fiPf_param_14,
	.param .u64 .ptr .align 1 _Z66popcount_weighted_keys_literal_fused_multiq_kernel_warp_out_w32_sbILi16EEvPKyPKfiiS1_S3_iiiiiPKxS5_fiPf_param_15
)
{
	.reg .pred 	%p<85>;
	.reg .b32 	%r<499>;
	.reg .b32 	%f<907>;
	.reg .b64 	%rd<388>;

	ld.param.u32 	%r90, [_Z66popcount_weighted_keys_literal_fused_multiq_kernel_warp_out_w32_sbILi16EEvPKyPKfiiS1_S3_iiiiiPKxS5_fiPf_param_2];
	ld.param.u64 	%rd31, [_Z66popcount_weighted_keys_literal_fused_multiq_kernel_warp_out_w32_sbILi16EEvPKyPKfiiS1_S3_iiiiiPKxS5_fiPf_param_4];
	ld.param.u64 	%rd32, [_Z66popcount_weighted_keys_literal_fused_multiq_kernel_warp_out_w32_sbILi16EEvPKyPKfiiS1_S3_iiiiiPKxS5_fiPf_param_5];
	ld.param.u32 	%r91, [_Z66popcount_weighted_keys_literal_fused_multiq_kernel_warp_out_w32_sbILi16EEvPKyPKfiiS1_S3_iiiiiPKxS5_fiPf_param_7];
	ld.param.u32 	%r92, [_Z66popcount_weighted_keys_literal_fused_multiq_kernel_warp_out_w32_sbILi16EEvPKyPKfiiS1_S3_iiiiiPKxS5_fiPf_param_8];
	ld.param.u32 	%r94, [_Z66popcount_weighted_keys_literal_fused_multiq_kernel_warp_out_w32_sbILi16EEvPKyPKfiiS1_S3_iiiiiPKxS5_fiPf_param_9];
	ld.param.u32 	%r95, [_Z66popcount_weighted_keys_literal_fused_multiq_kernel_warp_out_w32_sbILi16EEvPKyPKfiiS1_S3_iiiiiPKxS5_fiPf_param_10];
	mov.u32 	%r96, %ctaid.x;
	mov.u32 	%r97, %ctaid.y;
	max.s32 	%r1, %r94, 1;
	max.s32 	%r2, %r95, 1;
	mul.lo.s32 	%r3, %r1, %r97;
	mul.lo.s32 	%r4, %r2, %r96;
	setp.ge.s32 	%p1, %r3, %r92;
	@%p1 bra 	$L__BB40_100;
	mov.u32 	%r5, %tid.x;
	and.b32  	%r6, %r5, 31;
	mov.u32 	%r7, %ntid.x;
	shl.b32 	%r99, %r90, 8;
	mov.u32 	%r100, shmem$1;
	add.s32 	%r8, %r100, %r99;
	shl.b32 	%r101, %r2, 12;
	add.s32 	%r9, %r8, %r101;
	shl.b32 	%r102, %r90, 2;
	add.s32 	%r10, %r9, %r102;
	add.s32 	%r11, %r5, %r7;
	max.u32 	%r103, %r11, 512;
	setp.lt.u32 	%p2, %r11, 512;
	selp.u32 	%r104, 1, 0, %p2;
	add.s32 	%r105, %r11, %r104;
	sub.s32 	%r106, %r103, %r105;
	div.u32 	%r107, %r106, %r7;
	add.s32 	%r12, %r107, %r104;
	max.u32 	%r108, %r11, 16;
	setp.lt.u32 	%p3, %r11, 16;
	selp.u32 	%r109, 1, 0, %p3;
	add.s32 	%r110, %r11, %r109;
	sub.s32 	%r111, %r108, %r110;
	div.u32 	%r112, %r111, %r7;
	add.s32 	%r13, %r112, %r109;
	and.b32  	%r14, %r12, 3;
	add.s32 	%r15, %r11, %r7;
	add.s32 	%r16, %r15, %r7;
	and.b32  	%r17, %r13, 3;
	mov.b32 	%r470, 0;
$L__BB40_2:
	add.s32 	%r19, %r470, %r4;
	setp.ge.s32 	%p4, %r19, %r91;
	@%p4 bra 	$L__BB40_16;
	setp.gt.u32 	%p5, %r5, 511;
	cvt.u64.u32 	%rd1, %r19;
	@%p5 bra 	$L__BB40_9;
	shl.b64 	%rd36, %rd1, 12;
	add.s64 	%rd2, %rd31, %rd36;
	setp.eq.s32 	%p6, %r14, 3;
	shl.b32 	%r20, %r470, 9;
	mov.u32 	%r471, %r5;
	@%p6 bra 	$L__BB40_8;
	setp.eq.s32 	%p7, %r14, 0;
	mul.wide.u32 	%rd39, %r5, 8;
	add.s64 	%rd38, %rd2, %rd39;
	// begin inline asm
	ld.global.nc.u64 %rd37, [%rd38];
	// end inline asm
	add.s32 	%r113, %r20, %r5;
	shl.b32 	%r114, %r113, 3;
	add.s32 	%r21, %r8, %r114;
	st.shared.u64 	[%r21], %rd37;
	mov.u32 	%r471, %r11;
	@%p7 bra 	$L__BB40_8;
	setp.eq.s32 	%p8, %r14, 1;
	mul.wide.s32 	%rd42, %r7, 8;
	add.s64 	%rd41, %rd38, %rd42;
	// begin inline asm
	ld.global.nc.u64 %rd40, [%rd41];
	// end inline asm
	shl.b32 	%r22, %r7, 3;
	add.s32 	%r23, %r21, %r22;
	st.shared.u64 	[%r23], %rd40;
	mov.u32 	%r471, %r15;
	@%p8 bra 	$L__BB40_8;
	add.s64 	%rd44, %rd41, %rd42;
	// begin inline asm
	ld.global.nc.u64 %rd43, [%rd44];
	// end inline asm
	add.s32 	%r115, %r23, %r22;
	st.shared.u64 	[%r115], %rd43;
	mov.u32 	%r471, %r16;
$L__BB40_8:
	setp.lt.u32 	%p9, %r12, 3;
	@%p9 bra 	$L__BB40_9;
	bra.uni 	$L__BB40_101;
$L__BB40_9:
	setp.gt.u32 	%p11, %r5, 15;
	@%p11 bra 	$L__BB40_16;
	shl.b64 	%rd58, %rd1, 6;
	add.s64 	%rd5, %rd32, %rd58;
	setp.eq.s32 	%p12, %r17, 3;
	shl.b32 	%r25, %r470, 4;
	mov.u32 	%r472, %r5;
	@%p12 bra 	$L__BB40_14;
	setp.eq.s32 	%p13, %r17, 0;
	mul.wide.u32 	%rd60, %r5, 4;
	add.s64 	%rd59, %rd5, %rd60;
	// begin inline asm
	ld.global.nc.f32 %f53, [%rd59];
	// end inline asm
	add.s32 	%r126, %r25, %r5;
	shl.b32 	%r127, %r126, 2;
	add.s32 	%r26, %r10, %r127;
	st.shared.f32 	[%r26], %f53;
	mov.u32 	%r472, %r11;
	@%p13 bra 	$L__BB40_14;
	setp.eq.s32 	%p14, %r17, 1;
	mul.wide.s32 	%rd62, %r7, 4;
	add.s64 	%rd61, %rd59, %rd62;
	// begin inline asm
	ld.global.nc.f32 %f54, [%rd61];
	// end inline asm
	shl.b32 	%r27, %r7, 2;
	add.s32 	%r28, %r26, %r27;
	st.shared.f32 	[%r28], %f54;
	mov.u32 	%r472, %r15;
	@%p14 bra 	$L__BB40_14;
	add.s64 	%rd63, %rd61, %rd62;
	// begin inline asm
	ld.global.nc.f32 %f55, [%rd63];
	// end inline asm
	add.s32 	%r128, %r28, %r27;
	st.shared.f32 	[%r128], %f55;
	mov.u32 	%r472, %r16;
$L__BB40_14:
	setp.lt.u32 	%p15, %r13, 3;
	@%p15 bra 	$L__BB40_16;
$L__BB40_15:
	mul.wide.u32 	%rd69, %r472, 4;
	add.s64 	%rd65, %rd5, %rd69;
	// begin inline asm
	ld.global.nc.f32 %f56, [%rd65];
	// end inline asm
	add.s32 	%r129, %r25, %r472;
	shl.b32 	%r130, %r129, 2;
	add.s32 	%r131, %r10, %r130;
	st.shared.f32 	[%r131], %f56;
	add.s32 	%r132, %r472, %r7;
	mul.wide.u32 	%rd70, %r132, 4;
	add.s64 	%rd66, %rd5, %rd70;
	// begin inline asm
	ld.global.nc.f32 %f57, [%rd66];
	// end inline asm
	shl.b32 	%r133, %r7, 2;
	add.s32 	%r134, %r131, %r133;
	st.shared.f32 	[%r134], %f57;
	add.s32 	%r135, %r132, %r7;
	mul.wide.u32 	%rd71, %r135, 4;
	add.s64 	%rd67, %rd5, %rd71;
	// begin inline asm
	ld.global.nc.f32 %f58, [%rd67];
	// end inline asm
	add.s32 	%r136, %r134, %r133;
	st.shared.f32 	[%r136], %f58;
	add.s32 	%r137, %r135, %r7;
	mul.wide.u32 	%rd72, %r137, 4;
	add.s64 	%rd68, %rd5, %rd72;
	// begin inline asm
	ld.global.nc.f32 %f59, [%rd68];
	// end inline asm
	add.s32 	%r138, %r136, %r133;
	st.shared.f32 	[%r138], %f59;
	add.s32 	%r472, %r137, %r7;
	setp.lt.u32 	%p16, %r472, 16;
	@%p16 bra 	$L__BB40_15;
$L__BB40_16:
	add.s32 	%r470, %r470, 1;
	setp.ne.s32 	%p17, %r470, %r2;
	@%p17 bra 	$L__BB40_2;
	bar.sync 	0;
	shl.b32 	%r35, %r90, 5;
	shl.b32 	%r140, %r6, 3;
	add.s32 	%r36, %r8, %r140;
	add.s32 	%r37, %r100, %r140;
	mov.b32 	%r475, 0;
	cvt.s64.s32 	%rd77, %r90;
$L__BB40_18:
	add.s32 	%r39, %r475, %r3;
	setp.ge.s32 	%p18, %r39, %r92;
	@%p18 bra 	$L__BB40_100;
	ld.param.u64 	%rd386, [_Z66popcount_weighted_keys_literal_fused_multiq_kernel_warp_out_w32_sbILi16EEvPKyPKfiiS1_S3_iiiiiPKxS5_fiPf_param_12];
	setp.ge.s32 	%p19, %r5, %r35;
	cvt.u64.u32 	%rd75, %r39;
	mul.wide.u32 	%rd76, %r39, 8;
	add.s64 	%rd74, %rd386, %rd76;
	// begin inline asm
	ld.global.nc.s64 %rd73, [%rd74];
	// end inline asm
	mul.lo.s64 	%rd9, %rd75, %rd77;
	@%p19 bra 	$L__BB40_22;
	ld.param.u64 	%rd383, [_Z66popcount_weighted_keys_literal_fused_multiq_kernel_warp_out_w32_sbILi16EEvPKyPKfiiS1_S3_iiiiiPKxS5_fiPf_param_0];
	shl.b64 	%rd78, %rd9, 8;
	add.s64 	%rd10, %rd383, %rd78;
	mov.u32 	%r476, %r5;
$L__BB40_21:
	mul.wide.s32 	%rd81, %r476, 8;
	add.s64 	%rd80, %rd10, %rd81;
	// begin inline asm
	ld.global.nc.u64 %rd79, [%rd80];
	// end inline asm
	shl.b32 	%r142, %r476, 3;
	mov.u32 	%r143, shmem$1;
	add.s32 	%r144, %r143, %r142;
	st.shared.u64 	[%r144], %rd79;
	add.s32 	%r476, %r476, %r7;
	setp.lt.s32 	%p20, %r476, %r35;
	@%p20 bra 	$L__BB40_21;
$L__BB40_22:
	setp.ge.s32 	%p21, %r5, %r90;
	mov.u32 	%r477, %r5;
	@%p21 bra 	$L__BB40_24;
$L__BB40_23:
	ld.param.u64 	%rd384, [_Z66popcount_weighted_keys_literal_fused_multiq_kernel_warp_out_w32_sbILi16EEvPKyPKfiiS1_S3_iiiiiPKxS5_fiPf_param_1];
	cvt.s64.s32 	%rd83, %r477;
	add.s64 	%rd84, %rd9, %rd83;
	shl.b64 	%rd85, %rd84, 2;
	add.s64 	%rd82, %rd384, %rd85;
	// begin inline asm
	ld.global.nc.f32 %f60, [%rd82];
	// end inline asm
	shl.b32 	%r145, %r477, 2;
	add.s32 	%r146, %r9, %r145;
	st.shared.f32 	[%r146], %f60;
	add.s32 	%r477, %r477, %r7;
	setp.lt.s32 	%p22, %r477, %r90;
	@%p22 bra 	$L__BB40_23;
$L__BB40_24:
	shr.u32 	%r478, %r5, 5;
	setp.ge.u32 	%p23, %r478, %r2;
	bar.sync 	0;
	@%p23 bra 	$L__BB40_99;
	ld.param.u32 	%r469, [_Z66popcount_weighted_keys_literal_fused_multiq_kernel_warp_out_w32_sbILi16EEvPKyPKfiiS1_S3_iiiiiPKxS5_fiPf_param_14];
	cvt.s64.s32 	%rd86, %r469;
	mul.lo.s64 	%rd11, %rd73, %rd86;
$L__BB40_26:
	add.s32 	%r46, %r478, %r4;
	setp.ge.s32 	%p24, %r46, %r91;
	@%p24 bra 	$L__BB40_98;
	ld.param.u64 	%rd385, [_Z66popcount_weighted_keys_literal_fused_multiq_kernel_warp_out_w32_sbILi16EEvPKyPKfiiS1_S3_iiiiiPKxS5_fiPf_param_11];
	setp.lt.s32 	%p25, %r90, 17;
	mul.wide.u32 	%rd89, %r46, 8;
	add.s64 	%rd88, %rd385, %rd89;
	// begin inline asm
	ld.global.nc.s64 %rd87, [%rd88];
	// end inline asm
	shl.b32 	%r147, %r478, 12;
	add.s32 	%r148, %r36, %r147;
	shl.b32 	%r149, %r478, 6;
	add.s32 	%r150, %r10, %r149;
	ld.shared.f32 	%f1, [%r150];
	ld.shared.f32 	%f2, [%r150+4];
	ld.shared.f32 	%f3, [%r150+8];
	ld.shared.f32 	%f4, [%r150+12];
	ld.shared.f32 	%f5, [%r150+16];
	ld.shared.f32 	%f6, [%r150+20];
	ld.shared.f32 	%f7, [%r150+24];
	ld.shared.f32 	%f8, [%r150+28];
	ld.shared.f32 	%f9, [%r150+32];
	ld.shared.f32 	%f10, [%r150+36];
	ld.shared.f32 	%f11, [%r150+40];
	ld.shared.f32 	%f12, [%r150+44];
	ld.shared.f32 	%f13, [%r150+48];
	ld.shared.f32 	%f14, [%r150+52];
	ld.shared.f32 	%f15, [%r150+56];
	ld.shared.f32 	%f16, [%r150+60];
	ld.shared.u64 	%rd13, [%r148];
	ld.shared.u64 	%rd14, [%r148+256];
	ld.shared.u64 	%rd15, [%r148+512];
	ld.shared.u64 	%rd16, [%r148+768];
	ld.shared.u64 	%rd17, [%r148+1024];
	ld.shared.u64 	%rd18, [%r148+1280];
	ld.shared.u64 	%rd19, [%r148+1536];
	ld.shared.u64 	%rd20, [%r148+1792];
	ld.shared.u64 	%rd21, [%r148+2048];
	ld.shared.u64 	%rd22, [%r148+2304];
	ld.shared.u64 	%rd23, [%r148+2560];
	ld.shared.u64 	%rd24, [%r148+2816];
	ld.shared.u64 	%rd25, [%r148+3072];
	ld.shared.u64 	%rd26, [%r148+3328];
	ld.shared.u64 	%rd27, [%r148+3584];
	ld.shared.u64 	%rd28, [%r148+3840];
	@%p25 bra 	$L__BB40_32;
	neg.s32 	%r496, %r90;
	mov.f32 	%f891, 0f00000000;
	mov.u32 	%r495, %r9;
	mov.u32 	%r497, %r37;
$L__BB40_29:
	setp.ne.s32 	%p26, %r6, 0;
	mov.b32 	%r498, 0;
	@%p26 bra 	$L__BB40_31;
	ld.shared.u32 	%r498, [%r495];
$L__BB40_31:
	shfl.sync.idx.b32	%r152|%p27, %r498, 0, 31, -1;
	add.s32 	%r85, %r497, 256;
	ld.shared.u64 	%rd90, [%r497];
	mov.b32 	%f62, %r152;
	and.b64  	%rd91, %rd13, %rd90;
	popc.b64 	%r153, %rd91;
	cvt.rn.f32.u32 	%f63, %r153;
	mul.f32 	%f64, %f62, %f63;
	fma.rn.f32 	%f65, %f1, %f64, %f891;
	and.b64  	%rd92, %rd14, %rd90;
	popc.b64 	%r154, %rd92;
	cvt.rn.f32.u32 	%f66, %r154;
	mul.f32 	%f67, %f62, %f66;
	fma.rn.f32 	%f68, %f2, %f67, %f65;
	and.b64  	%rd93, %rd15, %rd90;
	popc.b64 	%r155, %rd93;
	cvt.rn.f32.u32 	%f69, %r155;
	mul.f32 	%f70, %f62, %f69;
	fma.rn.f32 	%f71, %f3, %f70, %f68;
	and.b64  	%rd94, %rd16, %rd90;
	popc.b64 	%r156, %rd94;
	cvt.rn.f32.u32 	%f72, %r156;
	mul.f32 	%f73, %f62, %f72;
	fma.rn.f32 	%f74, %f4, %f73, %f71;
	and.b64  	%rd95, %rd17, %rd90;
	popc.b64 	%r157, %rd95;
	cvt.rn.f32.u32 	%f75, %r157;
	mul.f32 	%f76, %f62, %f75;
	fma.rn.f32 	%f77, %f5, %f76, %f74;
	and.b64  	%rd96, %rd18, %rd90;
	popc.b64 	%r158, %rd96;
	cvt.rn.f32.u32 	%f78, %r158;
	mul.f32 	%f79, %f62, %f78;
	fma.rn.f32 	%f80, %f6, %f79, %f77;
	and.b64  	%rd97, %rd19, %rd90;
	popc.b64 	%r159, %rd97;
	cvt.rn.f32.u32 	%f81, %r159;
	mul.f32 	%f82, %f62, %f81;
	fma.rn.f32 	%f83, %f7, %f82, %f80;
	and.b64  	%rd98, %rd20, %rd90;
	popc.b64 	%r160, %rd98;
	cvt.rn.f32.u32 	%f84, %r160;
	mul.f32 	%f85, %f62, %f84;
	fma.rn.f32 	%f86, %f8, %f85, %f83;
	and.b64  	%rd99, %rd21, %rd90;
	popc.b64 	%r161, %rd99;
	cvt.rn.f32.u32 	%f87, %r161;
	mul.f32 	%f88, %f62, %f87;
	fma.rn.f32 	%f89, %f9, %f88, %f86;
	and.b64  	%rd100, %rd22, %rd90;
	popc.b64 	%r162, %rd100;
	cvt.rn.f32.u32 	%f90, %r162;
	mul.f32 	%f91, %f62, %f90;
	fma.rn.f32 	%f92, %f10, %f91, %f89;
	and.b64  	%rd101, %rd23, %rd90;
	popc.b64 	%r163, %rd101;
	cvt.rn.f32.u32 	%f93, %r163;
	mul.f32 	%f94, %f62, %f93;
	fma.rn.f32 	%f95, %f11, %f94, %f92;
	and.b64  	%rd102, %rd24, %rd90;
	popc.b64 	%r164, %rd102;
	cvt.rn.f32.u32 	%f96, %r164;
	mul.f32 	%f97, %f62, %f96;
	fma.rn.f32 	%f98, %f12, %f97, %f95;
	and.b64  	%rd103, %rd25, %rd90;
	popc.b64 	%r165, %rd103;
	cvt.rn.f32.u32 	%f99, %r165;
	mul.f32 	%f100, %f62, %f99;
	fma.rn.f32 	%f101, %f13, %f100, %f98;
	and.b64  	%rd104, %rd26, %rd90;
	popc.b64 	%r166, %rd104;
	cvt.rn.f32.u32 	%f102, %r166;
	mul.f32 	%f103, %f62, %f102;
	fma.rn.f32 	%f104, %f14, %f103, %f101;
	and.b64  	%rd105, %rd27, %rd90;
	popc.b64 	%r167, %rd105;
	cvt.rn.f32.u32 	%f105, %r167;
	mul.f32 	%f106, %f62, %f105;
	fma.rn.f32 	%f107, %f15, %f106, %f104;
	and.b64  	%rd106, %rd28, %rd90;
	popc.b64 	%r168, %rd106;
	cvt.rn.f32.u32 	%f108, %r168;
	mul.f32 	%f109, %f62, %f108;
	fma.rn.f32 	%f891, %f16, %f109, %f107;
	add.s32 	%r496, %r496, 1;
	setp.ne.s32 	%p28, %r496, 0;
	add.s32 	%r495, %r495, 4;
	mov.u32 	%r497, %r85;
	@%p28 bra 	$L__BB40_29;
	bra.uni 	$L__BB40_96;
$L__BB40_32:
	setp.lt.s32 	%p29, %r90, 1;
	mov.f32 	%f891, 0f00000000;
	@%p29 bra 	$L__BB40_36;
	setp.ne.s32 	%p30, %r6, 0;
	mov.b32 	%r479, 0;
	@%p30 bra 	$L__BB40_35;
	ld.shared.u32 	%r479, [%r9];
$L__BB40_35:
	shfl.sync.idx.b32	%r170|%p31, %r479, 0, 31, -1;
	ld.shared.u64 	%rd107, [%r37];
	mov.b32 	%f111, %r170;
	and.b64  	%rd108, %rd13, %rd107;
	popc.b64 	%r171, %rd108;
	cvt.rn.f32.u32 	%f112, %r171;
	mul.f32 	%f113, %f111, %f112;
	fma.rn.f32 	%f114, %f1, %f113, 0f00000000;
	and.b64  	%rd109, %rd14, %rd107;
	popc.b64 	%r172, %rd109;
	cvt.rn.f32.u32 	%f115, %r172;
	mul.f32 	%f116, %f111, %f115;
	fma.rn.f32 	%f117, %f2, %f116, %f114;
	and.b64  	%rd110, %rd15, %rd107;
	popc.b64 	%r173, %rd110;
	cvt.rn.f32.u32 	%f118, %r173;
	mul.f32 	%f119, %f111, %f118;
	fma.rn.f32 	%f120, %f3, %f119, %f117;
	and.b64  	%rd111, %rd16, %rd107;
	popc.b64 	%r174, %rd111;
	cvt.rn.f32.u32 	%f121, %r174;
	mul.f32 	%f122, %f111, %f121;
	fma.rn.f32 	%f123, %f4, %f122, %f120;
	and.b64  	%rd112, %rd17, %rd107;
	popc.b64 	%r175, %rd112;
	cvt.rn.f32.u32 	%f124, %r175;
	mul.f32 	%f125, %f111, %f124;
	fma.rn.f32 	%f126, %f5, %f125, %f123;
	and.b64  	%rd113, %rd18, %rd107;
	popc.b64 	%r176, %rd113;
	cvt.rn.f32.u32 	%f127, %r176;
	mul.f32 	%f128, %f111, %f127;
	fma.rn.f32 	%f129, %f6, %f128, %f126;
	and.b64  	%rd114, %rd19, %rd107;
	popc.b64 	%r177, %rd114;
	cvt.rn.f32.u32 	%f130, %r177;
	mul.f32 	%f131, %f111, %f130;
	fma.rn.f32 	%f132, %f7, %f131, %f129;
	and.b64  	%rd115, %rd20, %rd107;
	popc.b64 	%r178, %rd115;
	cvt.rn.f32.u32 	%f133, %r178;
	mul.f32 	%f134, %f111, %f133;
	fma.rn.f32 	%f135, %f8, %f134, %f132;
	and.b64  	%rd116, %rd21, %rd107;
	popc.b64 	%r179, %rd116;
	cvt.rn.f32.u32 	%f136, %r179;
	mul.f32 	%f137, %f111, %f136;
	fma.rn.f32 	%f138, %f9, %f137, %f135;
	and.b64  	%rd117, %rd22, %rd107;
	popc.b64 	%r180, %rd117;
	cvt.rn.f32.u32 	%f139, %r180;
	mul.f32 	%f140, %f111, %f139;
	fma.rn.f32 	%f141, %f10, %f140, %f138;
	and.b64  	%rd118, %rd23, %rd107;
	popc.b64 	%r181, %rd118;
	cvt.rn.f32.u32 	%f142, %r181;
	mul.f32 	%f143, %f111, %f142;
	fma.rn.f32 	%f144, %f11, %f143, %f141;
	and.b64  	%rd119, %rd24, %rd107;
	popc.b64 	%r182, %rd119;
	cvt.rn.f32.u32 	%f145, %r182;
	mul.f32 	%f146, %f111, %f145;
	fma.rn.f32 	%f147, %f12, %f146, %f144;
	and.b64  	%rd120, %rd25, %rd107;
	popc.b64 	%r183, %rd120;
	cvt.rn.f32.u32 	%f148, %r183;
	mul.f32 	%f149, %f111, %f148;
	fma.rn.f32 	%f150, %f13, %f149, %f147;
	and.b64  	%rd121, %rd26, %rd107;
	popc.b64 	%r184, %rd121;
	cvt.rn.f32.u32 	%f151, %r184;
	mul.f32 	%f152, %f111, %f151;
	fma.rn.f32 	%f153, %f14, %f152, %f150;
	and.b64  	%rd122, %rd27, %rd107;
	popc.b64 	%r185, %rd122;
	cvt.rn.f32.u32 	%f154, %r185;
	mul.f32 	%f155, %f111, %f154;
	fma.rn.f32 	%f156, %f15, %f155, %f153;
	and.b64  	%rd123, %rd28, %rd107;
	popc.b64 	%r186, %rd123;
	cvt.rn.f32.u32 	%f157, %r186;
	mul.f32 	%f158, %f111, %f157;
	fma.rn.f32 	%f891, %f16, %f158, %f156;
$L__BB40_36:
	setp.lt.s32 	%p32, %r90, 2;
	@%p32 bra 	$L__BB40_40;
	setp.ne.s32 	%p33, %r6, 0;
	mov.b32 	%r480, 0;
	@%p33 bra 	$L__BB40_39;
	ld.shared.u32 	%r480, [%r9+4];
$L__BB40_39:
	shfl.sync.idx.b32	%r188|%p34, %r480, 0, 31, -1;
	ld.shared.u64 	%rd124, [%r37+256];
	mov.b32 	%f159, %r188;
	and.b64  	%rd125, %rd13, %rd124;
	popc.b64 	%r189, %rd125;
	cvt.rn.f32.u32 	%f160, %r189;
	mul.f32 	%f161, %f159, %f160;
	fma.rn.f32 	%f162, %f1, %f161, %f891;
	and.b64  	%rd126, %rd14, %rd124;
	popc.b64 	%r190, %rd126;
	cvt.rn.f32.u32 	%f163, %r190;
	mul.f32 	%f164, %f159, %f163;
	fma.rn.f32 	%f165, %f2, %f164, %f162;
	and.b64  	%rd127, %rd15, %rd124;
	popc.b64 	%r191, %rd127;
	cvt.rn.f32.u32 	%f166, %r191;
	mul.f32 	%f167, %f159, %f166;
	fma.rn.f32 	%f168, %f3, %f167, %f165;
	and.b64  	%rd128, %rd16, %rd124;
	popc.b64 	%r192, %rd128;
	cvt.rn.f32.u32 	%f169, %r192;
	mul.f32 	%f170, %f159, %f169;
	fma.rn.f32 	%f171, %f4, %f170, %f168;
	and.b64  	%rd129, %rd17, %rd124;
	popc.b64 	%r193, %rd129;
	cvt.rn.f32.u32 	%f172, %r193;
	mul.f32 	%f173, %f159, %f172;
	fma.rn.f32 	%f174, %f5, %f173, %f171;
	and.b64  	%rd130, %rd18, %rd124;
	popc.b64 	%r194, %rd130;
	cvt.rn.f32.u32 	%f175, %r194;
	mul.f32 	%f176, %f159, %f175;
	fma.rn.f32 	%f177, %f6, %f176, %f174;
	and.b64  	%rd131, %rd19, %rd124;
	popc.b64 	%r195, %rd131;
	cvt.rn.f32.u32 	%f178, %r195;
	mul.f32 	%f179, %f159, %f178;
	fma.rn.f32 	%f180, %f7, %f179, %f177;
	and.b64  	%rd132, %rd20, %rd124;
	popc.b64 	%r196, %rd132;
	cvt.rn.f32.u32 	%f181, %r196;
	mul.f32 	%f182, %f159, %f181;
	fma.rn.f32 	%f183, %f8, %f182, %f180;
	and.b64  	%rd133, %rd21, %rd124;
	popc.b64 	%r197, %rd133;
	cvt.rn.f32.u32 	%f184, %r197;
	mul.f32 	%f185, %f159, %f184;
	fma.rn.f32 	%f186, %f9, %f185, %f183;
	and.b64  	%rd134, %rd22, %rd124;
	popc.b64 	%r198, %rd134;
	cvt.rn.f32.u32 	%f187, %r198;
	mul.f32 	%f188, %f159, %f187;
	fma.rn.f32 	%f189, %f10, %f188, %f186;
	and.b64  	%rd135, %rd23, %rd124;
	popc.b64 	%r199, %rd135;
	cvt.rn.f32.u32 	%f190, %r199;
	mul.f32 	%f191, %f159, %f190;
	fma.rn.f32 	%f192, %f11, %f191, %f189;
	and.b64  	%rd136, %rd24, %rd124;
	popc.b64 	%r200, %rd136;
	cvt.rn.f32.u32 	%f193, %r200;
	mul.f32 	%f194, %f159, %f193;
	fma.rn.f32 	%f195, %f12, %f194, %f192;
	and.b64  	%rd137, %rd25, %rd124;
	popc.b64 	%r201, %rd137;
	cvt.rn.f32.u32 	%f196, %r201;
	mul.f32 	%f197, %f159, %f196;
	fma.rn.f32 	%f198, %f13, %f197, %f195;
	and.b64  	%rd138, %rd26, %rd124;
	popc.b64 	%r202, %rd138;
	cvt.rn.f32.u32 	%f199, %r202;
	mul.f32 	%f200, %f159, %f199;
	fma.rn.f32 	%f201, %f14, %f200, %f198;
	and.b64  	%rd139, %rd27, %rd124;
	popc.b64 	%r203, %rd139;
	cvt.rn.f32.u32 	%f202, %r203;
	mul.f32 	%f203, %f159, %f202;
	fma.rn.f32 	%f204, %f15, %f203, %f201;
	and.b64  	%rd140, %rd28, %rd124;
	popc.b64 	%r204, %rd140;
	cvt.rn.f32.u32 	%f205, %r204;
	mul.f32 	%f206, %f159, %f205;
	fma.rn.f32 	%f891, %f16, %f206, %f204;
$L__BB40_40:
	setp.lt.s32 	%p35, %r90, 3;
	@%p35 bra 	$L__BB40_44;
	setp.ne.s32 	%p36, %r6, 0;
	mov.b32 	%r481, 0;
	@%p36 bra 	$L__BB40_43;
	ld.shared.u32 	%r481, [%r9+8];
$L__BB40_43:
	shfl.sync.idx.b32	%r206|%p37, %r481, 0, 31, -1;
	ld.shared.u64 	%rd141, [%r37+512];
	mov.b32 	%f207, %r206;
	and.b64  	%rd142, %rd13, %rd141;
	popc.b64 	%r207, %rd142;
	cvt.rn.f32.u32 	%f208, %r207;
	mul.f32 	%f209, %f207, %f208;
	fma.rn.f32 	%f210, %f1, %f209, %f891;
	and.b64  	%rd143, %rd14, %rd141;
	popc.b64 	%r208, %rd143;
	cvt.rn.f32.u32 	%f211, %r208;
	mul.f32 	%f212, %f207, %f211;
	fma.rn.f32 	%f213, %f2, %f212, %f210;
	and.b64  	%rd144, %rd15, %rd141;
	popc.b64 	%r209, %rd144;
	cvt.rn.f32.u32 	%f214, %r209;
	mul.f32 	%f215, %f207, %f214;
	fma.rn.f32 	%f216, %f3, %f215, %f213;
	and.b64  	%rd145, %rd16, %rd141;
	popc.b64 	%r210, %rd145;
	cvt.rn.f32.u32 	%f217, %r210;
	mul.f32 	%f218, %f207, %f217;
	fma.rn.f32 	%f219, %f4, %f218, %f216;
	and.b64  	%rd146, %rd17, %rd141;
	popc.b64 	%r211, %rd146;
	cvt.rn.f32.u32 	%f220, %r211;
	mul.f32 	%f221, %f207, %f220;
	fma.rn.f32 	%f222, %f5, %f221, %f219;
	and.b64  	%rd147, %rd18, %rd141;
	popc.b64 	%r212, %rd147;
	cvt.rn.f32.u32 	%f223, %r212;
	mul.f32 	%f224, %f207, %f223;
	fma.rn.f32 	%f225, %f6, %f224, %f222;
	and.b64  	%rd148, %rd19, %rd141;
	popc.b64 	%r213, %rd148;
	cvt.rn.f32.u32 	%f226, %r213;
	mul.f32 	%f227, %f207, %f226;
	fma.rn.f32 	%f228, %f7, %f227, %f225;
	and.b64  	%rd149, %rd20, %rd141;
	popc.b64 	%r214, %rd149;
	cvt.rn.f32.u32 	%f229, %r214;
	mul.f32 	%f230, %f207, %f229;
	fma.rn.f32 	%f231, %f8, %f230, %f228;
	and.b64  	%rd150, %rd21, %rd141;
	popc.b64 	%r215, %rd150;
	cvt.rn.f32.u32 	%f232, %r215;
	mul.f32 	%f233, %f207, %f232;
	fma.rn.f32 	%f234, %f9, %f233, %f231;
	and.b64  	%rd151, %rd22, %rd141;
	popc.b64 	%r216, %rd151;
	cvt.rn.f32.u32 	%f235, %r216;
	mul.f32 	%f236, %f207, %f235;
	fma.rn.f32 	%f237, %f10, %f236, %f234;
	and.b64  	%rd152, %rd23, %rd141;
	popc.b64 	%r217, %rd152;
	cvt.rn.f32.u32 	%f238, %r217;
	mul.f32 	%f239, %f207, %f238;
	fma.rn.f32 	%f240, %f11, %f239, %f237;
	and.b64  	%rd153, %rd24, %rd141;
	popc.b64 	%r218, %rd153;
	cvt.rn.f32.u32 	%f241, %r218;
	mul.f32 	%f242, %f207, %f241;
	fma.rn.f32 	%f243, %f12, %f242, %f240;
	and.b64  	%rd154, %rd25, %rd141;
	popc.b64 	%r219, %rd154;
	cvt.rn.f32.u32 	%f244, %r219;
	mul.f32 	%f245, %f207, %f244;
	fma.rn.f32 	%f246, %f13, %f245, %f243;
	and.b64  	%rd155, %rd26, %rd141;
	popc.b64 	%r220, %rd155;
	cvt.rn.f32.u32 	%f247, %r220;
	mul.f32 	%f248, %f207, %f247;
	fma.rn.f32 	%f249, %f14, %f248, %f246;
	and.b64  	%rd156, %rd27, %rd141;
	popc.b64 	%r221, %rd156;
	cvt.rn.f32.u32 	%f250, %r221;
	mul.f32 	%f251, %f207, %f250;
	fma.rn.f32 	%f252, %f15, %f251, %f249;
	and.b64  	%rd157, %rd28, %rd141;
	popc.b64 	%r222, %rd157;
	cvt.rn.f32.u32 	%f253, %r222;
	mul.f32 	%f254, %f207, %f253;
	fma.rn.f32 	%f891, %f16, %f254, %f252;
$L__BB40_44:
	setp.lt.s32 	%p38, %r90, 4;
	@%p38 bra 	$L__BB40_48;
	setp.ne.s32 	%p39, %r6, 0;
	mov.b32 	%r482, 0;
	@%p39 bra 	$L__BB40_47;
	ld.shared.u32 	%r482, [%r9+12];
$L__BB40_47:
	shfl.sync.idx.b32	%r224|%p40, %r482, 0, 31, -1;
	ld.shared.u64 	%rd158, [%r37+768];
	mov.b32 	%f255, %r224;
	and.b64  	%rd159, %rd13, %rd158;
	popc.b64 	%r225, %rd159;
	cvt.rn.f32.u32 	%f256, %r225;
	mul.f32 	%f257, %f255, %f256;
	fma.rn.f32 	%f258, %f1, %f257, %f891;
	and.b64  	%rd160, %rd14, %rd158;
	popc.b64 	%r226, %rd160;
	cvt.rn.f32.u32 	%f259, %r226;
	mul.f32 	%f260, %f255, %f259;
	fma.rn.f32 	%f261, %f2, %f260, %f258;
	and.b64  	%rd161, %rd15, %rd158;
	popc.b64 	%r227, %rd161;
	cvt.rn.f32.u32 	%f262, %r227;
	mul.f32 	%f263, %f255, %f262;
	fma.rn.f32 	%f264, %f3, %f263, %f261;
	and.b64  	%rd162, %rd16, %rd158;
	popc.b64 	%r228, %rd162;
	cvt.rn.f32.u32 	%f265, %r228;
	mul.f32 	%f266, %f255, %f265;
	fma.rn.f32 	%f267, %f4, %f266, %f264;
	and.b64  	%rd163, %rd17, %rd158;
	popc.b64 	%r229, %rd163;
	cvt.rn.f32.u32 	%f268, %r229;
	mul.f32 	%f269, %f255, %f268;
	fma.rn.f32 	%f270, %f5, %f269, %f267;
	and.b64  	%rd164, %rd18, %rd158;
	popc.b64 	%r230, %rd164;
	cvt.rn.f32.u32 	%f271, %r230;
	mul.f32 	%f272, %f255, %f271;
	fma.rn.f32 	%f273, %f6, %f272, %f270;
	and.b64  	%rd165, %rd19, %rd158;
	popc.b64 	%r231, %rd165;
	cvt.rn.f32.u32 	%f274, %r231;
	mul.f32 	%f275, %f255, %f274;
	fma.rn.f32 	%f276, %f7, %f275, %f273;
	and.b64  	%rd166, %rd20, %rd158;
	popc.b64 	%r232, %rd166;
	cvt.rn.f32.u32 	%f277, %r232;
	mul.f32 	%f278, %f255, %f277;
	fma.rn.f32 	%f279, %f8, %f278, %f276;
	and.b64  	%rd167, %rd21, %rd158;
	popc.b64 	%r233, %rd167;
	cvt.rn.f32.u32 	%f280, %r233;
	mul.f32 	%f281, %f255, %f280;
	fma.rn.f32 	%f282, %f9, %f281, %f279;
	and.b64  	%rd168, %rd22, %rd158;
	popc.b64 	%r234, %rd168;
	cvt.rn.f32.u32 	%f283, %r234;
	mul.f32 	%f284, %f255, %f283;
	fma.rn.f32 	%f285, %f10, %f284, %f282;
	and.b64  	%rd169, %rd23, %rd158;
	popc.b64 	%r235, %rd169;
	cvt.rn.f32.u32 	%f286, %r235;
	mul.f32 	%f287, %f255, %f286;
	fma.rn.f32 	%f288, %f11, %f287, %f285;
	and.b64  	%rd170, %rd24, %rd158;
	popc.b64 	%r236, %rd170;
	cvt.rn.f32.u32 	%f289, %r236;
	mul.f32 	%f290, %f255, %f289;
	fma.rn.f32 	%f291, %f12, %f290, %f288;
	and.b64  	%rd171, %rd25, %rd158;
	popc.b64 	%r237, %rd171;
	cvt.rn.f32.u32 	%f292, %r237;
	mul.f32 	%f293, %f255, %f292;
	fma.rn.f32 	%f294, %f13, %f293, %f291;
	and.b64  	%rd172, %rd26, %rd158;
	popc.b64 	%r238, %rd172;
	cvt.rn.f32.u32 	%f295, %r238;
	mul.f32 	%f296, %f255, %f295;
	fma.rn.f32 	%f297, %f14, %f296, %f294;
	and.b64  	%rd173, %rd27, %rd158;
	popc.b64 	%r239, %rd173;
	cvt.rn.f32.u32 	%f298, %r239;
	mul.f32 	%f299, %f255, %f298;
	fma.rn.f32 	%f300, %f15, %f299, %f297;
	and.b64  	%rd174, %rd28, %rd158;
	popc.b64 	%r240, %rd174;
	cvt.rn.f32.u32 	%f301, %r240;
	mul.f32 	%f302, %f255, %f301;
	fma.rn.f32 	%f891, %f16, %f302, %f300;
$L__BB40_48:
	setp.lt.s32 	%p41, %r90, 5;
	@%p41 bra 	$L__BB40_52;
	setp.ne.s32 	%p42, %r6, 0;
	mov.b32 	%r483, 0;
	@%p42 bra 	$L__BB40_51;
	ld.shared.u32 	%r483, [%r9+16];
$L__BB40_51:
	shfl.sync.idx.b32	%r242|%p43, %r483, 0, 31, -1;
	ld.shared.u64 	%rd175, [%r37+1024];
	mov.b32 	%f303, %r242;
	and.b64  	%rd176, %rd13, %rd175;
	popc.b64 	%r243, %rd176;
	cvt.rn.f32.u32 	%f304, %r243;
	mul.f32 	%f305, %f303, %f304;
	fma.rn.f32 	%f306, %f1, %f305, %f891;
	and.b64  	%rd177, %rd14, %rd175;
	popc.b64 	%r244, %rd177;
	cvt.rn.f32.u32 	%f307, %r244;
	mul.f32 	%f308, %f303, %f307;
	fma.rn.f32 	%f309, %f2, %f308, %f306;
	and.b64  	%rd178, %rd15, %rd175;
	popc.b64 	%r245, %rd178;
	cvt.rn.f32.u32 	%f310, %r245;
	mul.f32 	%f311, %f303, %f310;
	fma.rn.f32 	%f312, %f3, %f311, %f309;
	and.b64  	%rd179, %rd16, %rd175;
	popc.b64 	%r246, %rd179;
	cvt.rn.f32.u32 	%f313, %r246;
	mul.f32 	%f314, %f303, %f313;
	fma.rn.f32 	%f315, %f4, %f314, %f312;
	and.b64  	%rd180, %rd17, %rd175;
	popc.b64 	%r247, %rd180;
	cvt.rn.f32.u32 	%f316, %r247;
	mul.f32 	%f317, %f303, %f316;
	fma.rn.f32 	%f318, %f5, %f317, %f315;
	and.b64  	%rd181, %rd18, %rd175;
	popc.b64 	%r248, %rd181;
	cvt.rn.f32.u32 	%f319, %r248;
	mul.f32 	%f320, %f303, %f319;
	fma.rn.f32 	%f321, %f6, %f320, %f318;
	and.b64  	%rd182, %rd19, %rd175;
	popc.b64 	%r249, %rd182;
	cvt.rn.f32.u32 	%f322, %r249;
	mul.f32 	%f323, %f303, %f322;
	fma.rn.f32 	%f324, %f7, %f323, %f321;
	and.b64  	%rd183, %rd20, %rd175;
	popc.b64 	%r250, %rd183;
	cvt.rn.f32.u32 	%f325, %r250;
	mul.f32 	%f326, %f303, %f325;
	fma.rn.f32 	%f327, %f8, %f326, %f324;
	and.b64  	%rd184, %rd21, %rd175;
	popc.b64 	%r251, %rd184;
	cvt.rn.f32.u32 	%f328, %r251;
	mul.f32 	%f329, %f303, %f328;
	fma.rn.f32 	%f330, %f9, %f329, %f327;
	and.b64  	%rd185, %rd22, %rd175;
	popc.b64 	%r252, %rd185;
	cvt.rn.f32.u32 	%f331, %r252;
	mul.f32 	%f332, %f303, %f331;
	fma.rn.f32 	%f333, %f10, %f332, %f330;
	and.b64  	%rd186, %rd23, %rd175;
	popc.b64 	%r253, %rd186;
	cvt.rn.f32.u32 	%f334, %r253;
	mul.f32 	%f335, %f303, %f334;
	fma.rn.f32 	%f336, %f11, %f335, %f333;
	and.b64  	%rd187, %rd24, %rd175;
	popc.b64 	%r254, %rd187;
	cvt.rn.f32.u32 	%f337, %r254;
	mul.f32 	%f338, %f303, %f337;
	fma.rn.f32 	%f339, %f12, %f338, %f336;
	and.b64  	%rd188, %rd25, %rd175;
	popc.b64 	%r255, %rd188;
	cvt.rn.f32.u32 	%f340, %r255;
	mul.f32 	%f341, %f303, %f340;
	fma.rn.f32 	%f342, %f13, %f341, %f339;
	and.b64  	%rd189, %rd26, %rd175;
	popc.b64 	%r256, %rd189;
	cvt.rn.f32.u32 	%f343, %r256;
	mul.f32 	%f344, %f303, %f343;
	fma.rn.f32 	%f345, %f14, %f344, %f342;
	and.b64  	%rd190, %rd27, %rd175;
	popc.b64 	%r257, %rd190;
	cvt.rn.f32.u32 	%f346, %r257;
	mul.f32 	%f347, %f303, %f346;
	fma.rn.f32 	%f348, %f15, %f347, %f345;
	and.b64  	%rd191, %rd28, %rd175;
	popc.b64 	%r258, %rd191;
	cvt.rn.f32.u32 	%f349, %r258;
	mul.f32 	%f350, %f303, %f349;
	fma.rn.f32 	%f891, %f16, %f350, %f348;
$L__BB40_52:
	setp.lt.s32 	%p44, %r90, 6;
	@%p44 bra 	$L__BB40_56;
	setp.ne.s32 	%p45, %r6, 0;
	mov.b32 	%r484, 0;
	@%p45 bra 	$L__BB40_55;
	ld.shared.u32 	%r484, [%r9+20];
$L__BB40_55:
	shfl.sync.idx.b32	%r260|%p46, %r484, 0, 31, -1;
	ld.shared.u64 	%rd192, [%r37+1280];
	mov.b32 	%f351, %r260;
	and.b64  	%rd193, %rd13, %rd192;
	popc.b64 	%r261, %rd193;
	cvt.rn.f32.u32 	%f352, %r261;
	mul.f32 	%f353, %f351, %f352;
	fma.rn.f32 	%f354, %f1, %f353, %f891;
	and.b64  	%rd194, %rd14, %rd192;
	popc.b64 	%r262, %rd194;
	cvt.rn.f32.u32 	%f355, %r262;
	mul.f32 	%f356, %f351, %f355;
	fma.rn.f32 	%f357, %f2, %f356, %f354;
	and.b64  	%rd195, %rd15, %rd192;
	popc.b64 	%r263, %rd195;
	cvt.rn.f32.u32 	%f358, %r263;
	mul.f32 	%f359, %f351, %f358;
	fma.rn.f32 	%f360, %f3, %f359, %f357;
	and.b64  	%rd196, %rd16, %rd192;
	popc.b64 	%r264, %rd196;
	cvt.rn.f32.u32 	%f361, %r264;
	mul.f32 	%f362, %f351, %f361;
	fma.rn.f32 	%f363, %f4, %f362, %f360;
	and.b64  	%rd197, %rd17, %rd192;
	popc.b64 	%r265, %rd197;
	cvt.rn.f32.u32 	%f364, %r265;
	mul.f32 	%f365, %f351, %f364;
	fma.rn.f32 	%f366, %f5, %f365, %f363;
	and.b64  	%rd198, %rd18, %rd192;
	popc.b64 	%r266, %rd198;
	cvt.rn.f32.u32 	%f367, %r266;
	mul.f32 	%f368, %f351, %f367;
	fma.rn.f32 	%f369, %f6, %f368, %f366;
	and.b64  	%rd199, %rd19, %rd192;
	popc.b64 	%r267, %rd199;
	cvt.rn.f32.u32 	%f370, %r267;
	mul.f32 	%f371, %f351, %f370;
	fma.rn.f32 	%f372, %f7, %f371, %f369;
	and.b64  	%rd200, %rd20, %rd192;
	popc.b64 	%r268, %rd200;
	cvt.rn.f32.u32 	%f373, %r268;
	mul.f32 	%f374, %f351, %f373;
	fma.rn.f32 	%f375, %f8, %f374, %f372;
	and.b64  	%rd201, %rd21, %rd192;
	popc.b64 	%r269, %rd201;
	cvt.rn.f32.u32 	%f376, %r269;
	mul.f32 	%f377, %f351, %f376;
	fma.rn.f32 	%f378, %f9, %f377, %f375;
	and.b64  	%rd202, %rd22, %rd192;
	popc.b64 	%r270, %rd202;
	cvt.rn.f32.u32 	%f379, %r270;
	mul.f32 	%f380, %f351, %f379;
	fma.rn.f32 	%f381, %f10, %f380, %f378;
	and.b64  	%rd203, %rd23, %rd192;
	popc.b64 	%r271, %rd203;
	cvt.rn.f32.u32 	%f382, %r271;
	mul.f32 	%f383, %f351, %f382;
	fma.rn.f32 	%f384, %f11, %f383, %f381;
	and.b64  	%rd204, %rd24, %rd192;
	popc.b64 	%r272, %rd204;
	cvt.rn.f32.u32 	%f385, %r272;
	mul.f32 	%f386, %f351, %f385;
	fma.rn.f32 	%f387, %f12, %f386, %f384;
	and.b64  	%rd205, %rd25, %rd192;
	popc.b64 	%r273, %rd205;
	cvt.rn.f32.u32 	%f388, %r273;
	mul.f32 	%f389, %f351, %f388;
	fma.rn.f32 	%f390, %f13, %f389, %f387;
	and.b64  	%rd206, %rd26, %rd192;
	popc.b64 	%r274, %rd206;
	cvt.rn.f32.u32 	%f391, %r274;
	mul.f32 	%f392, %f351, %f391;
	fma.rn.f32 	%f393, %f14, %f392, %f390;
	and.b64  	%rd207, %rd27, %rd192;
	popc.b64 	%r275, %rd207;
	cvt.rn.f32.u32 	%f394, %r275;
	mul.f32 	%f395, %f351, %f394;
	fma.rn.f32 	%f396, %f15, %f395, %f393;
	and.b64  	%rd208, %rd28, %rd192;
	popc.b64 	%r276, %rd208;
	cvt.rn.f32.u32 	%f397, %r276;
	mul.f32 	%f398, %f351, %f397;
	fma.rn.f32 	%f891, %f16, %f398, %f396;
$L__BB40_56:
	setp.lt.s32 	%p47, %r90, 7;
	@%p47 bra 	$L__BB40_60;
	setp.ne.s32 	%p48, %r6, 0;
	mov.b32 	%r485, 0;
	@%p48 bra 	$L__BB40_59;
	ld.shared.u32 	%r485, [%r9+24];
$L__BB40_59:
	shfl.sync.idx.b32	%r278|%p49, %r485, 0, 31, -1;
	ld.shared.u64 	%rd209, [%r37+1536];
	mov.b32 	%f399, %r278;
	and.b64  	%rd210, %rd13, %rd209;
	popc.b64 	%r279, %rd210;
	cvt.rn.f32.u32 	%f400, %r279;
	mul.f32 	%f401, %f399, %f400;
	fma.rn.f32 	%f402, %f1, %f401, %f891;
	and.b64  	%rd211, %rd14, %rd209;
	popc.b64 	%r280, %rd211;
	cvt.rn.f32.u32 	%f403, %r280;
	mul.f32 	%f404, %f399, %f403;
	fma.rn.f32 	%f405, %f2, %f404, %f402;
	and.b64  	%rd212, %rd15, %rd209;
	popc.b64 	%r281, %rd212;
	cvt.rn.f32.u32 	%f406, %r281;
	mul.f32 	%f407, %f399, %f406;
	fma.rn.f32 	%f408, %f3, %f407, %f405;
	and.b64  	%rd213, %rd16, %rd209;
	popc.b64 	%r282, %rd213;
	cvt.rn.f32.u32 	%f409, %r282;
	mul.f32 	%f410, %f399, %f409;
	fma.rn.f32 	%f411, %f4, %f410, %f408;
	and.b64  	%rd214, %rd17, %rd209;
	popc.b64 	%r283, %rd214;
	cvt.rn.f32.u32 	%f412, %r283;
	mul.f32 	%f413, %f399, %f412;
	fma.rn.f32 	%f414, %f5, %f413, %f411;
	and.b64  	%rd215, %rd18, %rd209;
	popc.b64 	%r284, %rd215;
	cvt.rn.f32.u32 	%f415, %r284;
	mul.f32 	%f416, %f399, %f415;
	fma.rn.f32 	%f417, %f6, %f416, %f414;
	and.b64  	%rd216, %rd19, %rd209;
	popc.b64 	%r285, %rd216;
	cvt.rn.f32.u32 	%f418, %r285;
	mul.f32 	%f419, %f399, %f418;
	fma.rn.f32 	%f420, %f7, %f419, %f417;
	and.b64  	%rd217, %rd20, %rd209;
	popc.b64 	%r286, %rd217;
	cvt.rn.f32.u32 	%f421, %r286;
	mul.f32 	%f422, %f399, %f421;
	fma.rn.f32 	%f423, %f8, %f422, %f420;
	and.b64  	%rd218, %rd21, %rd209;
	popc.b64 	%r287, %rd218;
	cvt.rn.f32.u32 	%f424, %r287;
	mul.f32 	%f425, %f399, %f424;
	fma.rn.f32 	%f426, %f9, %f425, %f423;
	and.b64  	%rd219, %rd22, %rd209;
	popc.b64 	%r288, %rd219;
	cvt.rn.f32.u32 	%f427, %r288;
	mul.f32 	%f428, %f399, %f427;
	fma.rn.f32 	%f429, %f10, %f428, %f426;
	and.b64  	%rd220, %rd23, %rd209;
	popc.b64 	%r289, %rd220;
	cvt.rn.f32.u32 	%f430, %r289;
	mul.f32 	%f431, %f399, %f430;
	fma.rn.f32 	%f432, %f11, %f431, %f429;
	and.b64  	%rd221, %rd24, %rd209;
	popc.b64 	%r290, %rd221;
	cvt.rn.f32.u32 	%f433, %r290;
	mul.f32 	%f434, %f399, %f433;
	fma.rn.f32 	%f435, %f12, %f434, %f432;
	and.b64  	%rd222, %rd25, %rd209;
	popc.b64 	%r291, %rd222;
	cvt.rn.f32.u32 	%f436, %r291;
	mul.f32 	%f437, %f399, %f436;
	fma.rn.f32 	%f438, %f13, %f437, %f435;
	and.b64  	%rd223, %rd26, %rd209;
	popc.b64 	%r292, %rd223;
	cvt.rn.f32.u32 	%f439, %r292;
	mul.f32 	%f440, %f399, %f439;
	fma.rn.f32 	%f441, %f14, %f440, %f438;
	and.b64  	%rd224, %rd27, %rd209;
	popc.b64 	%r293, %rd224;
	cvt.rn.f32.u32 	%f442, %r293;
	mul.f32 	%f443, %f399, %f442;
	fma.rn.f32 	%f444, %f15, %f443, %f441;
	and.b64  	%rd225, %rd28, %rd209;
	popc.b64 	%r294, %rd225;
	cvt.rn.f32.u32 	%f445, %r294;
	mul.f32 	%f446, %f399, %f445;
	fma.rn.f32 	%f891, %f16, %f446, %f444;
$L__BB40_60:
	setp.lt.s32 	%p50, %r90, 8;
	@%p50 bra 	$L__BB40_64;
	setp.ne.s32 	%p51, %r6, 0;
	mov.b32 	%r486, 0;
	@%p51 bra 	$L__BB40_63;
	ld.shared.u32 	%r486, [%r9+28];
$L__BB40_63:
	shfl.sync.idx.b32	%r296|%p52, %r486, 0, 31, -1;
	ld.shared.u64 	%rd226, [%r37+1792];
	mov.b32 	%f447, %r296;
	and.b64  	%rd227, %rd13, %rd226;
	popc.b64 	%r297, %rd227;
	cvt.rn.f32.u32 	%f448, %r297;
	mul.f32 	%f449, %f447, %f448;
	fma.rn.f32 	%f450, %f1, %f449, %f891;
	and.b64  	%rd228, %rd14, %rd226;
	popc.b64 	%r298, %rd228;
	cvt.rn.f32.u32 	%f451, %r298;
	mul.f32 	%f452, %f447, %f451;
	fma.rn.f32 	%f453, %f2, %f452, %f450;
	and.b64  	%rd229, %rd15, %rd226;
	popc.b64 	%r299, %rd229;
	cvt.rn.f32.u32 	%f454, %r299;
	mul.f32 	%f455, %f447, %f454;
	fma.rn.f32 	%f456, %f3, %f455, %f453;
	and.b64  	%rd230, %rd16, %rd226;
	popc.b64 	%r300, %rd230;
	cvt.rn.f32.u32 	%f457, %r300;
	mul.f32 	%f458, %f447, %f457;
	fma.rn.f32 	%f459, %f4, %f458, %f456;
	and.b64  	%rd231, %rd17, %rd226;
	popc.b64 	%r301, %rd231;
	cvt.rn.f32.u32 	%f460, %r301;
	mul.f32 	%f461, %f447, %f460;
	fma.rn.f32 	%f462, %f5, %f461, %f459;
	and.b64  	%rd232, %rd18, %rd226;
	popc.b64 	%r302, %rd232;
	cvt.rn.f32.u32 	%f463, %r302;
	mul.f32 	%f464, %f447, %f463;
	fma.rn.f32 	%f465, %f6, %f464, %f462;
	and.b64  	%rd233, %rd19, %rd226;
	popc.b64 	%r303, %rd233;
	cvt.rn.f32.u32 	%f466, %r303;
	mul.f32 	%f467, %f447, %f466;
	fma.rn.f32 	%f468, %f7, %f467, %f465;
	and.b64  	%rd234, %rd20, %rd226;
	popc.b64 	%r304, %rd234;
	cvt.rn.f32.u32 	%f469, %r304;
	mul.f32 	%f470, %f447, %f469;
	fma.rn.f32 	%f471, %f8, %f470, %f468;
	and.b64  	%rd235, %rd21, %rd226;
	popc.b64 	%r305, %rd235;
	cvt.rn.f32.u32 	%f472, %r305;
	mul.f32 	%f473, %f447, %f472;
	fma.rn.f32 	%f474, %f9, %f473, %f471;
	and.b64  	%rd236, %rd22, %rd226;
	popc.b64 	%r306, %rd236;
	cvt.rn.f32.u32 	%f475, %r306;
	mul.f32 	%f476, %f447, %f475;
	fma.rn.f32 	%f477, %f10, %f476, %f474;
	and.b64  	%rd237, %rd23, %rd226;
	popc.b64 	%r307, %rd237;
	cvt.rn.f32.u32 	%f478, %r307;
	mul.f32 	%f479, %f447, %f478;
	fma.rn.f32 	%f480, %f11, %f479, %f477;
	and.b64  	%rd238, %rd24, %rd226;
	popc.b64 	%r308, %rd238;
	cvt.rn.f32.u32 	%f481, %r308;
	mul.f32 	%f482, %f447, %f481;
	fma.rn.f32 	%f483, %f12, %f482, %f480;
	and.b64  	%rd239, %rd25, %rd226;
	popc.b64 	%r309, %rd239;
	cvt.rn.f32.u32 	%f484, %r309;
	mul.f32 	%f485, %f447, %f484;
	fma.rn.f32 	%f486, %f13, %f485, %f483;
	and.b64  	%rd240, %rd26, %rd226;
	popc.b64 	%r310, %rd240;
	cvt.rn.f32.u32 	%f487, %r310;
	mul.f32 	%f488, %f447, %f487;
	fma.rn.f32 	%f489, %f14, %f488, %f486;
	and.b64  	%rd241, %rd27, %rd226;
	popc.b64 	%r311, %rd241;
	cvt.rn.f32.u32 	%f490, %r311;
	mul.f32 	%f491, %f447, %f490;
	fma.rn.f32 	%f492, %f15, %f491, %f489;
	and.b64  	%rd242, %rd28, %rd226;
	popc.b64 	%r312, %rd242;
	cvt.rn.f32.u32 	%f493, %r312;
	mul.f32 	%f494, %f447, %f493;
	fma.rn.f32 	%f891, %f16, %f494, %f492;
$L__BB40_64:
	setp.lt.s32 	%p53, %r90, 9;
	@%p53 bra 	$L__BB40_68;
	setp.ne.s32 	%p54, %r6, 0;
	mov.b32 	%r487, 0;
	@%p54 bra 	$L__BB40_67;
	ld.shared.u32 	%r487, [%r9+32];
$L__BB40_67:
	shfl.sync.idx.b32	%r314|%p55, %r487, 0, 31, -1;
	ld.shared.u64 	%rd243, [%r37+2048];
	mov.b32 	%f495, %r314;
	and.b64  	%rd244, %rd13, %rd243;
	popc.b64 	%r315, %rd244;
	cvt.rn.f32.u32 	%f496, %r315;
	mul.f32 	%f497, %f495, %f496;
	fma.rn.f32 	%f498, %f1, %f497, %f891;
	and.b64  	%rd245, %rd14, %rd243;
	popc.b64 	%r316, %rd245;
	cvt.rn.f32.u32 	%f499, %r316;
	mul.f32 	%f500, %f495, %f499;
	fma.rn.f32 	%f501, %f2, %f500, %f498;
	and.b64  	%rd246, %rd15, %rd243;
	popc.b64 	%r317, %rd246;
	cvt.rn.f32.u32 	%f502, %r317;
	mul.f32 	%f503, %f495, %f502;
	fma.rn.f32 	%f504, %f3, %f503, %f501;
	and.b64  	%rd247, %rd16, %rd243;
	popc.b64 	%r318, %rd247;
	cvt.rn.f32.u32 	%f505, %r318;
	mul.f32 	%f506, %f495, %f505;
	fma.rn.f32 	%f507, %f4, %f506, %f504;
	and.b64  	%rd248, %rd17, %rd243;
	popc.b64 	%r319, %rd248;
	cvt.rn.f32.u32 	%f508, %r319;
	mul.f32 	%f509, %f495, %f508;
	fma.rn.f32 	%f510, %f5, %f509, %f507;
	and.b64  	%rd249, %rd18, %rd243;
	popc.b64 	%r320, %rd249;
	cvt.rn.f32.u32 	%f511, %r320;
	mul.f32 	%f512, %f495, %f511;
	fma.rn.f32 	%f513, %f6, %f512, %f510;
	and.b64  	%rd250, %rd19, %rd243;
	popc.b64 	%r321, %rd250;
	cvt.rn.f32.u32 	%f514, %r321;
	mul.f32 	%f515, %f495, %f514;
	fma.rn.f32 	%f516, %f7, %f515, %f513;
	and.b64  	%rd251, %rd20, %rd243;
	popc.b64 	%r322, %rd251;
	cvt.rn.f32.u32 	%f517, %r322;
	mul.f32 	%f518, %f495, %f517;
	fma.rn.f32 	%f519, %f8, %f518, %f516;
	and.b64  	%rd252, %rd21, %rd243;
	popc.b64 	%r323, %rd252;
	cvt.rn.f32.u32 	%f520, %r323;
	mul.f32 	%f521, %f495, %f520;
	fma.rn.f32 	%f522, %f9, %f521, %f519;
	and.b64  	%rd253, %rd22, %rd243;
	popc.b64 	%r324, %rd253;
	cvt.rn.f32.u32 	%f523, %r324;
	mul.f32 	%f524, %f495, %f523;
	fma.rn.f32 	%f525, %f10, %f524, %f522;
	and.b64  	%rd254, %rd23, %rd243;
	popc.b64 	%r325, %rd254;
	cvt.rn.f32.u32 	%f526, %r325;
	mul.f32 	%f527, %f495, %f526;
	fma.rn.f32 	%f528, %f11, %f527, %f525;
	and.b64  	%rd255, %rd24, %rd243;
	popc.b64 	%r326, %rd255;
	cvt.rn.f32.u32 	%f529, %r326;
	mul.f32 	%f530, %f495, %f529;
	fma.rn.f32 	%f531, %f12, %f530, %f528;
	and.b64  	%rd256, %rd25, %rd243;
	popc.b64 	%r327, %rd256;
	cvt.rn.f32.u32 	%f532, %r327;
	mul.f32 	%f533, %f495, %f532;
	fma.rn.f32 	%f534, %f13, %f533, %f531;
	and.b64  	%rd257, %rd26, %rd243;
	popc.b64 	%r328, %rd257;
	cvt.rn.f32.u32 	%f535, %r328;
	mul.f32 	%f536, %f495, %f535;
	fma.rn.f32 	%f537, %f14, %f536, %f534;
	and.b64  	%rd258, %rd27, %rd243;
	popc.b64 	%r329, %rd258;
	cvt.rn.f32.u32 	%f538, %r329;
	mul.f32 	%f539, %f495, %f538;
	fma.rn.f32 	%f540, %f15, %f539, %f537;
	and.b64  	%rd259, %rd28, %rd243;
	popc.b64 	%r330, %rd259;
	cvt.rn.f32.u32 	%f541, %r330;
	mul.f32 	%f542, %f495, %f541;
	fma.rn.f32 	%f891, %f16, %f542, %f540;
$L__BB40_68:
	setp.lt.s32 	%p56, %r90, 10;
	@%p56 bra 	$L__BB40_72;
	setp.ne.s32 	%p57, %r6, 0;
	mov.b32 	%r488, 0;
	@%p57 bra 	$L__BB40_71;
	ld.shared.u32 	%r488, [%r9+36];
$L__BB40_71:
	shfl.sync.idx.b32	%r332|%p58, %r488, 0, 31, -1;
	ld.shared.u64 	%rd260, [%r37+2304];
	mov.b32 	%f543, %r332;
	and.b64  	%rd261, %rd13, %rd260;
	popc.b64 	%r333, %rd261;
	cvt.rn.f32.u32 	%f544, %r333;
	mul.f32 	%f545, %f543, %f544;
	fma.rn.f32 	%f546, %f1, %f545, %f891;
	and.b64  	%rd262, %rd14, %rd260;
	popc.b64 	%r334, %rd262;
	cvt.rn.f32.u32 	%f547, %r334;
	mul.f32 	%f548, %f543, %f547;
	fma.rn.f32 	%f549, %f2, %f548, %f546;
	and.b64  	%rd263, %rd15, %rd260;
	popc.b64 	%r335, %rd263;
	cvt.rn.f32.u32 	%f550, %r335;
	mul.f32 	%f551, %f543, %f550;
	fma.rn.f32 	%f552, %f3, %f551, %f549;
	and.b64  	%rd264, %rd16, %rd260;
	popc.b64 	%r336, %rd264;
	cvt.rn.f32.u32 	%f553, %r336;
	mul.f32 	%f554, %f543, %f553;
	fma.rn.f32 	%f555, %f4, %f554, %f552;
	and.b64  	%rd265, %rd17, %rd260;
	popc.b64 	%r337, %rd265;
	cvt.rn.f32.u32 	%f556, %r337;
	mul.f32 	%f557, %f543, %f556;
	fma.rn.f32 	%f558, %f5, %f557, %f555;
	and.b64  	%rd266, %rd18, %rd260;
	popc.b64 	%r338, %rd266;
	cvt.rn.f32.u32 	%f559, %r338;
	mul.f32 	%f560, %f543, %f559;
	fma.rn.f32 	%f561, %f6, %f560, %f558;
	and.b64  	%rd267, %rd19, %rd260;
	popc.b64 	%r339, %rd267;
	cvt.rn.f32.u32 	%f562, %r339;
	mul.f32 	%f563, %f543, %f562;
	fma.rn.f32 	%f564, %f7, %f563, %f561;
	and.b64  	%rd268, %rd20, %rd260;
	popc.b64 	%r340, %rd268;
	cvt.rn.f32.u32 	%f565, %r340;
	mul.f32 	%f566, %f543, %f565;
	fma.rn.f32 	%f567, %f8, %f566, %f564;
	and.b64  	%rd269, %rd21, %rd260;
	popc.b64 	%r341, %rd269;
	cvt.rn.f32.u32 	%f568, %r341;
	mul.f32 	%f569, %f543, %f568;
	fma.rn.f32 	%f570, %f9, %f569, %f567;
	and.b64  	%rd270, %rd22, %rd260;
	popc.b64 	%r342, %rd270;
	cvt.rn.f32.u32 	%f571, %r342;
	mul.f32 	%f572, %f543, %f571;
	fma.rn.f32 	%f573, %f10, %f572, %f570;
	and.b64  	%rd271, %rd23, %rd260;
	popc.b64 	%r343, %rd271;
	cvt.rn.f32.u32 	%f574, %r343;
	mul.f32 	%f575, %f543, %f574;
	fma.rn.f32 	%f576, %f11, %f575, %f573;
	and.b64  	%rd272, %rd24, %rd260;
	popc.b64 	%r344, %rd272;
	cvt.rn.f32.u32 	%f577, %r344;
	mul.f32 	%f578, %f543, %f577;
	fma.rn.f32 	%f579, %f12, %f578, %f576;
	and.b64  	%rd273, %rd25, %rd260;
	popc.b64 	%r345, %rd273;
	cvt.rn.f32.u32 	%f580, %r345;
	mul.f32 	%f581, %f543, %f580;
	fma.rn.f32 	%f582, %f13, %f581, %f579;
	and.b64  	%rd274, %rd26, %rd260;
	popc.b64 	%r346, %rd274;
	cvt.rn.f32.u32 	%f583, %r346;
	mul.f32 	%f584, %f543, %f583;
	fma.rn.f32 	%f585, %f14, %f584, %f582;
	and.b64  	%rd275, %rd27, %rd260;
	popc.b64 	%r347, %rd275;
	cvt.rn.f32.u32 	%f586, %r347;
	mul.f32 	%f587, %f543, %f586;
	fma.rn.f32 	%f588, %f15, %f587, %f585;
	and.b64  	%rd276, %rd28, %rd260;
	popc.b64 	%r348, %rd276;
	cvt.rn.f32.u32 	%f589, %r348;
	mul.f32 	%f590, %f543, %f589;
	fma.rn.f32 	%f891, %f16, %f590, %f588;
$L__BB40_72:
	setp.lt.s32 	%p59, %r90, 11;
	@%p59 bra 	$L__BB40_76;
	setp.ne.s32 	%p60, %r6, 0;
	mov.b32 	%r489, 0;
	@%p60 bra 	$L__BB40_75;
	ld.shared.u32 	%r489, [%r9+40];
$L__BB40_75:
	shfl.sync.idx.b32	%r350|%p61, %r489, 0, 31, -1;
	ld.shared.u64 	%rd277, [%r37+2560];
	mov.b32 	%f591, %r350;
	and.b64  	%rd278, %rd13, %rd277;
	popc.b64 	%r351, %rd278;
	cvt.rn.f32.u32 	%f592, %r351;
	mul.f32 	%f593, %f591, %f592;
	fma.rn.f32 	%f594, %f1, %f593, %f891;
	and.b64  	%rd279, %rd14, %rd277;
	popc.b64 	%r352, %rd279;
	cvt.rn.f32.u32 	%f595, %r352;
	mul.f32 	%f596, %f591, %f595;
	fma.rn.f32 	%f597, %f2, %f596, %f594;
	and.b64  	%rd280, %rd15, %rd277;
	popc.b64 	%r353, %rd280;
	cvt.rn.f32.u32 	%f598, %r353;
	mul.f32 	%f599, %f591, %f598;
	fma.rn.f32 	%f600, %f3, %f599, %f597;
	and.b64  	%rd281, %rd16, %rd277;
	popc.b64 	%r354, %rd281;
	cvt.rn.f32.u32 	%f601, %r354;
	mul.f32 	%f602, %f591, %f601;
	fma.rn.f32 	%f603, %f4, %f602, %f600;
	and.b64  	%rd282, %rd17, %rd277;
	popc.b64 	%r355, %rd282;
	cvt.rn.f32.u32 	%f604, %r355;
	mul.f32 	%f605, %f591, %f604;
	fma.rn.f32 	%f606, %f5, %f605, %f603;
	and.b64  	%rd283, %rd18, %rd277;
	popc.b64 	%r356, %rd283;
	cvt.rn.f32.u32 	%f607, %r356;
	mul.f32 	%f608, %f591, %f607;
	fma.rn.f32 	%f609, %f6, %f608, %f606;
	and.b64  	%rd284, %rd19, %rd277;
	popc.b64 	%r357, %rd284;
	cvt.rn.f32.u32 	%f610, %r357;
	mul.f32 	%f611, %f591, %f610;
	fma.rn.f32 	%f612, %f7, %f611, %f609;
	and.b64  	%rd285, %rd20, %rd277;
	popc.b64 	%r358, %rd285;
	cvt.rn.f32.u32 	%f613, %r358;
	mul.f32 	%f614, %f591, %f613;
	fma.rn.f32 	%f615, %f8, %f614, %f612;
	and.b64  	%rd286, %rd21, %rd277;
	popc.b64 	%r359, %rd286;
	cvt.rn.f32.u32 	%f616, %r359;
	mul.f32 	%f617, %f591, %f616;
	fma.rn.f32 	%f618, %f9, %f617, %f615;
	and.b64  	%rd287, %rd22, %rd277;
	popc.b64 	%r360, %rd287;
	cvt.rn.f32.u32 	%f619, %r360;
	mul.f32 	%f620, %f591, %f619;
	fma.rn.f32 	%f621, %f10, %f620, %f618;
	and.b64  	%rd288, %rd23, %rd277;
	popc.b64 	%r361, %rd288;
	cvt.rn.f32.u32 	%f622, %r361;
	mul.f32 	%f623, %f591, %f622;
	fma.rn.f32 	%f624, %f11, %f623, %f621;
	and.b64  	%rd289, %rd24, %rd277;
	popc.b64 	%r362, %rd289;
	cvt.rn.f32.u32 	%f625, %r362;
	mul.f32 	%f626, %f591, %f625;
	fma.rn.f32 	%f627, %f12, %f626, %f624;
	and.b64  	%rd290, %rd25, %rd277;
	popc.b64 	%r363, %rd290;
	cvt.rn.f32.u32 	%f628, %r363;
	mul.f32 	%f629, %f591, %f628;
	fma.rn.f32 	%f630, %f13, %f629, %f627;
	and.b64  	%rd291, %rd26, %rd277;
	popc.b64 	%r364, %rd291;
	cvt.rn.f32.u32 	%f631, %r364;
	mul.f32 	%f632, %f591, %f631;
	fma.rn.f32 	%f633, %f14, %f632, %f630;
	and.b64  	%rd292, %rd27, %rd277;
	popc.b64 	%r365, %rd292;
	cvt.rn.f32.u32 	%f634, %r365;
	mul.f32 	%f635, %f591, %f634;
	fma.rn.f32 	%f636, %f15, %f635, %f633;
	and.b64  	%rd293, %rd28, %rd277;
	popc.b64 	%r366, %rd293;
	cvt.rn.f32.u32 	%f637, %r366;
	mul.f32 	%f638, %f591, %f637;
	fma.rn.f32 	%f891, %f16, %f638, %f636;
$L__BB40_76:
	setp.lt.s32 	%p62, %r90, 12;
	@%p62 bra 	$L__BB40_80;
	setp.ne.s32 	%p63, %r6, 0;
	mov.b32 	%r490, 0;
	@%p63 bra 	$L__BB40_79;
	ld.shared.u32 	%r490, [%r9+44];
$L__BB40_79:
	shfl.sync.idx.b32	%r368|%p64, %r490, 0, 31, -1;
	ld.shared.u64 	%rd294, [%r37+2816];
	mov.b32 	%f639, %r368;
	and.b64  	%rd295, %rd13, %rd294;
	popc.b64 	%r369, %rd295;
	cvt.rn.f32.u32 	%f640, %r369;
	mul.f32 	%f641, %f639, %f640;
	fma.rn.f32 	%f642, %f1, %f641, %f891;
	and.b64  	%rd296, %rd14, %rd294;
	popc.b64 	%r370, %rd296;
	cvt.rn.f32.u32 	%f643, %r370;
	mul.f32 	%f644, %f639, %f643;
	fma.rn.f32 	%f645, %f2, %f644, %f642;
	and.b64  	%rd297, %rd15, %rd294;
	popc.b64 	%r371, %rd297;
	cvt.rn.f32.u32 	%f646, %r371;
	mul.f32 	%f647, %f639, %f646;
	fma.rn.f32 	%f648, %f3, %f647, %f645;
	and.b64  	%rd298, %rd16, %rd294;
	popc.b64 	%r372, %rd298;
	cvt.rn.f32.u32 	%f649, %r372;
	mul.f32 	%f650, %f639, %f649;
	fma.rn.f32 	%f651, %f4, %f650, %f648;
	and.b64  	%rd299, %rd17, %rd294;
	popc.b64 	%r373, %rd299;
	cvt.rn.f32.u32 	%f652, %r373;
	mul.f32 	%f653, %f639, %f652;
	fma.rn.f32 	%f654, %f5, %f653, %f651;
	and.b64  	%rd300, %rd18, %rd294;
	popc.b64 	%r374, %rd300;
	cvt.rn.f32.u32 	%f655, %r374;
	mul.f32 	%f656, %f639, %f655;
	fma.rn.f32 	%f657, %f6, %f656, %f654;
	and.b64  	%rd301, %rd19, %rd294;
	popc.b64 	%r375, %rd301;
	cvt.rn.f32.u32 	%f658, %r375;
	mul.f32 	%f659, %f639, %f658;
	fma.rn.f32 	%f660, %f7, %f659, %f657;
	and.b64  	%rd302, %rd20, %rd294;
	popc.b64 	%r376, %rd302;
	cvt.rn.f32.u32 	%f661, %r376;
	mul.f32 	%f662, %f639, %f661;
	fma.rn.f32 	%f663, %f8, %f662, %f660;
	and.b64  	%rd303, %rd21, %rd294;
	popc.b64 	%r377, %rd303;
	cvt.rn.f32.u32 	%f664, %r377;
	mul.f32 	%f665, %f639, %f664;
	fma.rn.f32 	%f666, %f9, %f665, %f663;
	and.b64  	%rd304, %rd22, %rd294;
	popc.b64 	%r378, %rd304;
	cvt.rn.f32.u32 	%f667, %r378;
	mul.f32 	%f668, %f639, %f667;
	fma.rn.f32 	%f669, %f10, %f668, %f666;
	and.b64  	%rd305, %rd23, %rd294;
	popc.b64 	%r379, %rd305;
	cvt.rn.f32.u32 	%f670, %r379;
	mul.f32 	%f671, %f639, %f670;
	fma.rn.f32 	%f672, %f11, %f671, %f669;
	and.b64  	%rd306, %rd24, %rd294;
	popc.b64 	%r380, %rd306;
	cvt.rn.f32.u32 	%f673, %r380;
	mul.f32 	%f674, %f639, %f673;
	fma.rn.f32 	%f675, %f12, %f674, %f672;
	and.b64  	%rd307, %rd25, %rd294;
	popc.b64 	%r381, %rd307;
	cvt.rn.f32.u32 	%f676, %r381;
	mul.f32 	%f677, %f639, %f676;
	fma.rn.f32 	%f678, %f13, %f677, %f675;
	and.b64  	%rd308, %rd26, %rd294;
	popc.b64 	%r382, %rd308;
	cvt.rn.f32.u32 	%f679, %r382;
	mul.f32 	%f680, %f639, %f679;
	fma.rn.f32 	%f681, %f14, %f680, %f678;
	and.b64  	%rd309, %rd27, %rd294;
	popc.b64 	%r383, %rd309;
	cvt.rn.f32.u32 	%f682, %r383;
	mul.f32 	%f683, %f639, %f682;
	fma.rn.f32 	%f684, %f15, %f683, %f681;
	and.b64  	%rd310, %rd28, %rd294;
	popc.b64 	%r384, %rd310;
	cvt.rn.f32.u32 	%f685, %r384;
	mul.f32 	%f686, %f639, %f685;
	fma.rn.f32 	%f891, %f16, %f686, %f684;
$L__BB40_80:
	setp.lt.s32 	%p65, %r90, 13;
	@%p65 bra 	$L__BB40_84;
	setp.ne.s32 	%p66, %r6, 0;
	mov.b32 	%r491, 0;
	@%p66 bra 	$L__BB40_83;
	ld.shared.u32 	%r491, [%r9+48];
$L__BB40_83:
	shfl.sync.idx.b32	%r386|%p67, %r491, 0, 31, -1;
	ld.shared.u64 	%rd311, [%r37+3072];
	mov.b32 	%f687, %r386;
	and.b64  	%rd312, %rd13, %rd311;
	popc.b64 	%r387, %rd312;
	cvt.rn.f32.u32 	%f688, %r387;
	mul.f32 	%f689, %f687, %f688;
	fma.rn.f32 	%f690, %f1, %f689, %f891;
	and.b64  	%rd313, %rd14, %rd311;
	popc.b64 	%r388, %rd313;
	cvt.rn.f32.u32 	%f691, %r388;
	mul.f32 	%f692, %f687, %f691;
	fma.rn.f32 	%f693, %f2, %f692, %f690;
	and.b64  	%rd314, %rd15, %rd311;
	popc.b64 	%r389, %rd314;
	cvt.rn.f32.u32 	%f694, %r389;
	mul.f32 	%f695, %f687, %f694;
	fma.rn.f32 	%f696, %f3, %f695, %f693;
	and.b64  	%rd315, %rd16, %rd311;
	popc.b64 	%r390, %rd315;
	cvt.rn.f32.u32 	%f697, %r390;
	mul.f32 	%f698, %f687, %f697;
	fma.rn.f32 	%f699, %f4, %f698, %f696;
	and.b64  	%rd316, %rd17, %rd311;
	popc.b64 	%r391, %rd316;
	cvt.rn.f32.u32 	%f700, %r391;
	mul.f32 	%f701, %f687, %f700;
	fma.rn.f32 	%f702, %f5, %f701, %f699;
	and.b64  	%rd317, %rd18, %rd311;
	popc.b64 	%r392, %rd317;
	cvt.rn.f32.u32 	%f703, %r392;
	mul.f32 	%f704, %f687, %f703;
	fma.rn.f32 	%f705, %f6, %f704, %f702;
	and.b64  	%rd318, %rd19, %rd311;
	popc.b64 	%r393, %rd318;
	cvt.rn.f32.u32 	%f706, %r393;
	mul.f32 	%f707, %f687, %f706;
	fma.rn.f32 	%f708, %f7, %f707, %f705;
	and.b64  	%rd319, %rd20, %rd311;
	popc.b64 	%r394, %rd319;
	cvt.rn.f32.u32 	%f709, %r394;
	mul.f32 	%f710, %f687, %f709;
	fma.rn.f32 	%f711, %f8, %f710, %f708;
	and.b64  	%rd320, %rd21, %rd311;
	popc.b64 	%r395, %rd320;
	cvt.rn.f32.u32 	%f712, %r395;
	mul.f32 	%f713, %f687, %f712;
	fma.rn.f32 	%f714, %f9, %f713, %f711;
	and.b64  	%rd321, %rd22, %rd311;
	popc.b64 	%r396, %rd321;
	cvt.rn.f32.u32 	%f715, %r396;
	mul.f32 	%f716, %f687, %f715;
	fma.rn.f32 	%f717, %f10, %f716, %f714;
	and.b64  	%rd322, %rd23, %rd311;
	popc.b64 	%r397, %rd322;
	cvt.rn.f32.u32 	%f718, %r397;
	mul.f32 	%f719, %f687, %f718;
	fma.rn.f32 	%f720, %f11, %f719, %f717;
	and.b64  	%rd323, %rd24, %rd311;
	popc.b64 	%r398, %rd323;
	cvt.rn.f32.u32 	%f721, %r398;
	mul.f32 	%f722, %f687, %f721;
	fma.rn.f32 	%f723, %f12, %f722, %f720;
	and.b64  	%rd324, %rd25, %rd311;
	popc.b64 	%r399, %rd324;
	cvt.rn.f32.u32 	%f724, %r399;
	mul.f32 	%f725, %f687, %f724;
	fma.rn.f32 	%f726, %f13, %f725, %f723;
	and.b64  	%rd325, %rd26, %rd311;
	popc.b64 	%r400, %rd325;
	cvt.rn.f32.u32 	%f727, %r400;
	mul.f32 	%f728, %f687, %f727;
	fma.rn.f32 	%f729, %f14, %f728, %f726;
	and.b64  	%rd326, %rd27, %rd311;
	popc.b64 	%r401, %rd326;
	cvt.rn.f32.u32 	%f730, %r401;
	mul.f32 	%f731, %f687, %f730;
	fma.rn.f32 	%f732, %f15, %f731, %f729;
	and.b64  	%rd327, %rd28, %rd311;
	popc.b64 	%r402, %rd327;
	cvt.rn.f32.u32 	%f733, %r402;
	mul.f32 	%f734, %f687, %f733;
	fma.rn.f32 	%f891, %f16, %f734, %f732;
$L__BB40_84:
	setp.lt.s32 	%p68, %r90, 14;
	@%p68 bra 	$L__BB40_88;
	setp.ne.s32 	%p69, %r6, 0;
	mov.b32 	%r492, 0;
	@%p69 bra 	$L__BB40_87;
	ld.shared.u32 	%r492, [%r9+52];
$L__BB40_87:
	shfl.sync.idx.b32	%r404|%p70, %r492, 0, 31, -1;
	ld.shared.u64 	%rd328, [%r37+3328];
	mov.b32 	%f735, %r404;
	and.b64  	%rd329, %rd13, %rd328;
	popc.b64 	%r405, %rd329;
	cvt.rn.f32.u32 	%f736, %r405;
	mul.f32 	%f737, %f735, %f736;
	fma.rn.f32 	%f738, %f1, %f737, %f891;
	and.b64  	%rd330, %rd14, %rd328;
	popc.b64 	%r406, %rd330;
	cvt.rn.f32.u32 	%f739, %r406;
	mul.f32 	%f740, %f735, %f739;
	fma.rn.f32 	%f741, %f2, %f740, %f738;
	and.b64  	%rd331, %rd15, %rd328;
	popc.b64 	%r407, %rd331;
	cvt.rn.f32.u32 	%f742, %r407;
	mul.f32 	%f743, %f735, %f742;
	fma.rn.f32 	%f744, %f3, %f743, %f741;
	and.b64  	%rd332, %rd16, %rd328;
	popc.b64 	%r408, %rd332;
	cvt.rn.f32.u32 	%f745, %r408;
	mul.f32 	%f746, %f735, %f745;
	fma.rn.f32 	%f747, %f4, %f746, %f744;
	and.b64  	%rd333, %rd17, %rd328;
	popc.b64 	%r409, %rd333;
	cvt.rn.f32.u32 	%f748, %r409;
	mul.f32 	%f749, %f735, %f748;
	fma.rn.f32 	%f750, %f5, %f749, %f747;
	and.b64  	%rd334, %rd18, %rd328;
	popc.b64 	%r410, %rd334;
	cvt.rn.f32.u32 	%f751, %r410;
	mul.f32 	%f752, %f735, %f751;
	fma.rn.f32 	%f753, %f6, %f752, %f750;
	and.b64  	%rd335, %rd19, %rd328;
	popc.b64 	%r411, %rd335;
	cvt.rn.f32.u32 	%f754, %r411;
	mul.f32 	%f755, %f735, %f754;
	fma.rn.f32 	%f756, %f7, %f755, %f753;
	and.b64  	%rd336, %rd20, %rd328;
	popc.b64 	%r412, %rd336;
	cvt.rn.f32.u32 	%f757, %r412;
	mul.f32 	%f758, %f735, %f757;
	fma.rn.f32 	%f759, %f8, %f758, %f756;
	and.b64  	%rd337, %rd21, %rd328;
	popc.b64 	%r413, %rd337;
	cvt.rn.f32.u32 	%f760, %r413;
	mul.f32 	%f761, %f735, %f760;
	fma.rn.f32 	%f762, %f9, %f761, %f759;
	and.b64  	%rd338, %rd22, %rd328;
	popc.b64 	%r414, %rd338;
	cvt.rn.f32.u32 	%f763, %r414;
	mul.f32 	%f764, %f735, %f763;
	fma.rn.f32 	%f765, %f10, %f764, %f762;
	and.b64  	%rd339, %rd23, %rd328;
	popc.b64 	%r415, %rd339;
	cvt.rn.f32.u32 	%f766, %r415;
	mul.f32 	%f767, %f735, %f766;
	fma.rn.f32 	%f768, %f11, %f767, %f765;
	and.b64  	%rd340, %rd24, %rd328;
	popc.b64 	%r416, %rd340;
	cvt.rn.f32.u32 	%f769, %r416;
	mul.f32 	%f770, %f735, %f769;
	fma.rn.f32 	%f771, %f12, %f770, %f768;
	and.b64  	%rd341, %rd25, %rd328;
	popc.b64 	%r417, %rd341;
	cvt.rn.f32.u32 	%f772, %r417;
	mul.f32 	%f773, %f735, %f772;
	fma.rn.f32 	%f774, %f13, %f773, %f771;
	and.b64  	%rd342, %rd26, %rd328;
	popc.b64 	%r418, %rd342;
	cvt.rn.f32.u32 	%f775, %r418;
	mul.f32 	%f776, %f735, %f775;
	fma.rn.f32 	%f777, %f14, %f776, %f774;
	and.b64  	%rd343, %rd27, %rd328;
	popc.b64 	%r419, %rd343;
	cvt.rn.f32.u32 	%f778, %r419;
	mul.f32 	%f779, %f735, %f778;
	fma.rn.f32 	%f780, %f15, %f779, %f777;
	and.b64  	%rd344, %rd28, %rd328;
	popc.b64 	%r420, %rd344;
	cvt.rn.f32.u32 	%f781, %r420;
	mul.f32 	%f782, %f735, %f781;
	fma.rn.f32 	%f891, %f16, %f782, %f780;
$L__BB40_88:
	setp.lt.s32 	%p71, %r90, 15;
	@%p71 bra 	$L__BB40_92;
	setp.ne.s32 	%p72, %r6, 0;
	mov.b32 	%r493, 0;
	@%p72 bra 	$L__BB40_91;
	ld.shared.u32 	%r493, [%r9+56];
$L__BB40_91:
	shfl.sync.idx.b32	%r422|%p73, %r493, 0, 31, -1;
	ld.shared.u64 	%rd345, [%r37+3584];
	mov.b32 	%f783, %r422;
	and.b64  	%rd346, %rd13, %rd345;
	popc.b64 	%r423, %rd346;
	cvt.rn.f32.u32 	%f784, %r423;
	mul.f32 	%f785, %f783, %f784;
	fma.rn.f32 	%f786, %f1, %f785, %f891;
	and.b64  	%rd347, %rd14, %rd345;
	popc.b64 	%r424, %rd347;
	cvt.rn.f32.u32 	%f787, %r424;
	mul.f32 	%f788, %f783, %f787;
	fma.rn.f32 	%f789, %f2, %f788, %f786;
	and.b64  	%rd348, %rd15, %rd345;
	popc.b64 	%r425, %rd348;
	cvt.rn.f32.u32 	%f790, %r425;
	mul.f32 	%f791, %f783, %f790;
	fma.rn.f32 	%f792, %f3, %f791, %f789;
	and.b64  	%rd349, %rd16, %rd345;
	popc.b64 	%r426, %rd349;
	cvt.rn.f32.u32 	%f793, %r426;
	mul.f32 	%f794, %f783, %f793;
	fma.rn.f32 	%f795, %f4, %f794, %f792;
	and.b64  	%rd350, %rd17, %rd345;
	popc.b64 	%r427, %rd350;
	cvt.rn.f32.u32 	%f796, %r427;
	mul.f32 	%f797, %f783, %f796;
	fma.rn.f32 	%f798, %f5, %f797, %f795;
	and.b64  	%rd351, %rd18, %rd345;
	popc.b64 	%r428, %rd351;
	cvt.rn.f32.u32 	%f799, %r428;
	mul.f32 	%f800, %f783, %f799;
	fma.rn.f32 	%f801, %f6, %f800, %f798;
	and.b64  	%rd352, %rd19, %rd345;
	popc.b64 	%r429, %rd352;
	cvt.rn.f32.u32 	%f802, %r429;
	mul.f32 	%f803, %f783, %f802;
	fma.rn.f32 	%f804, %f7, %f803, %f801;
	and.b64  	%rd353, %rd20, %rd345;
	popc.b64 	%r430, %rd353;
	cvt.rn.f32.u32 	%f805, %r430;
	mul.f32 	%f806, %f783, %f805;
	fma.rn.f32 	%f807, %f8, %f806, %f804;
	and.b64  	%rd354, %rd21, %rd345;
	popc.b64 	%r431, %rd354;
	cvt.rn.f32.u32 	%f808, %r431;
	mul.f32 	%f809, %f783, %f808;
	fma.rn.f32 	%f810, %f9, %f809, %f807;
	and.b64  	%rd355, %rd22, %rd345;
	popc.b64 	%r432, %rd355;
	cvt.rn.f32.u32 	%f811, %r432;
	mul.f32 	%f812, %f783, %f811;
	fma.rn.f32 	%f813, %f10, %f812, %f810;
	and.b64  	%rd356, %rd23, %rd345;
	popc.b64 	%r433, %rd356;
	cvt.rn.f32.u32 	%f814, %r433;
	mul.f32 	%f815, %f783, %f814;
	fma.rn.f32 	%f816, %f11, %f815, %f813;
	and.b64  	%rd357, %rd24, %rd345;
	popc.b64 	%r434, %rd357;
	cvt.rn.f32.u32 	%f817, %r434;
	mul.f32 	%f818, %f783, %f817;
	fma.rn.f32 	%f819, %f12, %f818, %f816;
	and.b64  	%rd358, %rd25, %rd345;
	popc.b64 	%r435, %rd358;
	cvt.rn.f32.u32 	%f820, %r435;
	mul.f32 	%f821, %f783, %f820;
	fma.rn.f32 	%f822, %f13, %f821, %f819;
	and.b64  	%rd359, %rd26, %rd345;
	popc.b64 	%r436, %rd359;
	cvt.rn.f32.u32 	%f823, %r436;
	mul.f32 	%f824, %f783, %f823;
	fma.rn.f32 	%f825, %f14, %f824, %f822;
	and.b64  	%rd360, %rd27, %rd345;
	popc.b64 	%r437, %rd360;
	cvt.rn.f32.u32 	%f826, %r437;
	mul.f32 	%f827, %f783, %f826;
	fma.rn.f32 	%f828, %f15, %f827, %f825;
	and.b64  	%rd361, %rd28, %rd345;
	popc.b64 	%r438, %rd361;
	cvt.rn.f32.u32 	%f829, %r438;
	mul.f32 	%f830, %f783, %f829;
	fma.rn.f32 	%f891, %f16, %f830, %f828;
$L__BB40_92:
	setp.ne.s32 	%p74, %r90, 16;
	@%p74 bra 	$L__BB40_96;
	setp.ne.s32 	%p75, %r6, 0;
	mov.b32 	%r494, 0;
	@%p75 bra 	$L__BB40_95;
	ld.shared.u32 	%r494, [%r9+60];
$L__BB40_95:
	shfl.sync.idx.b32	%r440|%p76, %r494, 0, 31, -1;
	ld.shared.u64 	%rd362, [%r37+3840];
	mov.b32 	%f831, %r440;
	and.b64  	%rd363, %rd13, %rd362;
	popc.b64 	%r441, %rd363;
	cvt.rn.f32.u32 	%f832, %r441;
	mul.f32 	%f833, %f831, %f832;
	fma.rn.f32 	%f834, %f1, %f833, %f891;
	and.b64  	%rd364, %rd14, %rd362;
	popc.b64 	%r442, %rd364;
	cvt.rn.f32.u32 	%f835, %r442;
	mul.f32 	%f836, %f831, %f835;
	fma.rn.f32 	%f837, %f2, %f836, %f834;
	and.b64  	%rd365, %rd15, %rd362;
	popc.b64 	%r443, %rd365;
	cvt.rn.f32.u32 	%f838, %r443;
	mul.f32 	%f839, %f831, %f838;
	fma.rn.f32 	%f840, %f3, %f839, %f837;
	and.b64  	%rd366, %rd16, %rd362;
	popc.b64 	%r444, %rd366;
	cvt.rn.f32.u32 	%f841, %r444;
	mul.f32 	%f842, %f831, %f841;
	fma.rn.f32 	%f843, %f4, %f842, %f840;
	and.b64  	%rd367, %rd17, %rd362;
	popc.b64 	%r445, %rd367;
	cvt.rn.f32.u32 	%f844, %r445;
	mul.f32 	%f845, %f831, %f844;
	fma.rn.f32 	%f846, %f5, %f845, %f843;
	and.b64  	%rd368, %rd18, %rd362;
	popc.b64 	%r446, %rd368;
	cvt.rn.f32.u32 	%f847, %r446;
	mul.f32 	%f848, %f831, %f847;
	fma.rn.f32 	%f849, %f6, %f848, %f846;
	and.b64  	%rd369, %rd19, %rd362;
	popc.b64 	%r447, %rd369;
	cvt.rn.f32.u32 	%f850, %r447;
	mul.f32 	%f851, %f831, %f850;
	fma.rn.f32 	%f852, %f7, %f851, %f849;
	and.b64  	%rd370, %rd20, %rd362;
	popc.b64 	%r448, %rd370;
	cvt.rn.f32.u32 	%f853, %r448;
	mul.f32 	%f854, %f831, %f853;
	fma.rn.f32 	%f855, %f8, %f854, %f852;
	and.b64  	%rd371, %rd21, %rd362;
	popc.b64 	%r449, %rd371;
	cvt.rn.f32.u32 	%f856, %r449;
	mul.f32 	%f857, %f831, %f856;
	fma.rn.f32 	%f858, %f9, %f857, %f855;
	and.b64  	%rd372, %rd22, %rd362;
	popc.b64 	%r450, %rd372;
	cvt.rn.f32.u32 	%f859, %r450;
	mul.f32 	%f860, %f831, %f859;
	fma.rn.f32 	%f861, %f10, %f860, %f858;
	and.b64  	%rd373, %rd23, %rd362;
	popc.b64 	%r451, %rd373;
	cvt.rn.f32.u32 	%f862, %r451;
	mul.f32 	%f863, %f831, %f862;
	fma.rn.f32 	%f864, %f11, %f863, %f861;
	and.b64  	%rd374, %rd24, %rd362;
	popc.b64 	%r452, %rd374;
	cvt.rn.f32.u32 	%f865, %r452;
	mul.f32 	%f866, %f831, %f865;
	fma.rn.f32 	%f867, %f12, %f866, %f864;
	and.b64  	%rd375, %rd25, %rd362;
	popc.b64 	%r453, %rd375;
	cvt.rn.f32.u32 	%f868, %r453;
	mul.f32 	%f869, %f831, %f868;
	fma.rn.f32 	%f870, %f13, %f869, %f867;
	and.b64  	%rd376, %rd26, %rd362;
	popc.b64 	%r454, %rd376;
	cvt.rn.f32.u32 	%f871, %r454;
	mul.f32 	%f872, %f831, %f871;
	fma.rn.f32 	%f873, %f14, %f872, %f870;
	and.b64  	%rd377, %rd27, %rd362;
	popc.b64 	%r455, %rd377;
	cvt.rn.f32.u32 	%f874, %r455;
	mul.f32 	%f875, %f831, %f874;
	fma.rn.f32 	%f876, %f15, %f875, %f873;
	and.b64  	%rd378, %rd28, %rd362;
	popc.b64 	%r456, %rd378;
	cvt.rn.f32.u32 	%f877, %r456;
	mul.f32 	%f878, %f831, %f877;
	fma.rn.f32 	%f891, %f16, %f878, %f876;
$L__BB40_96:
	setp.ne.s32 	%p77, %r6, 0;
	mov.b32 	%r457, %f891;
	shfl.sync.down.b32	%r458|%p78, %r457, 16, 31, -1;
	mov.b32 	%f879, %r458;
	add.f32 	%f880, %f891, %f879;
	mov.b32 	%r459, %f880;
	shfl.sync.down.b32	%r460|%p79, %r459, 8, 31, -1;
	mov.b32 	%f881, %r460;
	add.f32 	%f882, %f880, %f881;
	mov.b32 	%r461, %f882;
	shfl.sync.down.b32	%r462|%p80, %r461, 4, 31, -1;
	mov.b32 	%f883, %r462;
	add.f32 	%f884, %f882, %f883;
	mov.b32 	%r463, %f884;
	shfl.sync.down.b32	%r464|%p81, %r463, 2, 31, -1;
	mov.b32 	%f885, %r464;
	add.f32 	%f886, %f884, %f885;
	mov.b32 	%r465, %f886;
	shfl.sync.down.b32	%r466|%p82, %r465, 1, 31, -1;
	mov.b32 	%f887, %r466;
	add.f32 	%f51, %f886, %f887;
	@%p77 bra 	$L__BB40_98;
	ld.param.u64 	%rd387, [_Z66popcount_weighted_keys_literal_fused_multiq_kernel_warp_out_w32_sbILi16EEvPKyPKfiiS1_S3_iiiiiPKxS5_fiPf_param_15];
	ld.param.f32 	%f889, [_Z66popcount_weighted_keys_literal_fused_multiq_kernel_warp_out_w32_sbILi16EEvPKyPKfiiS1_S3_iiiiiPKxS5_fiPf_param_13];
	mul.f32 	%f888, %f889, %f51;
	add.s64 	%rd379, %rd87, %rd11;
	cvta.to.global.u64 	%rd380, %rd387;
	shl.b64 	%rd381, %rd379, 2;
	add.s64 	%rd382, %rd380, %rd381;
	st.global.f32 	[%rd382], %f888;
$L__BB40_98:
	add.s32 	%r467, %r7, 31;
	shr.u32 	%r468, %r467, 5;
	add.s32 	%r478, %r478, %r468;
	setp.lt.u32 	%p83, %r478, %r2;
	@%p83 bra 	$L__BB40_26;
$L__BB40_99:
	bar.sync 	0;
	add.s32 	%r475, %r475, 1;
	setp.ne.s32 	%p84, %r475, %r1;
	@%p84 bra 	$L__BB40_18;
$L__BB40_100:
	ret;
$L__BB40_101:
	mul.wide.u32 	%rd54, %r471, 8;
	add.s64 	%rd47, %rd2, %rd54;
	// begin inline asm
	ld.global.nc.u64 %rd46, [%rd47];
	// end inline asm
	add.s32 	%r116, %r20, %r471;
	shl.b32 	%r117, %r116, 3;
	add.s32 	%r118, %r8, %r117;
	st.shared.u64 	[%r118], %rd46;
	add.s32 	%r119, %r471, %r7;
	mul.wide.u32 	%rd55, %r119, 8;
	add.s64 	%rd49, %rd2, %rd55;
	// begin inline asm
	ld.global.nc.u64 %rd48, [%rd49];
	// end inline asm
	shl.b32 	%r120, %r7, 3;
	add.s32 	%r121, %r118, %r120;
	st.shared.u64 	[%r121], %rd48;
	add.s32 	%r122, %r119, %r7;
	mul.wide.u32 	%rd56, %r122, 8;
	add.s64 	%rd51, %rd2, %rd56;
	// begin inline asm
	ld.global.nc.u64 %rd50, [%rd51];
	// end inline asm
	add.s32 	%r123, %r121, %r120;
	st.shared.u64 	[%r123], %rd50;
	add.s32 	%r124, %r122, %r7;
	mul.wide.u32 	%rd57, %r124, 8;
	add.s64 	%rd53, %rd2, %rd57;
	// begin inline asm
	ld.global.nc.u64 %rd52, [%rd53];
	// end inline asm
	add.s32 	%r125, %r123, %r120;
	st.shared.u64 	[%r125], %rd52;
	add.s32 	%r471, %r124, %r7;
	setp.lt.u32 	%p10, %r471, 512;
	@%p10 bra 	$L__BB40_101;
	bra.uni 	$L__BB40_9;

}
.func  (.param .b64 func_retval0) __internal_accurate_pow(
	.param .b64 __internal_accurate_pow_param_0
)
{
	.reg .pred 	%p<8>;
	.reg .b32 	%r<49>;
	.reg .b32 	%f<3>;
	.reg .b64 	%fd<109>;

	ld.param.f64 	%fd10, [__internal_accurate_pow_param_0];
	{
	.reg .b32 %temp; 
	mov.b64 	{%temp, %r46}, %fd10;
	}
	{
	.reg .b32 %temp; 
	mov.b64 	{%r45, %temp}, %fd10;
	}
	shr.u32 	%r47, %r46, 20;
	setp.gt.u32 	%p1, %r46, 1048575;
	@%p1 bra 	$L__BB41_2;
	mul.f64 	%fd11, %fd10, 0d4350000000000000;
	{
	.reg .b32 %temp; 
	mov.b64 	{%temp, %r46}, %fd11;
	}
	{
	.reg .b32 %temp; 
	mov.b64 	{%r45, %temp}, %fd11;
	}
	shr.u32 	%r16, %r46, 20;
	add.s32 	%r47, %r16, -54;
$L__BB41_2:
	add.s32 	%r48, %r47, -1023;
	and.b32  	%r17, %r46, -2146435073;
	or.b32  	%r18, %r17, 1072693248;
	mov.b64 	%fd107, {%r45, %r18};
	setp.lt.u32 	%p2, %r18, 1073127583;
	@%p2 bra 	$L__BB41_4;
	{
	.reg .b32 %temp; 
	mov.b64 	{%r19, %temp}, %fd107;
	}
	{
	.reg .b32 %temp; 
	mov.b64 	{%temp, %r20}, %fd107;
	}
	add.s32 	%r21, %r20, -1048576;
	mov.b64 	%fd107, {%r19, %r21};
	add.s32 	%r48, %r47, -1022;
$L__BB41_4:
	add.f64 	%fd12, %fd107, 0dBFF0000000000000;
	add.f64 	%fd13, %fd107, 0d3FF0000000000000;
	rcp.approx.ftz.f64 	%fd14, %fd13;
	neg.f64 	%fd15, %fd13;
	fma.rn.f64 	%fd16, %fd15, %fd14, 0d3FF0000000000000;
	fma.rn.f64 	%fd17, %fd16, %fd16, %fd16;
	fma.rn.f64 	%fd18, %fd17, %fd14, %fd14;
	mul.f64 	%fd19, %fd12, %fd18;
	fma.rn.f64 	%fd20, %fd12, %fd18, %fd19;
	mul.f64 	%fd21, %fd20, %fd20;
	fma.rn.f64 	%fd22, %fd21, 0d3EB0F5FF7D2CAFE2, 0d3ED0F5D241AD3B5A;
	fma.rn.f64 	%fd23, %fd22, %fd21, 0d3EF3B20A75488A3F;
	fma.rn.f64 	%fd24, %fd23, %fd21, 0d3F1745CDE4FAECD5;
	fma.rn.f64 	%fd25, %fd24, %fd21, 0d3F3C71C7258A578B;
	fma.rn.f64 	%fd26, %fd25, %fd21, 0d3F6249249242B910;
	fma.rn.f64 	%fd27, %fd26, %fd21, 0d3F89999999999DFB;
	sub.f64 	%fd28, %fd12, %fd20;
	add.f64 	%fd29, %fd28, %fd28;
	neg.f64 	%fd30, %fd20;
	fma.rn.f64 	%fd31, %fd30, %fd12, %fd29;
	mul.f64 	%fd32, %fd18, %fd31;
	fma.rn.f64 	%fd33, %fd21, %fd27, 0d3FB5555555555555;
	mov.f64 	%fd34, 0d3FB5555555555555;
	sub.f64 	%fd35, %fd34, %fd33;
	fma.rn.f64 	%fd36, %fd21, %fd27, %fd35;
	add.f64 	%fd37, %fd36, 0dBC46A4CB00B9E7B0;
	add.f64 	%fd38, %fd33, %fd37;
	sub.f64 	%fd39, %fd33, %fd38;
	add.f64 	%fd40, %fd37, %fd39;
	mul.rn.f64 	%fd41, %fd20, %fd20;
	neg.f64 	%fd42, %fd41;
	fma.rn.f64 	%fd43, %fd20, %fd20, %fd42;
	{
	.reg .b32 %temp; 
	mov.b64 	{%r22, %temp}, %fd32;
	}
	{
	.reg .b32 %temp; 
	mov.b64 	{%temp, %r23}, %fd32;
	}
	add.s32 	%r24, %r23, 1048576;
	mov.b64 	%fd44, {%r22, %r24};
	fma.rn.f64 	%fd45, %fd20, %fd44, %fd43;
	mul.rn.f64 	%fd46, %fd41, %fd20;
	neg.f64 	%fd47, %fd46;
	fma.rn.f64 	%fd48, %fd41, %fd20, %fd47;
	fma.rn.f64 	%fd49, %fd41, %fd32, %fd48;
	fma.rn.f64 	%fd50, %fd45, %fd20, %fd49;
	mul.rn.f64 	%fd51, %fd38, %fd46;
	neg.f64 	%fd52, %fd51;
	fma.rn.f64 	%fd53, %fd38, %fd46, %fd52;
	fma.rn.f64 	%fd54, %fd38, %fd50, %fd53;
	fma.rn.f64 	%fd55, %fd40, %fd46, %fd54;
	add.f64 	%fd56, %fd51, %fd55;
	sub.f64 	%fd57, %fd51, %fd56;
	add.f64 	%fd58, %fd55, %fd57;
	add.f64 	%fd59, %fd20, %fd56;
	sub.f64 	%fd60, %fd20, %fd59;
	add.f64 	%fd61, %fd56, %fd60;
	add.f64 	%fd62, %fd58, %fd61;
	add.f64 	%fd63, %fd32, %fd62;
	add.f64 	%fd64, %fd59, %fd63;
	sub.f64 	%fd65, %fd59, %fd64;
	add.f64 	%fd66, %fd63, %fd65;
	xor.b32  	%r25, %r48, -2147483648;
	mov.b32 	%r26, 1127219200;
	mov.b64 	%fd67, {%r25, %r26};
	mov.b32 	%r27, -2147483648;
	mov.b64 	%fd68, {%r27, %r26};
	sub.f64 	%fd69, %fd67, %fd68;
	fma.rn.f64 	%fd70, %fd69, 0d3FE62E42FEFA39EF, %fd64;
	fma.rn.f64 	%fd71, %fd69, 0dBFE62E42FEFA39EF, %fd70;
	sub.f64 	%fd72, %fd71, %fd64;
	sub.f64 	%fd73, %fd66, %fd72;
	fma.rn.f64 	%fd74, %fd69, 0d3C7ABC9E3B39803F, %fd73;
	add.f64 	%fd75, %fd70, %fd74;
	sub.f64 	%fd76, %fd70, %fd75;
	add.f64 	%fd77, %fd74, %fd76;
	mov.f64 	%fd78, 0d4060000000000000;
	{
	.reg .b32 %temp; 
	mov.b64 	{%temp, %r28}, %fd78;
	}
	{
	.reg .b32 %temp; 
	mov.b64 	{%r29, %temp}, %fd78;
	}
	shl.b32 	%r30, %r28, 1;
	setp.gt.u32 	%p3, %r30, -33554433;
	and.b32  	%r31, %r28, -15728641;
	selp.b32 	%r32, %r31, %r28, %p3;
	mov.b64 	%fd79, {%r29, %r32};
	mul.rn.f64 	%fd80, %fd75, %fd79;
	neg.f64 	%fd81, %fd80;
	fma.rn.f64 	%fd82, %fd75, %fd79, %fd81;
	fma.rn.f64 	%fd83, %fd77, %fd79, %fd82;
	add.f64 	%fd4, %fd80, %fd83;
	sub.f64 	%fd84, %fd80, %fd4;
	add.f64 	%fd5, %fd83, %fd84;
	fma.rn.f64 	%fd85, %fd4, 0d3FF71547652B82FE, 0d4338000000000000;
	{
	.reg .b32 %temp; 
	mov.b64 	{%r13, %temp}, %fd85;
	}
	mov.f64 	%fd86, 0dC338000000000000;
	add.rn.f64 	%fd87, %fd85, %fd86;
	fma.rn.f64 	%fd88, %fd87, 0dBFE62E42FEFA39EF, %fd4;
	fma.rn.f64 	%fd89, %fd87, 0dBC7ABC9E3B39803F, %fd88;
	fma.rn.f64 	%fd90, %fd89, 0d3E5ADE1569CE2BDF, 0d3E928AF3FCA213EA;
	fma.rn.f64 	%fd91, %fd90, %fd89, 0d3EC71DEE62401315;
	fma.rn.f64 	%fd92, %fd91, %fd89, 0d3EFA01997C89EB71;
	fma.rn.f64 	%fd93, %fd92, %fd89, 0d3F2A01A014761F65;
	fma.rn.f64 	%fd94, %fd93, %fd89, 0d3F56C16C1852B7AF;
	fma.rn.f64 	%fd95, %fd94, %fd89, 0d3F81111111122322;
	fma.rn.f64 	%fd96, %fd95, %fd89, 0d3FA55555555502A1;
	fma.rn.f64 	%fd97, %fd96, %fd89, 0d3FC5555555555511;
	fma.rn.f64 	%fd98, %fd97, %fd89, 0d3FE000000000000B;
	fma.rn.f64 	%fd99, %fd98, %fd89, 0d3FF0000000000000;
	fma.rn.f64 	%fd100, %fd99, %fd89, 0d3FF0000000000000;
	{
	.reg .b32 %temp; 
	mov.b64 	{%r14, %temp}, %fd100;
	}
	{
	.reg .b32 %temp; 
	mov.b64 	{%temp, %r15}, %fd100;
	}
	shl.b32 	%r33, %r13, 20;
	add.s32 	%r34, %r33, %r15;
	mov.b64 	%fd108, {%r14, %r34};
	{
	.reg .b32 %temp; 
	mov.b64 	{%temp, %r35}, %fd4;
	}
	mov.b32 	%f2, %r35;
	abs.f32 	%f1, %f2;
	setp.lt.f32 	%p4, %f1, 0f4086232B;
	@%p4 bra 	$L__BB41_7;
	setp.lt.f64 	%p5, %fd4, 0d0000000000000000;
	add.f64 	%fd101, %fd4, 0d7FF0000000000000;
	selp.f64 	%fd108, 0d0000000000000000, %fd101, %p5;
	setp.geu.f32 	%p6, %f1, 0f40874800;
	@%p6 bra 	$L__BB41_7;
	shr.u32 	%r36, %r13, 31;
	add.s32 	%r37, %r13, %r36;
	shr.s32 	%r38, %r37, 1;
	shl.b32 	%r39, %r38, 20;
	add.s32 	%r40, %r15, %r39;
	mov.b64 	%fd102, {%r14, %r40};
	sub.s32 	%r41, %r13, %r38;
	shl.b32 	%r42, %r41, 20;
	add.s32 	%r43, %r42, 1072693248;
	mov.b32 	%r44, 0;
	mov.b64 	%fd103, {%r44, %r43};
	mul.f64 	%fd108, %fd103, %fd102;
$L__BB41_7:
	abs.f64 	%fd104, %fd108;
	setp.eq.f64 	%p7, %fd104, 0d7FF0000000000000;
	fma.rn.f64 	%fd105, %fd108, %fd5, %fd108;
	selp.f64 	%fd106, %fd108, %fd105, %p7;
	st.param.f64 	[func_retval0], %fd106;
	ret;

}


// ===== COMPILED SASS (sm_100) =====

	.target	sm_100

	.elftype	@"ET_EXEC"


//--------------------- .note.nv.tkinfo           --------------------------
	.section	.note.nv.tkinfo,"",@"SHT_NOTE"
	.sectionflags	@"SHF_NOTE_NV_TKINFO"
	.tkinfo
        /*0018*/ 	.word	0x00000002
        /*0030*/ 	.string	""
        /*0030*/ 	.string	"ptxas"
        /*0030*/ 	.string	"Cuda compilation tools, release 13.0, V13.0.88"
        /*0030*/ 	.string	"Build cuda_13.0.r13.0/compiler.36424714_0"
        /*0030*/ 	.string	"-arch sm_100 -m 64 "



//--------------------- .note.nv.cuinfo           --------------------------
	.section	.note.nv.cuinfo,"",@"SHT_NOTE"
	.sectionflags	@"SHF_NOTE_NV_CUINFO"
        /*0018*/ 	.short	0x0002
        /*001a*/ 	.short	0x0064
        /*001c*/ 	.short	0x0082
	.zero		2


//--------------------- .nv.info                  --------------------------
	.section	.nv.info,"",@"SHT_CUDA_INFO"
	.align	4


	//----- nvinfo : EIATTR_REGCOUNT
	.align		4
        /*0000*/ 	.byte	0x04, 0x2f
        /*0002*/ 	.short	(.L_1 - .L_0)
	.align		4
.L_0:
        /*0004*/ 	.word	index@(ewah_decompress_kernel)
        /*0008*/ 	.word	0x00000010


	//----- nvinfo : EIATTR_FRAME_SIZE
	.align		4
.L_1:
        /*000c*/ 	.byte	0x04, 0x11
        /*000e*/ 	.short	(.L_3 - .L_2)
	.align		4
.L_2:
        /*0010*/ 	.word	index@(ewah_decompress_kernel)
        /*0014*/ 	.word	0x00000000


	//----- nvinfo : EIATTR_REGCOUNT
	.align		4
.L_3:
        /*0018*/ 	.byte	0x04, 0x2f
        /*001a*/ 	.short	(.L_5 - .L_4)
	.align		4
.L_4:
        /*001c*/ 	.word	index@(pack_bits_all_kernel)
        /*0020*/ 	.word	0x00000016


	//----- nvinfo : EIATTR_FRAME_SIZE
	.align		4
.L_5:
        /*0024*/ 	.byte	0x04, 0x11
        /*0026*/ 	.short	(.L_7 - .L_6)
	.align		4
.L_6:
        /*0028*/ 	.word	index@(pack_bits_all_kernel)
        /*002c*/ 	.word	0x00000000


	//----- nvinfo : EIATTR_REGCOUNT
	.align		4
.L_7:
        /*0030*/ 	.byte	0x04, 0x2f
        /*0032*/ 	.short	(.L_9 - .L_8)
	.align		4
.L_8:
        /*0034*/ 	.word	index@(pack_bits_all_ballot_multi_kernel)
        /*0038*/ 	.word	0x0000000e


	//----- nvinfo : EIATTR_FRAME_SIZE
	.align		4
.L_9:
        /*003c*/ 	.byte	0x04, 0x11
        /*003e*/ 	.short	(.L_11 - .L_10)
	.align		4
.L_10:
        /*0040*/ 	.word	index@(pack_bits_all_ballot_multi_kernel)
        /*0044*/ 	.word	0x00000000


	//----- nvinfo : EIATTR_REGCOUNT
	.align		4
.L_11:
        /*0048*/ 	.byte	0x04, 0x2f
        /*004a*/ 	.short	(.L_13 - .L_12)
	.align		4
.L_12:
        /*004c*/ 	.word	index@(popcount_weighted_keys_literal_fused_multiq_kernel)
        /*0050*/ 	.word	0x0000001e


	//----- nvinfo : EIATTR_FRAME_SIZE
	.align		4
.L_13:
        /*0054*/ 	.byte	0x04, 0x11
        /*0056*/ 	.short	(.L_15 - .L_14)
	.align		4
.L_14:
        /*0058*/ 	.word	index@(popcount_weighted_keys_literal_fused_multiq_kernel)
        /*005c*/ 	.word	0x00000000


	//----- nvinfo : EIATTR_REGCOUNT
	.align		4
.L_15:
        /*0060*/ 	.byte	0x04, 0x2f
        /*0062*/ 	.short	(.L_17 - .L_16)
	.align		4
.L_16:
        /*0064*/ 	.word	index@(popcount_weighted_keys_literal_fused_multiq_kernel_warp_out_nocoeff)
        /*0068*/ 	.word	0x00000028


	//----- nvinfo : EIATTR_FRAME_SIZE
	.align		4
.L_17:
        /*006c*/ 	.byte	0x04, 0x11
        /*006e*/ 	.short	(.L_19 - .L_18)
	.align		4
.L_18:
        /*0070*/ 	.word	index@(popcount_weighted_keys_literal_fused_multiq_kernel_warp_out_nocoeff)
        /*0074*/ 	.word	0x00000080


	//----- nvinfo : EIATTR_REGCOUNT
	.align		4
.L_19:
        /*0078*/ 	.byte	0x04, 0x2f
        /*007a*/ 	.short	(.L_21 - .L_20)
	.align		4
.L_20:
        /*007c*/ 	.word	index@(slice_popcount_sum_kernel)
        /*0080*/ 	.word	0x00000010


	//----- nvinfo : EIATTR_FRAME_SIZE
	.align		4
.L_21:
        /*0084*/ 	.byte	0x04, 0x11
        /*0086*/ 	.short	(.L_23 - .L_22)
	.align		4
.L_22:
        /*0088*/ 	.word	index@(slice_popcount_sum_kernel)
        /*008c*/ 	.word	0x00000000


	//----- nvinfo : EIATTR_REGCOUNT
	.align		4
.L_23:
        /*0090*/ 	.byte	0x04, 0x2f
        /*0092*/ 	.short	(.L_25 - .L_24)
	.align		4
.L_24:
        /*0094*/ 	.word	index@(compress_flags_from_density_kernel)
        /*0098*/ 	.word	0x0000001e


	//----- nvinfo : EIATTR_FRAME_SIZE
	.align		4
.L_25:
        /*009c*/ 	.byte	0x04, 0x11
        /*009e*/ 	.short	(.L_27 - .L_26)
	.align		4
.L_26:
        /*00a0*/ 	.word	index@($compress_flags_from_density_kernel$__internal_accurate_pow)
        /*00a4*/ 	.word	0x00000000


	//----- nvinfo : EIATTR_FRAME_SIZE
	.align		4
.L_27:
        /*00a8*/ 	.byte	0x04, 0x11
        /*00aa*/ 	.short	(.L_29 - .L_28)
	.align		4
.L_28:
        /*00ac*/ 	.word	index@($__internal_0_$__cuda_sm20_div_rn_f64_full)
        /*00b0*/ 	.word	0x00000000


	//----- nvinfo : EIATTR_FRAME_SIZE
	.align		4
.L_29:
        /*00b4*/ 	.byte	0x04, 0x11
        /*00b6*/ 	.short	(.L_31 - .L_30)
	.align		4
.L_30:
        /*00b8*/ 	.word	index@(compress_flags_from_density_kernel)
        /*00bc*/ 	.word	0x00000000


	//----- nvinfo : EIATTR_REGCOUNT
	.align		4
.L_31:
        /*00c0*/ 	.byte	0x04, 0x2f
        /*00c2*/ 	.short	(.L_33 - .L_32)
	.align		4
.L_32:
        /*00c4*/ 	.word	index@(ewah_size_kernel)
        /*00c8*/ 	.word	0x00000011


	//----- nvinfo : EIATTR_FRAME_SIZE
	.align		4
.L_33:
        /*00cc*/ 	.byte	0x04, 0x11
        /*00ce*/ 	.short	(.L_35 - .L_34)
	.align		4
.L_34:
        /*00d0*/ 	.word	index@(ewah_size_kernel)
        /*00d4*/ 	.word	0x00000000


	//----- nvinfo : EIATTR_REGCOUNT
	.align		4
.L_35:
        /*00d8*/ 	.byte	0x04, 0x2f
        /*00da*/ 	.short	(.L_37 - .L_36)
	.align		4
.L_36:
        /*00dc*/ 	.word	index@(ewah_emit_kernel)
        /*00e0*/ 	.word	0x00000020


	//----- nvinfo : EIATTR_FRAME_SIZE
	.align		4
.L_37:
        /*00e4*/ 	.byte	0x04, 0x11
        /*00e6*/ 	.short	(.L_39 - .L_38)
	.align		4
.L_38:
        /*00e8*/ 	.word	index@(ewah_emit_kernel)
        /*00ec*/ 	.word	0x00000000


	//----- nvinfo : EIATTR_REGCOUNT
	.align		4
.L_39:
        /*00f0*/ 	.byte	0x04, 0x2f
        /*00f2*/ 	.short	(.L_41 - .L_40)
	.align		4
.L_40:
        /*00f4*/ 	.word	index@(_Z67popcount_weighted_keys_literal_fused_multiq_kernel_warp_out_w32_sb2ILi1EEvPKyPKfiiS1_S3_iiiiiPKxS5_fiPf)
        /*00f8*/ 	.word	0x00000028


	//----- nvinfo : EIATTR_FRAME_SIZE
	.align		4
.L_41:
        /*00fc*/ 	.byte	0x04, 0x11
        /*00fe*/ 	.short	(.L_43 - .L_42)
	.align		4
.L_42:
        /*0100*/ 	.word	index@(_Z67popcount_weighted_keys_literal_fused_multiq_kernel_warp_out_w32_sb2ILi1EEvPKyPKfiiS1_S3_iiiiiPKxS5_fiPf)
        /*0104*/ 	.word	0x00000000


	//----- nvinfo : EIATTR_REGCOUNT
	.align		4
.L_43:
        /*0108*/ 	.byte	0x04, 0x2f
        /*010a*/ 	.short	(.L_45 - .L_44)
	.align		4
.L_44:
        /*010c*/ 	.word	index@(_Z66popcount_weighted_keys_literal_fused_multiq_kernel_warp_out_w32_sbILi1EEvPKyPKfiiS1_S3_iiiiiPKxS5_fiPf)
        /*0110*/ 	.word	0x00000020


	//----- nvinfo : EIATTR_FRAME_SIZE
	.align		4
.L_45:
        /*0114*/ 	.byte	0x04, 0x11
        /*0116*/ 	.short	(.L_47 - .L_46)
	.align		4
.L_46:
        /*0118*/ 	.word	index@(_Z66popcount_weighted_keys_literal_fused_multiq_kernel_warp_out_w32_sbILi1EEvPKyPKfiiS1_S3_iiiiiPKxS5_fiPf)
        /*011c*/ 	.word	0x00000000


	//----- nvinfo : EIATTR_REGCOUNT
	.align		4
.L_47:
        /*0120*/ 	.byte	0x04, 0x2f
        /*0122*/ 	.short	(.L_49 - .L_48)
	.align		4
.L_48:
        /*0124*/ 	.word	index@(_Z67popcount_weighted_keys_literal_fused_multiq_kernel_warp_out_w32_sb2ILi2EEvPKyPKfiiS1_S3_iiiiiPKxS5_fiPf)
        /*0128*/ 	.word	0x00000030


	//----- nvinfo : EIATTR_FRAME_SIZE
	.align		4
.L_49:
        /*012c*/ 	.byte	0x04, 0x11
        /*012e*/ 	.short	(.L_51 - .L_50)
	.align		4
.L_50:
        /*0130*/ 	.word	index@(_Z67popcount_weighted_keys_literal_fused_multiq_kernel_warp_out_w32_sb2ILi2EEvPKyPKfiiS1_S3_iiiiiPKxS5_fiPf)
        /*0134*/ 	.word	0x00000000


	//----- nvinfo : EIATTR_REGCOUNT
	.align		4
.L_51:
        /*0138*/ 	.byte	0x04, 0x2f
        /*013a*/ 	.short	(.L_53 - .L_52)
	.align		4
.L_52:
        /*013c*/ 	.word	index@(_Z66popcount_weighted_keys_literal_fused_multiq_kernel_warp_out_w32_sbILi2EEvPKyPKfiiS1_S3_iiiiiPKxS5_fiPf)
        /*0140*/ 	.word	0x00000023


	//----- nvinfo : EIATTR_FRAME_SIZE
	.align		4
.L_53:
        /*0144*/ 	.byte	0x04, 0x11
        /*0146*/ 	.short	(.L_55 - .L_54)
	.align		4
.L_54:
        /*0148*/ 	.word	index@(_Z66popcount_weighted_keys_literal_fused_multiq_kernel_warp_out_w32_sbILi2EEvPKyPKfiiS1_S3_iiiiiPKxS5_fiPf)
        /*014c*/ 	.word	0x00000000


	//----- nvinfo : EIATTR_REGCOUNT
	.align		4
.L_55:
        /*0150*/ 	.byte	0x04, 0x2f
        /*0152*/ 	.short	(.L_57 - .L_56)
	.align		4
.L_56:
        /*0154*/ 	.word	index@(_Z67popcount_weighted_keys_literal_fused_multiq_kernel_warp_out_w32_sb2ILi3EEvPKyPKfiiS1_S3_iiiiiPKxS5_fiPf)
        /*0158*/ 	.word	0x00000030


	//----- nvinfo : EIATTR_FRAME_SIZE
	.align		4
.L_57:
        /*015c*/ 	.byte	0x04, 0x11
        /*015e*/ 	.short	(.L_59 - .L_58)
	.align		4
.L_58:
        /*0160*/ 	.word	index@(_Z67popcount_weighted_keys_literal_fused_multiq_kernel_warp_out_w32_sb2ILi3EEvPKyPKfiiS1_S3_iiiiiPKxS5_fiPf)
        /*0164*/ 	.word	0x00000000


	//----- nvinfo : EIATTR_REGCOUNT
	.align		4
.L_59:
        /*0168*/ 	.byte	0x04, 0x2f
        /*016a*/ 	.short	(.L_61 - .L_60)
	.align		4
.L_60:
        /*016c*/ 	.word	index@(_Z66popcount_weighted_keys_literal_fused_multiq_kernel_warp_out_w32_sbILi3EEvPKyPKfiiS1_S3_iiiiiPKxS5_fiPf)
        /*0170*/ 	.word	0x00000028


	//----- nvinfo : EIATTR_FRAME_SIZE
	.align		4
.L_61:
        /*0174*/ 	.byte	0x04, 0x11
        /*0176*/ 	.short	(.L_63 - .L_62)
	.align		4
.L_62:
        /*0178*/ 	.word	index@(_Z66popcount_weighted_keys_literal_fused_multiq_kernel_warp_out_w32_sbILi3EEvPKyPKfiiS1_S3_iiiiiPKxS5_fiPf)
        /*017c*/ 	.word	0x00000000


	//----- nvinfo : EIATTR_REGCOUNT
	.align		4
.L_63:
        /*0180*/ 	.byte	0x04, 0x2f
        /*0182*/ 	.short	(.L_65 - .L_64)
	.align		4
.L_64:
        /*0184*/ 	.word	index@(_Z67popcount_weighted_keys_literal_fused_multiq_kernel_warp_out_w32_sb2ILi4EEvPKyPKfiiS1_S3_iiiiiPKxS5_fiPf)
        /*0188*/ 	.word	0x0000003f


	//----- nvinfo : EIATTR_FRAME_SIZE
	.align		4
.L_65:
        /*018c*/ 	.byte	0x04, 0x11
        /*018e*/ 	.short	(.L_67 - .L_66)
	.align		4
.L_66:
        /*0190*/ 	.word	index@(_Z67popcount_weighted_keys_literal_fused_multiq_kernel_warp_out_w32_sb2ILi4EEvPKyPKfiiS1_S3_iiiiiPKxS5_fiPf)
        /*0194*/ 	.word	0x00000000


	//----- nvinfo : EIATTR_REGCOUNT
	.align		4
.L_67:
        /*0198*/ 	.byte	0x04, 0x2f
        /*019a*/ 	.short	(.L_69 - .L_68)
	.align		4
.L_68:
        /*019c*/ 	.word	index@(_Z66popcount_weighted_keys_literal_fused_multiq_kernel_warp_out_w32_sbILi4EEvPKyPKfiiS1_S3_iiiiiPKxS5_fiPf)
        /*01a0*/ 	.word	0x00000028


	//----- nvinfo : EIATTR_FRAME_SIZE
	.align		4
.L_69:
        /*01a4*/ 	.byte	0x04, 0x11
        /*01a6*/ 	.short	(.L_71 - .L_70)
	.align		4
.L_70:
        /*01a8*/ 	.word	index@(_Z66popcount_weighted_keys_literal_fused_multiq_kernel_warp_out_w32_sbILi4EEvPKyPKfiiS1_S3_iiiiiPKxS5_fiPf)
        /*01ac*/ 	.word	0x00000000


	//----- nvinfo : EIATTR_REGCOUNT
	.align		4
.L_71:
        /*01b0*/ 	.byte	0x04, 0x2f
        /*01b2*/ 	.short	(.L_73 - .L_72)
	.align		4
.L_72:
        /*01b4*/ 	.word	index@(_Z67popcount_weighted_keys_literal_fused_multiq_kernel_warp_out_w32_sb2ILi5EEvPKyPKfiiS1_S3_iiiiiPKxS5_fiPf)
        /*01b8*/ 	.word	0x00000040


	//----- nvinfo : EIATTR_FRAME_SIZE
	.align		4
.L_73:
        /*01bc*/ 	.byte	0x04, 0x11
        /*01be*/ 	.short	(.L_75 - .L_74)
	.align		4
.L_74:
        /*01c0*/ 	.word	index@(_Z67popcount_weighted_keys_literal_fused_multiq_kernel_warp_out_w32_sb2ILi5EEvPKyPKfiiS1_S3_iiiiiPKxS5_fiPf)
        /*01c4*/ 	.word	0x00000000


	//----- nvinfo : EIATTR_REGCOUNT
	.align		4
.L_75:
        /*01c8*/ 	.byte	0x04, 0x2f
        /*01ca*/ 	.short	(.L_77 - .L_76)
	.align		4
.L_76:
        /*01cc*/ 	.word	index@(_Z66popcount_weighted_keys_literal_fused_multiq_kernel_warp_out_w32_sbILi5EEvPKyPKfiiS1_S3_iiiiiPKxS5_fiPf)
        /*01d0*/ 	.word	0x0000002d


	//----- nvinfo : EIATTR_FRAME_SIZE
	.align		4
.L_77:
        /*01d4*/ 	.byte	0x04, 0x11
        /*01d6*/ 	.short	(.L_79 - .L_78)
	.align		4
.L_78:
        /*01d8*/ 	.word	index@(_Z66popcount_weighted_keys_literal_fused_multiq_kernel_warp_out_w32_sbILi5EEvPKyPKfiiS1_S3_iiiiiPKxS5_fiPf)
        /*01dc*/ 	.word	0x00000000


	//----- nvinfo : EIATTR_REGCOUNT
	.align		4
.L_79:
        /*01e0*/ 	.byte	0x04, 0x2f
        /*01e2*/ 	.short	(.L_81 - .L_80)
	.align		4
.L_80:
        /*01e4*/ 	.word	index@(_Z67popcount_weighted_keys_literal_fused_multiq_kernel_warp_out_w32_sb2ILi6EEvPKyPKfiiS1_S3_iiiiiPKxS5_fiPf)
        /*01e8*/ 	.word	0x00000040


	//----- nvinfo : EIATTR_FRAME_SIZE
	.align		4
.L_81:
        /*01ec*/ 	.byte	0x04, 0x11
        /*01ee*/ 	.short	(.L_83 - .L_82)
	.align		4
.L_82:
        /*01f0*/ 	.word	index@(_Z67popcount_weighted_keys_literal_fused_multiq_kernel_warp_out_w32_sb2ILi6EEvPKyPKfiiS1_S3_iiiiiPKxS5_fiPf)
        /*01f4*/ 	.word	0x00000000


	//----- nvinfo : EIATTR_REGCOUNT
	.align		4
.L_83:
        /*01f8*/ 	.byte	0x04, 0x2f
        /*01fa*/ 	.short	(.L_85 - .L_84)
	.align		4
.L_84:
        /*01fc*/ 	.word	index@(_Z66popcount_weighted_keys_literal_fused_multiq_kernel_warp_out_w32_sbILi6EEvPKyPKfiiS1_S3_iiiiiPKxS5_fiPf)
        /*0200*/ 	.word	0x00000030


	//----- nvinfo : EIATTR_FRAME_SIZE
	.align		4
.L_85:
        /*0204*/ 	.byte	0x04, 0x11
        /*0206*/ 	.short	(.L_87 - .L_86)
	.align		4
.L_86:
        /*0208*/ 	.word	index@(_Z66popcount_weighted_keys_literal_fused_multiq_kernel_warp_out_w32_sbILi6EEvPKyPKfiiS1_S3_iiiiiPKxS5_fiPf)
        /*020c*/ 	.word	0x00000000


	//----- nvinfo : EIATTR_REGCOUNT
	.align		4
.L_87:
        /*0210*/ 	.byte	0x04, 0x2f
        /*0212*/ 	.short	(.L_89 - .L_88)
	.align		4
.L_88:
        /*0214*/ 	.word	index@(_Z67popcount_weighted_keys_literal_fused_multiq_kernel_warp_out_w32_sb2ILi7EEvPKyPKfiiS1_S3_iiiiiPKxS5_fiPf)
        /*0218*/ 	.word	0x00000048


	//----- nvinfo : EIATTR_FRAME_SIZE
	.align		4
.L_89:
        /*021c*/ 	.byte	0x04, 0x11
        /*021e*/ 	.short	(.L_91 - .L_90)
	.align		4
.L_90:
        /*0220*/ 	.word	index@(_Z67popcount_weighted_keys_literal_fused_multiq_kernel_warp_out_w32_sb2ILi7EEvPKyPKfiiS1_S3_iiiiiPKxS5_fiPf)
        /*0224*/ 	.word	0x00000000


	//----- nvinfo : EIATTR_REGCOUNT
	.align		4
.L_91:
        /*0228*/ 	.byte	0x04, 0x2f
        /*022a*/ 	.short	(.L_93 - .L_92)
	.align		4
.L_92:
        /*022c*/ 	.word	index@(_Z66popcount_weighted_keys_literal_fused_multiq_kernel_warp_out_w32_sbILi7EEvPKyPKfiiS1_S3_iiiiiPKxS5_fiPf)
        /*0230*/ 	.word	0x00000030


	//----- nvinfo : EIATTR_FRAME_SIZE
	.align		4
.L_93:
        /*0234*/ 	.byte	0x04, 0x11
        /*0236*/ 	.short	(.L_95 - .L_94)
	.align		4
.L_94:
        /*0238*/ 	.word	index@(_Z66popcount_weighted_keys_literal_fused_multiq_kernel_warp_out_w32_sbILi7EEvPKyPKfiiS1_S3_iiiiiPKxS5_fiPf)
        /*023c*/ 	.word	0x00000000


	//----- nvinfo : EIATTR_REGCOUNT
	.align		4
.L_95:
        /*0240*/ 	.byte	0x04, 0x2f
        /*0242*/ 	.short	(.L_97 - .L_96)
	.align		4
.L_96:
        /*0244*/ 	.word	index@(_Z67popcount_weighted_keys_literal_fused_multiq_kernel_warp_out_w32_sb2ILi8EEvPKyPKfiiS1_S3_iiiiiPKxS5_fiPf)
        /*0248*/ 	.word	0x00000050


	//----- nvinfo : EIATTR_FRAME_SIZE
	.align		4
.L_97:
        /*024c*/ 	.byte	0x04, 0x11
        /*024e*/ 	.short	(.L_99 - .L_98)
	.align		4
.L_98:
        /*0250*/ 	.word	index@(_Z67popcount_weighted_keys_literal_fused_multiq_kernel_warp_out_w32_sb2ILi8EEvPKyPKfiiS1_S3_iiiiiPKxS5_fiPf)
        /*0254*/ 	.word	0x00000000


	//----- nvinfo : EIATTR_REGCOUNT
	.align		4
.L_99:
        /*0258*/ 	.byte	0x04, 0x2f
        /*025a*/ 	.short	(.L_101 - .L_100)
	.align		4
.L_100:
        /*025c*/ 	.word	index@(_Z66popcount_weighted_keys_literal_fused_multiq_kernel_warp_out_w32_sbILi8EEvPKyPKfiiS1_S3_iiiiiPKxS5_fiPf)
        /*0260*/ 	.word	0x00000034


	//----- nvinfo : EIATTR_FRAME_SIZE
	.align		4
.L_101:
        /*0264*/ 	.byte	0x04, 0x11
        /*0266*/ 	.short	(.L_103 - .L_102)
	.align		4
.L_102:
        /*0268*/ 	.word	index@(_Z66popcount_weighted_keys_literal_fused_multiq_kernel_warp_out_w32_sbILi8EEvPKyPKfiiS1_S3_iiiiiPKxS5_fiPf)
        /*026c*/ 	.word	0x00000000


	//----- nvinfo : EIATTR_REGCOUNT
	.align		4
.L_103:
        /*0270*/ 	.byte	0x04, 0x2f
        /*0272*/ 	.short	(.L_105 - .L_104)
	.align		4
.L_104:
        /*0274*/ 	.word	index@(_Z67popcount_weighted_keys_literal_fused_multiq_kernel_warp_out_w32_sb2ILi9EEvPKyPKfiiS1_S3_iiiiiPKxS5_fiPf)
        /*0278*/ 	.word	0x00000050


	//----- nvinfo : EIATTR_FRAME_SIZE
	.align		4
.L_105:
        /*027c*/ 	.byte	0x04, 0x11
        /*027e*/ 	.short	(.L_107 - .L_106)
	.align		4
.L_106:
        /*0280*/ 	.word	index@(_Z67popcount_weighted_keys_literal_fused_multiq_kernel_warp_out_w32_sb2ILi9EEvPKyPKfiiS1_S3_iiiiiPKxS5_fiPf)
        /*0284*/ 	.word	0x00000000


	//----- nvinfo : EIATTR_REGCOUNT
	.align		4
.L_107:
        /*0288*/ 	.byte	0x04, 0x2f
        /*028a*/ 	.short	(.L_109 - .L_108)
	.align		4
.L_108:
        /*028c*/ 	.word	index@(_Z66popcount_weighted_keys_literal_fused_multiq_kernel_warp_out_w32_sbILi9EEvPKyPKfiiS1_S3_iiiiiPKxS5_fiPf)
        /*0290*/ 	.word	0x00000038


	//----- nvinfo : EIATTR_FRAME_SIZE
	.align		4
.L_109:
        /*0294*/ 	.byte	0x04, 0x11
        /*0296*/ 	.short	(.L_111 - .L_110)
	.align		4
.L_110:
        /*0298*/ 	.word	index@(_Z66popcount_weighted_keys_literal_fused_multiq_kernel_warp_out_w32_sbILi9EEvPKyPKfiiS1_S3_iiiiiPKxS5_fiPf)
        /*029c*/ 	.word	0x00000000


	//----- nvinfo : EIATTR_REGCOUNT
	.align		4
.L_111:
        /*02a0*/ 	.byte	0x04, 0x2f
        /*02a2*/ 	.short	(.L_113 - .L_112)
	.align		4
.L_112:
        /*02a4*/ 	.word	index@(_Z67popcount_weighted_keys_literal_fused_multiq_kernel_warp_out_w32_sb2ILi10EEvPKyPKfiiS1_S3_iiiiiPKxS5_fiPf)
        /*02a8*/ 	.word	0x00000060


	//----- nvinfo : EIATTR_FRAME_SIZE
	.align		4
.L_113:
        /*02ac*/ 	.byte	0x04, 0x11
        /*02ae*/ 	.short	(.L_115 - .L_114)
	.align		4
.L_114:
        /*02b0*/ 	.word	index@(_Z67popcount_weighted_keys_literal_fused_multiq_kernel_warp_out_w32_sb2ILi10EEvPKyPKfiiS1_S3_iiiiiPKxS5_fiPf)
        /*02b4*/ 	.word	0x00000000


	//----- nvinfo : EIATTR_REGCOUNT
	.align		4
.L_115:
        /*02b8*/ 	.byte	0x04, 0x2f
        /*02ba*/ 	.short	(.L_117 - .L_116)
	.align		4
.L_116:
        /*02bc*/ 	.word	index@(_Z66popcount_weighted_keys_literal_fused_multiq_kernel_warp_out_w32_sbILi10EEvPKyPKfiiS1_S3_iiiiiPKxS5_fiPf)
        /*02c0*/ 	.word	0x00000038


	//----- nvinfo : EIATTR_FRAME_SIZE
	.align		4
.L_117:
        /*02c4*/ 	.byte	0x04, 0x11
        /*02c6*/ 	.short	(.L_119 - .L_118)
	.align		4
.L_118:
        /*02c8*/ 	.word	index@(_Z66popcount_weighted_keys_literal_fused_multiq_kernel_warp_out_w32_sbILi10EEvPKyPKfiiS1_S3_iiiiiPKxS5_fiPf)
        /*02cc*/ 	.word	0x00000000


	//----- nvinfo : EIATTR_REGCOUNT
	.align		4
.L_119:
        /*02d0*/ 	.byte	0x04, 0x2f
        /*02d2*/ 	.short	(.L_121 - .L_120)
	.align		4
.L_120:
        /*02d4*/ 	.word	index@(_Z67popcount_weighted_keys_literal_fused_multiq_kernel_warp_out_w32_sb2ILi11EEvPKyPKfiiS1_S3_iiiiiPKxS5_fiPf)
        /*02d8*/ 	.word	0x00000060


	//----- nvinfo : EIATTR_FRAME_SIZE
	.align		4
.L_121:
        /*02dc*/ 	.byte	0x04, 0x11
        /*02de*/ 	.short	(.L_123 - .L_122)
	.align		4
.L_122:
        /*02e0*/ 	.word	index@(_Z67popcount_weighted_keys_literal_fused_multiq_kernel_warp_out_w32_sb2ILi11EEvPKyPKfiiS1_S3_iiiiiPKxS5_fiPf)
        /*02e4*/ 	.word	0x00000000


	//----- nvinfo : EIATTR_REGCOUNT
	.align		4
.L_123:
        /*02e8*/ 	.byte	0x04, 0x2f
        /*02ea*/ 	.short	(.L_125 - .L_124)
	.align		4
.L_124:
        /*02ec*/ 	.word	index@(_Z66popcount_weighted_keys_literal_fused_multiq_kernel_warp_out_w32_sbILi11EEvPKyPKfiiS1_S3_iiiiiPKxS5_fiPf)
        /*02f0*/ 	.word	0x00000038


	//----- nvinfo : EIATTR_FRAME_SIZE
	.align		4
.L_125:
        /*02f4*/ 	.byte	0x04, 0x11
        /*02f6*/ 	.short	(.L_127 - .L_126)
	.align		4
.L_126:
        /*02f8*/ 	.word	index@(_Z66popcount_weighted_keys_literal_fused_multiq_kernel_warp_out_w32_sbILi11EEvPKyPKfiiS1_S3_iiiiiPKxS5_fiPf)
        /*02fc*/ 	.word	0x00000000


	//----- nvinfo : EIATTR_REGCOUNT
	.align		4
.L_127:
        /*0300*/ 	.byte	0x04, 0x2f
        /*0302*/ 	.short	(.L_129 - .L_128)
	.align		4
.L_128:
        /*0304*/ 	.word	index@(_Z67popcount_weighted_keys_literal_fused_multiq_kernel_warp_out_w32_sb2ILi12EEvPKyPKfiiS1_S3_iiiiiPKxS5_fiPf)
        /*0308*/ 	.word	0x00000060


	//----- nvinfo : EIATTR_FRAME_SIZE
	.align		4
.L_129:
        /*030c*/ 	.byte	0x04, 0x11
        /*030e*/ 	.short	(.L_131 - .L_130)
	.align		4
.L_130:
        /*0310*/ 	.word	index@(_Z67popcount_weighted_keys_literal_fused_multiq_kernel_warp_out_w32_sb2ILi12EEvPKyPKfiiS1_S3_iiiiiPKxS5_fiPf)
        /*0314*/ 	.word	0x00000000


	//----- nvinfo : EIATTR_REGCOUNT
	.align		4
.L_131:
        /*0318*/ 	.byte	0x04, 0x2f
        /*031a*/ 	.short	(.L_133 - .L_132)
	.align		4
.L_132:
        /*031c*/ 	.word	index@(_Z66popcount_weighted_keys_literal_fused_multiq_kernel_warp_out_w32_sbILi12EEvPKyPKfiiS1_S3_iiiiiPKxS5_fiPf)
        /*0320*/ 	.word	0x00000040


	//----- nvinfo : EIATTR_FRAME_SIZE
	.align		4
.L_133:
        /*0324*/ 	.byte	0x04, 0x11
        /*0326*/ 	.short	(.L_135 - .L_134)
	.align		4
.L_134:
        /*0328*/ 	.word	index@(_Z66popcount_weighted_keys_literal_fused_multiq_kernel_warp_out_w32_sbILi12EEvPKyPKfiiS1_S3_iiiiiPKxS5_fiPf)
        /*032c*/ 	.word	0x00000000


	//----- nvinfo : EIATTR_REGCOUNT
	.align		4
.L_135:
        /*0330*/ 	.byte	0x04, 0x2f
        /*0332*/ 	.short	(.L_137 - .L_136)
	.align		4
.L_136:
        /*0334*/ 	.word	index@(_Z67popcount_weighted_keys_literal_fused_multiq_kernel_warp_out_w32_sb2ILi13EEvPKyPKfiiS1_S3_iiiiiPKxS5_fiPf)
        /*0338*/ 	.word	0x00000080


	//----- nvinfo : EIATTR_FRAME_SIZE
	.align		4
.L_137:
        /*033c*/ 	.byte	0x04, 0x11
        /*033e*/ 	.short	(.L_139 - .L_138)
	.align		4
.L_138:
        /*0340*/ 	.word	index@(_Z67popcount_weighted_keys_literal_fused_multiq_kernel_warp_out_w32_sb2ILi13EEvPKyPKfiiS1_S3_iiiiiPKxS5_fiPf)
        /*0344*/ 	.word	0x00000000


	//----- nvinfo : EIATTR_REGCOUNT
	.align		4
.L_139:
        /*0348*/ 	.byte	0x04, 0x2f
        /*034a*/ 	.short	(.L_141 - .L_140)
	.align		4
.L_140:
        /*034c*/ 	.word	index@(_Z66popcount_weighted_keys_literal_fused_multiq_kernel_warp_out_w32_sbILi13EEvPKyPKfiiS1_S3_iiiiiPKxS5_fiPf)
        /*0350*/ 	.word	0x00000040


	//----- nvinfo : EIATTR_FRAME_SIZE
	.align		4
.L_141:
        /*0354*/ 	.byte	0x04, 0x11
        /*0356*/ 	.short	(.L_143 - .L_142)
	.align		4
.L_142:
        /*0358*/ 	.word	index@(_Z66popcount_weighted_keys_literal_fused_multiq_kernel_warp_out_w32_sbILi13EEvPKyPKfiiS1_S3_iiiiiPKxS5_fiPf)
        /*035c*/ 	.word	0x00000000


	//----- nvinfo : EIATTR_REGCOUNT
	.align		4
.L_143:
        /*0360*/ 	.byte	0x04, 0x2f
        /*0362*/ 	.short	(.L_145 - .L_144)
	.align		4
.L_144:
        /*0364*/ 	.word	index@(_Z67popcount_weighted_keys_literal_fused_multiq_kernel_warp_out_w32_sb2ILi14EEvPKyPKfiiS1_S3_iiiiiPKxS5_fiPf)
        /*0368*/ 	.word	0x00000080


	//----- nvinfo : EIATTR_FRAME_SIZE
	.align		4
.L_145:
        /*036c*/ 	.byte	0x04, 0x11
        /*036e*/ 	.short	(.L_147 - .L_146)
	.align		4
.L_146:
        /*0370*/ 	.word	index@(_Z67popcount_weighted_keys_literal_fused_multiq_kernel_warp_out_w32_sb2ILi14EEvPKyPKfiiS1_S3_iiiiiPKxS5_fiPf)
        /*0374*/ 	.word	0x00000000


	//----- nvinfo : EIATTR_REGCOUNT
	.align		4
.L_147:
        /*0378*/ 	.byte	0x04, 0x2f
        /*037a*/ 	.short	(.L_149 - .L_148)
	.align		4
.L_148:
        /*037c*/ 	.word	index@(_Z66popcount_weighted_keys_literal_fused_multiq_kernel_warp_out_w32_sbILi14EEvPKyPKfiiS1_S3_iiiiiPKxS5_fiPf)
        /*0380*/ 	.word	0x00000040


	//----- nvinfo : EIATTR_FRAME_SIZE
	.align		4
.L_149:
        /*0384*/ 	.byte	0x04, 0x11
        /*0386*/ 	.short	(.L_151 - .L_150)
	.align		4
.L_150:
        /*0388*/ 	.word	index@(_Z66popcount_weighted_keys_literal_fused_multiq_kernel_warp_out_w32_sbILi14EEvPKyPKfiiS1_S3_iiiiiPKxS5_fiPf)
        /*038c*/ 	.word	0x00000000


	//----- nvinfo : EIATTR_REGCOUNT
	.align		4
.L_151:
        /*0390*/ 	.byte	0x04, 0x2f
        /*0392*/ 	.short	(.L_153 - .L_152)
	.align		4
.L_152:
        /*0394*/ 	.word	index@(_Z67popcount_weighted_keys_literal_fused_multiq_kernel_warp_out_w32_sb2ILi15EEvPKyPKfiiS1_S3_iiiiiPKxS5_fiPf)
        /*0398*/ 	.word	0x00000080


	//----- nvinfo : EIATTR_FRAME_SIZE
	.align		4
.L_153:
        /*039c*/ 	.byte	0x04, 0x11
        /*039e*/ 	.short	(.L_155 - .L_154)
	.align		4
.L_154:
        /*03a0*/ 	.word	index@(_Z67popcount_weighted_keys_literal_fused_multiq_kernel_warp_out_w32_sb2ILi15EEvPKyPKfiiS1_S3_iiiiiPKxS5_fiPf)
        /*03a4*/ 	.word	0x00000000


	//----- nvinfo : EIATTR_REGCOUNT
	.align		4
.L_155:
        /*03a8*/ 	.byte	0x04, 0x2f
        /*03aa*/ 	.short	(.L_157 - .L_156)
	.align		4
.L_156:
        /*03ac*/ 	.word	index@(_Z66popcount_weighted_keys_literal_fused_multiq_kernel_warp_out_w32_sbILi15EEvPKyPKfiiS1_S3_iiiiiPKxS5_fiPf)
        /*03b0*/ 	.word	0x00000048


	//----- nvinfo : EIATTR_FRAME_SIZE
	.align		4
.L_157:
        /*03b4*/ 	.byte	0x04, 0x11
        /*03b6*/ 	.short	(.L_159 - .L_158)
	.align		4
.L_158:
        /*03b8*/ 	.word	index@(_Z66popcount_weighted_keys_literal_fused_multiq_kernel_warp_out_w32_sbILi15EEvPKyPKfiiS1_S3_iiiiiPKxS5_fiPf)
        /*03bc*/ 	.word	0x00000000


	//----- nvinfo : EIATTR_REGCOUNT
	.align		4
.L_159:
        /*03c0*/ 	.byte	0x04, 0x2f
        /*03c2*/ 	.short	(.L_161 - .L_160)
	.align		4
.L_160:
        /*03c4*/ 	.word	index@(_Z67popcount_weighted_keys_literal_fused_multiq_kernel_warp_out_w32_sb2ILi16EEvPKyPKfiiS1_S3_iiiiiPKxS5_fiPf)
        /*03c8*/ 	.word	0x00000080


	//----- nvinfo : EIATTR_FRAME_SIZE
	.align		4
.L_161:
        /*03cc*/ 	.byte	0x04, 0x11
        /*03ce*/ 	.short	(.L_163 - .L_162)
	.align		4
.L_162:
        /*03d0*/ 	.word	index@(_Z67popcount_weighted_keys_literal_fused_multiq_kernel_warp_out_w32_sb2ILi16EEvPKyPKfiiS1_S3_iiiiiPKxS5_fiPf)
        /*03d4*/ 	.word	0x00000000


	//----- nvinfo : EIATTR_REGCOUNT
	.align		4
.L_163:
        /*03d8*/ 	.byte	0x04, 0x2f
        /*03da*/ 	.short	(.L_165 - .L_164)
	.align		4
.L_164:
        /*03dc*/ 	.word	index@(_Z66popcount_weighted_keys_literal_fused_multiq_kernel_warp_out_w32_sbILi16EEvPKyPKfiiS1_S3_iiiiiPKxS5_fiPf)
        /*03e0*/ 	.word	0x00000048


	//----- nvinfo : EIATTR_FRAME_SIZE
	.align		4
.L_165:
        /*03e4*/ 	.byte	0x04, 0x11
        /*03e6*/ 	.short	(.L_167 - .L_166)
	.align		4
.L_166:
        /*03e8*/ 	.word	index@(_Z66popcount_weighted_keys_literal_fused_multiq_kernel_warp_out_w32_sbILi16EEvPKyPKfiiS1_S3_iiiiiPKxS5_fiPf)
        /*03ec*/ 	.word	0x00000000


	//----- nvinfo : EIATTR_MIN_STACK_SIZE
	.align		4
.L_167:
        /*03f0*/ 	.byte	0x04, 0x12
        /*03f2*/ 	.short	(.L_169 - .L_168)
	.align		4
.L_168:
        /*03f4*/ 	.word	index@(_Z66popcount_weighted_keys_literal_fused_multiq_kernel_warp_out_w32_sbILi16EEvPKyPKfiiS1_S3_iiiiiPKxS5_fiPf)
        /*03f8*/ 	.word	0x00000000


	//----- nvinfo : EIATTR_MIN_STACK_SIZE
	.align		4
.L_169:
        /*03fc*/ 	.byte	0x04, 0x12
        /*03fe*/ 	.short	(.L_171 - .L_170)
	.align		4
.L_170:
        /*0400*/ 	.word	index@(_Z67popcount_weighted_keys_literal_fused_multiq_kernel_warp_out_w32_sb2ILi16EEvPKyPKfiiS1_S3_iiiiiPKxS5_fiPf)
        /*0404*/ 	.word	0x00000000


	//----- nvinfo : EIATTR_MIN_STACK_SIZE
	.align		4
.L_171:
        /*0408*/ 	.byte	0x04, 0x12
        /*040a*/ 	.short	(.L_173 - .L_172)
	.align		4
.L_172:
        /*040c*/ 	.word	index@(_Z66popcount_weighted_keys_literal_fused_multiq_kernel_warp_out_w32_sbILi15EEvPKyPKfiiS1_S3_iiiiiPKxS5_fiPf)
        /*0410*/ 	.word	0x00000000


	//----- nvinfo : EIATTR_MIN_STACK_SIZE
	.align		4
.L_173:
        /*0414*/ 	.byte	0x04, 0x12
        /*0416*/ 	.short	(.L_175 - .L_174)
	.align		4
.L_174:
        /*0418*/ 	.word	index@(_Z67popcount_weighted_keys_literal_fused_multiq_kernel_warp_out_w32_sb2ILi15EEvPKyPKfiiS1_S3_iiiiiPKxS5_fiPf)
        /*041c*/ 	.word	0x00000000


	//----- nvinfo : EIATTR_MIN_STACK_SIZE
	.align		4
.L_175:
        /*0420*/ 	.byte	0x04, 0x12
        /*0422*/ 	.short	(.L_177 - .L_176)
	.align		4
.L_176:
        /*0424*/ 	.word	index@(_Z66popcount_weighted_keys_literal_fused_multiq_kernel_warp_out_w32_sbILi14EEvPKyPKfiiS1_S3_iiiiiPKxS5_fiPf)
        /*0428*/ 	.word	0x00000000


	//----- nvinfo : EIATTR_MIN_STACK_SIZE
	.align		4
.L_177:
        /*042c*/ 	.byte	0x04, 0x12
        /*042e*/ 	.short	(.L_179 - .L_178)
	.align		4
.L_178:
        /*0430*/ 	.word	index@(_Z67popcount_weighted_keys_literal_fused_multiq_kernel_warp_out_w32_sb2ILi14EEvPKyPKfiiS1_S3_iiiiiPKxS5_fiPf)
        /*0434*/ 	.word	0x00000000


	//----- nvinfo : EIATTR_MIN_STACK_SIZE
	.align		4
.L_179:
        /*0438*/ 	.byte	0x04, 0x12
        /*043a*/ 	.short	(.L_181 - .L_180)
	.align		4
.L_180:
        /*043c*/ 	.word	index@(_Z66popcount_weighted_keys_literal_fused_multiq_kernel_warp_out_w32_sbILi13EEvPKyPKfiiS1_S3_iiiiiPKxS5_fiPf)
        /*0440*/ 	.word	0x00000000


	//----- nvinfo : EIATTR_MIN_STACK_SIZE
	.align		4
.L_181:
        /*0444*/ 	.byte	0x04, 0x12
        /*0446*/ 	.short	(.L_183 - .L_182)
	.align		4
.L_182:
        /*0448*/ 	.word	index@(_Z67popcount_weighted_keys_literal_fused_multiq_kernel_warp_out_w32_sb2ILi13EEvPKyPKfiiS1_S3_iiiiiPKxS5_fiPf)
        /*044c*/ 	.word	0x00000000


	//----- nvinfo : EIATTR_MIN_STACK_SIZE
	.align		4
.L_183:
        /*0450*/ 	.byte	0x04, 0x12
        /*0452*/ 	.short	(.L_185 - .L_184)
	.align		4
.L_184:
        /*0454*/ 	.word	index@(_Z66popcount_weighted_keys_literal_fused_multiq_kernel_warp_out_w32_sbILi12EEvPKyPKfiiS1_S3_iiiiiPKxS5_fiPf)
        /*0458*/ 	.word	0x00000000


	//----- nvinfo : EIATTR_MIN_STACK_SIZE
	.align		4
.L_185:
        /*045c*/ 	.byte	0x04, 0x12
        /*045e*/ 	.short	(.L_187 - .L_186)
	.align		4
.L_186:
        /*0460*/ 	.word	index@(_Z67popcount_weighted_keys_literal_fused_multiq_kernel_warp_out_w32_sb2ILi12EEvPKyPKfiiS1_S3_iiiiiPKxS5_fiPf)
        /*0464*/ 	.word	0x00000000


	//----- nvinfo : EIATTR_MIN_STACK_SIZE
	.align		4
.L_187:
        /*0468*/ 	.byte	0x04, 0x12
        /*046a*/ 	.short	(.L_189 - .L_188)
	.align		4
.L_188:
        /*046c*/ 	.word	index@(_Z66popcount_weighted_keys_literal_fused_multiq_kernel_warp_out_w32_sbILi11EEvPKyPKfiiS1_S3_iiiiiPKxS5_fiPf)
        /*0470*/ 	.word	0x00000000


	//----- nvinfo : EIATTR_MIN_STACK_SIZE
	.align		4
.L_189:
        /*0474*/ 	.byte	0x04, 0x12
        /*0476*/ 	.short	(.L_191 - .L_190)
	.align		4
.L_190:
        /*0478*/ 	.word	index@(_Z67popcount_weighted_keys_literal_fused_multiq_kernel_warp_out_w32_sb2ILi11EEvPKyPKfiiS1_S3_iiiiiPKxS5_fiPf)
        /*047c*/ 	.word	0x00000000


	//----- nvinfo : EIATTR_MIN_STACK_SIZE
	.align		4
.L_191:
        /*0480*/ 	.byte	0x04, 0x12
        /*0482*/ 	.short	(.L_193 - .L_192)
	.align		4
.L_192:
        /*0484*/ 	.word	index@(_Z66popcount_weighted_keys_literal_fused_multiq_kernel_warp_out_w32_sbILi10EEvPKyPKfiiS1_S3_iiiiiPKxS5_fiPf)
        /*0488*/ 	.word	0x00000000


	//----- nvinfo : EIATTR_MIN_STACK_SIZE
	.align		4
.L_193:
        /*048c*/ 	.byte	0x04, 0x12
        /*048e*/ 	.short	(.L_195 - .L_194)
	.align		4
.L_194:
        /*0490*/ 	.word	index@(_Z67popcount_weighted_keys_literal_fused_multiq_kernel_warp_out_w32_sb2ILi10EEvPKyPKfiiS1_S3_iiiiiPKxS5_fiPf)
        /*0494*/ 	.word	0x00000000


	//----- nvinfo : EIATTR_MIN_STACK_SIZE
	.align		4
.L_195:
        /*0498*/ 	.byte	0x04, 0x12
        /*049a*/ 	.short	(.L_197 - .L_196)
	.align		4
.L_196:
        /*049c*/ 	.word	index@(_Z66popcount_weighted_keys_literal_fused_multiq_kernel_warp_out_w32_sbILi9EEvPKyPKfiiS1_S3_iiiiiPKxS5_fiPf)
        /*04a0*/ 	.word	0x00000000


	//----- nvinfo : EIATTR_MIN_STACK_SIZE
	.align		4
.L_197:
        /*04a4*/ 	.byte	0x04, 0x12
        /*04a6*/ 	.short	(.L_199 - .L_198)
	.align		4
.L_198:
        /*04a8*/ 	.word	index@(_Z67popcount_weighted_keys_literal_fused_multiq_kernel_warp_out_w32_sb2ILi9EEvPKyPKfiiS1_S3_iiiiiPKxS5_fiPf)
        /*04ac*/ 	.word	0x00000000


	//----- nvinfo : EIATTR_MIN_STACK_SIZE
	.align		4
.L_199:
        /*04b0*/ 	.byte	0x04, 0x12
        /*04b2*/ 	.short	(.L_201 - .L_200)
	.align		4
.L_200:
        /*04b4*/ 	.word	index@(_Z66popcount_weighted_keys_literal_fused_multiq_kernel_warp_out_w32_sbILi8EEvPKyPKfiiS1_S3_iiiiiPKxS5_fiPf)
        /*04b8*/ 	.word	0x00000000


	//----- nvinfo : EIATTR_MIN_STACK_SIZE
	.align		4
.L_201:
        /*04bc*/ 	.byte	0x04, 0x12
        /*04be*/ 	.short	(.L_203 - .L_202)
	.align		4
.L_202:
        /*04c0*/ 	.word	index@(_Z67popcount_weighted_keys_literal_fused_multiq_kernel_warp_out_w32_sb2ILi8EEvPKyPKfiiS1_S3_iiiiiPKxS5_fiPf)
        /*04c4*/ 	.word	0x00000000


	//----- nvinfo : EIATTR_MIN_STACK_SIZE
	.align		4
.L_203:
        /*04c8*/ 	.byte	0x04, 0x12
        /*04ca*/ 	.short	(.L_205 - .L_204)
	.align		4
.L_204:
        /*04cc*/ 	.word	index@(_Z66popcount_weighted_keys_literal_fused_multiq_kernel_warp_out_w32_sbILi7EEvPKyPKfiiS1_S3_iiiiiPKxS5_fiPf)
        /*04d0*/ 	.word	0x00000000


	//----- nvinfo : EIATTR_MIN_STACK_SIZE
	.align		4
.L_205:
        /*04d4*/ 	.byte	0x04, 0x12
        /*04d6*/ 	.short	(.L_207 - .L_206)
	.align		4
.L_206:
        /*04d8*/ 	.word	index@(_Z67popcount_weighted_keys_literal_fused_multiq_kernel_warp_out_w32_sb2ILi7EEvPKyPKfiiS1_S3_iiiiiPKxS5_fiPf)
        /*04dc*/ 	.word	0x00000000


	//----- nvinfo : EIATTR_MIN_STACK_SIZE
	.align		4
.L_207:
        /*04e0*/ 	.byte	0x04, 0x12
        /*04e2*/ 	.short	(.L_209 - .L_208)
	.align		4
.L_208:
        /*04e4*/ 	.word	index@(_Z66popcount_weighted_keys_literal_fused_multiq_kernel_warp_out_w32_sbILi6EEvPKyPKfiiS1_S3_iiiiiPKxS5_fiPf)
        /*04e8*/ 	.word	0x00000000


	//----- nvinfo : EIATTR_MIN_STACK_SIZE
	.align		4
.L_209:
        /*04ec*/ 	.byte	0x04, 0x12
        /*04ee*/ 	.short	(.L_211 - .L_210)
	.align		4
.L_210:
        /*04f0*/ 	.word	index@(_Z67popcount_weighted_keys_literal_fused_multiq_kernel_warp_out_w32_sb2ILi6EEvPKyPKfiiS1_S3_iiiiiPKxS5_fiPf)
        /*04f4*/ 	.word	0x00000000


	//----- nvinfo : EIATTR_MIN_STACK_SIZE
	.align		4
.L_211:
        /*04f8*/ 	.byte	0x04, 0x12
        /*04fa*/ 	.short	(.L_213 - .L_212)
	.align		4
.L_212:
        /*04fc*/ 	.word	index@(_Z66popcount_weighted_keys_literal_fused_multiq_kernel_warp_out_w32_sbILi5EEvPKyPKfiiS1_S3_iiiiiPKxS5_fiPf)
        /*0500*/ 	.word	0x00000000


	//----- nvinfo : EIATTR_MIN_STACK_SIZE
	.align		4
.L_213:
        /*0504*/ 	.byte	0x04, 0x12
        /*0506*/ 	.short	(.L_215 - .L_214)
	.align		4
.L_214:
        /*0508*/ 	.word	index@(_Z67popcount_weighted_keys_literal_fused_multiq_kernel_warp_out_w32_sb2ILi5EEvPKyPKfiiS1_S3_iiiiiPKxS5_fiPf)
        /*050c*/ 	.word	0x00000000


	//----- nvinfo : EIATTR_MIN_STACK_SIZE
	.align		4
.L_215:
        /*0510*/ 	.byte	0x04, 0x12
        /*0512*/ 	.short	(.L_217 - .L_216)
	.align		4
.L_216:
        /*0514*/ 	.word	index@(_Z66popcount_weighted_keys_literal_fused_multiq_kernel_warp_out_w32_sbILi4EEvPKyPKfiiS1_S3_iiiiiPKxS5_fiPf)
        /*0518*/ 	.word	0x00000000


	//----- nvinfo : EIATTR_MIN_STACK_SIZE
	.align		4
.L_217:
        /*051c*/ 	.byte	0x04, 0x12
        /*051e*/ 	.short	(.L_219 - .L_218)
	.align		4
.L_218:
        /*0520*/ 	.word	index@(_Z67popcount_weighted_keys_literal_fused_multiq_kernel_warp_out_w32_sb2ILi4EEvPKyPKfiiS1_S3_iiiiiPKxS5_fiPf)
        /*0524*/ 	.word	0x00000000


	//----- nvinfo : EIATTR_MIN_STACK_SIZE
	.align		4
.L_219:
        /*0528*/ 	.byte	0x04, 0x12
        /*052a*/ 	.short	(.L_221 - .L_220)
	.align		4
.L_220:
        /*052c*/ 	.word	index@(_Z66popcount_weighted_keys_literal_fused_multiq_kernel_warp_out_w32_sbILi3EEvPKyPKfiiS1_S3_iiiiiPKxS5_fiPf)
        /*0530*/ 	.word	0x00000000


	//----- nvinfo : EIATTR_MIN_STACK_SIZE
	.align		4
.L_221:
        /*0534*/ 	.byte	0x04, 0x12
        /*0536*/ 	.short	(.L_223 - .L_222)
	.align		4
.L_222:
        /*0538*/ 	.word	index@(_Z67popcount_weighted_keys_literal_fused_multiq_kernel_warp_out_w32_sb2ILi3EEvPKyPKfiiS1_S3_iiiiiPKxS5_fiPf)
        /*053c*/ 	.word	0x00000000


	//----- nvinfo : EIATTR_MIN_STACK_SIZE
	.align		4
.L_223:
        /*0540*/ 	.byte	0x04, 0x12
        /*0542*/ 	.short	(.L_225 - .L_224)
	.align		4
.L_224:
        /*0544*/ 	.word	index@(_Z66popcount_weighted_keys_literal_fused_multiq_kernel_warp_out_w32_sbILi2EEvPKyPKfiiS1_S3_iiiiiPKxS5_fiPf)
        /*0548*/ 	.word	0x00000000


	//----- nvinfo : EIATTR_MIN_STACK_SIZE
	.align		4
.L_225:
        /*054c*/ 	.byte	0x04, 0x12
        /*054e*/ 	.short	(.L_227 - .L_226)
	.align		4
.L_226:
        /*0550*/ 	.word	index@(_Z67popcount_weighted_keys_literal_fused_multiq_kernel_warp_out_w32_sb2ILi2EEvPKyPKfiiS1_S3_iiiiiPKxS5_fiPf)
        /*0554*/ 	.word	0x00000000


	//----- nvinfo : EIATTR_MIN_STACK_SIZE
	.align		4
.L_227:
        /*0558*/ 	.byte	0x04, 0x12
        /*055a*/ 	.short	(.L_229 - .L_228)
	.align		4
.L_228:
        /*055c*/ 	.word	index@(_Z66popcount_weighted_keys_literal_fused_multiq_kernel_warp_out_w32_sbILi1EEvPKyPKfiiS1_S3_iiiiiPKxS5_fiPf)
        /*0560*/ 	.word	0x00000000


	//----- nvinfo : EIATTR_MIN_STACK_SIZE
	.align		4
.L_229:
        /*0564*/ 	.byte	0x04, 0x12
        /*0566*/ 	.short	(.L_231 - .L_230)
	.align		4
.L_230:
        /*0568*/ 	.word	index@(_Z67popcount_weighted_keys_literal_fused_multiq_kernel_warp_out_w32_sb2ILi1EEvPKyPKfiiS1_S3_iiiiiPKxS5_fiPf)
        /*056c*/ 	.word	0x00000000


	//----- nvinfo : EIATTR_MIN_STACK_SIZE
	.align		4
.L_231:
        /*0570*/ 	.byte	0x04, 0x12
        /*0572*/ 	.short	(.L_233 - .L_232)
	.align		4
.L_232:
        /*0574*/ 	.word	index@(ewah_emit_kernel)
        /*0578*/ 	.word	0x00000000


	//----- nvinfo : EIATTR_MIN_STACK_SIZE
	.align		4
.L_233:
        /*057c*/ 	.byte	0x04, 0x12
        /*057e*/ 	.short	(.L_235 - .L_234)
	.align		4
.L_234:
        /*0580*/ 	.word	index@(ewah_size_kernel)
        /*0584*/ 	.word	0x00000000


	//----- nvinfo : EIATTR_MIN_STACK_SIZE
	.align		4
.L_235:
        /*0588*/ 	.byte	0x04, 0x12
        /*058a*/ 	.short	(.L_237 - .L_236)
	.align		4
.L_236:
        /*058c*/ 	.word	index@(compress_flags_from_density_kernel)
        /*0590*/ 	.word	0x00000000


	//----- nvinfo : EIATTR_MIN_STACK_SIZE
	.align		4
.L_237:
        /*0594*/ 	.byte	0x04, 0x12
        /*0596*/ 	.short	(.L_239 - .L_238)
	.align		4
.L_238:
        /*0598*/ 	.word	index@(slice_popcount_sum_kernel)
        /*059c*/ 	.word	0x00000000


	//----- nvinfo : EIATTR_MIN_STACK_SIZE
	.align		4
.L_239:
        /*05a0*/ 	.byte	0x04, 0x12
        /*05a2*/ 	.short	(.L_241 - .L_240)
	.align		4
.L_240:
        /*05a4*/ 	.word	index@(popcount_weighted_keys_literal_fused_multiq_kernel_warp_out_nocoeff)
        /*05a8*/ 	.word	0x00000080


	//----- nvinfo : EIATTR_MIN_STACK_SIZE
	.align		4
.L_241:
        /*05ac*/ 	.byte	0x04, 0x12
        /*05ae*/ 	.short	(.L_243 - .L_242)
	.align		4
.L_242:
        /*05b0*/ 	.word	index@(popcount_weighted_keys_literal_fused_multiq_kernel)
        /*05b4*/ 	.word	0x00000000


	//----- nvinfo : EIATTR_MIN_STACK_SIZE
	.align		4
.L_243:
        /*05b8*/ 	.byte	0x04, 0x12
        /*05ba*/ 	.short	(.L_245 - .L_244)
	.align		4
.L_244:
        /*05bc*/ 	.word	index@(pack_bits_all_ballot_multi_kernel)
        /*05c0*/ 	.word	0x00000000


	//----- nvinfo : EIATTR_MIN_STACK_SIZE
	.align		4
.L_245:
        /*05c4*/ 	.byte	0x04, 0x12
        /*05c6*/ 	.short	(.L_247 - .L_246)
	.align		4
.L_246:
        /*05c8*/ 	.word	index@(pack_bits_all_kernel)
        /*05cc*/ 	.word	0x00000000


	//----- nvinfo : EIATTR_MIN_STACK_SIZE
	.align		4
.L_247:
        /*05d0*/ 	.byte	0x04, 0x12
        /*05d2*/ 	.short	(.L_249 - .L_248)
	.align		4
.L_248:
        /*05d4*/ 	.word	index@(ewah_decompress_kernel)
        /*05d8*/ 	.word	0x00000000
.L_249:


//--------------------- .nv.compat                --------------------------
	.section	.nv.compat,"",@"SHT_CUDA_COMPAT_INFO"
	.align	4
        /*0000*/ 	.byte	0x02, 0x09, 0x00, 0x00, 0x02, 0x02, 0x01, 0x00, 0x02, 0x05, 0x05, 0x00, 0x03, 0x07, 0x01, 0x01
        /*0010*/ 	.byte	0x02, 0x03, 0x00, 0x00, 0x02, 0x06, 0x01, 0x00, 0x04, 0x0b, 0x08, 0x00, 0x01, 0x00, 0x00, 0x00
        /*0020*/ 	.byte	0x00, 0x00, 0x00, 0x00


//--------------------- .nv.info._Z66popcount_weighted_keys_literal_fused_multiq_kernel_warp_out_w32_sbILi16EEvPKyPKfiiS1_S3_iiiiiPKxS5_fiPf --------------------------
	.section	.nv.info._Z66popcount_weighted_keys_literal_fused_multiq_kernel_warp_out_w32_sbILi16EEvPKyPKfiiS1_S3_iiiiiPKxS5_fiPf,"",@"SHT_CUDA_INFO"
	.sectionflags	@""
	.align	4


	//----- nvinfo : EIATTR_CUDA_API_VERSION
	.align		4
        /*0000*/ 	.byte	0x04, 0x37
        /*0002*/ 	.short	(.L_251 - .L_250)
.L_250:
        /*0004*/ 	.word	0x00000082


	//----- nvinfo : EIATTR_KPARAM_INFO
	.align		4
.L_251:
        /*0008*/ 	.byte	0x04, 0x17
        /*000a*/ 	.short	(.L_253 - .L_252)
.L_252:
        /*000c*/ 	.word	0x00000000
        /*0010*/ 	.short	0x000f
        /*0012*/ 	.short	0x0058
        /*0014*/ 	.byte	0x00, 0xf5, 0x21, 0x00


	//----- nvinfo : EIATTR_KPARAM_INFO
	.align		4
.L_253:
        /*0018*/ 	.byte	0x04, 0x17
        /*001a*/ 	.short	(.L_255 - .L_254)
.L_254:
        /*001c*/ 	.word	0x00000000
        /*0020*/ 	.short	0x000e
        /*0022*/ 	.short	0x0054
        /*0024*/ 	.byte	0x00, 0xf0, 0x11, 0x00


	//----- nvinfo : EIATTR_KPARAM_INFO
	.align		4
.L_255:
        /*0028*/ 	.byte	0x04, 0x17
        /*002a*/ 	.short	(.L_257 - .L_256)
.L_256:
        /*002c*/ 	.word	0x00000000
        /*0030*/ 	.short	0x000d
        /*0032*/ 	.short	0x0050
        /*0034*/ 	.byte	0x00, 0xf0, 0x11, 0x00


	//----- nvinfo : EIATTR_KPARAM_INFO
	.align		4
.L_257:
        /*0038*/ 	.byte	0x04, 0x17
        /*003a*/ 	.short	(.L_259 - .L_258)
.L_258:
        /*003c*/ 	.word	0x00000000
        /*0040*/ 	.short	0x000c
        /*0042*/ 	.short	0x0048
        /*0044*/ 	.byte	0x00, 0xf5, 0x21, 0x00


	//----- nvinfo : EIATTR_KPARAM_INFO
	.align		4
.L_259:
        /*0048*/ 	.byte	0x04, 0x17
        /*004a*/ 	.short	(.L_261 - .L_260)
.L_260:
        /*004c*/ 	.word	0x00000000
        /*0050*/ 	.short	0x000b
        /*0052*/ 	.short	0x0040
        /*0054*/ 	.byte	0x00, 0xf5, 0x21, 0x00


	//----- nvinfo : EIATTR_KPARAM_INFO
	.align		4
.L_261:
        /*0058*/ 	.byte	0x04, 0x17
        /*005a*/ 	.short	(.L_263 - .L_262)
.L_262:
        /*005c*/ 	.word	0x00000000
        /*0060*/ 	.short	0x000a
        /*0062*/ 	.short	0x0038
        /*0064*/ 	.byte	0x00, 0xf0, 0x11, 0x00


	//----- nvinfo : EIATTR_KPARAM_INFO
	.align		4
.L_263:
        /*0068*/ 	.byte	0x04, 0x17
        /*006a*/ 	.short	(.L_265 - .L_264)
.L_264:
        /*006c*/ 	.word	0x00000000
        /*0070*/ 	.short	0x0009
        /*0072*/ 	.short	0x0034
        /*0074*/ 	.byte	0x00, 0xf0, 0x11, 0x00


	//----- nvinfo : EIATTR_KPARAM_INFO
	.align		4
.L_265:
        /*0078*/ 	.byte	0x04, 0x17
        /*007a*/ 	.short	(.L_267 - .L_266)
.L_266:
        /*007c*/ 	.word	0x00000000
        /*0080*/ 	.short	0x0008
        /*0082*/ 	.short	0x0030
        /*0084*/ 	.byte	0x00, 0xf0, 0x11, 0x00


	//----- nvinfo : EIATTR_KPARAM_INFO
	.align		4
.L_267:
        /*0088*/ 	.byte	0x04, 0x17
        /*008a*/ 	.short	(.L_269 - .L_268)
.L_268:
        /*008c*/ 	.word	0x00000000
        /*0090*/ 	.short	0x0007
        /*0092*/ 	.short	0x002c
        /*0094*/ 	.byte	0x00, 0xf0, 0x11, 0x00


	//----- nvinfo : EIATTR_KPARAM_INFO
	.align		4
.L_269:
        /*0098*/ 	.byte	0x04, 0x17
        /*009a*/ 	.short	(.L_271 - .L_270)
.L_270:
        /*009c*/ 	.word	0x00000000
        /*00a0*/ 	.short	0x0006
        /*00a2*/ 	.short	0x0028
        /*00a4*/ 	.byte	0x00, 0xf0, 0x11, 0x00


	//----- nvinfo : EIATTR_KPARAM_INFO
	.align		4
.L_271:
        /*00a8*/ 	.byte	0x04, 0x17
        /*00aa*/ 	.short	(.L_273 - .L_272)
.L_272:
        /*00ac*/ 	.word	0x00000000
        /*00b0*/ 	.short	0x0005
        /*00b2*/ 	.short	0x0020
        /*00b4*/ 	.byte	0x00, 0xf5, 0x21, 0x00


	//----- nvinfo : EIATTR_KPARAM_INFO
	.align		4
.L_273:
        /*00b8*/ 	.byte	0x04, 0x17
        /*00ba*/ 	.short	(.L_275 - .L_274)
.L_274:
        /*00bc*/ 	.word	0x00000000
        /*00c0*/ 	.short	0x0004
        /*00c2*/ 	.short	0x0018
        /*00c4*/ 	.byte	0x00, 0xf5, 0x21, 0x00


	//----- nvinfo : EIATTR_KPARAM_INFO
	.align		4
.L_275:
        /*00c8*/ 	.byte	0x04, 0x17
        /*00ca*/ 	.short	(.L_277 - .L_276)
.L_276:
        /*00cc*/ 	.word	0x00000000
        /*00d0*/ 	.short	0x0003
        /*00d2*/ 	.short	0x0014
        /*00d4*/ 	.byte	0x00, 0xf0, 0x11, 0x00


	//----- nvinfo : EIATTR_KPARAM_INFO
	.align		4
.L_277:
        /*00d8*/ 	.byte	0x04, 0x17
        /*00da*/ 	.short	(.L_279 - .L_278)
.L_278:
        /*00dc*/ 	.word	0x00000000
        /*00e0*/ 	.short	0x0002
        /*00e2*/ 	.short	0x0010
        /*00e4*/ 	.byte	0x00, 0xf0, 0x11, 0x00


	//----- nvinfo : EIATTR_KPARAM_INFO
	.align		4
.L_279:
        /*00e8*/ 	.byte	0x04, 0x17
        /*00ea*/ 	.short	(.L_281 - .L_280)
.L_280:
        /*00ec*/ 	.word	0x00000000
        /*00f0*/ 	.short	0x0001
        /*00f2*/ 	.short	0x0008
        /*00f4*/ 	.byte	0x00, 0xf5, 0x21, 0x00


	//----- nvinfo : EIATTR_KPARAM_INFO
	.align		4
.L_281:
        /*00f8*/ 	.byte	0x04, 0x17
        /*00fa*/ 	.short	(.L_283 - .L_282)
.L_282:
        /*00fc*/ 	.word	0x00000000
        /*0100*/ 	.short	0x0000
        /*0102*/ 	.short	0x0000
        /*0104*/ 	.byte	0x00, 0xf5, 0x21, 0x00


	//----- nvinfo : EIATTR_SPARSE_MMA_MASK
	.align		4
.L_283:
        /*0108*/ 	.byte	0x03, 0x50
        /*010a*/ 	.short	0x0000


	//----- nvinfo : EIATTR_MAXREG_COUNT
	.align		4
        /*010c*/ 	.byte	0x03, 0x1b
        /*010e*/ 	.short	0x00ff


	//----- nvinfo : EIATTR_NUM_BARRIERS
	.align		4
        /*0110*/ 	.byte	0x02, 0x4c
        /*0112*/ 	.byte	0x01
	.zero		1


	//----- nvinfo : EIATTR_MERCURY_ISA_VERSION
	.align		4
        /*0114*/ 	.byte	0x03, 0x5f
        /*0116*/ 	.short	0x0101


	//----- nvinfo : EIATTR_COOP_GROUP_MASK_REGIDS
	.align		4
        /*0118*/ 	.byte	0x04, 0x29
        /*011a*/ 	.short	(.L_285 - .L_284)


	//   ....[0]....
.L_284:
        /*011c*/ 	.word	0xffffffff


	//   ....[1]....
        /*0120*/ 	.word	0xffffffff


	//   ....[2]....
        /*0124*/ 	.word	0xffffffff


	//   ....[3]....
        /*0128*/ 	.word	0xffffffff


	//   ....[4]....
        /*012c*/ 	.word	0xffffffff


	//   ....[5]....
        /*0130*/ 	.word	0xffffffff


	//   ....[6]....
        /*0134*/ 	.word	0xffffffff


	//   ....[7]....
        /*0138*/ 	.word	0xffffffff


	//   ....[8]....
        /*013c*/ 	.word	0xffffffff


	//   ....[9]....
        /*0140*/ 	.word	0xffffffff


	//   ....[10]....
        /*0144*/ 	.word	0xffffffff


	//   ....[11]....
        /*0148*/ 	.word	0xffffffff


	//   ....[12]....
        /*014c*/ 	.word	0xffffffff


	//   ....[13]....
        /*0150*/ 	.word	0xffffffff


	//   ....[14]....
        /*0154*/ 	.word	0xffffffff


	//   ....[15]....
        /*0158*/ 	.word	0xffffffff


	//   ....[16]....
        /*015c*/ 	.word	0xffffffff


	//   ....[17]....
        /*0160*/ 	.word	0xffffffff


	//   ....[18]....
        /*0164*/ 	.word	0xffffffff


	//   ....[19]....
        /*0168*/ 	.word	0xffffffff


	//   ....[20]....
        /*016c*/ 	.word	0xffffffff


	//   ....[21]....
        /*0170*/ 	.word	0xffffffff


	//   ....[22]....
        /*0174*/ 	.word	0x05000034


	//   ....[23]....
        /*0178*/ 	.word	0x05000034


	//   ....[24]....
        /*017c*/ 	.word	0x05000034


	//   ....[25]....
        /*0180*/ 	.word	0x05000034


	//   ....[26]....
        /*0184*/ 	.word	0x05000034


	//   ....[27]....
        /*0188*/ 	.word	0x05000034


	//   ....[28]....
        /*018c*/ 	.word	0x05000034


	//   ....[29]....
        /*0190*/ 	.word	0x05000034


	//   ....[30]....
        /*0194*/ 	.word	0x05000034


	//   ....[31]....
        /*0198*/ 	.word	0x05000034


	//   ....[32]....
        /*019c*/ 	.word	0x05000034


	//   ....[33]....
        /*01a0*/ 	.word	0x05000034


	//   ....[34]....
        /*01a4*/ 	.word	0x05000034


	//   ....[35]....
        /*01a8*/ 	.word	0x05000034


	//   ....[36]....
        /*01ac*/ 	.word	0x05000034


	//   ....[37]....
        /*01b0*/ 	.word	0x05000034


	//   ....[38]....
        /*01b4*/ 	.word	0x05000034


	//   ....[39]....
        /*01b8*/ 	.word	0x05000034


	//   ....[40]....
        /*01bc*/ 	.word	0x05000034


	//   ....[41]....
        /*01c0*/ 	.word	0x05000034


	//   ....[42]....
        /*01c4*/ 	.word	0x05000034


	//   ....[43]....
        /*01c8*/ 	.word	0x05000034


	//----- nvinfo : EIATTR_COOP_GROUP_INSTR_OFFSETS
	.align		4
.L_285:
        /*01cc*/ 	.byte	0x04, 0x28
        /*01ce*/ 	.short	(.L_287 - .L_286)


	//   ....[0]....
.L_286:
        /*01d0*/ 	.word	0x00001420


	//   ....[1]....
        /*01d4*/ 	.word	0x00001d30


	//   ....[2]....
        /*01d8*/ 	.word	0x000025c0


	//   ....[3]....
        /*01dc*/ 	.word	0x00002e50


	//   ....[4]....
        /*01e0*/ 	.word	0x000036e0


	//   ....[5]....
        /*01e4*/ 	.word	0x00003f70


	//   ....[6]....
        /*01e8*/ 	.word	0x00004800


	//   ....[7]....
        /*01ec*/ 	.word	0x00005090


	//   ....[8]....
        /*01f0*/ 	.word	0x00005920


	//   ....[9]....
        /*01f4*/ 	.word	0x000061b0


	//   ....[10]....
        /*01f8*/ 	.word	0x00006a40


	//   ....[11]....
        /*01fc*/ 	.word	0x000072d0


	//   ....[12]....
        /*0200*/ 	.word	0x00007b60


	//   ....[13]....
        /*0204*/ 	.word	0x000083f0


	//   ....[14]....
        /*0208*/ 	.word	0x00008c80


	//   ....[15]....
        /*020c*/ 	.word	0x00009510


	//   ....[16]....
        /*0210*/ 	.word	0x00009da0


	//   ....[17]....
        /*0214*/ 	.word	0x0000a5f0


	//   ....[18]....
        /*0218*/ 	.word	0x0000a610


	//   ....[19]....
        /*021c*/ 	.word	0x0000a630


	//   ....[20]....
        /*0220*/ 	.word	0x0000a650


	//   ....[21]....
        /*0224*/ 	.word	0x0000a670


	//   ....[22]....
        /*0228*/ 	.word	0x0000a810


	//   ....[23]....
        /*022c*/ 	.word	0x0000a8b0


	//   ....[24]....
        /*0230*/ 	.word	0x0000a960


	//   ....[25]....
        /*0234*/ 	.word	0x0000aa10


	//   ....[26]....
        /*0238*/ 	.word	0x0000aac0


	//   ....[27]....
        /*023c*/ 	.word	0x0000ab70


	//   ....[28]....
        /*0240*/ 	.word	0x0000ac20


	//   ....[29]....
        /*0244*/ 	.word	0x0000acd0


	//   ....[30]....
        /*0248*/ 	.word	0x0000ad80


	//   ....[31]....
        /*024c*/ 	.word	0x0000ae30


	//   ....[32]....
        /*0250*/ 	.word	0x0000aee0


	//   ....[33]....
        /*0254*/ 	.word	0x0000af90


	//   ....[34]....
        /*0258*/ 	.word	0x0000b040


	//   ....[35]....
        /*025c*/ 	.word	0x0000b0f0


	//   ....[36]....
        /*0260*/ 	.word	0x0000b1a0


	//   ....[37]....
        /*0264*/ 	.word	0x0000b250


	//   ....[38]....
        /*0268*/ 	.word	0x0000b300


	//   ....[39]....
        /*026c*/ 	.word	0x0000b3a0


	//   ....[40]....
        /*0270*/ 	.word	0x0000b440


	//   ....[41]....
        /*0274*/ 	.word	0x0000b4b0


	//   ....[42]....
        /*0278*/ 	.word	0x0000b520


	//   ....[43]....
        /*027c*/ 	.word	0x0000b590


	//----- nvinfo : EIATTR_VRC_CTA_INIT_COUNT
	.align		4
.L_287:
        /*0280*/ 	.byte	0x02, 0x4a
	.zero		1
	.zero		1


	//----- nvinfo : EIATTR_EXIT_INSTR_OFFSETS
	.align		4
        /*0284*/ 	.byte	0x04, 0x1c
        /*0286*/ 	.short	(.L_289 - .L_288)


	//   ....[0]....
.L_288:
        /*0288*/ 	.word	0x00000080


	//   ....[1]....
        /*028c*/ 	.word	0x00000d10


	//   ....[2]....
        /*0290*/ 	.word	0x0000a7b0


	//----- nvinfo : EIATTR_CRS_STACK_SIZE
	.align		4
.L_289:
        /*0294*/ 	.byte	0x04, 0x1e
        /*0296*/ 	.short	(.L_291 - .L_290)
.L_290:
        /*0298*/ 	.word	0x00000000


	//----- nvinfo : EIATTR_CBANK_PARAM_SIZE
	.align		4
.L_291:
        /*029c*/ 	.byte	0x03, 0x19
        /*029e*/ 	.short	0x0060


	//----- nvinfo : EIATTR_PARAM_CBANK
	.align		4
        /*02a0*/ 	.byte	0x04, 0x0a
        /*02a2*/ 	.short	(.L_293 - .L_292)
	.align		4
.L_292:
        /*02a4*/ 	.word	index@(.nv.constant0._Z66popcount_weighted_keys_literal_fused_multiq_kernel_warp_out_w32_sbILi16EEvPKyPKfiiS1_S3_iiiiiPKxS5_fiPf)
        /*02a8*/ 	.short	0x0380
        /*02aa*/ 	.short	0x0060


	//----- nvinfo : EIATTR_SW_WAR
	.align		4
.L_293:
        /*02ac*/ 	.byte	0x04, 0x36
        /*02ae*/ 	.short	(.L_295 - .L_294)
.L_294:
        /*02b0*/ 	.word	0x00000008
.L_295:


//--------------------- .nv.info._Z67popcount_weighted_keys_literal_fused_multiq_kernel_warp_out_w32_sb2ILi16EEvPKyPKfiiS1_S3_iiiiiPKxS5_fiPf --------------------------
	.section	.nv.info._Z67popcount_weighted_keys_literal_fused_multiq_kernel_warp_out_w32_sb2ILi16EEvPKyPKfiiS1_S3_iiiiiPKxS5_fiPf,"",@"SHT_CUDA_INFO"
	.sectionflags	@""
	.align	4


	//----- nvinfo : EIATTR_CUDA_API_VERSION
	.align		4
        /*0000*/ 	.byte	0x04, 0x37
        /*0002*/ 	.short	(.L_297 - .L_296)
.L_296:
        /*0004*/ 	.word	0x00000082


	//----- nvinfo : EIATTR_KPARAM_INFO
	.align		4
.L_297:
        /*0008*/ 	.byte	0x04, 0x17
        /*000a*/ 	.short	(.L_299 - .L_298)
.L_298:
        /*000c*/ 	.word	0x00000000
        /*0010*/ 	.short	0x000f
        /*0012*/ 	.short	0x0058
        /*0014*/ 	.byte	0x00, 0xf5, 0x21, 0x00


	//----- nvinfo : EIATTR_KPARAM_INFO
	.align		4
.L_299:
        /*0018*/ 	.byte	0x04, 0x17
        /*001a*/ 	.short	(.L_301 - .L_300)
.L_300:
        /*001c*/ 	.word	0x00000000
        /*0020*/ 	.short	0x000e
        /*0022*/ 	.short	0x0054
        /*0024*/ 	.byte	0x00, 0xf0, 0x11, 0x00


	//----- nvinfo : EIATTR_KPARAM_INFO
	.align		4
.L_301:
        /*0028*/ 	.byte	0x04, 0x17
        /*002a*/ 	.short	(.L_303 - .L_302)
.L_302:
        /*002c*/ 	.word	0x00000000
        /*0030*/ 	.short	0x000d
        /*0032*/ 	.short	0x0050
        /*0034*/ 	.byte	0x00, 0xf0, 0x11, 0x00


	//----- nvinfo : EIATTR_KPARAM_INFO
	.align		4
.L_303:
        /*0038*/ 	.byte	0x04, 0x17
        /*003a*/ 	.short	(.L_305 - .L_304)
.L_304:
        /*003c*/ 	.word	0x00000000
        /*0040*/ 	.short	0x000c
        /*0042*/ 	.short	0x0048
        /*0044*/ 	.byte	0x00, 0xf5, 0x21, 0x00


	//----- nvinfo : EIATTR_KPARAM_INFO
	.align		4
.L_305:
        /*0048*/ 	.byte	0x04, 0x17
        /*004a*/ 	.short	(.L_307 - .L_306)
.L_306:
        /*004c*/ 	.word	0x00000000
        /*0050*/ 	.short	0x000b
        /*0052*/ 	.short	0x0040
        /*0054*/ 	.byte	0x00, 0xf5, 0x21, 0x00


	//----- nvinfo : EIATTR_KPARAM_INFO
	.align		4
.L_307:
        /*0058*/ 	.byte	0x04, 0x17
        /*005a*/ 	.short	(.L_309 - .L_308)
.L_308:
        /*005c*/ 	.word	0x00000000
        /*0060*/ 	.short	0x000a
        /*0062*/ 	.short	0x0038
        /*0064*/ 	.byte	0x00, 0xf0, 0x11, 0x00


	//----- nvinfo : EIATTR_KPARAM_INFO
	.align		4
.L_309:
        /*0068*/ 	.byte	0x04, 0x17
        /*006a*/ 	.short	(.L_311 - .L_310)
.L_310:
        /*006c*/ 	.word	0x00000000
        /*0070*/ 	.short	0x0009
        /*0072*/ 	.short	0x0034
        /*0074*/ 	.byte	0x00, 0xf0, 0x11, 0x00


	//----- nvinfo : EIATTR_KPARAM_INFO
	.align		4
.L_311:
        /*0078*/ 	.byte	0x04, 0x17
        /*007a*/ 	.short	(.L_313 - .L_312)
.L_312:
        /*007c*/ 	.word	0x00000000
        /*0080*/ 	.short	0x0008
        /*0082*/ 	.short	0x0030
        /*0084*/ 	.byte	0x00, 0xf0, 0x11, 0x00


	//----- nvinfo : EIATTR_KPARAM_INFO
	.align		4
.L_313:
        /*0088*/ 	.byte	0x04, 0x17
        /*008a*/ 	.short	(.L_315 - .L_314)
.L_314:
        /*008c*/ 	.word	0x00000000
        /*0090*/ 	.short	0x0007
        /*0092*/ 	.short	0x002c
        /*0094*/ 	.byte	0x00, 0xf0, 0x11, 0x00


	//----- nvinfo : EIATTR_KPARAM_INFO
	.align		4
.L_315:
        /*0098*/ 	.byte	0x04, 0x17
        /*009a*/ 	.short	(.L_317 - .L_316)
.L_316:
        /*009c*/ 	.word	0x00000000
        /*00a0*/ 	.short	0x0006
        /*00a2*/ 	.short	0x0028
        /*00a4*/ 	.byte	0x00, 0xf0, 0x11, 0x00


	//----- nvinfo : EIATTR_KPARAM_INFO
	.align		4
.L_317:
        /*00a8*/ 	.byte	0x04, 0x17
        /*00aa*/ 	.short	(.L_319 - .L_318)
.L_318:
        /*00ac*/ 	.word	0x00000000
        /*00b0*/ 	.short	0x0005
        /*00b2*/ 	.short	0x0020
        /*00b4*/ 	.byte	0x00, 0xf5, 0x21, 0x00


	//----- nvinfo : EIATTR_KPARAM_INFO
	.align		4
.L_319:
        /*00b8*/ 	.byte	0x04, 0x17
        /*00ba*/ 	.short	(.L_321 - .L_320)
.L_320:
        /*00bc*/ 	.word	0x00000000
        /*00c0*/ 	.short	0x0004
        /*00c2*/ 	.short	0x0018
        /*00c4*/ 	.byte	0x00, 0xf5, 0x21, 0x00


	//----- nvinfo : EIATTR_KPARAM_INFO
	.align		4
.L_321:
        /*00c8*/ 	.byte	0x04, 0x17
        /*00ca*/ 	.short	(.L_323 - .L_322)
.L_322:
        /*00cc*/ 	.word	0x00000000
        /*00d0*/ 	.short	0x0003
        /*00d2*/ 	.short	0x0014
        /*00d4*/ 	.byte	0x00, 0xf0, 0x11, 0x00


	//----- nvinfo : EIATTR_KPARAM_INFO
	.align		4
.L_323:
        /*00d8*/ 	.byte	0x04, 0x17
        /*00da*/ 	.short	(.L_325 - .L_324)
.L_324:
        /*00dc*/ 	.word	0x00000000
        /*00e0*/ 	.short	0x0002
        /*00e2*/ 	.short	0x0010
        /*00e4*/ 	.byte	0x00, 0xf0, 0x11, 0x00


	//----- nvinfo : EIATTR_KPARAM_INFO
	.align		4
.L_325:
        /*00e8*/ 	.byte	0x04, 0x17
        /*00ea*/ 	.short	(.L_327 - .L_326)
.L_326:
        /*00ec*/ 	.word	0x00000000
        /*00f0*/ 	.short	0x0001
        /*00f2*/ 	.short	0x0008
        /*00f4*/ 	.byte	0x00, 0xf5, 0x21, 0x00


	//----- nvinfo : EIATTR_KPARAM_INFO
	.align		4
.L_327:
        /*00f8*/ 	.byte	0x04, 0x17
        /*00fa*/ 	.short	(.L_329 - .L_328)
.L_328:
        /*00fc*/ 	.word	0x00000000
        /*0100*/ 	.short	0x0000
        /*0102*/ 	.short	0x0000
        /*0104*/ 	.byte	0x00, 0xf5, 0x21, 0x00


	//----- nvinfo : EIATTR_SPARSE_MMA_MASK
	.align		4
.L_329:
        /*0108*/ 	.byte	0x03, 0x50
        /*010a*/ 	.short	0x0000


	//----- nvinfo : EIATTR_MAXREG_COUNT
	.align		4
        /*010c*/ 	.byte	0x03, 0x1b
        /*010e*/ 	.short	0x00ff


	//----- nvinfo : EIATTR_NUM_BARRIERS
	.align		4
        /*0110*/ 	.byte	0x02, 0x4c
        /*0112*/ 	.byte	0x01
	.zero		1


	//----- nvinfo : EIATTR_MERCURY_ISA_VERSION
	.align		4
        /*0114*/ 	.byte	0x03, 0x5f
        /*0116*/ 	.short	0x0101


	//----- nvinfo : EIATTR_COOP_GROUP_MASK_REGIDS
	.align		4
        /*0118*/ 	.byte	0x04, 0x29
        /*011a*/ 	.short	(.L_331 - .L_330)


	//   ....[0]....
.L_330:
        /*011c*/ 	.word	0xffffffff


	//   ....[1]....
        /*0120*/ 	.word	0xffffffff


	//   ....[2]....
        /*0124*/ 	.word	0xffffffff


	//   ....[3]....
        /*0128*/ 	.word	0xffffffff


	//   ....[4]....
        /*012c*/ 	.word	0xffffffff


	//   ....[5]....
        /*0130*/ 	.word	0xffffffff


	//   ....[6]....
        /*0134*/ 	.word	0xffffffff


	//   ....[7]....
        /*0138*/ 	.word	0xffffffff


	//   ....[8]....
        /*013c*/ 	.word	0xffffffff


	//   ....[9]....
        /*0140*/ 	.word	0xffffffff


	//   ....[10]....
        /*0144*/ 	.word	0xffffffff


	//   ....[11]....
        /*0148*/ 	.word	0xffffffff


	//   ....[12]....
        /*014c*/ 	.word	0xffffffff


	//   ....[13]....
        /*0150*/ 	.word	0xffffffff


	//   ....[14]....
        /*0154*/ 	.word	0xffffffff


	//   ....[15]....
        /*0158*/ 	.word	0xffffffff


	//   ....[16]....
        /*015c*/ 	.word	0xffffffff


	//   ....[17]....
        /*0160*/ 	.word	0xffffffff


	//   ....[18]....
        /*0164*/ 	.word	0xffffffff


	//   ....[19]....
        /*0168*/ 	.word	0xffffffff


	//   ....[20]....
        /*016c*/ 	.word	0xffffffff


	//   ....[21]....
        /*0170*/ 	.word	0xffffffff


	//   ....[22]....
        /*0174*/ 	.word	0xffffffff


	//   ....[23]....
        /*0178*/ 	.word	0xffffffff


	//   ....[24]....
        /*017c*/ 	.word	0xffffffff


	//   ....[25]....
        /*0180*/ 	.word	0xffffffff


	//   ....[26]....
        /*0184*/ 	.word	0xffffffff


	//   ....[27]....
        /*0188*/ 	.word	0x05000062


	//   ....[28]....
        /*018c*/ 	.word	0x05000062


	//   ....[29]....
        /*0190*/ 	.word	0x05000062


	//   ....[30]....
        /*0194*/ 	.word	0x05000062


	//   ....[31]....
        /*0198*/ 	.word	0x05000062


	//   ....[32]....
        /*019c*/ 	.word	0x05000062


	//   ....[33]....
        /*01a0*/ 	.word	0x05000062


	//   ....[34]....
        /*01a4*/ 	.word	0x05000062


	//   ....[35]....
        /*01a8*/ 	.word	0x05000062


	//   ....[36]....
        /*01ac*/ 	.word	0x05000062


	//   ....[37]....
        /*01b0*/ 	.word	0x05000062


	//   ....[38]....
        /*01b4*/ 	.word	0x05000062


	//   ....[39]....
        /*01b8*/ 	.word	0x05000062


	//   ....[40]....
        /*01bc*/ 	.word	0x05000062


	//   ....[41]....
        /*01c0*/ 	.word	0x05000062


	//   ....[42]....
        /*01c4*/ 	.word	0x05000062


	//   ....[43]....
        /*01c8*/ 	.word	0x05000062


	//   ....[44]....
        /*01cc*/ 	.word	0x05000062


	//   ....[45]....
        /*01d0*/ 	.word	0x05000062


	//   ....[46]....
        /*01d4*/ 	.word	0x05000062


	//   ....[47]....
        /*01d8*/ 	.word	0x05000062


	//   ....[48]....
        /*01dc*/ 	.word	0x05000062


	//   ....[49]....
        /*01e0*/ 	.word	0x05000062


	//   ....[50]....
        /*01e4*/ 	.word	0x05000062


	//   ....[51]....
        /*01e8*/ 	.word	0x05000062


	//   ....[52]....
        /*01ec*/ 	.word	0x05000062


	//   ....[53]....
        /*01f0*/ 	.word	0x05000062


	//----- nvinfo : EIATTR_COOP_GROUP_INSTR_OFFSETS
	.align		4
.L_331:
        /*01f4*/ 	.byte	0x04, 0x28
        /*01f6*/ 	.short	(.L_333 - .L_332)


	//   ....[0]....
.L_332:
        /*01f8*/ 	.word	0x00001610


	//   ....[1]....
        /*01fc*/ 	.word	0x00002700


	//   ....[2]....
        /*0200*/ 	.word	0x000037b0


	//   ....[3]....
        /*0204*/ 	.word	0x00004840


	//   ....[4]....
        /*0208*/ 	.word	0x000058d0


	//   ....[5]....
        /*020c*/ 	.word	0x00006960


	//   ....[6]....
        /*0210*/ 	.word	0x000079f0


	//   ....[7]....
        /*0214*/ 	.word	0x00008a80


	//   ....[8]....
        /*0218*/ 	.word	0x00009b10


	//   ....[9]....
        /*021c*/ 	.word	0x0000aba0


	//   ....[10]....
        /*0220*/ 	.word	0x0000bc30


	//   ....[11]....
        /*0224*/ 	.word	0x0000ccc0


	//   ....[12]....
        /*0228*/ 	.word	0x0000dd50


	//   ....[13]....
        /*022c*/ 	.word	0x0000ede0


	//   ....[14]....
        /*0230*/ 	.word	0x0000fe70


	//   ....[15]....
        /*0234*/ 	.word	0x00010f00


	//   ....[16]....
        /*0238*/ 	.word	0x00011f90


	//   ....[17]....
        /*023c*/ 	.word	0x00012fe0


	//   ....[18]....
        /*0240*/ 	.word	0x00012ff0


	//   ....[19]....
        /*0244*/ 	.word	0x00013020


	//   ....[20]....
        /*0248*/ 	.word	0x00013030


	//   ....[21]....
        /*024c*/ 	.word	0x00013060


	//   ....[22]....
        /*0250*/ 	.word	0x00013070


	//   ....[23]....
        /*0254*/ 	.word	0x000130a0


	//   ....[24]....
        /*0258*/ 	.word	0x000130b0


	//   ....[25]....
        /*025c*/ 	.word	0x000130e0


	//   ....[26]....
        /*0260*/ 	.word	0x000130f0


	//   ....[27]....
        /*0264*/ 	.word	0x000133e0


	//   ....[28]....
        /*0268*/ 	.word	0x00013470


	//   ....[29]....
        /*026c*/ 	.word	0x00013510


	//   ....[30]....
        /*0270*/ 	.word	0x000135c0


	//   ....[31]....
        /*0274*/ 	.word	0x00013670


	//   ....[32]....
        /*0278*/ 	.word	0x00013720


	//   ....[33]....
        /*027c*/ 	.word	0x000137d0


	//   ....[34]....
        /*0280*/ 	.word	0x00013880


	//   ....[35]....
        /*0284*/ 	.word	0x00013930


	//   ....[36]....
        /*0288*/ 	.word	0x000139e0


	//   ....[37]....
        /*028c*/ 	.word	0x00013a90


	//   ....[38]....
        /*0290*/ 	.word	0x00013b40


	//   ....[39]....
        /*0294*/ 	.word	0x00013bf0


	//   ....[40]....
        /*0298*/ 	.word	0x00013ca0


	//   ....[41]....
        /*029c*/ 	.word	0x00013d50


	//   ....[42]....
        /*02a0*/ 	.word	0x00013e00


	//   ....[43]....
        /*02a4*/ 	.word	0x00013eb0


	//   ....[44]....
        /*02a8*/ 	.word	0x00013f60


	//   ....[45]....
        /*02ac*/ 	.word	0x00014000


	//   ....[46]....
        /*02b0*/ 	.word	0x00014070


	//   ....[47]....
        /*02b4*/ 	.word	0x000140e0


	//   ....[48]....
        /*02b8*/ 	.word	0x00014150


	//   ....[49]....
        /*02bc*/ 	.word	0x000141b0


	//   ....[50]....
        /*02c0*/ 	.word	0x00014230


	//   ....[51]....
        /*02c4*/ 	.word	0x000142a0


	//   ....[52]....
        /*02c8*/ 	.word	0x00014310


	//   ....[53]....
        /*02cc*/ 	.word	0x00014380


	//----- nvinfo : EIATTR_VRC_CTA_INIT_COUNT
	.align		4
.L_333:
        /*02d0*/ 	.byte	0x02, 0x4a
	.zero		1
	.zero		1


	//----- nvinfo : EIATTR_EXIT_INSTR_OFFSETS
	.align		4
        /*02d4*/ 	.byte	0x04, 0x1c
        /*02d6*/ 	.short	(.L_335 - .L_334)


	//   ....[0]....
.L_334:
        /*02d8*/ 	.word	0x00000060


	//   ....[1]....
        /*02dc*/ 	.word	0x00000cd0


	//   ....[2]....
        /*02e0*/ 	.word	0x00013380


	//----- nvinfo : EIATTR_CRS_STACK_SIZE
	.align		4
.L_335:
        /*02e4*/ 	.byte	0x04, 0x1e
        /*02e6*/ 	.short	(.L_337 - .L_336)
.L_336:
        /*02e8*/ 	.word	0x00000000


	//----- nvinfo : EIATTR_CBANK_PARAM_SIZE
	.align		4
.L_337:
        /*02ec*/ 	.byte	0x03, 0x19
        /*02ee*/ 	.short	0x0060


	//----- nvinfo : EIATTR_PARAM_CBANK
	.align		4
        /*02f0*/ 	.byte	0x04, 0x0a
        /*02f2*/ 	.short	(.L_339 - .L_338)
	.align		4
.L_338:
        /*02f4*/ 	.word	index@(.nv.constant0._Z67popcount_weighted_keys_literal_fused_multiq_kernel_warp_out_w32_sb2ILi16EEvPKyPKfiiS1_S3_iiiiiPKxS5_fiPf)
        /*02f8*/ 	.short	0x0380
        /*02fa*/ 	.short	0x0060


	//----- nvinfo : EIATTR_SW_WAR
	.align		4
.L_339:
        /*02fc*/ 	.byte	0x04, 0x36
        /*02fe*/ 	.short	(.L_341 - .L_340)
.L_340:
        /*0300*/ 	.word	0x00000008
.L_341:


//--------------------- .nv.info._Z66popcount_weighted_keys_literal_fused_multiq_kernel_warp_out_w32_sbILi15EEvPKyPKfiiS1_S3_iiiiiPKxS5_fiPf --------------------------
	.section	.nv.info._Z66popcount_weighted_keys_literal_fused_multiq_kernel_warp_out_w32_sbILi15EEvPKyPKfiiS1_S3_iiiiiPKxS5_fiPf,"",@"SHT_CUDA_INFO"
	.sectionflags	@""
	.align	4


	//----- nvinfo : EIATTR_CUDA_API_VERSION
	.align		4
        /*0000*/ 	.byte	0x04, 0x37
        /*0002*/ 	.short	(.L_343 - .L_342)
.L_342:
        /*0004*/ 	.word	0x00000082


	//----- nvinfo : EIATTR_KPARAM_INFO
	.align		4
.L_343:
        /*0008*/ 	.byte	0x04, 0x17
        /*000a*/ 	.short	(.L_345 - .L_344)
.L_344:
        /*000c*/ 	.word	0x00000000
        /*0010*/ 	.short	0x000f
        /*0012*/ 	.short	0x0058
        /*0014*/ 	.byte	0x00, 0xf5, 0x21, 0x00


	//----- nvinfo : EIATTR_KPARAM_INFO
	.align		4
.L_345:
        /*0018*/ 	.byte	0x04, 0x17
        /*001a*/ 	.short	(.L_347 - .L_346)
.L_346:
        /*001c*/ 	.word	0x00000000
        /*0020*/ 	.short	0x000e
        /*0022*/ 	.short	0x0054
        /*0024*/ 	.byte	0x00, 0xf0, 0x11, 0x00


	//----- nvinfo : EIATTR_KPARAM_INFO
	.align		4
.L_347:
        /*0028*/ 	.byte	0x04, 0x17
        /*002a*/ 	.short	(.L_349 - .L_348)
.L_348:
        /*002c*/ 	.word	0x00000000
        /*0030*/ 	.short	0x000d
        /*0032*/ 	.short	0x0050
        /*0034*/ 	.byte	0x00, 0xf0, 0x11, 0x00


	//----- nvinfo : EIATTR_KPARAM_INFO
	.align		4
.L_349:
        /*0038*/ 	.byte	0x04, 0x17
        /*003a*/ 	.short	(.L_351 - .L_350)
.L_350:
        /*003c*/ 	.word	0x00000000
        /*0040*/ 	.short	0x000c
        /*0042*/ 	.short	0x0048
        /*0044*/ 	.byte	0x00, 0xf5, 0x21, 0x00


	//----- nvinfo : EIATTR_KPARAM_INFO
	.align		4
.L_351:
        /*0048*/ 	.byte	0x04, 0x17
        /*004a*/ 	.short	(.L_353 - .L_352)
.L_352:
        /*004c*/ 	.word	0x00000000
        /*0050*/ 	.short	0x000b
        /*0052*/ 	.short	0x0040
        /*0054*/ 	.byte	0x00, 0xf5, 0x21, 0x00


	//----- nvinfo : EIATTR_KPARAM_INFO
	.align		4
.L_353:
        /*0058*/ 	.byte	0x04, 0x17
        /*005a*/ 	.short	(.L_355 - .L_354)
.L_354:
        /*005c*/ 	.word	0x00000000
        /*0060*/ 	.short	0x000a
        /*0062*/ 	.short	0x0038
        /*0064*/ 	.byte	0x00, 0xf0, 0x11, 0x00


	//----- nvinfo : EIATTR_KPARAM_INFO
	.align		4
.L_355:
        /*0068*/ 	.byte	0x04, 0x17
        /*006a*/ 	.short	(.L_357 - .L_356)
.L_356:
        /*006c*/ 	.word	0x00000000
        /*0070*/ 	.short	0x0009
        /*0072*/ 	.short	0x0034
        /*0074*/ 	.byte	0x00, 0xf0, 0x11, 0x00


	//----- nvinfo : EIATTR_KPARAM_INFO
	.align		4
.L_357:
        /*0078*/ 	.byte	0x04, 0x17
        /*007a*/ 	.short	(.L_359 - .L_358)
.L_358:
        /*007c*/ 	.word	0x00000000
        /*0080*/ 	.short	0x0008
        /*0082*/ 	.short	0x0030
        /*0084*/ 	.byte	0x00, 0xf0, 0x11, 0x00


	//----- nvinfo : EIATTR_KPARAM_INFO
	.align		4
.L_359:
        /*0088*/ 	.byte	0x04, 0x17
        /*008a*/ 	.short	(.L_361 - .L_360)
.L_360:
        /*008c*/ 	.word	0x00000000
        /*0090*/ 	.short	0x0007
        /*0092*/ 	.short	0x002c
        /*0094*/ 	.byte	0x00, 0xf0, 0x11, 0x00


	//----- nvinfo : EIATTR_KPARAM_INFO
	.align		4
.L_361:
        /*0098*/ 	.byte	0x04, 0x17
        /*009a*/ 	.short	(.L_363 - .L_362)
.L_362:
        /*009c*/ 	.word	0x00000000
        /*00a0*/ 	.short	0x0006
        /*00a2*/ 	.short	0x0028
        /*00a4*/ 	.byte	0x00, 0xf0, 0x11, 0x00


	//----- nvinfo : EIATTR_KPARAM_INFO
	.align		4
.L_363:
        /*00a8*/ 	.byte	0x04, 0x17
        /*00aa*/ 	.short	(.L_365 - .L_364)
.L_364:
        /*00ac*/ 	.word	0x00000000
        /*00b0*/ 	.short	0x0005
        /*00b2*/ 	.short	0x0020
        /*00b4*/ 	.byte	0x00, 0xf5, 0x21, 0x00


	//----- nvinfo : EIATTR_KPARAM_INFO
	.align		4
.L_365:
        /*00b8*/ 	.byte	0x04, 0x17
        /*00ba*/ 	.short	(.L_367 - .L_366)
.L_366:
        /*00bc*/ 	.word	0x00000000
        /*00c0*/ 	.short	0x0004
        /*00c2*/ 	.short	0x0018
        /*00c4*/ 	.byte	0x00, 0xf5, 0x21, 0x00


	//----- nvinfo : EIATTR_KPARAM_INFO
	.align		4
.L_367:
        /*00c8*/ 	.byte	0x04, 0x17
        /*00ca*/ 	.short	(.L_369 - .L_368)
.L_368:
        /*00cc*/ 	.word	0x00000000
        /*00d0*/ 	.short	0x0003
        /*00d2*/ 	.short	0x0014
        /*00d4*/ 	.byte	0x00, 0xf0, 0x11, 0x00


	//----- nvinfo : EIATTR_KPARAM_INFO
	.align		4
.L_369:
        /*00d8*/ 	.byte	0x04, 0x17
        /*00da*/ 	.short	(.L_371 - .L_370)
.L_370:
        /*00dc*/ 	.word	0x00000000
        /*00e0*/ 	.short	0x0002
        /*00e2*/ 	.short	0x0010
        /*00e4*/ 	.byte	0x00, 0xf0, 0x11, 0x00


	//----- nvinfo : EIATTR_KPARAM_INFO
	.align		4
.L_371:
        /*00e8*/ 	.byte	0x04, 0x17
        /*00ea*/ 	.short	(.L_373 - .L_372)
.L_372:
        /*00ec*/ 	.word	0x00000000
        /*00f0*/ 	.short	0x0001
        /*00f2*/ 	.short	0x0008
        /*00f4*/ 	.byte	0x00, 0xf5, 0x21, 0x00


	//----- nvinfo : EIATTR_KPARAM_INFO
	.align		4
.L_373:
        /*00f8*/ 	.byte	0x04, 0x17
        /*00fa*/ 	.short	(.L_375 - .L_374)
.L_374:
        /*00fc*/ 	.word	0x00000000
        /*0100*/ 	.short	0x0000
        /*0102*/ 	.short	0x0000
        /*0104*/ 	.byte	0x00, 0xf5, 0x21, 0x00


	//----- nvinfo : EIATTR_SPARSE_MMA_MASK
	.align		4
.L_375:
        /*0108*/ 	.byte	0x03, 0x50
        /*010a*/ 	.short	0x0000


	//----- nvinfo : EIATTR_MAXREG_COUNT
	.align		4
        /*010c*/ 	.byte	0x03, 0x1b
        /*010e*/ 	.short	0x00ff


	//----- nvinfo : EIATTR_NUM_BARRIERS
	.align		4
        /*0110*/ 	.byte	0x02, 0x4c
        /*0112*/ 	.byte	0x01
	.zero		1


	//----- nvinfo : EIATTR_MERCURY_ISA_VERSION
	.align		4
        /*0114*/ 	.byte	0x03, 0x5f
        /*0116*/ 	.short	0x0101


	//----- nvinfo : EIATTR_COOP_GROUP_MASK_REGIDS
	.align		4
        /*0118*/ 	.byte	0x04, 0x29
        /*011a*/ 	.short	(.L_377 - .L_376)


	//   ....[0]....
.L_376:
        /*011c*/ 	.word	0xffffffff


	//   ....[1]....
        /*0120*/ 	.word	0xffffffff


	//   ....[2]....
        /*0124*/ 	.word	0xffffffff


	//   ....[3]....
        /*0128*/ 	.word	0xffffffff


	//   ....[4]....
        /*012c*/ 	.word	0xffffffff


	//   ....[5]....
        /*0130*/ 	.word	0xffffffff


	//   ....[6]....
        /*0134*/ 	.word	0xffffffff


	//   ....[7]....
        /*0138*/ 	.word	0xffffffff


	//   ....[8]....
        /*013c*/ 	.word	0xffffffff


	//   ....[9]....
        /*0140*/ 	.word	0xffffffff


	//   ....[10]....
        /*0144*/ 	.word	0xffffffff


	//   ....[11]....
        /*0148*/ 	.word	0xffffffff


	//   ....[12]....
        /*014c*/ 	.word	0xffffffff


	//   ....[13]....
        /*0150*/ 	.word	0xffffffff


	//   ....[14]....
        /*0154*/ 	.word	0xffffffff


	//   ....[15]....
        /*0158*/ 	.word	0xffffffff


	//   ....[16]....
        /*015c*/ 	.word	0xffffffff


	//   ....[17]....
        /*0160*/ 	.word	0xffffffff


	//   ....[18]....
        /*0164*/ 	.word	0xffffffff


	//   ....[19]....
        /*0168*/ 	.word	0xffffffff


	//   ....[20]....
        /*016c*/ 	.word	0xffffffff


	//   ....[21]....
        /*0170*/ 	.word	0xffffffff


	//   ....[22]....
        /*0174*/ 	.word	0x05000034


	//   ....[23]....
        /*0178*/ 	.word	0x05000034


	//   ....[24]....
        /*017c*/ 	.word	0x05000034


	//   ....[25]....
        /*0180*/ 	.word	0x05000034


	//   ....[26]....
        /*0184*/ 	.word	0x05000034


	//   ....[27]....
        /*0188*/ 	.word	0x05000034


	//   ....[28]....
        /*018c*/ 	.word	0x05000034


	//   ....[29]....
        /*0190*/ 	.word	0x05000034


	//   ....[30]....
        /*0194*/ 	.word	0x05000034


	//   ....[31]....
        /*0198*/ 	.word	0x05000034


	//   ....[32]....
        /*019c*/ 	.word	0x05000034


	//   ....[33]....
        /*01a0*/ 	.word	0x05000034


	//   ....[34]....
        /*01a4*/ 	.word	0x05000034


	//   ....[35]....
        /*01a8*/ 	.word	0x05000034


	//   ....[36]....
        /*01ac*/ 	.word	0x05000034


	//   ....[37]....
        /*01b0*/ 	.word	0x05000034


	//   ....[38]....
        /*01b4*/ 	.word	0x05000034


	//   ....[39]....
        /*01b8*/ 	.word	0x05000034


	//   ....[40]....
        /*01bc*/ 	.word	0x05000034


	//   ....[41]....
        /*01c0*/ 	.word	0x05000034


	//   ....[42]....
        /*01c4*/ 	.word	0x05000034


	//   ....[43]....
        /*01c8*/ 	.word	0x05000034


	//----- nvinfo : EIATTR_COOP_GROUP_INSTR_OFFSETS
	.align		4
.L_377:
        /*01cc*/ 	.byte	0x04, 0x28
        /*01ce*/ 	.short	(.L_379 - .L_378)


	//   ....[0]....
.L_378:
        /*01d0*/ 	.word	0x00001440


	//   ....[1]....
        /*01d4*/ 	.word	0x00001cd0


	//   ....[2]....
        /*01d8*/ 	.word	0x000024e0


	//   ....[3]....
        /*01dc*/ 	.word	0x00002cf0


	//   ....[4]....
        /*01e0*/ 	.word	0x00003500


	//   ....[5]....
        /*01e4*/ 	.word	0x00003d10


	//   ....[6]....
        /*01e8*/ 	.word	0x00004520


	//   ....[7]....
        /*01ec*/ 	.word	0x00004d30


	//   ....[8]....
        /*01f0*/ 	.word	0x00005540


	//   ....[9]....
        /*01f4*/ 	.word	0x00005d50


	//   ....[10]....
        /*01f8*/ 	.word	0x00006560


	//   ....[11]....
        /*01fc*/ 	.word	0x00006d70


	//   ....[12]....
        /*0200*/ 	.word	0x00007580


	//   ....[13]....
        /*0204*/ 	.word	0x00007d90


	//   ....[14]....
        /*0208*/ 	.word	0x000085a0


	//   ....[15]....
        /*020c*/ 	.word	0x00008db0


	//   ....[16]....
        /*0210*/ 	.word	0x000095c0


	//   ....[17]....
        /*0214*/ 	.word	0x00009d90


	//   ....[18]....
        /*0218*/ 	.word	0x00009db0


	//   ....[19]....
        /*021c*/ 	.word	0x00009dd0


	//   ....[20]....
        /*0220*/ 	.word	0x00009df0


	//   ....[21]....
        /*0224*/ 	.word	0x00009e10


	//   ....[22]....
        /*0228*/ 	.word	0x00009fb0


	//   ....[23]....
        /*022c*/ 	.word	0x0000a050


	//   ....[24]....
        /*0230*/ 	.word	0x0000a100


	//   ....[25]....
        /*0234*/ 	.word	0x0000a1b0


	//   ....[26]....
        /*0238*/ 	.word	0x0000a260


	//   ....[27]....
        /*023c*/ 	.word	0x0000a310


	//   ....[28]....
        /*0240*/ 	.word	0x0000a3c0


	//   ....[29]....
        /*0244*/ 	.word	0x0000a470


	//   ....[30]....
        /*0248*/ 	.word	0x0000a520


	//   ....[31]....
        /*024c*/ 	.word	0x0000a5d0


	//   ....[32]....
        /*0250*/ 	.word	0x0000a680


	//   ....[33]....
        /*0254*/ 	.word	0x0000a730


	//   ....[34]....
        /*0258*/ 	.word	0x0000a7e0


	//   ....[35]....
        /*025c*/ 	.word	0x0000a890


	//   ....[36]....
        /*0260*/ 	.word	0x0000a940


	//   ....[37]....
        /*0264*/ 	.word	0x0000a9f0


	//   ....[38]....
        /*0268*/ 	.word	0x0000aaa0


	//   ....[39]....
        /*026c*/ 	.word	0x0000ab40


	//   ....[40]....
        /*0270*/ 	.word	0x0000abe0


	//   ....[41]....
        /*0274*/ 	.word	0x0000ac50


	//   ....[42]....
        /*0278*/ 	.word	0x0000acc0


	//   ....[43]....
        /*027c*/ 	.word	0x0000ad30


	//----- nvinfo : EIATTR_VRC_CTA_INIT_COUNT
	.align		4
.L_379:
        /*0280*/ 	.byte	0x02, 0x4a
	.zero		1
	.zero		1


	//----- nvinfo : EIATTR_EXIT_INSTR_OFFSETS
	.align		4
        /*0284*/ 	.byte	0x04, 0x1c
        /*0286*/ 	.short	(.L_381 - .L_380)


	//   ....[0]....
.L_380:
        /*0288*/ 	.word	0x00000080


	//   ....[1]....
        /*028c*/ 	.word	0x00000d40


	//   ....[2]....
        /*0290*/ 	.word	0x00009f50


	//----- nvinfo : EIATTR_CRS_STACK_SIZE
	.align		4
.L_381:
        /*0294*/ 	.byte	0x04, 0x1e
        /*0296*/ 	.short	(.L_383 - .L_382)
.L_382:
        /*0298*/ 	.word	0x00000000


	//----- nvinfo : EIATTR_CBANK_PARAM_SIZE
	.align		4
.L_383:
        /*029c*/ 	.byte	0x03, 0x19
        /*029e*/ 	.short	0x0060


	//----- nvinfo : EIATTR_PARAM_CBANK
	.align		4
        /*02a0*/ 	.byte	0x04, 0x0a
        /*02a2*/ 	.short	(.L_385 - .L_384)
	.align		4
.L_384:
        /*02a4*/ 	.word	index@(.nv.constant0._Z66popcount_weighted_keys_literal_fused_multiq_kernel_warp_out_w32_sbILi15EEvPKyPKfiiS1_S3_iiiiiPKxS5_fiPf)
        /*02a8*/ 	.short	0x0380
        /*02aa*/ 	.short	0x0060


	//----- nvinfo : EIATTR_SW_WAR
	.align		4
.L_385:
        /*02ac*/ 	.byte	0x04, 0x36
        /*02ae*/ 	.short	(.L_387 - .L_386)
.L_386:
        /*02b0*/ 	.word	0x00000008
.L_387:


//--------------------- .nv.info._Z67popcount_weighted_keys_literal_fused_multiq_kernel_warp_out_w32_sb2ILi15EEvPKyPKfiiS1_S3_iiiiiPKxS5_fiPf --------------------------
	.section	.nv.info._Z67popcount_weighted_keys_literal_fused_multiq_kernel_warp_out_w32_sb2ILi15EEvPKyPKfiiS1_S3_iiiiiPKxS5_fiPf,"",@"SHT_CUDA_INFO"
	.sectionflags	@""
	.align	4


	//----- nvinfo : EIATTR_CUDA_API_VERSION
	.align		4
        /*0000*/ 	.byte	0x04, 0x37
        /*0002*/ 	.short	(.L_389 - .L_388)
.L_388:
        /*0004*/ 	.word	0x00000082


	//----- nvinfo : EIATTR_KPARAM_INFO
	.align		4
.L_389:
        /*0008*/ 	.byte	0x04, 0x17
        /*000a*/ 	.short	(.L_391 - .L_390)
.L_390:
        /*000c*/ 	.word	0x00000000
        /*0010*/ 	.short	0x000f
        /*0012*/ 	.short	0x0058
        /*0014*/ 	.byte	0x00, 0xf5, 0x21, 0x00


	//----- nvinfo : EIATTR_KPARAM_INFO
	.align		4
.L_391:
        /*0018*/ 	.byte	0x04, 0x17
        /*001a*/ 	.short	(.L_393 - .L_392)
.L_392:
        /*001c*/ 	.word	0x00000000
        /*0020*/ 	.short	0x000e
        /*0022*/ 	.short	0x0054
        /*0024*/ 	.byte	0x00, 0xf0, 0x11, 0x00


	//----- nvinfo : EIATTR_KPARAM_INFO
	.align		4
.L_393:
        /*0028*/ 	.byte	0x04, 0x17
        /*002a*/ 	.short	(.L_395 - .L_394)
.L_394:
        /*002c*/ 	.word	0x00000000
        /*0030*/ 	.short	0x000d
        /*0032*/ 	.short	0x0050
        /*0034*/ 	.byte	0x00, 0xf0, 0x11, 0x00


	//----- nvinfo : EIATTR_KPARAM_INFO
	.align		4
.L_395:
        /*0038*/ 	.byte	0x04, 0x17
        /*003a*/ 	.short	(.L_397 - .L_396)
.L_396:
        /*003c*/ 	.word	0x00000000
        /*0040*/ 	.short	0x000c
        /*0042*/ 	.short	0x0048
        /*0044*/ 	.byte	0x00, 0xf5, 0x21, 0x00


	//----- nvinfo : EIATTR_KPARAM_INFO
	.align		4
.L_397:
        /*0048*/ 	.byte	0x04, 0x17
        /*004a*/ 	.short	(.L_399 - .L_398)
.L_398:
        /*004c*/ 	.word	0x00000000
        /*0050*/ 	.short	0x000b
        /*0052*/ 	.short	0x0040
        /*0054*/ 	.byte	0x00, 0xf5, 0x21, 0x00


	//----- nvinfo : EIATTR_KPARAM_INFO
	.align		4
.L_399:
        /*0058*/ 	.byte	0x04, 0x17
        /*005a*/ 	.short	(.L_401 - .L_400)
.L_400:
        /*005c*/ 	.word	0x00000000
        /*0060*/ 	.short	0x000a
        /*0062*/ 	.short	0x0038
        /*0064*/ 	.byte	0x00, 0xf0, 0x11, 0x00


	//----- nvinfo : EIATTR_KPARAM_INFO
	.align		4
.L_401:
        /*0068*/ 	.byte	0x04, 0x17
        /*006a*/ 	.short	(.L_403 - .L_402)
.L_402:
        /*006c*/ 	.word	0x00000000
        /*0070*/ 	.short	0x0009
        /*0072*/ 	.short	0x0034
        /*0074*/ 	.byte	0x00, 0xf0, 0x11, 0x00


	//----- nvinfo : EIATTR_KPARAM_INFO
	.align		4
.L_403:
        /*0078*/ 	.byte	0x04, 0x17
        /*007a*/ 	.short	(.L_405 - .L_404)
.L_404:
        /*007c*/ 	.word	0x00000000
        /*0080*/ 	.short	0x0008
        /*0082*/ 	.short	0x0030
        /*0084*/ 	.byte	0x00, 0xf0, 0x11, 0x00


	//----- nvinfo : EIATTR_KPARAM_INFO
	.align		4
.L_405:
        /*0088*/ 	.byte	0x04, 0x17
        /*008a*/ 	.short	(.L_407 - .L_406)
.L_406:
        /*008c*/ 	.word	0x00000000
        /*0090*/ 	.short	0x0007
        /*0092*/ 	.short	0x002c
        /*0094*/ 	.byte	0x00, 0xf0, 0x11, 0x00


	//----- nvinfo : EIATTR_KPARAM_INFO
	.align		4
.L_407:
        /*0098*/ 	.byte	0x04, 0x17
        /*009a*/ 	.short	(.L_409 - .L_408)
.L_408:
        /*009c*/ 	.word	0x00000000
        /*00a0*/ 	.short	0x0006
        /*00a2*/ 	.short	0x0028
        /*00a4*/ 	.byte	0x00, 0xf0, 0x11, 0x00


	//----- nvinfo : EIATTR_KPARAM_INFO
	.align		4
.L_409:
        /*00a8*/ 	.byte	0x04, 0x17
        /*00aa*/ 	.short	(.L_411 - .L_410)
.L_410:
        /*00ac*/ 	.word	0x00000000
        /*00b0*/ 	.short	0x0005
        /*00b2*/ 	.short	0x0020
        /*00b4*/ 	.byte	0x00, 0xf5, 0x21, 0x00


	//----- nvinfo : EIATTR_KPARAM_INFO
	.align		4
.L_411:
        /*00b8*/ 	.byte	0x04, 0x17
        /*00ba*/ 	.short	(.L_413 - .L_412)
.L_412:
        /*00bc*/ 	.word	0x00000000
        /*00c0*/ 	.short	0x0004
        /*00c2*/ 	.short	0x0018
        /*00c4*/ 	.byte	0x00, 0xf5, 0x21, 0x00


	//----- nvinfo : EIATTR_KPARAM_INFO
	.align		4
.L_413:
        /*00c8*/ 	.byte	0x04, 0x17
        /*00ca*/ 	.short	(.L_415 - .L_414)
.L_414:
        /*00cc*/ 	.word	0x00000000
        /*00d0*/ 	.short	0x0003
        /*00d2*/ 	.short	0x0014
        /*00d4*/ 	.byte	0x00, 0xf0, 0x11, 0x00


	//----- nvinfo : EIATTR_KPARAM_INFO
	.align		4
.L_415:
        /*00d8*/ 	.byte	0x04, 0x17
        /*00da*/ 	.short	(.L_417 - .L_416)
.L_416:
        /*00dc*/ 	.word	0x00000000
        /*00e0*/ 	.short	0x0002
        /*00e2*/ 	.short	0x0010
        /*00e4*/ 	.byte	0x00, 0xf0, 0x11, 0x00


	//----- nvinfo : EIATTR_KPARAM_INFO
	.align		4
.L_417:
        /*00e8*/ 	.byte	0x04, 0x17
        /*00ea*/ 	.short	(.L_419 - .L_418)
.L_418:
        /*00ec*/ 	.word	0x00000000
        /*00f0*/ 	.short	0x0001
        /*00f2*/ 	.short	0x0008
        /*00f4*/ 	.byte	0x00, 0xf5, 0x21, 0x00


	//----- nvinfo : EIATTR_KPARAM_INFO
	.align		4
.L_419:
        /*00f8*/ 	.byte	0x04, 0x17
        /*00fa*/ 	.short	(.L_421 - .L_420)
.L_420:
        /*00fc*/ 	.word	0x00000000
        /*0100*/ 	.short	0x0000
        /*0102*/ 	.short	0x0000
        /*0104*/ 	.byte	0x00, 0xf5, 0x21, 0x00


	//----- nvinfo : EIATTR_SPARSE_MMA_MASK
	.align		4
.L_421:
        /*0108*/ 	.byte	0x03, 0x50
        /*010a*/ 	.short	0x0000


	//----- nvinfo : EIATTR_MAXREG_COUNT
	.align		4
        /*010c*/ 	.byte	0x03, 0x1b
        /*010e*/ 	.short	0x00ff


	//----- nvinfo : EIATTR_NUM_BARRIERS
	.align		4
        /*0110*/ 	.byte	0x02, 0x4c
        /*0112*/ 	.byte	0x01
	.zero		1


	//----- nvinfo : EIATTR_MERCURY_ISA_VERSION
	.align		4
        /*0114*/ 	.byte	0x03, 0x5f
        /*0116*/ 	.short	0x0101


	//----- nvinfo : EIATTR_COOP_GROUP_MASK_REGIDS
	.align		4
        /*0118*/ 	.byte	0x04, 0x29
        /*011a*/ 	.short	(.L_423 - .L_422)


	//   ....[0]....
.L_422:
        /*011c*/ 	.word	0xffffffff


	//   ....[1]....
        /*0120*/ 	.word	0xffffffff


	//   ....[2]....
        /*0124*/ 	.word	0xffffffff


	//   ....[3]....
        /*0128*/ 	.word	0xffffffff


	//   ....[4]....
        /*012c*/ 	.word	0xffffffff


	//   ....[5]....
        /*0130*/ 	.word	0xffffffff


	//   ....[6]....
        /*0134*/ 	.word	0xffffffff


	//   ....[7]....
        /*0138*/ 	.word	0xffffffff


	//   ....[8]....
        /*013c*/ 	.word	0xffffffff


	//   ....[9]....
        /*0140*/ 	.word	0xffffffff


	//   ....[10]....
        /*0144*/ 	.word	0xffffffff


	//   ....[11]....
        /*0148*/ 	.word	0xffffffff


	//   ....[12]....
        /*014c*/ 	.word	0xffffffff


	//   ....[13]....
        /*0150*/ 	.word	0xffffffff


	//   ....[14]....
        /*0154*/ 	.word	0xffffffff


	//   ....[15]....
        /*0158*/ 	.word	0xffffffff


	//   ....[16]....
        /*015c*/ 	.word	0xffffffff


	//   ....[17]....
        /*0160*/ 	.word	0xffffffff


	//   ....[18]....
        /*0164*/ 	.word	0xffffffff


	//   ....[19]....
        /*0168*/ 	.word	0xffffffff


	//   ....[20]....
        /*016c*/ 	.word	0xffffffff


	//   ....[21]....
        /*0170*/ 	.word	0xffffffff


	//   ....[22]....
        /*0174*/ 	.word	0xffffffff


	//   ....[23]....
        /*0178*/ 	.word	0xffffffff


	//   ....[24]....
        /*017c*/ 	.word	0xffffffff


	//   ....[25]....
        /*0180*/ 	.word	0xffffffff


	//   ....[26]....
        /*0184*/ 	.word	0xffffffff


	//   ....[27]....
        /*0188*/ 	.word	0x05000021


	//   ....[28]....
        /*018c*/ 	.word	0x05000021


	//   ....[29]....
        /*0190*/ 	.word	0x05000021


	//   ....[30]....
        /*0194*/ 	.word	0x05000021


	//   ....[31]....
        /*0198*/ 	.word	0x05000021


	//   ....[32]....
        /*019c*/ 	.word	0x05000021


	//   ....[33]....
        /*01a0*/ 	.word	0x05000021


	//   ....[34]....
        /*01a4*/ 	.word	0x05000021


	//   ....[35]....
        /*01a8*/ 	.word	0x05000021


	//   ....[36]....
        /*01ac*/ 	.word	0x05000021


	//   ....[37]....
        /*01b0*/ 	.word	0x05000021


	//   ....[38]....
        /*01b4*/ 	.word	0x05000021


	//   ....[39]....
        /*01b8*/ 	.word	0x05000021


	//   ....[40]....
        /*01bc*/ 	.word	0x05000021


	//   ....[41]....
        /*01c0*/ 	.word	0x05000021


	//   ....[42]....
        /*01c4*/ 	.word	0x05000021


	//   ....[43]....
        /*01c8*/ 	.word	0x05000021


	//   ....[44]....
        /*01cc*/ 	.word	0x05000021


	//   ....[45]....
        /*01d0*/ 	.word	0x05000021


	//   ....[46]....
        /*01d4*/ 	.word	0x05000021


	//   ....[47]....
        /*01d8*/ 	.word	0x05000021


	//   ....[48]....
        /*01dc*/ 	.word	0x05000021


	//   ....[49]....
        /*01e0*/ 	.word	0x05000021


	//   ....[50]....
        /*01e4*/ 	.word	0x05000021


	//   ....[51]....
        /*01e8*/ 	.word	0x05000021


	//   ....[52]....
        /*01ec*/ 	.word	0x05000021


	//   ....[53]....
        /*01f0*/ 	.word	0x05000021


	//----- nvinfo : EIATTR_COOP_GROUP_INSTR_OFFSETS
	.align		4
.L_423:
        /*01f4*/ 	.byte	0x04, 0x28
        /*01f6*/ 	.short	(.L_425 - .L_424)


	//   ....[0]....
.L_424:
        /*01f8*/ 	.word	0x00001650


	//   ....[1]....
        /*01fc*/ 	.word	0x00002640


	//   ....[2]....
        /*0200*/ 	.word	0x000035f0


	//   ....[3]....
        /*0204*/ 	.word	0x00004580


	//   ....[4]....
        /*0208*/ 	.word	0x00005510


	//   ....[5]....
        /*020c*/ 	.word	0x000064a0


	//   ....[6]....
        /*0210*/ 	.word	0x00007430


	//   ....[7]....
        /*0214*/ 	.word	0x000083c0


	//   ....[8]....
        /*0218*/ 	.word	0x00009350


	//   ....[9]....
        /*021c*/ 	.word	0x0000a2e0


	//   ....[10]....
        /*0220*/ 	.word	0x0000b270


	//   ....[11]....
        /*0224*/ 	.word	0x0000c200


	//   ....[12]....
        /*0228*/ 	.word	0x0000d190


	//   ....[13]....
        /*022c*/ 	.word	0x0000e120


	//   ....[14]....
        /*0230*/ 	.word	0x0000f0b0


	//   ....[15]....
        /*0234*/ 	.word	0x00010040


	//   ....[16]....
        /*0238*/ 	.word	0x00010fd0


	//   ....[17]....
        /*023c*/ 	.word	0x00011f20


	//   ....[18]....
        /*0240*/ 	.word	0x00011f30


	//   ....[19]....
        /*0244*/ 	.word	0x00011f60


	//   ....[20]....
        /*0248*/ 	.word	0x00011f70


	//   ....[21]....
        /*024c*/ 	.word	0x00011fa0


	//   ....[22]....
        /*0250*/ 	.word	0x00011fb0


	//   ....[23]....
        /*0254*/ 	.word	0x00011fe0


	//   ....[24]....
        /*0258*/ 	.word	0x00011ff0


	//   ....[25]....
        /*025c*/ 	.word	0x00012020


	//   ....[26]....
        /*0260*/ 	.word	0x00012030


	//   ....[27]....
        /*0264*/ 	.word	0x00012300


	//   ....[28]....
        /*0268*/ 	.word	0x00012390


	//   ....[29]....
        /*026c*/ 	.word	0x00012430


	//   ....[30]....
        /*0270*/ 	.word	0x000124e0


	//   ....[31]....
        /*0274*/ 	.word	0x00012590


	//   ....[32]....
        /*0278*/ 	.word	0x00012640


	//   ....[33]....
        /*027c*/ 	.word	0x000126f0


	//   ....[34]....
        /*0280*/ 	.word	0x000127a0


	//   ....[35]....
        /*0284*/ 	.word	0x00012850


	//   ....[36]....
        /*0288*/ 	.word	0x00012900


	//   ....[37]....
        /*028c*/ 	.word	0x000129b0


	//   ....[38]....
        /*0290*/ 	.word	0x00012a60


	//   ....[39]....
        /*0294*/ 	.word	0x00012b10


	//   ....[40]....
        /*0298*/ 	.word	0x00012bc0


	//   ....[41]....
        /*029c*/ 	.word	0x00012c70


	//   ....[42]....
        /*02a0*/ 	.word	0x00012d20


	//   ....[43]....
        /*02a4*/ 	.word	0x00012dd0


	//   ....[44]....
        /*02a8*/ 	.word	0x00012e80


	//   ....[45]....
        /*02ac*/ 	.word	0x00012f10


	//   ....[46]....
        /*02b0*/ 	.word	0x00012f80


	//   ....[47]....
        /*02b4*/ 	.word	0x00012ff0


	//   ....[48]....
        /*02b8*/ 	.word	0x00013060


	//   ....[49]....
        /*02bc*/ 	.word	0x000130d0


	//   ....[50]....
        /*02c0*/ 	.word	0x00013140


	//   ....[51]....
        /*02c4*/ 	.word	0x000131b0


	//   ....[52]....
        /*02c8*/ 	.word	0x00013220


	//   ....[53]....
        /*02cc*/ 	.word	0x00013290


	//----- nvinfo : EIATTR_VRC_CTA_INIT_COUNT
	.align		4
.L_425:
        /*02d0*/ 	.byte	0x02, 0x4a
	.zero		1
	.zero		1


	//----- nvinfo : EIATTR_EXIT_INSTR_OFFSETS
	.align		4
        /*02d4*/ 	.byte	0x04, 0x1c
        /*02d6*/ 	.short	(.L_427 - .L_426)


	//   ....[0]....
.L_426:
        /*02d8*/ 	.word	0x00000080


	//   ....[1]....
        /*02dc*/ 	.word	0x00000e10


	//   ....[2]....
        /*02e0*/ 	.word	0x00012290


	//----- nvinfo : EIATTR_CRS_STACK_SIZE
	.align		4
.L_427:
        /*02e4*/ 	.byte	0x04, 0x1e
        /*02e6*/ 	.short	(.L_429 - .L_428)
.L_428:
        /*02e8*/ 	.word	0x00000000


	//----- nvinfo : EIATTR_CBANK_PARAM_SIZE
	.align		4
.L_429:
        /*02ec*/ 	.byte	0x03, 0x19
        /*02ee*/ 	.short	0x0060


	//----- nvinfo : EIATTR_PARAM_CBANK
	.align		4
        /*02f0*/ 	.byte	0x04, 0x0a
        /*02f2*/ 	.short	(.L_431 - .L_430)
	.align		4
.L_430:
        /*02f4*/ 	.word	index@(.nv.constant0._Z67popcount_weighted_keys_literal_fused_multiq_kernel_warp_out_w32_sb2ILi15EEvPKyPKfiiS1_S3_iiiiiPKxS5_fiPf)
        /*02f8*/ 	.short	0x0380
        /*02fa*/ 	.short	0x0060


	//----- nvinfo : EIATTR_SW_WAR
	.align		4
.L_431:
        /*02fc*/ 	.byte	0x04, 0x36
        /*02fe*/ 	.short	(.L_433 - .L_432)
.L_432:
        /*0300*/ 	.word	0x00000008
.L_433:


//--------------------- .nv.info._Z66popcount_weighted_keys_literal_fused_multiq_kernel_warp_out_w32_sbILi14EEvPKyPKfiiS1_S3_iiiiiPKxS5_fiPf --------------------------
	.section	.nv.info._Z66popcount_weighted_keys_literal_fused_multiq_kernel_warp_out_w32_sbILi14EEvPKyPKfiiS1_S3_iiiiiPKxS5_fiPf,"",@"SHT_CUDA_INFO"
	.sectionflags	@""
	.align	4


	//----- nvinfo : EIATTR_CUDA_API_VERSION
	.align		4
        /*0000*/ 	.byte	0x04, 0x37
        /*0002*/ 	.short	(.L_435 - .L_434)
.L_434:
        /*0004*/ 	.word	0x00000082


	//----- nvinfo : EIATTR_KPARAM_INFO
	.align		4
.L_435:
        /*0008*/ 	.byte	0x04, 0x17
        /*000a*/ 	.short	(.L_437 - .L_436)
.L_436:
        /*000c*/ 	.word	0x00000000
        /*0010*/ 	.short	0x000f
        /*0012*/ 	.short	0x0058
        /*0014*/ 	.byte	0x00, 0xf5, 0x21, 0x00


	//----- nvinfo : EIATTR_KPARAM_INFO
	.align		4
.L_437:
        /*0018*/ 	.byte	0x04, 0x17
        /*001a*/ 	.short	(.L_439 - .L_438)
.L_438:
        /*001c*/ 	.word	0x00000000
        /*0020*/ 	.short	0x000e
        /*0022*/ 	.short	0x0054
        /*0024*/ 	.byte	0x00, 0xf0, 0x11, 0x00


	//----- nvinfo : EIATTR_KPARAM_INFO
	.align		4
.L_439:
        /*0028*/ 	.byte	0x04, 0x17
        /*002a*/ 	.short	(.L_441 - .L_440)
.L_440:
        /*002c*/ 	.word	0x00000000
        /*0030*/ 	.short	0x000d
        /*0032*/ 	.short	0x0050
        /*0034*/ 	.byte	0x00, 0xf0, 0x11, 0x00


	//----- nvinfo : EIATTR_KPARAM_INFO
	.align		4
.L_441:
        /*0038*/ 	.byte	0x04, 0x17
        /*003a*/ 	.short	(.L_443 - .L_442)
.L_442:
        /*003c*/ 	.word	0x00000000
        /*0040*/ 	.short	0x000c
        /*0042*/ 	.short	0x0048
        /*0044*/ 	.byte	0x00, 0xf5, 0x21, 0x00


	//----- nvinfo : EIATTR_KPARAM_INFO
	.align		4
.L_443:
        /*0048*/ 	.byte	0x04, 0x17
        /*004a*/ 	.short	(.L_445 - .L_444)
.L_444:
        /*004c*/ 	.word	0x00000000
        /*0050*/ 	.short	0x000b
        /*0052*/ 	.short	0x0040
        /*0054*/ 	.byte	0x00, 0xf5, 0x21, 0x00


	//----- nvinfo : EIATTR_KPARAM_INFO
	.align		4
.L_445:
        /*0058*/ 	.byte	0x04, 0x17
        /*005a*/ 	.short	(.L_447 - .L_446)
.L_446:
        /*005c*/ 	.word	0x00000000
        /*0060*/ 	.short	0x000a
        /*0062*/ 	.short	0x0038
        /*0064*/ 	.byte	0x00, 0xf0, 0x11, 0x00


	//----- nvinfo : EIATTR_KPARAM_INFO
	.align		4
.L_447:
        /*0068*/ 	.byte	0x04, 0x17
        /*006a*/ 	.short	(.L_449 - .L_448)
.L_448:
        /*006c*/ 	.word	0x00000000
        /*0070*/ 	.short	0x0009
        /*0072*/ 	.short	0x0034
        /*0074*/ 	.byte	0x00, 0xf0, 0x11, 0x00


	//----- nvinfo : EIATTR_KPARAM_INFO
	.align		4
.L_449:
        /*0078*/ 	.byte	0x04, 0x17
        /*007a*/ 	.short	(.L_451 - .L_450)
.L_450:
        /*007c*/ 	.word	0x00000000
        /*0080*/ 	.short	0x0008
        /*0082*/ 	.short	0x0030
        /*0084*/ 	.byte	0x00, 0xf0, 0x11, 0x00


	//----- nvinfo : EIATTR_KPARAM_INFO
	.align		4
.L_451:
        /*0088*/ 	.byte	0x04, 0x17
        /*008a*/ 	.short	(.L_453 - .L_452)
.L_452:
        /*008c*/ 	.word	0x00000000
        /*0090*/ 	.short	0x0007
        /*0092*/ 	.short	0x002c
        /*0094*/ 	.byte	0x00, 0xf0, 0x11, 0x00


	//----- nvinfo : EIATTR_KPARAM_INFO
	.align		4
.L_453:
        /*0098*/ 	.byte	0x04, 0x17
        /*009a*/ 	.short	(.L_455 - .L_454)
.L_454:
        /*009c*/ 	.word	0x00000000
        /*00a0*/ 	.short	0x0006
        /*00a2*/ 	.short	0x0028
        /*00a4*/ 	.byte	0x00, 0xf0, 0x11, 0x00


	//----- nvinfo : EIATTR_KPARAM_INFO
	.align		4
.L_455:
        /*00a8*/ 	.byte	0x04, 0x17
        /*00aa*/ 	.short	(.L_457 - .L_456)
.L_456:
        /*00ac*/ 	.word	0x00000000
        /*00b0*/ 	.short	0x0005
        /*00b2*/ 	.short	0x0020
        /*00b4*/ 	.byte	0x00, 0xf5, 0x21, 0x00


	//----- nvinfo : EIATTR_KPARAM_INFO
	.align		4
.L_457:
        /*00b8*/ 	.byte	0x04, 0x17
        /*00ba*/ 	.short	(.L_459 - .L_458)
.L_458:
        /*00bc*/ 	.word	0x00000000
        /*00c0*/ 	.short	0x0004
        /*00c2*/ 	.short	0x0018
        /*00c4*/ 	.byte	0x00, 0xf5, 0x21, 0x00


	//----- nvinfo : EIATTR_KPARAM_INFO
	.align		4
.L_459:
        /*00c8*/ 	.byte	0x04, 0x17
        /*00ca*/ 	.short	(.L_461 - .L_460)
.L_460:
        /*00cc*/ 	.word	0x00000000
        /*00d0*/ 	.short	0x0003
        /*00d2*/ 	.short	0x0014
        /*00d4*/ 	.byte	0x00, 0xf0, 0x11, 0x00


	//----- nvinfo : EIATTR_KPARAM_INFO
	.align		4
.L_461:
        /*00d8*/ 	.byte	0x04, 0x17
        /*00da*/ 	.short	(.L_463 - .L_462)
.L_462:
        /*00dc*/ 	.word	0x00000000
        /*00e0*/ 	.short	0x0002
        /*00e2*/ 	.short	0x0010
        /*00e4*/ 	.byte	0x00, 0xf0, 0x11, 0x00


	//----- nvinfo : EIATTR_KPARAM_INFO
	.align		4
.L_463:
        /*00e8*/ 	.byte	0x04, 0x17
        /*00ea*/ 	.short	(.L_465 - .L_464)
.L_464:
        /*00ec*/ 	.word	0x00000000
        /*00f0*/ 	.short	0x0001
        /*00f2*/ 	.short	0x0008
        /*00f4*/ 	.byte	0x00, 0xf5, 0x21, 0x00


	//----- nvinfo : EIATTR_KPARAM_INFO
	.align		4
.L_465:
        /*00f8*/ 	.byte	0x04, 0x17
        /*00fa*/ 	.short	(.L_467 - .L_466)
.L_466:
        /*00fc*/ 	.word	0x00000000
        /*0100*/ 	.short	0x0000
        /*0102*/ 	.short	0x0000
        /*0104*/ 	.byte	0x00, 0xf5, 0x21, 0x00


	//----- nvinfo : EIATTR_SPARSE_MMA_MASK
	.align		4
.L_467:
        /*0108*/ 	.byte	0x03, 0x50
        /*010a*/ 	.short	0x0000


	//----- nvinfo : EIATTR_MAXREG_COUNT
	.align		4
        /*010c*/ 	.byte	0x03, 0x1b
        /*010e*/ 	.short	0x00ff


	//----- nvinfo : EIATTR_NUM_BARRIERS
	.align		4
        /*0110*/ 	.byte	0x02, 0x4c
        /*0112*/ 	.byte	0x01
	.zero		1


	//----- nvinfo : EIATTR_MERCURY_ISA_VERSION
	.align		4
        /*0114*/ 	.byte	0x03, 0x5f
        /*0116*/ 	.short	0x0101


	//----- nvinfo : EIATTR_COOP_GROUP_MASK_REGIDS
	.align		4
        /*0118*/ 	.byte	0x04, 0x29
        /*011a*/ 	.short	(.L_469 - .L_468)


	//   ....[0]....
.L_468:
        /*011c*/ 	.word	0xffffffff


	//   ....[1]....
        /*0120*/ 	.word	0xffffffff


	//   ....[2]....
        /*0124*/ 	.word	0xffffffff


	//   ....[3]....
        /*0128*/ 	.word	0xffffffff


	//   ....[4]....
        /*012c*/ 	.word	0xffffffff


	//   ....[5]....
        /*0130*/ 	.word	0xffffffff


	//   ....[6]....
        /*0134*/ 	.word	0xffffffff


	//   ....[7]....
        /*0138*/ 	.word	0xffffffff


	//   ....[8]....
        /*013c*/ 	.word	0xffffffff


	//   ....[9]....
        /*0140*/ 	.word	0xffffffff


	//   ....[10]....
        /*0144*/ 	.word	0xffffffff


	//   ....[11]....
        /*0148*/ 	.word	0xffffffff


	//   ....[12]....
        /*014c*/ 	.word	0xffffffff


	//   ....[13]....
        /*0150*/ 	.word	0xffffffff


	//   ....[14]....
        /*0154*/ 	.word	0xffffffff


	//   ....[15]....
        /*0158*/ 	.word	0xffffffff


	//   ....[16]....
        /*015c*/ 	.word	0xffffffff


	//   ....[17]....
        /*0160*/ 	.word	0xffffffff


	//   ....[18]....
        /*0164*/ 	.word	0xffffffff


	//   ....[19]....
        /*0168*/ 	.word	0xffffffff


	//   ....[20]....
        /*016c*/ 	.word	0xffffffff


	//   ....[21]....
        /*0170*/ 	.word	0xffffffff


	//   ....[22]....
        /*0174*/ 	.word	0x0500002e


	//   ....[23]....
        /*0178*/ 	.word	0x0500002e


	//   ....[24]....
        /*017c*/ 	.word	0x0500002e


	//   ....[25]....
        /*0180*/ 	.word	0x0500002e


	//   ....[26]....
        /*0184*/ 	.word	0x0500002e


	//   ....[27]....
        /*0188*/ 	.word	0x0500002e


	//   ....[28]....
        /*018c*/ 	.word	0x0500002e


	//   ....[29]....
        /*0190*/ 	.word	0x0500002e


	//   ....[30]....
        /*0194*/ 	.word	0x0500002e


	//   ....[31]....
        /*0198*/ 	.word	0x0500002e


	//   ....[32]....
        /*019c*/ 	.word	0x0500002e


	//   ....[33]....
        /*01a0*/ 	.word	0x0500002e


	//   ....[34]....
        /*01a4*/ 	.word	0x0500002e


	//   ....[35]....
        /*01a8*/ 	.word	0x0500002e


	//   ....[36]....
        /*01ac*/ 	.word	0x0500002e


	//   ....[37]....
        /*01b0*/ 	.word	0x0500002e


	//   ....[38]....
        /*01b4*/ 	.word	0x0500002e


	//   ....[39]....
        /*01b8*/ 	.word	0x0500002e


	//   ....[40]....
        /*01bc*/ 	.word	0x0500002e


	//   ....[41]....
        /*01c0*/ 	.word	0x0500002e


	//   ....[42]....
        /*01c4*/ 	.word	0x0500002e


	//   ....[43]....
        /*01c8*/ 	.word	0x0500002e


	//----- nvinfo : EIATTR_COOP_GROUP_INSTR_OFFSETS
	.align		4
.L_469:
        /*01cc*/ 	.byte	0x04, 0x28
        /*01ce*/ 	.short	(.L_471 - .L_470)


	//   ....[0]....
.L_470:
        /*01d0*/ 	.word	0x00001430


	//   ....[1]....
        /*01d4*/ 	.word	0x00001c40


	//   ....[2]....
        /*01d8*/ 	.word	0x000023d0


	//   ....[3]....
        /*01dc*/ 	.word	0x00002b60


	//   ....[4]....
        /*01e0*/ 	.word	0x000032f0


	//   ....[5]....
        /*01e4*/ 	.word	0x00003a80


	//   ....[6]....
        /*01e8*/ 	.word	0x00004210


	//   ....[7]....
        /*01ec*/ 	.word	0x000049a0


	//   ....[8]....
        /*01f0*/ 	.word	0x00005130


	//   ....[9]....
        /*01f4*/ 	.word	0x000058c0


	//   ....[10]....
        /*01f8*/ 	.word	0x00006050


	//   ....[11]....
        /*01fc*/ 	.word	0x000067e0


	//   ....[12]....
        /*0200*/ 	.word	0x00006f70


	//   ....[13]....
        /*0204*/ 	.word	0x00007700


	//   ....[14]....
        /*0208*/ 	.word	0x00007e90


	//   ....[15]....
        /*020c*/ 	.word	0x00008620


	//   ....[16]....
        /*0210*/ 	.word	0x00008db0


	//   ....[17]....
        /*0214*/ 	.word	0x00009500


	//   ....[18]....
        /*0218*/ 	.word	0x00009520


	//   ....[19]....
        /*021c*/ 	.word	0x00009540


	//   ....[20]....
        /*0220*/ 	.word	0x00009560


	//   ....[21]....
        /*0224*/ 	.word	0x00009580


	//   ....[22]....
        /*0228*/ 	.word	0x00009720


	//   ....[23]....
        /*022c*/ 	.word	0x000097c0


	//   ....[24]....
        /*0230*/ 	.word	0x00009870


	//   ....[25]....
        /*0234*/ 	.word	0x00009920


	//   ....[26]....
        /*0238*/ 	.word	0x000099d0


	//   ....[27]....
        /*023c*/ 	.word	0x00009a80


	//   ....[28]....
        /*0240*/ 	.word	0x00009b30


	//   ....[29]....
        /*0244*/ 	.word	0x00009be0


	//   ....[30]....
        /*0248*/ 	.word	0x00009c90


	//   ....[31]....
        /*024c*/ 	.word	0x00009d40


	//   ....[32]....
        /*0250*/ 	.word	0x00009df0


	//   ....[33]....
        /*0254*/ 	.word	0x00009ea0


	//   ....[34]....
        /*0258*/ 	.word	0x00009f50


	//   ....[35]....
        /*025c*/ 	.word	0x0000a000


	//   ....[36]....
        /*0260*/ 	.word	0x0000a0b0


	//   ....[37]....
        /*0264*/ 	.word	0x0000a160


	//   ....[38]....
        /*0268*/ 	.word	0x0000a210


	//   ....[39]....
        /*026c*/ 	.word	0x0000a2b0


	//   ....[40]....
        /*0270*/ 	.word	0x0000a350


	//   ....[41]....
        /*0274*/ 	.word	0x0000a3c0


	//   ....[42]....
        /*0278*/ 	.word	0x0000a430


	//   ....[43]....
        /*027c*/ 	.word	0x0000a4a0


	//----- nvinfo : EIATTR_VRC_CTA_INIT_COUNT
	.align		4
.L_471:
        /*0280*/ 	.byte	0x02, 0x4a
	.zero		1
	.zero		1


	//----- nvinfo : EIATTR_EXIT_INSTR_OFFSETS
	.align		4
        /*0284*/ 	.byte	0x04, 0x1c
        /*0286*/ 	.short	(.L_473 - .L_472)


	//   ....[0]....
.L_472:
        /*0288*/ 	.word	0x00000080


	//   ....[1]....
        /*028c*/ 	.word	0x00000d60


	//   ....[2]....
        /*0290*/ 	.word	0x000096c0


	//----- nvinfo : EIATTR_CRS_STACK_SIZE
	.align		4
.L_473:
        /*0294*/ 	.byte	0x04, 0x1e
        /*0296*/ 	.short	(.L_475 - .L_474)
.L_474:
        /*0298*/ 	.word	0x00000000


	//----- nvinfo : EIATTR_CBANK_PARAM_SIZE
	.align		4
.L_475:
        /*029c*/ 	.byte	0x03, 0x19
        /*029e*/ 	.short	0x0060


	//----- nvinfo : EIATTR_PARAM_CBANK
	.align		4
        /*02a0*/ 	.byte	0x04, 0x0a
        /*02a2*/ 	.short	(.L_477 - .L_476)
	.align		4
.L_476:
        /*02a4*/ 	.word	index@(.nv.constant0._Z66popcount_weighted_keys_literal_fused_multiq_kernel_warp_out_w32_sbILi14EEvPKyPKfiiS1_S3_iiiiiPKxS5_fiPf)
        /*02a8*/ 	.short	0x0380
        /*02aa*/ 	.short	0x0060


	//----- nvinfo : EIATTR_SW_WAR
	.align		4
.L_477:
        /*02ac*/ 	.byte	0x04, 0x36
        /*02ae*/ 	.short	(.L_479 - .L_478)
.L_478:
        /*02b0*/ 	.word	0x00000008
.L_479:


//--------------------- .nv.info._Z67popcount_weighted_keys_literal_fused_multiq_kernel_warp_out_w32_sb2ILi14EEvPKyPKfiiS1_S3_iiiiiPKxS5_fiPf --------------------------
	.section	.nv.info._Z67popcount_weighted_keys_literal_fused_multiq_kernel_warp_out_w32_sb2ILi14EEvPKyPKfiiS1_S3_iiiiiPKxS5_fiPf,"",@"SHT_CUDA_INFO"
	.sectionflags	@""
	.align	4


	//----- nvinfo : EIATTR_CUDA_API_VERSION
	.align		4
        /*0000*/ 	.byte	0x04, 0x37
        /*0002*/ 	.short	(.L_481 - .L_480)
.L_480:
        /*0004*/ 	.word	0x00000082


	//----- nvinfo : EIATTR_KPARAM_INFO
	.align		4
.L_481:
        /*0008*/ 	.byte	0x04, 0x17
        /*000a*/ 	.short	(.L_483 - .L_482)
.L_482:
        /*000c*/ 	.word	0x00000000
        /*0010*/ 	.short	0x000f
        /*0012*/ 	.short	0x0058
        /*0014*/ 	.byte	0x00, 0xf5, 0x21, 0x00


	//----- nvinfo : EIATTR_KPARAM_INFO
	.align		4
.L_483:
        /*0018*/ 	.byte	0x04, 0x17
        /*001a*/ 	.short	(.L_485 - .L_484)
.L_484:
        /*001c*/ 	.word	0x00000000
        /*0020*/ 	.short	0x000e
        /*0022*/ 	.short	0x0054
        /*0024*/ 	.byte	0x00, 0xf0, 0x11, 0x00


	//----- nvinfo : EIATTR_KPARAM_INFO
	.align		4
.L_485:
        /*0028*/ 	.byte	0x04, 0x17
        /*002a*/ 	.short	(.L_487 - .L_486)
.L_486:
        /*002c*/ 	.word	0x00000000
        /*0030*/ 	.short	0x000d
        /*0032*/ 	.short	0x0050
        /*0034*/ 	.byte	0x00, 0xf0, 0x11, 0x00


	//----- nvinfo : EIATTR_KPARAM_INFO
	.align		4
.L_487:
        /*0038*/ 	.byte	0x04, 0x17
        /*003a*/ 	.short	(.L_489 - .L_488)
.L_488:
        /*003c*/ 	.word	0x00000000
        /*0040*/ 	.short	0x000c
        /*0042*/ 	.short	0x0048
        /*0044*/ 	.byte	0x00, 0xf5, 0x21, 0x00


	//----- nvinfo : EIATTR_KPARAM_INFO
	.align		4
.L_489:
        /*0048*/ 	.byte	0x04, 0x17
        /*004a*/ 	.short	(.L_491 - .L_490)
.L_490:
        /*004c*/ 	.word	0x00000000
        /*0050*/ 	.short	0x000b
        /*0052*/ 	.short	0x0040
        /*0054*/ 	.byte	0x00, 0xf5, 0x21, 0x00


	//----- nvinfo : EIATTR_KPARAM_INFO
	.align		4
.L_491:
        /*0058*/ 	.byte	0x04, 0x17
        /*005a*/ 	.short	(.L_493 - .L_492)
.L_492:
        /*005c*/ 	.word	0x00000000
        /*0060*/ 	.short	0x000a
        /*0062*/ 	.short	0x0038
        /*0064*/ 	.byte	0x00, 0xf0, 0x11, 0x00


	//----- nvinfo : EIATTR_KPARAM_INFO
	.align		4
.L_493:
        /*0068*/ 	.byte	0x04, 0x17
        /*006a*/ 	.short	(.L_495 - .L_494)
.L_494:
        /*006c*/ 	.word	0x00000000
        /*0070*/ 	.short	0x0009
        /*0072*/ 	.short	0x0034
        /*0074*/ 	.byte	0x00, 0xf0, 0x11, 0x00


	//----- nvinfo : EIATTR_KPARAM_INFO
	.align		4
.L_495:
        /*0078*/ 	.byte	0x04, 0x17
        /*007a*/ 	.short	(.L_497 - .L_496)
.L_496:
        /*007c*/ 	.word	0x00000000
        /*0080*/ 	.short	0x0008
        /*0082*/ 	.short	0x0030
        /*0084*/ 	.byte	0x00, 0xf0, 0x11, 0x00


	//----- nvinfo : EIATTR_KPARAM_INFO
	.align		4
.L_497:
        /*0088*/ 	.byte	0x04, 0x17
        /*008a*/ 	.short	(.L_499 - .L_498)
.L_498:
        /*008c*/ 	.word	0x00000000
        /*0090*/ 	.short	0x0007
        /*0092*/ 	.short	0x002c
        /*0094*/ 	.byte	0x00, 0xf0, 0x11, 0x00


	//----- nvinfo : EIATTR_KPARAM_INFO
	.align		4
.L_499:
        /*0098*/ 	.byte	0x04, 0x17
        /*009a*/ 	.short	(.L_501 - .L_500)
.L_500:
        /*009c*/ 	.word	0x00000000
        /*00a0*/ 	.short	0x0006
        /*00a2*/ 	.short	0x0028
        /*00a4*/ 	.byte	0x00, 0xf0, 0x11, 0x00


	//----- nvinfo : EIATTR_KPARAM_INFO
	.align		4
.L_501:
        /*00a8*/ 	.byte	0x04, 0x17
        /*00aa*/ 	.short	(.L_503 - .L_502)
.L_502:
        /*00ac*/ 	.word	0x00000000
        /*00b0*/ 	.short	0x0005
        /*00b2*/ 	.short	0x0020
        /*00b4*/ 	.byte	0x00, 0xf5, 0x21, 0x00


	//----- nvinfo : EIATTR_KPARAM_INFO
	.align		4
.L_503:
        /*00b8*/ 	.byte	0x04, 0x17
        /*00ba*/ 	.short	(.L_505 - .L_504)
.L_504:
        /*00bc*/ 	.word	0x00000000
        /*00c0*/ 	.short	0x0004
        /*00c2*/ 	.short	0x0018
        /*00c4*/ 	.byte	0x00, 0xf5, 0x21, 0x00


	//----- nvinfo : EIATTR_KPARAM_INFO
	.align		4
.L_505:
        /*00c8*/ 	.byte	0x04, 0x17
        /*00ca*/ 	.short	(.L_507 - .L_506)
.L_506:
        /*00cc*/ 	.word	0x00000000
        /*00d0*/ 	.short	0x0003
        /*00d2*/ 	.short	0x0014
        /*00d4*/ 	.byte	0x00, 0xf0, 0x11, 0x00


	//----- nvinfo : EIATTR_KPARAM_INFO
	.align		4
.L_507:
        /*00d8*/ 	.byte	0x04, 0x17
        /*00da*/ 	.short	(.L_509 - .L_508)
.L_508:
        /*00dc*/ 	.word	0x00000000
        /*00e0*/ 	.short	0x0002
        /*00e2*/ 	.short	0x0010
        /*00e4*/ 	.byte	0x00, 0xf0, 0x11, 0x00


	//----- nvinfo : EIATTR_KPARAM_INFO
	.align		4
.L_509:
        /*00e8*/ 	.byte	0x04, 0x17
        /*00ea*/ 	.short	(.L_511 - .L_510)
.L_510:
        /*00ec*/ 	.word	0x00000000
        /*00f0*/ 	.short	0x0001
        /*00f2*/ 	.short	0x0008
        /*00f4*/ 	.byte	0x00, 0xf5, 0x21, 0x00


	//----- nvinfo : EIATTR_KPARAM_INFO
	.align		4
.L_511:
        /*00f8*/ 	.byte	0x04, 0x17
        /*00fa*/ 	.short	(.L_513 - .L_512)
.L_512:
        /*00fc*/ 	.word	0x00000000
        /*0100*/ 	.short	0x0000
        /*0102*/ 	.short	0x0000
        /*0104*/ 	.byte	0x00, 0xf5, 0x21, 0x00


	//----- nvinfo : EIATTR_SPARSE_MMA_MASK
	.align		4
.L_513:
        /*0108*/ 	.byte	0x03, 0x50
        /*010a*/ 	.short	0x0000


	//----- nvinfo : EIATTR_MAXREG_COUNT
	.align		4
        /*010c*/ 	.byte	0x03, 0x1b
        /*010e*/ 	.short	0x00ff


	//----- nvinfo : EIATTR_NUM_BARRIERS
	.align		4
        /*0110*/ 	.byte	0x02, 0x4c
        /*0112*/ 	.byte	0x01
	.zero		1


	//----- nvinfo : EIATTR_MERCURY_ISA_VERSION
	.align		4
        /*0114*/ 	.byte	0x03, 0x5f
        /*0116*/ 	.short	0x0101


	//----- nvinfo : EIATTR_COOP_GROUP_MASK_REGIDS
	.align		4
        /*0118*/ 	.byte	0x04, 0x29
        /*011a*/ 	.short	(.L_515 - .L_514)


	//   ....[0]....
.L_514:
        /*011c*/ 	.word	0xffffffff


	//   ....[1]....
        /*0120*/ 	.word	0xffffffff


	//   ....[2]....
        /*0124*/ 	.word	0xffffffff


	//   ....[3]....
        /*0128*/ 	.word	0xffffffff


	//   ....[4]....
        /*012c*/ 	.word	0xffffffff


	//   ....[5]....
        /*0130*/ 	.word	0xffffffff


	//   ....[6]....
        /*0134*/ 	.word	0xffffffff


	//   ....[7]....
        /*0138*/ 	.word	0xffffffff


	//   ....[8]....
        /*013c*/ 	.word	0xffffffff


	//   ....[9]....
        /*0140*/ 	.word	0xffffffff


	//   ....[10]....
        /*0144*/ 	.word	0xffffffff


	//   ....[11]....
        /*0148*/ 	.word	0xffffffff


	//   ....[12]....
        /*014c*/ 	.word	0xffffffff


	//   ....[13]....
        /*0150*/ 	.word	0xffffffff


	//   ....[14]....
        /*0154*/ 	.word	0xffffffff


	//   ....[15]....
        /*0158*/ 	.word	0xffffffff


	//   ....[16]....
        /*015c*/ 	.word	0xffffffff


	//   ....[17]....
        /*0160*/ 	.word	0xffffffff


	//   ....[18]....
        /*0164*/ 	.word	0xffffffff


	//   ....[19]....
        /*0168*/ 	.word	0xffffffff


	//   ....[20]....
        /*016c*/ 	.word	0xffffffff


	//   ....[21]....
        /*0170*/ 	.word	0xffffffff


	//   ....[22]....
        /*0174*/ 	.word	0xffffffff


	//   ....[23]....
        /*0178*/ 	.word	0xffffffff


	//   ....[24]....
        /*017c*/ 	.word	0xffffffff


	//   ....[25]....
        /*0180*/ 	.word	0xffffffff


	//   ....[26]....
        /*0184*/ 	.word	0xffffffff


	//   ....[27]....
        /*0188*/ 	.word	0x0500001f


	//   ....[28]....
        /*018c*/ 	.word	0x0500001f


	//   ....[29]....
        /*0190*/ 	.word	0x0500001f


	//   ....[30]....
        /*0194*/ 	.word	0x0500001f


	//   ....[31]....
        /*0198*/ 	.word	0x0500001f


	//   ....[32]....
        /*019c*/ 	.word	0x0500001f


	//   ....[33]....
        /*01a0*/ 	.word	0x0500001f


	//   ....[34]....
        /*01a4*/ 	.word	0x0500001f


	//   ....[35]....
        /*01a8*/ 	.word	0x0500001f


	//   ....[36]....
        /*01ac*/ 	.word	0x0500001f


	//   ....[37]....
        /*01b0*/ 	.word	0x0500001f


	//   ....[38]....
        /*01b4*/ 	.word	0x0500001f


	//   ....[39]....
        /*01b8*/ 	.word	0x0500001f


	//   ....[40]....
        /*01bc*/ 	.word	0x0500001f


	//   ....[41]....
        /*01c0*/ 	.word	0x0500001f


	//   ....[42]....
        /*01c4*/ 	.word	0x0500001f


	//   ....[43]....
        /*01c8*/ 	.word	0x0500001f


	//   ....[44]....
        /*01cc*/ 	.word	0x0500001f


	//   ....[45]....
        /*01d0*/ 	.word	0x0500001f


	//   ....[46]....
        /*01d4*/ 	.word	0x0500001f


	//   ....[47]....
        /*01d8*/ 	.word	0x0500001f


	//   ....[48]....
        /*01dc*/ 	.word	0x0500001f


	//   ....[49]....
        /*01e0*/ 	.word	0x0500001f


	//   ....[50]....
        /*01e4*/ 	.word	0x0500001f


	//   ....[51]....
        /*01e8*/ 	.word	0x0500001f


	//   ....[52]....
        /*01ec*/ 	.word	0x0500001f


	//   ....[53]....
        /*01f0*/ 	.word	0x0500001f


	//----- nvinfo : EIATTR_COOP_GROUP_INSTR_OFFSETS
	.align		4
.L_515:
        /*01f4*/ 	.byte	0x04, 0x28
        /*01f6*/ 	.short	(.L_517 - .L_516)


	//   ....[0]....
.L_516:
        /*01f8*/ 	.word	0x00001630


	//   ....[1]....
        /*01fc*/ 	.word	0x00002520


	//   ....[2]....
        /*0200*/ 	.word	0x000033d0


	//   ....[3]....
        /*0204*/ 	.word	0x00004260


	//   ....[4]....
        /*0208*/ 	.word	0x000050f0


	//   ....[5]....
        /*020c*/ 	.word	0x00005f80


	//   ....[6]....
        /*0210*/ 	.word	0x00006e10


	//   ....[7]....
        /*0214*/ 	.word	0x00007ca0


	//   ....[8]....
        /*0218*/ 	.word	0x00008b30


	//   ....[9]....
        /*021c*/ 	.word	0x000099c0


	//   ....[10]....
        /*0220*/ 	.word	0x0000a850


	//   ....[11]....
        /*0224*/ 	.word	0x0000b6e0


	//   ....[12]....
        /*0228*/ 	.word	0x0000c570


	//   ....[13]....
        /*022c*/ 	.word	0x0000d400


	//   ....[14]....
        /*0230*/ 	.word	0x0000e290


	//   ....[15]....
        /*0234*/ 	.word	0x0000f120


	//   ....[16]....
        /*0238*/ 	.word	0x0000ffb0


	//   ....[17]....
        /*023c*/ 	.word	0x00010e00


	//   ....[18]....
        /*0240*/ 	.word	0x00010e10


	//   ....[19]....
        /*0244*/ 	.word	0x00010e40


	//   ....[20]....
        /*0248*/ 	.word	0x00010e50


	//   ....[21]....
        /*024c*/ 	.word	0x00010e80


	//   ....[22]....
        /*0250*/ 	.word	0x00010e90


	//   ....[23]....
        /*0254*/ 	.word	0x00010ec0


	//   ....[24]....
        /*0258*/ 	.word	0x00010ed0


	//   ....[25]....
        /*025c*/ 	.word	0x00010f00


	//   ....[26]....
        /*0260*/ 	.word	0x00010f10


	//   ....[27]....
        /*0264*/ 	.word	0x000111c0


	//   ....[28]....
        /*0268*/ 	.word	0x00011250


	//   ....[29]....
        /*026c*/ 	.word	0x000112e0


	//   ....[30]....
        /*0270*/ 	.word	0x00011390


	//   ....[31]....
        /*0274*/ 	.word	0x00011440


	//   ....[32]....
        /*0278*/ 	.word	0x000114f0


	//   ....[33]....
        /*027c*/ 	.word	0x000115a0


	//   ....[34]....
        /*0280*/ 	.word	0x00011650


	//   ....[35]....
        /*0284*/ 	.word	0x00011700


	//   ....[36]....
        /*0288*/ 	.word	0x000117b0


	//   ....[37]....
        /*028c*/ 	.word	0x00011860


	//   ....[38]....
        /*0290*/ 	.word	0x00011910


	//   ....[39]....
        /*0294*/ 	.word	0x000119c0


	//   ....[40]....
        /*0298*/ 	.word	0x00011a70


	//   ....[41]....
        /*029c*/ 	.word	0x00011b20


	//   ....[42]....
        /*02a0*/ 	.word	0x00011bd0


	//   ....[43]....
        /*02a4*/ 	.word	0x00011c80


	//   ....[44]....
        /*02a8*/ 	.word	0x00011d30


	//   ....[45]....
        /*02ac*/ 	.word	0x00011dc0


	//   ....[46]....
        /*02b0*/ 	.word	0x00011e30


	//   ....[47]....
        /*02b4*/ 	.word	0x00011ea0


	//   ....[48]....
        /*02b8*/ 	.word	0x00011f10


	//   ....[49]....
        /*02bc*/ 	.word	0x00011f80


	//   ....[50]....
        /*02c0*/ 	.word	0x00011ff0


	//   ....[51]....
        /*02c4*/ 	.word	0x00012060


	//   ....[52]....
        /*02c8*/ 	.word	0x000120d0


	//   ....[53]....
        /*02cc*/ 	.word	0x00012140


	//----- nvinfo : EIATTR_VRC_CTA_INIT_COUNT
	.align		4
.L_517:
        /*02d0*/ 	.byte	0x02, 0x4a
	.zero		1
	.zero		1


	//----- nvinfo : EIATTR_EXIT_INSTR_OFFSETS
	.align		4
        /*02d4*/ 	.byte	0x04, 0x1c
        /*02d6*/ 	.short	(.L_519 - .L_518)


	//   ....[0]....
.L_518:
        /*02d8*/ 	.word	0x00000080


	//   ....[1]....
        /*02dc*/ 	.word	0x00000e30


	//   ....[2]....
        /*02e0*/ 	.word	0x00011150


	//----- nvinfo : EIATTR_CRS_STACK_SIZE
	.align		4
.L_519:
        /*02e4*/ 	.byte	0x04, 0x1e
        /*02e6*/ 	.short	(.L_521 - .L_520)
.L_520:
        /*02e8*/ 	.word	0x00000000


	//----- nvinfo : EIATTR_CBANK_PARAM_SIZE
	.align		4
.L_521:
        /*02ec*/ 	.byte	0x03, 0x19
        /*02ee*/ 	.short	0x0060


	//----- nvinfo : EIATTR_PARAM_CBANK
	.align		4
        /*02f0*/ 	.byte	0x04, 0x0a
        /*02f2*/ 	.short	(.L_523 - .L_522)
	.align		4
.L_522:
        /*02f4*/ 	.word	index@(.nv.constant0._Z67popcount_weighted_keys_literal_fused_multiq_kernel_warp_out_w32_sb2ILi14EEvPKyPKfiiS1_S3_iiiiiPKxS5_fiPf)
        /*02f8*/ 	.short	0x0380
        /*02fa*/ 	.short	0x0060


	//----- nvinfo : EIATTR_SW_WAR
	.align		4
.L_523:
        /*02fc*/ 	.byte	0x04, 0x36
        /*02fe*/ 	.short	(.L_525 - .L_524)
.L_524:
        /*0300*/ 	.word	0x00000008
.L_525:


//--------------------- .nv.info._Z66popcount_weighted_keys_literal_fused_multiq_kernel_warp_out_w32_sbILi13EEvPKyPKfiiS1_S3_iiiiiPKxS5_fiPf --------------------------
	.section	.nv.info._Z66popcount_weighted_keys_literal_fused_multiq_kernel_warp_out_w32_sbILi13EEvPKyPKfiiS1_S3_iiiiiPKxS5_fiPf,"",@"SHT_CUDA_INFO"
	.sectionflags	@""
	.align	4


	//----- nvinfo : EIATTR_CUDA_API_VERSION
	.align		4
        /*0000*/ 	.byte	0x04, 0x37
        /*0002*/ 	.short	(.L_527 - .L_526)
.L_526:
        /*0004*/ 	.word	0x00000082


	//----- nvinfo : EIATTR_KPARAM_INFO
	.align		4
.L_527:
        /*0008*/ 	.byte	0x04, 0x17
        /*000a*/ 	.short	(.L_529 - .L_528)
.L_528:
        /*000c*/ 	.word	0x00000000
        /*0010*/ 	.short	0x000f
        /*0012*/ 	.short	0x0058
        /*0014*/ 	.byte	0x00, 0xf5, 0x21, 0x00


	//----- nvinfo : EIATTR_KPARAM_INFO
	.align		4
.L_529:
        /*0018*/ 	.byte	0x04, 0x17
        /*001a*/ 	.short	(.L_531 - .L_530)
.L_530:
        /*001c*/ 	.word	0x00000000
        /*0020*/ 	.short	0x000e
        /*0022*/ 	.short	0x0054
        /*0024*/ 	.byte	0x00, 0xf0, 0x11, 0x00


	//----- nvinfo : EIATTR_KPARAM_INFO
	.align		4
.L_531:
        /*0028*/ 	.byte	0x04, 0x17
        /*002a*/ 	.short	(.L_533 - .L_532)
.L_532:
        /*002c*/ 	.word	0x00000000
        /*0030*/ 	.short	0x000d
        /*0032*/ 	.short	0x0050
        /*0034*/ 	.byte	0x00, 0xf0, 0x11, 0x00


	//----- nvinfo : EIATTR_KPARAM_INFO
	.align		4
.L_533:
        /*0038*/ 	.byte	0x04, 0x17
        /*003a*/ 	.short	(.L_535 - .L_534)
.L_534:
        /*003c*/ 	.word	0x00000000
        /*0040*/ 	.short	0x000c
        /*0042*/ 	.short	0x0048
        /*0044*/ 	.byte	0x00, 0xf5, 0x21, 0x00


	//----- nvinfo : EIATTR_KPARAM_INFO
	.align		4
.L_535:
        /*0048*/ 	.byte	0x04, 0x17
        /*004a*/ 	.short	(.L_537 - .L_536)
.L_536:
        /*004c*/ 	.word	0x00000000
        /*0050*/ 	.short	0x000b
        /*0052*/ 	.short	0x0040
        /*0054*/ 	.byte	0x00, 0xf5, 0x21, 0x00


	//----- nvinfo : EIATTR_KPARAM_INFO
	.align		4
.L_537:
        /*0058*/ 	.byte	0x04, 0x17
        /*005a*/ 	.short	(.L_539 - .L_538)
.L_538:
        /*005c*/ 	.word	0x00000000
        /*0060*/ 	.short	0x000a
        /*0062*/ 	.short	0x0038
        /*0064*/ 	.byte	0x00, 0xf0, 0x11, 0x00


	//----- nvinfo : EIATTR_KPARAM_INFO
	.align		4
.L_539:
        /*0068*/ 	.byte	0x04, 0x17
        /*006a*/ 	.short	(.L_541 - .L_540)
.L_540:
        /*006c*/ 	.word	0x00000000
        /*0070*/ 	.short	0x0009
        /*0072*/ 	.short	0x0034
        /*0074*/ 	.byte	0x00, 0xf0, 0x11, 0x00


	//----- nvinfo : EIATTR_KPARAM_INFO
	.align		4
.L_541:
        /*0078*/ 	.byte	0x04, 0x17
        /*007a*/ 	.short	(.L_543 - .L_542)
.L_542:
        /*007c*/ 	.word	0x00000000
        /*0080*/ 	.short	0x0008
        /*0082*/ 	.short	0x0030
        /*0084*/ 	.byte	0x00, 0xf0, 0x11, 0x00


	//----- nvinfo : EIATTR_KPARAM_INFO
	.align		4
.L_543:
        /*0088*/ 	.byte	0x04, 0x17
        /*008a*/ 	.short	(.L_545 - .L_544)
.L_544:
        /*008c*/ 	.word	0x00000000
        /*0090*/ 	.short	0x0007
        /*0092*/ 	.short	0x002c
        /*0094*/ 	.byte	0x00, 0xf0, 0x11, 0x00


	//----- nvinfo : EIATTR_KPARAM_INFO
	.align		4
.L_545:
        /*0098*/ 	.byte	0x04, 0x17
        /*009a*/ 	.short	(.L_547 - .L_546)
.L_546:
        /*009c*/ 	.word	0x00000000
        /*00a0*/ 	.short	0x0006
        /*00a2*/ 	.short	0x0028
        /*00a4*/ 	.byte	0x00, 0xf0, 0x11, 0x00


	//----- nvinfo : EIATTR_KPARAM_INFO
	.align		4
.L_547:
        /*00a8*/ 	.byte	0x04, 0x17
        /*00aa*/ 	.short	(.L_549 - .L_548)
.L_548:
        /*00ac*/ 	.word	0x00000000
        /*00b0*/ 	.short	0x0005
        /*00b2*/ 	.short	0x0020
        /*00b4*/ 	.byte	0x00, 0xf5, 0x21, 0x00


	//----- nvinfo : EIATTR_KPARAM_INFO
	.align		4
.L_549:
        /*00b8*/ 	.byte	0x04, 0x17
        /*00ba*/ 	.short	(.L_551 - .L_550)
.L_550:
        /*00bc*/ 	.word	0x00000000
        /*00c0*/ 	.short	0x0004
        /*00c2*/ 	.short	0x0018
        /*00c4*/ 	.byte	0x00, 0xf5, 0x21, 0x00


	//----- nvinfo : EIATTR_KPARAM_INFO
	.align		4
.L_551:
        /*00c8*/ 	.byte	0x04, 0x17
        /*00ca*/ 	.short	(.L_553 - .L_552)
.L_552:
        /*00cc*/ 	.word	0x00000000
        /*00d0*/ 	.short	0x0003
        /*00d2*/ 	.short	0x0014
        /*00d4*/ 	.byte	0x00, 0xf0, 0x11, 0x00


	//----- nvinfo : EIATTR_KPARAM_INFO
	.align		4
.L_553:
        /*00d8*/ 	.byte	0x04, 0x17
        /*00da*/ 	.short	(.L_555 - .L_554)
.L_554:
        /*00dc*/ 	.word	0x00000000
        /*00e0*/ 	.short	0x0002
        /*00e2*/ 	.short	0x0010
        /*00e4*/ 	.byte	0x00, 0xf0, 0x11, 0x00


	//----- nvinfo : EIATTR_KPARAM_INFO
	.align		4
.L_555:
        /*00e8*/ 	.byte	0x04, 0x17
        /*00ea*/ 	.short	(.L_557 - .L_556)
.L_556:
        /*00ec*/ 	.word	0x00000000
        /*00f0*/ 	.short	0x0001
        /*00f2*/ 	.short	0x0008
        /*00f4*/ 	.byte	0x00, 0xf5, 0x21, 0x00


	//----- nvinfo : EIATTR_KPARAM_INFO
	.align		4
.L_557:
        /*00f8*/ 	.byte	0x04, 0x17
        /*00fa*/ 	.short	(.L_559 - .L_558)
.L_558:
        /*00fc*/ 	.word	0x00000000
        /*0100*/ 	.short	0x0000
        /*0102*/ 	.short	0x0000
        /*0104*/ 	.byte	0x00, 0xf5, 0x21, 0x00


	//----- nvinfo : EIATTR_SPARSE_MMA_MASK
	.align		4
.L_559:
        /*0108*/ 	.byte	0x03, 0x50
        /*010a*/ 	.short	0x0000


	//----- nvinfo : EIATTR_MAXREG_COUNT
	.align		4
        /*010c*/ 	.byte	0x03, 0x1b
        /*010e*/ 	.short	0x00ff


	//----- nvinfo : EIATTR_NUM_BARRIERS
	.align		4
        /*0110*/ 	.byte	0x02, 0x4c
        /*0112*/ 	.byte	0x01
	.zero		1


	//----- nvinfo : EIATTR_MERCURY_ISA_VERSION
	.align		4
        /*0114*/ 	.byte	0x03, 0x5f
        /*0116*/ 	.short	0x0101


	//----- nvinfo : EIATTR_COOP_GROUP_MASK_REGIDS
	.align		4
        /*0118*/ 	.byte	0x04, 0x29
        /*011a*/ 	.short	(.L_561 - .L_560)


	//   ....[0]....
.L_560:
        /*011c*/ 	.word	0xffffffff


	//   ....[1]....
        /*0120*/ 	.word	0xffffffff


	//   ....[2]....
        /*0124*/ 	.word	0xffffffff


	//   ....[3]....
        /*0128*/ 	.word	0xffffffff


	//   ....[4]....
        /*012c*/ 	.word	0xffffffff


	//   ....[5]....
        /*0130*/ 	.word	0xffffffff


	//   ....[6]....
        /*0134*/ 	.word	0xffffffff


	//   ....[7]....
        /*0138*/ 	.word	0xffffffff


	//   ....[8]....
        /*013c*/ 	.word	0xffffffff


	//   ....[9]....
        /*0140*/ 	.word	0xffffffff


	//   ....[10]....
        /*0144*/ 	.word	0xffffffff


	//   ....[11]....
        /*0148*/ 	.word	0xffffffff


	//   ....[12]....
        /*014c*/ 	.word	0xffffffff


	//   ....[13]....
        /*0150*/ 	.word	0xffffffff


	//   ....[14]....
        /*0154*/ 	.word	0xffffffff


	//   ....[15]....
        /*0158*/ 	.word	0xffffffff


	//   ....[16]....
        /*015c*/ 	.word	0xffffffff


	//   ....[17]....
        /*0160*/ 	.word	0xffffffff


	//   ....[18]....
        /*0164*/ 	.word	0xffffffff


	//   ....[19]....
        /*0168*/ 	.word	0xffffffff


	//   ....[20]....
        /*016c*/ 	.word	0xffffffff


	//   ....[21]....
        /*0170*/ 	.word	0xffffffff


	//   ....[22]....
        /*0174*/ 	.word	0x0500002e


	//   ....[23]....
        /*0178*/ 	.word	0x0500002e


	//   ....[24]....
        /*017c*/ 	.word	0x0500002e


	//   ....[25]....
        /*0180*/ 	.word	0x0500002e


	//   ....[26]....
        /*0184*/ 	.word	0x0500002e


	//   ....[27]....
        /*0188*/ 	.word	0x0500002e


	//   ....[28]....
        /*018c*/ 	.word	0x0500002e


	//   ....[29]....
        /*0190*/ 	.word	0x0500002e


	//   ....[30]....
        /*0194*/ 	.word	0x0500002e


	//   ....[31]....
        /*0198*/ 	.word	0x0500002e


	//   ....[32]....
        /*019c*/ 	.word	0x0500002e


	//   ....[33]....
        /*01a0*/ 	.word	0x0500002e


	//   ....[34]....
        /*01a4*/ 	.word	0x0500002e


	//   ....[35]....
        /*01a8*/ 	.word	0x0500002e


	//   ....[36]....
        /*01ac*/ 	.word	0x0500002e


	//   ....[37]....
        /*01b0*/ 	.word	0x0500002e


	//   ....[38]....
        /*01b4*/ 	.word	0x0500002e


	//   ....[39]....
        /*01b8*/ 	.word	0x0500002e


	//   ....[40]....
        /*01bc*/ 	.word	0x0500002e


	//   ....[41]....
        /*01c0*/ 	.word	0x0500002e


	//   ....[42]....
        /*01c4*/ 	.word	0x0500002e


	//   ....[43]....
        /*01c8*/ 	.word	0x0500002e


	//----- nvinfo : EIATTR_COOP_GROUP_INSTR_OFFSETS
	.align		4
.L_561:
        /*01cc*/ 	.byte	0x04, 0x28
        /*01ce*/ 	.short	(.L_563 - .L_562)


	//   ....[0]....
.L_562:
        /*01d0*/ 	.word	0x00001410


	//   ....[1]....
        /*01d4*/ 	.word	0x00001ba0


	//   ....[2]....
        /*01d8*/ 	.word	0x000022b0


	//   ....[3]....
        /*01dc*/ 	.word	0x000029c0


	//   ....[4]....
        /*01e0*/ 	.word	0x000030d0


	//   ....[5]....
        /*01e4*/ 	.word	0x000037e0


	//   ....[6]....
        /*01e8*/ 	.word	0x00003ef0


	//   ....[7]....
        /*01ec*/ 	.word	0x00004600


	//   ....[8]....
        /*01f0*/ 	.word	0x00004d10


	//   ....[9]....
        /*01f4*/ 	.word	0x00005420


	//   ....[10]....
        /*01f8*/ 	.word	0x00005b30


	//   ....[11]....
        /*01fc*/ 	.word	0x00006240


	//   ....[12]....
        /*0200*/ 	.word	0x00006950


	//   ....[13]....
        /*0204*/ 	.word	0x00007060


	//   ....[14]....
        /*0208*/ 	.word	0x00007770


	//   ....[15]....
        /*020c*/ 	.word	0x00007e80


	//   ....[16]....
        /*0210*/ 	.word	0x00008590


	//   ....[17]....
        /*0214*/ 	.word	0x00008c60


	//   ....[18]....
        /*0218*/ 	.word	0x00008c80


	//   ....[19]....
        /*021c*/ 	.word	0x00008ca0


	//   ....[20]....
        /*0220*/ 	.word	0x00008cc0


	//   ....[21]....
        /*0224*/ 	.word	0x00008ce0


	//   ....[22]....
        /*0228*/ 	.word	0x00008e80


	//   ....[23]....
        /*022c*/ 	.word	0x00008f20


	//   ....[24]....
        /*0230*/ 	.word	0x00008fd0


	//   ....[25]....
        /*0234*/ 	.word	0x00009080


	//   ....[26]....
        /*0238*/ 	.word	0x00009130


	//   ....[27]....
        /*023c*/ 	.word	0x000091e0


	//   ....[28]....
        /*0240*/ 	.word	0x00009290


	//   ....[29]....
        /*0244*/ 	.word	0x00009340


	//   ....[30]....
        /*0248*/ 	.word	0x000093f0


	//   ....[31]....
        /*024c*/ 	.word	0x000094a0


	//   ....[32]....
        /*0250*/ 	.word	0x00009550


	//   ....[33]....
        /*0254*/ 	.word	0x00009600


	//   ....[34]....
        /*0258*/ 	.word	0x000096b0


	//   ....[35]....
        /*025c*/ 	.word	0x00009760


	//   ....[36]....
        /*0260*/ 	.word	0x00009810


	//   ....[37]....
        /*0264*/ 	.word	0x000098c0


	//   ....[38]....
        /*0268*/ 	.word	0x00009970


	//   ....[39]....
        /*026c*/ 	.word	0x00009a10


	//   ....[40]....
        /*0270*/ 	.word	0x00009ab0


	//   ....[41]....
        /*0274*/ 	.word	0x00009b20


	//   ....[42]....
        /*0278*/ 	.word	0x00009b90


	//   ....[43]....
        /*027c*/ 	.word	0x00009c00


	//----- nvinfo : EIATTR_VRC_CTA_INIT_COUNT
	.align		4
.L_563:
        /*0280*/ 	.byte	0x02, 0x4a
	.zero		1
	.zero		1


	//----- nvinfo : EIATTR_EXIT_INSTR_OFFSETS
	.align		4
        /*0284*/ 	.byte	0x04, 0x1c
        /*0286*/ 	.short	(.L_565 - .L_564)


	//   ....[0]....
.L_564:
        /*0288*/ 	.word	0x00000080


	//   ....[1]....
        /*028c*/ 	.word	0x00000d60


	//   ....[2]....
        /*0290*/ 	.word	0x00008e20


	//----- nvinfo : EIATTR_CRS_STACK_SIZE
	.align		4
.L_565:
        /*0294*/ 	.byte	0x04, 0x1e
        /*0296*/ 	.short	(.L_567 - .L_566)
.L_566:
        /*0298*/ 	.word	0x00000000


	//----- nvinfo : EIATTR_CBANK_PARAM_SIZE
	.align		4
.L_567:
        /*029c*/ 	.byte	0x03, 0x19
        /*029e*/ 	.short	0x0060


	//----- nvinfo : EIATTR_PARAM_CBANK
	.align		4
        /*02a0*/ 	.byte	0x04, 0x0a
        /*02a2*/ 	.short	(.L_569 - .L_568)
	.align		4
.L_568:
        /*02a4*/ 	.word	index@(.nv.constant0._Z66popcount_weighted_keys_literal_fused_multiq_kernel_warp_out_w32_sbILi13EEvPKyPKfiiS1_S3_iiiiiPKxS5_fiPf)
        /*02a8*/ 	.short	0x0380
        /*02aa*/ 	.short	0x0060


	//----- nvinfo : EIATTR_SW_WAR
	.align		4
.L_569:
        /*02ac*/ 	.byte	0x04, 0x36
        /*02ae*/ 	.short	(.L_571 - .L_570)
.L_570:
        /*02b0*/ 	.word	0x00000008
.L_571:


//--------------------- .nv.info._Z67popcount_weighted_keys_literal_fused_multiq_kernel_warp_out_w32_sb2ILi13EEvPKyPKfiiS1_S3_iiiiiPKxS5_fiPf --------------------------
	.section	.nv.info._Z67popcount_weighted_keys_literal_fused_multiq_kernel_warp_out_w32_sb2ILi13EEvPKyPKfiiS1_S3_iiiiiPKxS5_fiPf,"",@"SHT_CUDA_INFO"
	.sectionflags	@""
	.align	4


	//----- nvinfo : EIATTR_CUDA_API_VERSION
	.align		4
        /*0000*/ 	.byte	0x04, 0x37
        /*0002*/ 	.short	(.L_573 - .L_572)
.L_572:
        /*0004*/ 	.word	0x00000082


	//----- nvinfo : EIATTR_KPARAM_INFO
	.align		4
.L_573:
        /*0008*/ 	.byte	0x04, 0x17
        /*000a*/ 	.short	(.L_575 - .L_574)
.L_574:
        /*000c*/ 	.word	0x00000000
        /*0010*/ 	.short	0x000f
        /*0012*/ 	.short	0x0058
        /*0014*/ 	.byte	0x00, 0xf5, 0x21, 0x00


	//----- nvinfo : EIATTR_KPARAM_INFO
	.align		4
.L_575:
        /*0018*/ 	.byte	0x04, 0x17
        /*001a*/ 	.short	(.L_577 - .L_576)
.L_576:
        /*001c*/ 	.word	0x00000000
        /*0020*/ 	.short	0x000e
        /*0022*/ 	.short	0x0054
        /*0024*/ 	.byte	0x00, 0xf0, 0x11, 0x00


	//----- nvinfo : EIATTR_KPARAM_INFO
	.align		4
.L_577:
        /*0028*/ 	.byte	0x04, 0x17
        /*002a*/ 	.short	(.L_579 - .L_578)
.L_578:
        /*002c*/ 	.word	0x00000000
        /*0030*/ 	.short	0x000d
        /*0032*/ 	.short	0x0050
        /*0034*/ 	.byte	0x00, 0xf0, 0x11, 0x00


	//----- nvinfo : EIATTR_KPARAM_INFO
	.align		4
.L_579:
        /*0038*/ 	.byte	0x04, 0x17
        /*003a*/ 	.short	(.L_581 - .L_580)
.L_580:
        /*003c*/ 	.word	0x00000000
        /*0040*/ 	.short	0x000c
        /*0042*/ 	.short	0x0048
        /*0044*/ 	.byte	0x00, 0xf5, 0x21, 0x00


	//----- nvinfo : EIATTR_KPARAM_INFO
	.align		4
.L_581:
        /*0048*/ 	.byte	0x04, 0x17
        /*004a*/ 	.short	(.L_583 - .L_582)
.L_582:
        /*004c*/ 	.word	0x00000000
        /*0050*/ 	.short	0x000b
        /*0052*/ 	.short	0x0040
        /*0054*/ 	.byte	0x00, 0xf5, 0x21, 0x00


	//----- nvinfo : EIATTR_KPARAM_INFO
	.align		4
.L_583:
        /*0058*/ 	.byte	0x04, 0x17
        /*005a*/ 	.short	(.L_585 - .L_584)
.L_584:
        /*005c*/ 	.word	0x00000000
        /*0060*/ 	.short	0x000a
        /*0062*/ 	.short	0x0038
        /*0064*/ 	.byte	0x00, 0xf0, 0x11, 0x00


	//----- nvinfo : EIATTR_KPARAM_INFO
	.align		4
.L_585:
        /*0068*/ 	.byte	0x04, 0x17
        /*006a*/ 	.short	(.L_587 - .L_586)
.L_586:
        /*006c*/ 	.word	0x00000000
        /*0070*/ 	.short	0x0009
        /*0072*/ 	.short	0x0034
        /*0074*/ 	.byte	0x00, 0xf0, 0x11, 0x00


	//----- nvinfo : EIATTR_KPARAM_INFO
	.align		4
.L_587:
        /*0078*/ 	.byte	0x04, 0x17
        /*007a*/ 	.short	(.L_589 - .L_588)
.L_588:
        /*007c*/ 	.word	0x00000000
        /*0080*/ 	.short	0x0008
        /*0082*/ 	.short	0x0030
        /*0084*/ 	.byte	0x00, 0xf0, 0x11, 0x00


	//----- nvinfo : EIATTR_KPARAM_INFO
	.align		4
.L_589:
        /*0088*/ 	.byte	0x04, 0x17
        /*008a*/ 	.short	(.L_591 - .L_590)
.L_590:
        /*008c*/ 	.word	0x00000000
        /*0090*/ 	.short	0x0007
        /*0092*/ 	.short	0x002c
        /*0094*/ 	.byte	0x00, 0xf0, 0x11, 0x00


	//----- nvinfo : EIATTR_KPARAM_INFO
	.align		4
.L_591:
        /*0098*/ 	.byte	0x04, 0x17
        /*009a*/ 	.short	(.L_593 - .L_592)
.L_592:
        /*009c*/ 	.word	0x00000000
        /*00a0*/ 	.short	0x0006
        /*00a2*/ 	.short	0x0028
        /*00a4*/ 	.byte	0x00, 0xf0, 0x11, 0x00


	//----- nvinfo : EIATTR_KPARAM_INFO
	.align		4
.L_593:
        /*00a8*/ 	.byte	0x04, 0x17
        /*00aa*/ 	.short	(.L_595 - .L_594)
.L_594:
        /*00ac*/ 	.word	0x00000000
        /*00b0*/ 	.short	0x0005
        /*00b2*/ 	.short	0x0020
        /*00b4*/ 	.byte	0x00, 0xf5, 0x21, 0x00


	//----- nvinfo : EIATTR_KPARAM_INFO
	.align		4
.L_595:
        /*00b8*/ 	.byte	0x04, 0x17
        /*00ba*/ 	.short	(.L_597 - .L_596)
.L_596:
        /*00bc*/ 	.word	0x00000000
        /*00c0*/ 	.short	0x0004
        /*00c2*/ 	.short	0x0018
        /*00c4*/ 	.byte	0x00, 0xf5, 0x21, 0x00


	//----- nvinfo : EIATTR_KPARAM_INFO
	.align		4
.L_597:
        /*00c8*/ 	.byte	0x04, 0x17
        /*00ca*/ 	.short	(.L_599 - .L_598)
.L_598:
        /*00cc*/ 	.word	0x00000000
        /*00d0*/ 	.short	0x0003
        /*00d2*/ 	.short	0x0014
        /*00d4*/ 	.byte	0x00, 0xf0, 0x11, 0x00


	//----- nvinfo : EIATTR_KPARAM_INFO
	.align		4
.L_599:
        /*00d8*/ 	.byte	0x04, 0x17
        /*00da*/ 	.short	(.L_601 - .L_600)
.L_600:
        /*00dc*/ 	.word	0x00000000
        /*00e0*/ 	.short	0x0002
        /*00e2*/ 	.short	0x0010
        /*00e4*/ 	.byte	0x00, 0xf0, 0x11, 0x00


	//----- nvinfo : EIATTR_KPARAM_INFO
	.align		4
.L_601:
        /*00e8*/ 	.byte	0x04, 0x17
        /*00ea*/ 	.short	(.L_603 - .L_602)
.L_602:
        /*00ec*/ 	.word	0x00000000
        /*00f0*/ 	.short	0x0001
        /*00f2*/ 	.short	0x0008
        /*00f4*/ 	.byte	0x00, 0xf5, 0x21, 0x00


	//----- nvinfo : EIATTR_KPARAM_INFO
	.align		4
.L_603:
        /*00f8*/ 	.byte	0x04, 0x17
        /*00fa*/ 	.short	(.L_605 - .L_604)
.L_604:
        /*00fc*/ 	.word	0x00000000
        /*0100*/ 	.short	0x0000
        /*0102*/ 	.short	0x0000
        /*0104*/ 	.byte	0x00, 0xf5, 0x21, 0x00


	//----- nvinfo : EIATTR_SPARSE_MMA_MASK
	.align		4
.L_605:
        /*0108*/ 	.byte	0x03, 0x50
        /*010a*/ 	.short	0x0000


	//----- nvinfo : EIATTR_MAXREG_COUNT
	.align		4
        /*010c*/ 	.byte	0x03, 0x1b
        /*010e*/ 	.short	0x00ff


	//----- nvinfo : EIATTR_NUM_BARRIERS
	.align		4
        /*0110*/ 	.byte	0x02, 0x4c
        /*0112*/ 	.byte	0x01
	.zero		1


	//----- nvinfo : EIATTR_MERCURY_ISA_VERSION
	.align		4
        /*0114*/ 	.byte	0x03, 0x5f
        /*0116*/ 	.short	0x0101


	//----- nvinfo : EIATTR_COOP_GROUP_MASK_REGIDS
	.align		4
        /*0118*/ 	.byte	0x04, 0x29
        /*011a*/ 	.short	(.L_607 - .L_606)


	//   ....[0]....
.L_606:
        /*011c*/ 	.word	0xffffffff


	//   ....[1]....
        /*0120*/ 	.word	0xffffffff


	//   ....[2]....
        /*0124*/ 	.word	0xffffffff


	//   ....[3]....
        /*0128*/ 	.word	0xffffffff


	//   ....[4]....
        /*012c*/ 	.word	0xffffffff


	//   ....[5]....
        /*0130*/ 	.word	0xffffffff


	//   ....[6]....
        /*0134*/ 	.word	0xffffffff


	//   ....[7]....
        /*0138*/ 	.word	0xffffffff


	//   ....[8]....
        /*013c*/ 	.word	0xffffffff


	//   ....[9]....
        /*0140*/ 	.word	0xffffffff


	//   ....[10]....
        /*0144*/ 	.word	0xffffffff


	//   ....[11]....
        /*0148*/ 	.word	0xffffffff


	//   ....[12]....
        /*014c*/ 	.word	0xffffffff


	//   ....[13]....
        /*0150*/ 	.word	0xffffffff


	//   ....[14]....
        /*0154*/ 	.word	0xffffffff


	//   ....[15]....
        /*0158*/ 	.word	0xffffffff


	//   ....[16]....
        /*015c*/ 	.word	0xffffffff


	//   ....[17]....
        /*0160*/ 	.word	0xffffffff


	//   ....[18]....
        /*0164*/ 	.word	0xffffffff


	//   ....[19]....
        /*0168*/ 	.word	0xffffffff


	//   ....[20]....
        /*016c*/ 	.word	0xffffffff


	//   ....[21]....
        /*0170*/ 	.word	0xffffffff


	//   ....[22]....
        /*0174*/ 	.word	0xffffffff


	//   ....[23]....
        /*0178*/ 	.word	0xffffffff


	//   ....[24]....
        /*017c*/ 	.word	0xffffffff


	//   ....[25]....
        /*0180*/ 	.word	0xffffffff


	//   ....[26]....
        /*0184*/ 	.word	0xffffffff


	//   ....[27]....
        /*0188*/ 	.word	0x0500001f


	//   ....[28]....
        /*018c*/ 	.word	0x0500001f


	//   ....[29]....
        /*0190*/ 	.word	0x0500001f


	//   ....[30]....
        /*0194*/ 	.word	0x0500001f


	//   ....[31]....
        /*0198*/ 	.word	0x0500001f


	//   ....[32]....
        /*019c*/ 	.word	0x0500001f


	//   ....[33]....
        /*01a0*/ 	.word	0x0500001f


	//   ....[34]....
        /*01a4*/ 	.word	0x0500001f


	//   ....[35]....
        /*01a8*/ 	.word	0x0500001f


	//   ....[36]....
        /*01ac*/ 	.word	0x0500001f


	//   ....[37]....
        /*01b0*/ 	.word	0x0500001f


	//   ....[38]....
        /*01b4*/ 	.word	0x0500001f


	//   ....[39]....
        /*01b8*/ 	.word	0x0500001f


	//   ....[40]....
        /*01bc*/ 	.word	0x0500001f


	//   ....[41]....
        /*01c0*/ 	.word	0x0500001f


	//   ....[42]....
        /*01c4*/ 	.word	0x0500001f


	//   ....[43]....
        /*01c8*/ 	.word	0x0500001f


	//   ....[44]....
        /*01cc*/ 	.word	0x0500001f


	//   ....[45]....
        /*01d0*/ 	.word	0x0500001f


	//   ....[46]....
        /*01d4*/ 	.word	0x0500001f


	//   ....[47]....
        /*01d8*/ 	.word	0x0500001f


	//   ....[48]....
        /*01dc*/ 	.word	0x0500001f


	//   ....[49]....
        /*01e0*/ 	.word	0x0500001f


	//   ....[50]....
        /*01e4*/ 	.word	0x0500001f


	//   ....[51]....
        /*01e8*/ 	.word	0x0500001f


	//   ....[52]....
        /*01ec*/ 	.word	0x0500001f


	//   ....[53]....
        /*01f0*/ 	.word	0x0500001f


	//----- nvinfo : EIATTR_COOP_GROUP_INSTR_OFFSETS
	.align		4
.L_607:
        /*01f4*/ 	.byte	0x04, 0x28
        /*01f6*/ 	.short	(.L_609 - .L_608)


	//   ....[0]....
.L_608:
        /*01f8*/ 	.word	0x00001510


	//   ....[1]....
        /*01fc*/ 	.word	0x00002300


	//   ....[2]....
        /*0200*/ 	.word	0x000030b0


	//   ....[3]....
        /*0204*/ 	.word	0x00003e40


	//   ....[4]....
        /*0208*/ 	.word	0x00004bd0


	//   ....[5]....
        /*020c*/ 	.word	0x00005960


	//   ....[6]....
        /*0210*/ 	.word	0x000066f0


	//   ....[7]....
        /*0214*/ 	.word	0x00007480


	//   ....[8]....
        /*0218*/ 	.word	0x00008210


	//   ....[9]....
        /*021c*/ 	.word	0x00008fa0


	//   ....[10]....
        /*0220*/ 	.word	0x00009d30


	//   ....[11]....
        /*0224*/ 	.word	0x0000aac0


	//   ....[12]....
        /*0228*/ 	.word	0x0000b850


	//   ....[13]....
        /*022c*/ 	.word	0x0000c5e0


	//   ....[14]....
        /*0230*/ 	.word	0x0000d370


	//   ....[15]....
        /*0234*/ 	.word	0x0000e100


	//   ....[16]....
        /*0238*/ 	.word	0x0000ee90


	//   ....[17]....
        /*023c*/ 	.word	0x0000fbe0


	//   ....[18]....
        /*0240*/ 	.word	0x0000fbf0


	//   ....[19]....
        /*0244*/ 	.word	0x0000fc20


	//   ....[20]....
        /*0248*/ 	.word	0x0000fc30


	//   ....[21]....
        /*024c*/ 	.word	0x0000fc60


	//   ....[22]....
        /*0250*/ 	.word	0x0000fc70


	//   ....[23]....
        /*0254*/ 	.word	0x0000fca0


	//   ....[24]....
        /*0258*/ 	.word	0x0000fcb0


	//   ....[25]....
        /*025c*/ 	.word	0x0000fce0


	//   ....[26]....
        /*0260*/ 	.word	0x0000fcf0


	//   ....[27]....
        /*0264*/ 	.word	0x0000ffa0


	//   ....[28]....
        /*0268*/ 	.word	0x00010030


	//   ....[29]....
        /*026c*/ 	.word	0x000100d0


	//   ....[30]....
        /*0270*/ 	.word	0x00010180


	//   ....[31]....
        /*0274*/ 	.word	0x00010230


	//   ....[32]....
        /*0278*/ 	.word	0x000102e0


	//   ....[33]....
        /*027c*/ 	.word	0x00010390


	//   ....[34]....
        /*0280*/ 	.word	0x00010440


	//   ....[35]....
        /*0284*/ 	.word	0x000104f0


	//   ....[36]....
        /*0288*/ 	.word	0x000105a0


	//   ....[37]....
        /*028c*/ 	.word	0x00010650


	//   ....[38]....
        /*0290*/ 	.word	0x00010700


	//   ....[39]....
        /*0294*/ 	.word	0x000107b0


	//   ....[40]....
        /*0298*/ 	.word	0x00010860


	//   ....[41]....
        /*029c*/ 	.word	0x00010910


	//   ....[42]....
        /*02a0*/ 	.word	0x000109c0


	//   ....[43]....
        /*02a4*/ 	.word	0x00010a70


	//   ....[44]....
        /*02a8*/ 	.word	0x00010b20


	//   ....[45]....
        /*02ac*/ 	.word	0x00010bc0


	//   ....[46]....
        /*02b0*/ 	.word	0x00010c30


	//   ....[47]....
        /*02b4*/ 	.word	0x00010ca0


	//   ....[48]....
        /*02b8*/ 	.word	0x00010d10


	//   ....[49]....
        /*02bc*/ 	.word	0x00010d70


	//   ....[50]....
        /*02c0*/ 	.word	0x00010df0


	//   ....[51]....
        /*02c4*/ 	.word	0x00010e60


	//   ....[52]....
        /*02c8*/ 	.word	0x00010ed0


	//   ....[53]....
        /*02cc*/ 	.word	0x00010f40


	//----- nvinfo : EIATTR_VRC_CTA_INIT_COUNT
	.align		4
.L_609:
        /*02d0*/ 	.byte	0x02, 0x4a
	.zero		1
	.zero		1


	//----- nvinfo : EIATTR_EXIT_INSTR_OFFSETS
	.align		4
        /*02d4*/ 	.byte	0x04, 0x1c
        /*02d6*/ 	.short	(.L_611 - .L_610)


	//   ....[0]....
.L_610:
        /*02d8*/ 	.word	0x00000060


	//   ....[1]....
        /*02dc*/ 	.word	0x00000d60


	//   ....[2]....
        /*02e0*/ 	.word	0x0000ff30


	//----- nvinfo : EIATTR_CRS_STACK_SIZE
	.align		4
.L_611:
        /*02e4*/ 	.byte	0x04, 0x1e
        /*02e6*/ 	.short	(.L_613 - .L_612)
.L_612:
        /*02e8*/ 	.word	0x00000000


	//----- nvinfo : EIATTR_CBANK_PARAM_SIZE
	.align		4
.L_613:
        /*02ec*/ 	.byte	0x03, 0x19
        /*02ee*/ 	.short	0x0060


	//----- nvinfo : EIATTR_PARAM_CBANK
	.align		4
        /*02f0*/ 	.byte	0x04, 0x0a
        /*02f2*/ 	.short	(.L_615 - .L_614)
	.align		4
.L_614:
        /*02f4*/ 	.word	index@(.nv.constant0._Z67popcount_weighted_keys_literal_fused_multiq_kernel_warp_out_w32_sb2ILi13EEvPKyPKfiiS1_S3_iiiiiPKxS5_fiPf)
        /*02f8*/ 	.short	0x0380
        /*02fa*/ 	.short	0x0060


	//----- nvinfo : EIATTR_SW_WAR
	.align		4
.L_615:
        /*02fc*/ 	.byte	0x04, 0x36
        /*02fe*/ 	.short	(.L_617 - .L_616)
.L_616:
        /*0300*/ 	.word	0x00000008
.L_617:


//--------------------- .nv.info._Z66popcount_weighted_keys_literal_fused_multiq_kernel_warp_out_w32_sbILi12EEvPKyPKfiiS1_S3_iiiiiPKxS5_fiPf --------------------------
	.section	.nv.info._Z66popcount_weighted_keys_literal_fused_multiq_kernel_warp_out_w32_sbILi12EEvPKyPKfiiS1_S3_iiiiiPKxS5_fiPf,"",@"SHT_CUDA_INFO"
	.sectionflags	@""
	.align	4


	//----- nvinfo : EIATTR_CUDA_API_VERSION
	.align		4
        /*0000*/ 	.byte	0x04, 0x37
        /*0002*/ 	.short	(.L_619 - .L_618)
.L_618:
        /*0004*/ 	.word	0x00000082


	//----- nvinfo : EIATTR_KPARAM_INFO
	.align		4
.L_619:
        /*0008*/ 	.byte	0x04, 0x17
        /*000a*/ 	.short	(.L_621 - .L_620)
.L_620:
        /*000c*/ 	.word	0x00000000
        /*0010*/ 	.short	0x000f
        /*0012*/ 	.short	0x0058
        /*0014*/ 	.byte	0x00, 0xf5, 0x21, 0x00


	//----- nvinfo : EIATTR_KPARAM_INFO
	.align		4
.L_621:
        /*0018*/ 	.byte	0x04, 0x17
        /*001a*/ 	.short	(.L_623 - .L_622)
.L_622:
        /*001c*/ 	.word	0x00000000
        /*0020*/ 	.short	0x000e
        /*0022*/ 	.short	0x0054
        /*0024*/ 	.byte	0x00, 0xf0, 0x11, 0x00


	//----- nvinfo : EIATTR_KPARAM_INFO
	.align		4
.L_623:
        /*0028*/ 	.byte	0x04, 0x17
        /*002a*/ 	.short	(.L_625 - .L_624)
.L_624:
        /*002c*/ 	.word	0x00000000
        /*0030*/ 	.short	0x000d
        /*0032*/ 	.short	0x0050
        /*0034*/ 	.byte	0x00, 0xf0, 0x11, 0x00


	//----- nvinfo : EIATTR_KPARAM_INFO
	.align		4
.L_625:
        /*0038*/ 	.byte	0x04, 0x17
        /*003a*/ 	.short	(.L_627 - .L_626)
.L_626:
        /*003c*/ 	.word	0x00000000
        /*0040*/ 	.short	0x000c
        /*0042*/ 	.short	0x0048
        /*0044*/ 	.byte	0x00, 0xf5, 0x21, 0x00


	//----- nvinfo : EIATTR_KPARAM_INFO
	.align		4
.L_627:
        /*0048*/ 	.byte	0x04, 0x17
        /*004a*/ 	.short	(.L_629 - .L_628)
.L_628:
        /*004c*/ 	.word	0x00000000
        /*0050*/ 	.short	0x000b
        /*0052*/ 	.short	0x0040
        /*0054*/ 	.byte	0x00, 0xf5, 0x21, 0x00


	//----- nvinfo : EIATTR_KPARAM_INFO
	.align		4
.L_629:
        /*0058*/ 	.byte	0x04, 0x17
        /*005a*/ 	.short	(.L_631 - .L_630)
.L_630:
        /*005c*/ 	.word	0x00000000
        /*0060*/ 	.short	0x000a
        /*0062*/ 	.short	0x0038
        /*0064*/ 	.byte	0x00, 0xf0, 0x11, 0x00


	//----- nvinfo : EIATTR_KPARAM_INFO
	.align		4
.L_631:
        /*0068*/ 	.byte	0x04, 0x17
        /*006a*/ 	.short	(.L_633 - .L_632)
.L_632:
        /*006c*/ 	.word	0x00000000
        /*0070*/ 	.short	0x0009
        /*0072*/ 	.short	0x0034
        /*0074*/ 	.byte	0x00, 0xf0, 0x11, 0x00


	//----- nvinfo : EIATTR_KPARAM_INFO
	.align		4
.L_633:
        /*0078*/ 	.byte	0x04, 0x17
        /*007a*/ 	.short	(.L_635 - .L_634)
.L_634:
        /*007c*/ 	.word	0x00000000
        /*0080*/ 	.short	0x0008
        /*0082*/ 	.short	0x0030
        /*0084*/ 	.byte	0x00, 0xf0, 0x11, 0x00


	//----- nvinfo : EIATTR_KPARAM_INFO
	.align		4
.L_635:
        /*0088*/ 	.byte	0x04, 0x17
        /*008a*/ 	.short	(.L_637 - .L_636)
.L_636:
        /*008c*/ 	.word	0x00000000
        /*0090*/ 	.short	0x0007
        /*0092*/ 	.short	0x002c
        /*0094*/ 	.byte	0x00, 0xf0, 0x11, 0x00


	//----- nvinfo : EIATTR_KPARAM_INFO
	.align		4
.L_637:
        /*0098*/ 	.byte	0x04, 0x17
        /*009a*/ 	.short	(.L_639 - .L_638)
.L_638:
        /*009c*/ 	.word	0x00000000
        /*00a0*/ 	.short	0x0006
        /*00a2*/ 	.short	0x0028
        /*00a4*/ 	.byte	0x00, 0xf0, 0x11, 0x00


	//----- nvinfo : EIATTR_KPARAM_INFO
	.align		4
.L_639:
        /*00a8*/ 	.byte	0x04, 0x17
        /*00aa*/ 	.short	(.L_641 - .L_640)
.L_640:
        /*00ac*/ 	.word	0x00000000
        /*00b0*/ 	.short	0x0005
        /*00b2*/ 	.short	0x0020
        /*00b4*/ 	.byte	0x00, 0xf5, 0x21, 0x00


	//----- nvinfo : EIATTR_KPARAM_INFO
	.align		4
.L_641:
        /*00b8*/ 	.byte	0x04, 0x17
        /*00ba*/ 	.short	(.L_643 - .L_642)
.L_642:
        /*00bc*/ 	.word	0x00000000
        /*00c0*/ 	.short	0x0004
        /*00c2*/ 	.short	0x0018
        /*00c4*/ 	.byte	0x00, 0xf5, 0x21, 0x00


	//----- nvinfo : EIATTR_KPARAM_INFO
	.align		4
.L_643:
        /*00c8*/ 	.byte	0x04, 0x17
        /*00ca*/ 	.short	(.L_645 - .L_644)
.L_644:
        /*00cc*/ 	.word	0x00000000
        /*00d0*/ 	.short	0x0003
        /*00d2*/ 	.short	0x0014
        /*00d4*/ 	.byte	0x00, 0xf0, 0x11, 0x00


	//----- nvinfo : EIATTR_KPARAM_INFO
	.align		4
.L_645:
        /*00d8*/ 	.byte	0x04, 0x17
        /*00da*/ 	.short	(.L_647 - .L_646)
.L_646:
        /*00dc*/ 	.word	0x00000000
        /*00e0*/ 	.short	0x0002
        /*00e2*/ 	.short	0x0010
        /*00e4*/ 	.byte	0x00, 0xf0, 0x11, 0x00


	//----- nvinfo : EIATTR_KPARAM_INFO
	.align		4
.L_647:
        /*00e8*/ 	.byte	0x04, 0x17
        /*00ea*/ 	.short	(.L_649 - .L_648)
.L_648:
        /*00ec*/ 	.word	0x00000000
        /*00f0*/ 	.short	0x0001
        /*00f2*/ 	.short	0x0008
        /*00f4*/ 	.byte	0x00, 0xf5, 0x21, 0x00


	//----- nvinfo : EIATTR_KPARAM_INFO
	.align		4
.L_649:
        /*00f8*/ 	.byte	0x04, 0x17
        /*00fa*/ 	.short	(.L_651 - .L_650)
.L_650:
        /*00fc*/ 	.word	0x00000000
        /*0100*/ 	.short	0x0000
        /*0102*/ 	.short	0x0000
        /*0104*/ 	.byte	0x00, 0xf5, 0x21, 0x00


	//----- nvinfo : EIATTR_SPARSE_MMA_MASK
	.align		4
.L_651:
        /*0108*/ 	.byte	0x03, 0x50
        /*010a*/ 	.short	0x0000


	//----- nvinfo : EIATTR_MAXREG_COUNT
	.align		4
        /*010c*/ 	.byte	0x03, 0x1b
        /*010e*/ 	.short	0x00ff


	//----- nvinfo : EIATTR_NUM_BARRIERS
	.align		4
        /*0110*/ 	.byte	0x02, 0x4c
        /*0112*/ 	.byte	0x01
	.zero		1


	//----- nvinfo : EIATTR_MERCURY_ISA_VERSION
	.align		4
        /*0114*/ 	.byte	0x03, 0x5f
        /*0116*/ 	.short	0x0101


	//----- nvinfo : EIATTR_COOP_GROUP_MASK_REGIDS
	.align		4
        /*0118*/ 	.byte	0x04, 0x29
        /*011a*/ 	.short	(.L_653 - .L_652)


	//   ....[0]....
.L_652:
        /*011c*/ 	.word	0xffffffff


	//   ....[1]....
        /*0120*/ 	.word	0xffffffff


	//   ....[2]....
        /*0124*/ 	.word	0xffffffff


	//   ....[3]....
        /*0128*/ 	.word	0xffffffff


	//   ....[4]....
        /*012c*/ 	.word	0xffffffff


	//   ....[5]....
        /*0130*/ 	.word	0xffffffff


	//   ....[6]....
        /*0134*/ 	.word	0xffffffff


	//   ....[7]....
        /*0138*/ 	.word	0xffffffff


	//   ....[8]....
        /*013c*/ 	.word	0xffffffff


	//   ....[9]....
        /*0140*/ 	.word	0xffffffff


	//   ....[10]....
        /*0144*/ 	.word	0xffffffff


	//   ....[11]....
        /*0148*/ 	.word	0xffffffff


	//   ....[12]....
        /*014c*/ 	.word	0xffffffff


	//   ....[13]....
        /*0150*/ 	.word	0xffffffff


	//   ....[14]....
        /*0154*/ 	.word	0xffffffff


	//   ....[15]....
        /*0158*/ 	.word	0xffffffff


	//   ....[16]....
        /*015c*/ 	.word	0xffffffff


	//   ....[17]....
        /*0160*/ 	.word	0xffffffff


	//   ....[18]....
        /*0164*/ 	.word	0xffffffff


	//   ....[19]....
        /*0168*/ 	.word	0xffffffff


	//   ....[20]....
        /*016c*/ 	.word	0xffffffff


	//   ....[21]....
        /*0170*/ 	.word	0xffffffff


	//   ....[22]....
        /*0174*/ 	.word	0x0500002c


	//   ....[23]....
        /*0178*/ 	.word	0x0500002c


	//   ....[24]....
        /*017c*/ 	.word	0x0500002c


	//   ....[25]....
        /*0180*/ 	.word	0x0500002c


	//   ....[26]....
        /*0184*/ 	.word	0x0500002c


	//   ....[27]....
        /*0188*/ 	.word	0x0500002c


	//   ....[28]....
        /*018c*/ 	.word	0x0500002c


	//   ....[29]....
        /*0190*/ 	.word	0x0500002c


	//   ....[30]....
        /*0194*/ 	.word	0x0500002c


	//   ....[31]....
        /*0198*/ 	.word	0x0500002c


	//   ....[32]....
        /*019c*/ 	.word	0x0500002c


	//   ....[33]....
        /*01a0*/ 	.word	0x0500002c


	//   ....[34]....
        /*01a4*/ 	.word	0x0500002c


	//   ....[35]....
        /*01a8*/ 	.word	0x0500002c


	//   ....[36]....
        /*01ac*/ 	.word	0x0500002c


	//   ....[37]....
        /*01b0*/ 	.word	0x0500002c


	//   ....[38]....
        /*01b4*/ 	.word	0x0500002c


	//   ....[39]....
        /*01b8*/ 	.word	0x0500002c


	//   ....[40]....
        /*01bc*/ 	.word	0x0500002c


	//   ....[41]....
        /*01c0*/ 	.word	0x0500002c


	//   ....[42]....
        /*01c4*/ 	.word	0x0500002c


	//   ....[43]....
        /*01c8*/ 	.word	0x0500002c


	//----- nvinfo : EIATTR_COOP_GROUP_INSTR_OFFSETS
	.align		4
.L_653:
        /*01cc*/ 	.byte	0x04, 0x28
        /*01ce*/ 	.short	(.L_655 - .L_654)


	//   ....[0]....
.L_654:
        /*01d0*/ 	.word	0x00001400


	//   ....[1]....
        /*01d4*/ 	.word	0x00001b10


	//   ....[2]....
        /*01d8*/ 	.word	0x000021a0


	//   ....[3]....
        /*01dc*/ 	.word	0x00002830


	//   ....[4]....
        /*01e0*/ 	.word	0x00002ec0


	//   ....[5]....
        /*01e4*/ 	.word	0x00003550


	//   ....[6]....
        /*01e8*/ 	.word	0x00003be0


	//   ....[7]....
        /*01ec*/ 	.word	0x00004270


	//   ....[8]....
        /*01f0*/ 	.word	0x00004900


	//   ....[9]....
        /*01f4*/ 	.word	0x00004f90


	//   ....[10]....
        /*01f8*/ 	.word	0x00005620


	//   ....[11]....
        /*01fc*/ 	.word	0x00005cb0


	//   ....[12]....
        /*0200*/ 	.word	0x00006340


	//   ....[13]....
        /*0204*/ 	.word	0x000069d0


	//   ....[14]....
        /*0208*/ 	.word	0x00007060


	//   ....[15]....
        /*020c*/ 	.word	0x000076f0


	//   ....[16]....
        /*0210*/ 	.word	0x00007d80


	//   ....[17]....
        /*0214*/ 	.word	0x000083d0


	//   ....[18]....
        /*0218*/ 	.word	0x000083f0


	//   ....[19]....
        /*021c*/ 	.word	0x00008410


	//   ....[20]....
        /*0220*/ 	.word	0x00008430


	//   ....[21]....
        /*0224*/ 	.word	0x00008450


	//   ....[22]....
        /*0228*/ 	.word	0x000085f0


	//   ....[23]....
        /*022c*/ 	.word	0x00008690


	//   ....[24]....
        /*0230*/ 	.word	0x00008730


	//   ....[25]....
        /*0234*/ 	.word	0x000087c0


	//   ....[26]....
        /*0238*/ 	.word	0x00008850


	//   ....[27]....
        /*023c*/ 	.word	0x000088e0


	//   ....[28]....
        /*0240*/ 	.word	0x00008970


	//   ....[29]....
        /*0244*/ 	.word	0x00008a00


	//   ....[30]....
        /*0248*/ 	.word	0x00008a90


	//   ....[31]....
        /*024c*/ 	.word	0x00008b20


	//   ....[32]....
        /*0250*/ 	.word	0x00008bb0


	//   ....[33]....
        /*0254*/ 	.word	0x00008c40


	//   ....[34]....
        /*0258*/ 	.word	0x00008cd0


	//   ....[35]....
        /*025c*/ 	.word	0x00008d60


	//   ....[36]....
        /*0260*/ 	.word	0x00008df0


	//   ....[37]....
        /*0264*/ 	.word	0x00008e80


	//   ....[38]....
        /*0268*/ 	.word	0x00008f20


	//   ....[39]....
        /*026c*/ 	.word	0x00008fc0


	//   ....[40]....
        /*0270*/ 	.word	0x00009060


	//   ....[41]....
        /*0274*/ 	.word	0x000090d0


	//   ....[42]....
        /*0278*/ 	.word	0x00009140


	//   ....[43]....
        /*027c*/ 	.word	0x000091b0


	//----- nvinfo : EIATTR_VRC_CTA_INIT_COUNT
	.align		4
.L_655:
        /*0280*/ 	.byte	0x02, 0x4a
	.zero		1
	.zero		1


	//----- nvinfo : EIATTR_EXIT_INSTR_OFFSETS
	.align		4
        /*0284*/ 	.byte	0x04, 0x1c
        /*0286*/ 	.short	(.L_657 - .L_656)


	//   ....[0]....
.L_656:
        /*0288*/ 	.word	0x00000080


	//   ....[1]....
        /*028c*/ 	.word	0x00000d60


	//   ....[2]....
        /*0290*/ 	.word	0x00008590


	//----- nvinfo : EIATTR_CRS_STACK_SIZE
	.align		4
.L_657:
        /*0294*/ 	.byte	0x04, 0x1e
        /*0296*/ 	.short	(.L_659 - .L_658)
.L_658:
        /*0298*/ 	.word	0x00000000


	//----- nvinfo : EIATTR_CBANK_PARAM_SIZE
	.align		4
.L_659:
        /*029c*/ 	.byte	0x03, 0x19
        /*029e*/ 	.short	0x0060


	//----- nvinfo : EIATTR_PARAM_CBANK
	.align		4
        /*02a0*/ 	.byte	0x04, 0x0a
        /*02a2*/ 	.short	(.L_661 - .L_660)
	.align		4
.L_660:
        /*02a4*/ 	.word	index@(.nv.constant0._Z66popcount_weighted_keys_literal_fused_multiq_kernel_warp_out_w32_sbILi12EEvPKyPKfiiS1_S3_iiiiiPKxS5_fiPf)
        /*02a8*/ 	.short	0x0380
        /*02aa*/ 	.short	0x0060


	//----- nvinfo : EIATTR_SW_WAR
	.align		4
.L_661:
        /*02ac*/ 	.byte	0x04, 0x36
        /*02ae*/ 	.short	(.L_663 - .L_662)
.L_662:
        /*02b0*/ 	.word	0x00000008
.L_663:


//--------------------- .nv.info._Z67popcount_weighted_keys_literal_fused_multiq_kernel_warp_out_w32_sb2ILi12EEvPKyPKfiiS1_S3_iiiiiPKxS5_fiPf --------------------------
	.section	.nv.info._Z67popcount_weighted_keys_literal_fused_multiq_kernel_warp_out_w32_sb2ILi12EEvPKyPKfiiS1_S3_iiiiiPKxS5_fiPf,"",@"SHT_CUDA_INFO"
	.sectionflags	@""
	.align	4


	//----- nvinfo : EIATTR_CUDA_API_VERSION
	.align		4
        /*0000*/ 	.byte	0x04, 0x37
        /*0002*/ 	.short	(.L_665 - .L_664)
.L_664:
        /*0004*/ 	.word	0x00000082


	//----- nvinfo : EIATTR_KPARAM_INFO
	.align		4
.L_665:
        /*0008*/ 	.byte	0x04, 0x17
        /*000a*/ 	.short	(.L_667 - .L_666)
.L_666:
        /*000c*/ 	.word	0x00000000
        /*0010*/ 	.short	0x000f
        /*0012*/ 	.short	0x0058
        /*0014*/ 	.byte	0x00, 0xf5, 0x21, 0x00


	//----- nvinfo : EIATTR_KPARAM_INFO
	.align		4
.L_667:
        /*0018*/ 	.byte	0x04, 0x17
        /*001a*/ 	.short	(.L_669 - .L_668)
.L_668:
        /*001c*/ 	.word	0x00000000
        /*0020*/ 	.short	0x000e
        /*0022*/ 	.short	0x0054
        /*0024*/ 	.byte	0x00, 0xf0, 0x11, 0x00


	//----- nvinfo : EIATTR_KPARAM_INFO
	.align		4
.L_669:
        /*0028*/ 	.byte	0x04, 0x17
        /*002a*/ 	.short	(.L_671 - .L_670)
.L_670:
        /*002c*/ 	.word	0x00000000
        /*0030*/ 	.short	0x000d
        /*0032*/ 	.short	0x0050
        /*0034*/ 	.byte	0x00, 0xf0, 0x11, 0x00


	//----- nvinfo : EIATTR_KPARAM_INFO
	.align		4
.L_671:
        /*0038*/ 	.byte	0x04, 0x17
        /*003a*/ 	.short	(.L_673 - .L_672)
.L_672:
        /*003c*/ 	.word	0x00000000
        /*0040*/ 	.short	0x000c
        /*0042*/ 	.short	0x0048
        /*0044*/ 	.byte	0x00, 0xf5, 0x21, 0x00


	//----- nvinfo : EIATTR_KPARAM_INFO
	.align		4
.L_673:
        /*0048*/ 	.byte	0x04, 0x17
        /*004a*/ 	.short	(.L_675 - .L_674)
.L_674:
        /*004c*/ 	.word	0x00000000
        /*0050*/ 	.short	0x000b
        /*0052*/ 	.short	0x0040
        /*0054*/ 	.byte	0x00, 0xf5, 0x21, 0x00


	//----- nvinfo : EIATTR_KPARAM_INFO
	.align		4
.L_675:
        /*0058*/ 	.byte	0x04, 0x17
        /*005a*/ 	.short	(.L_677 - .L_676)
.L_676:
        /*005c*/ 	.word	0x00000000
        /*0060*/ 	.short	0x000a
        /*0062*/ 	.short	0x0038
        /*0064*/ 	.byte	0x00, 0xf0, 0x11, 0x00


	//----- nvinfo : EIATTR_KPARAM_INFO
	.align		4
.L_677:
        /*0068*/ 	.byte	0x04, 0x17
        /*006a*/ 	.short	(.L_679 - .L_678)
.L_678:
        /*006c*/ 	.word	0x00000000
        /*0070*/ 	.short	0x0009
        /*0072*/ 	.short	0x0034
        /*0074*/ 	.byte	0x00, 0xf0, 0x11, 0x00


	//----- nvinfo : EIATTR_KPARAM_INFO
	.align		4
.L_679:
        /*0078*/ 	.byte	0x04, 0x17
        /*007a*/ 	.short	(.L_681 - .L_680)
.L_680:
        /*007c*/ 	.word	0x00000000
        /*0080*/ 	.short	0x0008
        /*0082*/ 	.short	0x0030
        /*0084*/ 	.byte	0x00, 0xf0, 0x11, 0x00


	//----- nvinfo : EIATTR_KPARAM_INFO
	.align		4
.L_681:
        /*0088*/ 	.byte	0x04, 0x17
        /*008a*/ 	.short	(.L_683 - .L_682)
.L_682:
        /*008c*/ 	.word	0x00000000
        /*0090*/ 	.short	0x0007
        /*0092*/ 	.short	0x002c
        /*0094*/ 	.byte	0x00, 0xf0, 0x11, 0x00


	//----- nvinfo : EIATTR_KPARAM_INFO
	.align		4
.L_683:
        /*0098*/ 	.byte	0x04, 0x17
        /*009a*/ 	.short	(.L_685 - .L_684)
.L_684:
        /*009c*/ 	.word	0x00000000
        /*00a0*/ 	.short	0x0006
        /*00a2*/ 	.short	0x0028
        /*00a4*/ 	.byte	0x00, 0xf0, 0x11, 0x00


	//----- nvinfo : EIATTR_KPARAM_INFO
	.align		4
.L_685:
        /*00a8*/ 	.byte	0x04, 0x17
        /*00aa*/ 	.short	(.L_687 - .L_686)
.L_686:
        /*00ac*/ 	.word	0x00000000
        /*00b0*/ 	.short	0x0005
        /*00b2*/ 	.short	0x0020
        /*00b4*/ 	.byte	0x00, 0xf5, 0x21, 0x00


	//----- nvinfo : EIATTR_KPARAM_INFO
	.align		4
.L_687:
        /*00b8*/ 	.byte	0x04, 0x17
        /*00ba*/ 	.short	(.L_689 - .L_688)
.L_688:
        /*00bc*/ 	.word	0x00000000
        /*00c0*/ 	.short	0x0004
        /*00c2*/ 	.short	0x0018
        /*00c4*/ 	.byte	0x00, 0xf5, 0x21, 0x00


	//----- nvinfo : EIATTR_KPARAM_INFO
	.align		4
.L_689:
        /*00c8*/ 	.byte	0x04, 0x17
        /*00ca*/ 	.short	(.L_691 - .L_690)
.L_690:
        /*00cc*/ 	.word	0x00000000
        /*00d0*/ 	.short	0x0003
        /*00d2*/ 	.short	0x0014
        /*00d4*/ 	.byte	0x00, 0xf0, 0x11, 0x00


	//----- nvinfo : EIATTR_KPARAM_INFO
	.align		4
.L_691:
        /*00d8*/ 	.byte	0x04, 0x17
        /*00da*/ 	.short	(.L_693 - .L_692)
.L_692:
        /*00dc*/ 	.word	0x00000000
        /*00e0*/ 	.short	0x0002
        /*00e2*/ 	.short	0x0010
        /*00e4*/ 	.byte	0x00, 0xf0, 0x11, 0x00


	//----- nvinfo : EIATTR_KPARAM_INFO
	.align		4
.L_693:
        /*00e8*/ 	.byte	0x04, 0x17
        /*00ea*/ 	.short	(.L_695 - .L_694)
.L_694:
        /*00ec*/ 	.word	0x00000000
        /*00f0*/ 	.short	0x0001
        /*00f2*/ 	.short	0x0008
        /*00f4*/ 	.byte	0x00, 0xf5, 0x21, 0x00


	//----- nvinfo : EIATTR_KPARAM_INFO
	.align		4
.L_695:
        /*00f8*/ 	.byte	0x04, 0x17
        /*00fa*/ 	.short	(.L_697 - .L_696)
.L_696:
        /*00fc*/ 	.word	0x00000000
        /*0100*/ 	.short	0x0000
        /*0102*/ 	.short	0x0000
        /*0104*/ 	.byte	0x00, 0xf5, 0x21, 0x00


	//----- nvinfo : EIATTR_SPARSE_MMA_MASK
	.align		4
.L_697:
        /*0108*/ 	.byte	0x03, 0x50
        /*010a*/ 	.short	0x0000


	//----- nvinfo : EIATTR_MAXREG_COUNT
	.align		4
        /*010c*/ 	.byte	0x03, 0x1b
        /*010e*/ 	.short	0x00ff


	//----- nvinfo : EIATTR_NUM_BARRIERS
	.align		4
        /*0110*/ 	.byte	0x02, 0x4c
        /*0112*/ 	.byte	0x01
	.zero		1


	//----- nvinfo : EIATTR_MERCURY_ISA_VERSION
	.align		4
        /*0114*/ 	.byte	0x03, 0x5f
        /*0116*/ 	.short	0x0101


	//----- nvinfo : EIATTR_COOP_GROUP_MASK_REGIDS
	.align		4
        /*0118*/ 	.byte	0x04, 0x29
        /*011a*/ 	.short	(.L_699 - .L_698)


	//   ....[0]....
.L_698:
        /*011c*/ 	.word	0xffffffff


	//   ....[1]....
        /*0120*/ 	.word	0xffffffff


	//   ....[2]....
        /*0124*/ 	.word	0xffffffff


	//   ....[3]....
        /*0128*/ 	.word	0xffffffff


	//   ....[4]....
        /*012c*/ 	.word	0xffffffff


	//   ....[5]....
        /*0130*/ 	.word	0xffffffff


	//   ....[6]....
        /*0134*/ 	.word	0xffffffff


	//   ....[7]....
        /*0138*/ 	.word	0xffffffff


	//   ....[8]....
        /*013c*/ 	.word	0xffffffff


	//   ....[9]....
        /*0140*/ 	.word	0xffffffff


	//   ....[10]....
        /*0144*/ 	.word	0xffffffff


	//   ....[11]....
        /*0148*/ 	.word	0xffffffff


	//   ....[12]....
        /*014c*/ 	.word	0xffffffff


	//   ....[13]....
        /*0150*/ 	.word	0xffffffff


	//   ....[14]....
        /*0154*/ 	.word	0xffffffff


	//   ....[15]....
        /*0158*/ 	.word	0xffffffff


	//   ....[16]....
        /*015c*/ 	.word	0xffffffff


	//   ....[17]....
        /*0160*/ 	.word	0xffffffff


	//   ....[18]....
        /*0164*/ 	.word	0xffffffff


	//   ....[19]....
        /*0168*/ 	.word	0xffffffff


	//   ....[20]....
        /*016c*/ 	.word	0xffffffff


	//   ....[21]....
        /*0170*/ 	.word	0xffffffff


	//   ....[22]....
        /*0174*/ 	.word	0xffffffff


	//   ....[23]....
        /*0178*/ 	.word	0xffffffff


	//   ....[24]....
        /*017c*/ 	.word	0xffffffff


	//   ....[25]....
        /*0180*/ 	.word	0xffffffff


	//   ....[26]....
        /*0184*/ 	.word	0xffffffff


	//   ....[27]....
        /*0188*/ 	.word	0x0500001d


	//   ....[28]....
        /*018c*/ 	.word	0x0500001d


	//   ....[29]....
        /*0190*/ 	.word	0x0500001d


	//   ....[30]....
        /*0194*/ 	.word	0x0500001d


	//   ....[31]....
        /*0198*/ 	.word	0x0500001d


	//   ....[32]....
        /*019c*/ 	.word	0x0500001d


	//   ....[33]....
        /*01a0*/ 	.word	0x0500001d


	//   ....[34]....
        /*01a4*/ 	.word	0x0500001d


	//   ....[35]....
        /*01a8*/ 	.word	0x0500001d


	//   ....[36]....
        /*01ac*/ 	.word	0x0500001d


	//   ....[37]....
        /*01b0*/ 	.word	0x0500001d


	//   ....[38]....
        /*01b4*/ 	.word	0x0500001d


	//   ....[39]....
        /*01b8*/ 	.word	0x0500001d


	//   ....[40]....
        /*01bc*/ 	.word	0x0500001d


	//   ....[41]....
        /*01c0*/ 	.word	0x0500001d


	//   ....[42]....
        /*01c4*/ 	.word	0x0500001d


	//   ....[43]....
        /*01c8*/ 	.word	0x0500001d


	//   ....[44]....
        /*01cc*/ 	.word	0x0500001d


	//   ....[45]....
        /*01d0*/ 	.word	0x0500001d


	//   ....[46]....
        /*01d4*/ 	.word	0x0500001d


	//   ....[47]....
        /*01d8*/ 	.word	0x0500001d


	//   ....[48]....
        /*01dc*/ 	.word	0x0500001d


	//   ....[49]....
        /*01e0*/ 	.word	0x0500001d


	//   ....[50]....
        /*01e4*/ 	.word	0x0500001d


	//   ....[51]....
        /*01e8*/ 	.word	0x0500001d


	//   ....[52]....
        /*01ec*/ 	.word	0x0500001d


	//   ....[53]....
        /*01f0*/ 	.word	0x0500001d


	//----- nvinfo : EIATTR_COOP_GROUP_INSTR_OFFSETS
	.align		4
.L_699:
        /*01f4*/ 	.byte	0x04, 0x28
        /*01f6*/ 	.short	(.L_701 - .L_700)


	//   ....[0]....
.L_700:
        /*01f8*/ 	.word	0x00001770


	//   ....[1]....
        /*01fc*/ 	.word	0x000024e0


	//   ....[2]....
        /*0200*/ 	.word	0x00003210


	//   ....[3]....
        /*0204*/ 	.word	0x00003f20


	//   ....[4]....
        /*0208*/ 	.word	0x00004c30


	//   ....[5]....
        /*020c*/ 	.word	0x00005940


	//   ....[6]....
        /*0210*/ 	.word	0x00006650


	//   ....[7]....
        /*0214*/ 	.word	0x00007360


	//   ....[8]....
        /*0218*/ 	.word	0x00008070


	//   ....[9]....
        /*021c*/ 	.word	0x00008d80


	//   ....[10]....
        /*0220*/ 	.word	0x00009a90


	//   ....[11]....
        /*0224*/ 	.word	0x0000a7a0


	//   ....[12]....
        /*0228*/ 	.word	0x0000b4b0


	//   ....[13]....
        /*022c*/ 	.word	0x0000c1c0


	//   ....[14]....
        /*0230*/ 	.word	0x0000ced0


	//   ....[15]....
        /*0234*/ 	.word	0x0000dbe0


	//   ....[16]....
        /*0238*/ 	.word	0x0000e8f0


	//   ....[17]....
        /*023c*/ 	.word	0x0000f590


	//   ....[18]....
        /*0240*/ 	.word	0x0000f5a0


	//   ....[19]....
        /*0244*/ 	.word	0x0000f5d0


	//   ....[20]....
        /*0248*/ 	.word	0x0000f5e0


	//   ....[21]....
        /*024c*/ 	.word	0x0000f610


	//   ....[22]....
        /*0250*/ 	.word	0x0000f620


	//   ....[23]....
        /*0254*/ 	.word	0x0000f650


	//   ....[24]....
        /*0258*/ 	.word	0x0000f660


	//   ....[25]....
        /*025c*/ 	.word	0x0000f690


	//   ....[26]....
        /*0260*/ 	.word	0x0000f6a0


	//   ....[27]....
        /*0264*/ 	.word	0x0000f950


	//   ....[28]....
        /*0268*/ 	.word	0x0000f9d0


	//   ....[29]....
        /*026c*/ 	.word	0x0000fa60


	//   ....[30]....
        /*0270*/ 	.word	0x0000faf0


	//   ....[31]....
        /*0274*/ 	.word	0x0000fb80


	//   ....[32]....
        /*0278*/ 	.word	0x0000fc10


	//   ....[33]....
        /*027c*/ 	.word	0x0000fca0


	//   ....[34]....
        /*0280*/ 	.word	0x0000fd30


	//   ....[35]....
        /*0284*/ 	.word	0x0000fdc0


	//   ....[36]....
        /*0288*/ 	.word	0x0000fe50


	//   ....[37]....
        /*028c*/ 	.word	0x0000fee0


	//   ....[38]....
        /*0290*/ 	.word	0x0000ff70


	//   ....[39]....
        /*0294*/ 	.word	0x00010000


	//   ....[40]....
        /*0298*/ 	.word	0x00010090


	//   ....[41]....
        /*029c*/ 	.word	0x00010120


	//   ....[42]....
        /*02a0*/ 	.word	0x000101b0


	//   ....[43]....
        /*02a4*/ 	.word	0x00010240


	//   ....[44]....
        /*02a8*/ 	.word	0x000102e0


	//   ....[45]....
        /*02ac*/ 	.word	0x00010380


	//   ....[46]....
        /*02b0*/ 	.word	0x000103e0


	//   ....[47]....
        /*02b4*/ 	.word	0x00010450


	//   ....[48]....
        /*02b8*/ 	.word	0x000104c0


	//   ....[49]....
        /*02bc*/ 	.word	0x00010520


	//   ....[50]....
        /*02c0*/ 	.word	0x000105a0


	//   ....[51]....
        /*02c4*/ 	.word	0x00010610


	//   ....[52]....
        /*02c8*/ 	.word	0x00010680


	//   ....[53]....
        /*02cc*/ 	.word	0x000106f0


	//----- nvinfo : EIATTR_VRC_CTA_INIT_COUNT
	.align		4
.L_701:
        /*02d0*/ 	.byte	0x02, 0x4a
	.zero		1
	.zero		1


	//----- nvinfo : EIATTR_EXIT_INSTR_OFFSETS
	.align		4
        /*02d4*/ 	.byte	0x04, 0x1c
        /*02d6*/ 	.short	(.L_703 - .L_702)


	//   ....[0]....
.L_702:
        /*02d8*/ 	.word	0x00000080


	//   ....[1]....
        /*02dc*/ 	.word	0x00000cb0


	//   ....[2]....
        /*02e0*/ 	.word	0x0000f8f0


	//----- nvinfo : EIATTR_CRS_STACK_SIZE
	.align		4
.L_703:
        /*02e4*/ 	.byte	0x04, 0x1e
        /*02e6*/ 	.short	(.L_705 - .L_704)
.L_704:
        /*02e8*/ 	.word	0x00000000


	//----- nvinfo : EIATTR_CBANK_PARAM_SIZE
	.align		4
.L_705:
        /*02ec*/ 	.byte	0x03, 0x19
        /*02ee*/ 	.short	0x0060


	//----- nvinfo : EIATTR_PARAM_CBANK
	.align		4
        /*02f0*/ 	.byte	0x04, 0x0a
        /*02f2*/ 	.short	(.L_707 - .L_706)
	.align		4
.L_706:
        /*02f4*/ 	.word	index@(.nv.constant0._Z67popcount_weighted_keys_literal_fused_multiq_kernel_warp_out_w32_sb2ILi12EEvPKyPKfiiS1_S3_iiiiiPKxS5_fiPf)
        /*02f8*/ 	.short	0x0380
        /*02fa*/ 	.short	0x0060


	//----- nvinfo : EIATTR_SW_WAR
	.align		4
.L_707:
        /*02fc*/ 	.byte	0x04, 0x36
        /*02fe*/ 	.short	(.L_709 - .L_708)
.L_708:
        /*0300*/ 	.word	0x00000008
.L_709:


//--------------------- .nv.info._Z66popcount_weighted_keys_literal_fused_multiq_kernel_warp_out_w32_sbILi11EEvPKyPKfiiS1_S3_iiiiiPKxS5_fiPf --------------------------
	.section	.nv.info._Z66popcount_weighted_keys_literal_fused_multiq_kernel_warp_out_w32_sbILi11EEvPKyPKfiiS1_S3_iiiiiPKxS5_fiPf,"",@"SHT_CUDA_INFO"
	.sectionflags	@""
	.align	4


	//----- nvinfo : EIATTR_CUDA_API_VERSION
	.align		4
        /*0000*/ 	.byte	0x04, 0x37
        /*0002*/ 	.short	(.L_711 - .L_710)
.L_710:
        /*0004*/ 	.word	0x00000082


	//----- nvinfo : EIATTR_KPARAM_INFO
	.align		4
.L_711:
        /*0008*/ 	.byte	0x04, 0x17
        /*000a*/ 	.short	(.L_713 - .L_712)
.L_712:
        /*000c*/ 	.word	0x00000000
        /*0010*/ 	.short	0x000f
        /*0012*/ 	.short	0x0058
        /*0014*/ 	.byte	0x00, 0xf5, 0x21, 0x00


	//----- nvinfo : EIATTR_KPARAM_INFO
	.align		4
.L_713:
        /*0018*/ 	.byte	0x04, 0x17
        /*001a*/ 	.short	(.L_715 - .L_714)
.L_714:
        /*001c*/ 	.word	0x00000000
        /*0020*/ 	.short	0x000e
        /*0022*/ 	.short	0x0054
        /*0024*/ 	.byte	0x00, 0xf0, 0x11, 0x00


	//----- nvinfo : EIATTR_KPARAM_INFO
	.align		4
.L_715:
        /*0028*/ 	.byte	0x04, 0x17
        /*002a*/ 	.short	(.L_717 - .L_716)
.L_716:
        /*002c*/ 	.word	0x00000000
        /*0030*/ 	.short	0x000d
        /*0032*/ 	.short	0x0050
        /*0034*/ 	.byte	0x00, 0xf0, 0x11, 0x00


	//----- nvinfo : EIATTR_KPARAM_INFO
	.align		4
.L_717:
        /*0038*/ 	.byte	0x04, 0x17
        /*003a*/ 	.short	(.L_719 - .L_718)
.L_718:
        /*003c*/ 	.word	0x00000000
        /*0040*/ 	.short	0x000c
        /*0042*/ 	.short	0x0048
        /*0044*/ 	.byte	0x00, 0xf5, 0x21, 0x00


	//----- nvinfo : EIATTR_KPARAM_INFO
	.align		4
.L_719:
        /*0048*/ 	.byte	0x04, 0x17
        /*004a*/ 	.short	(.L_721 - .L_720)
.L_720:
        /*004c*/ 	.word	0x00000000
        /*0050*/ 	.short	0x000b
        /*0052*/ 	.short	0x0040
        /*0054*/ 	.byte	0x00, 0xf5, 0x21, 0x00


	//----- nvinfo : EIATTR_KPARAM_INFO
	.align		4
.L_721:
        /*0058*/ 	.byte	0x04, 0x17
        /*005a*/ 	.short	(.L_723 - .L_722)
.L_722:
        /*005c*/ 	.word	0x00000000
        /*0060*/ 	.short	0x000a
        /*0062*/ 	.short	0x0038
        /*0064*/ 	.byte	0x00, 0xf0, 0x11, 0x00


	//----- nvinfo : EIATTR_KPARAM_INFO
	.align		4
.L_723:
        /*0068*/ 	.byte	0x04, 0x17
        /*006a*/ 	.short	(.L_725 - .L_724)
.L_724:
        /*006c*/ 	.word	0x00000000
        /*0070*/ 	.short	0x0009
        /*0072*/ 	.short	0x0034
        /*0074*/ 	.byte	0x00, 0xf0, 0x11, 0x00


	//----- nvinfo : EIATTR_KPARAM_INFO
	.align		4
.L_725:
        /*0078*/ 	.byte	0x04, 0x17
        /*007a*/ 	.short	(.L_727 - .L_726)
.L_726:
        /*007c*/ 	.word	0x00000000
        /*0080*/ 	.short	0x0008
        /*0082*/ 	.short	0x0030
        /*0084*/ 	.byte	0x00, 0xf0, 0x11, 0x00


	//----- nvinfo : EIATTR_KPARAM_INFO
	.align		4
.L_727:
        /*0088*/ 	.byte	0x04, 0x17
        /*008a*/ 	.short	(.L_729 - .L_728)
.L_728:
        /*008c*/ 	.word	0x00000000
        /*0090*/ 	.short	0x0007
        /*0092*/ 	.short	0x002c
        /*0094*/ 	.byte	0x00, 0xf0, 0x11, 0x00


	//----- nvinfo : EIATTR_KPARAM_INFO
	.align		4
.L_729:
        /*0098*/ 	.byte	0x04, 0x17
        /*009a*/ 	.short	(.L_731 - .L_730)
.L_730:
        /*009c*/ 	.word	0x00000000
        /*00a0*/ 	.short	0x0006
        /*00a2*/ 	.short	0x0028
        /*00a4*/ 	.byte	0x00, 0xf0, 0x11, 0x00


	//----- nvinfo : EIATTR_KPARAM_INFO
	.align		4
.L_731:
        /*00a8*/ 	.byte	0x04, 0x17
        /*00aa*/ 	.short	(.L_733 - .L_732)
.L_732:
        /*00ac*/ 	.word	0x00000000
        /*00b0*/ 	.short	0x0005
        /*00b2*/ 	.short	0x0020
        /*00b4*/ 	.byte	0x00, 0xf5, 0x21, 0x00


	//----- nvinfo : EIATTR_KPARAM_INFO
	.align		4
.L_733:
        /*00b8*/ 	.byte	0x04, 0x17
        /*00ba*/ 	.short	(.L_735 - .L_734)
.L_734:
        /*00bc*/ 	.word	0x00000000
        /*00c0*/ 	.short	0x0004
        /*00c2*/ 	.short	0x0018
        /*00c4*/ 	.byte	0x00, 0xf5, 0x21, 0x00


	//----- nvinfo : EIATTR_KPARAM_INFO
	.align		4
.L_735:
        /*00c8*/ 	.byte	0x04, 0x17
        /*00ca*/ 	.short	(.L_737 - .L_736)
.L_736:
        /*00cc*/ 	.word	0x00000000
        /*00d0*/ 	.short	0x0003
        /*00d2*/ 	.short	0x0014
        /*00d4*/ 	.byte	0x00, 0xf0, 0x11, 0x00


	//----- nvinfo : EIATTR_KPARAM_INFO
	.align		4
.L_737:
        /*00d8*/ 	.byte	0x04, 0x17
        /*00da*/ 	.short	(.L_739 - .L_738)
.L_738:
        /*00dc*/ 	.word	0x00000000
        /*00e0*/ 	.short	0x0002
        /*00e2*/ 	.short	0x0010
        /*00e4*/ 	.byte	0x00, 0xf0, 0x11, 0x00


	//----- nvinfo : EIATTR_KPARAM_INFO
	.align		4
.L_739:
        /*00e8*/ 	.byte	0x04, 0x17
        /*00ea*/ 	.short	(.L_741 - .L_740)
.L_740:
        /*00ec*/ 	.word	0x00000000
        /*00f0*/ 	.short	0x0001
        /*00f2*/ 	.short	0x0008
        /*00f4*/ 	.byte	0x00, 0xf5, 0x21, 0x00


	//----- nvinfo : EIATTR_KPARAM_INFO
	.align		4
.L_741:
        /*00f8*/ 	.byte	0x04, 0x17
        /*00fa*/ 	.short	(.L_743 - .L_742)
.L_742:
        /*00fc*/ 	.word	0x00000000
        /*0100*/ 	.short	0x0000
        /*0102*/ 	.short	0x0000
        /*0104*/ 	.byte	0x00, 0xf5, 0x21, 0x00


	//----- nvinfo : EIATTR_SPARSE_MMA_MASK
	.align		4
.L_743:
        /*0108*/ 	.byte	0x03, 0x50
        /*010a*/ 	.short	0x0000


	//----- nvinfo : EIATTR_MAXREG_COUNT
	.align		4
        /*010c*/ 	.byte	0x03, 0x1b
        /*010e*/ 	.short	0x00ff


	//----- nvinfo : EIATTR_NUM_BARRIERS
	.align		4
        /*0110*/ 	.byte	0x02, 0x4c
        /*0112*/ 	.byte	0x01
	.zero		1


	//----- nvinfo : EIATTR_MERCURY_ISA_VERSION
	.align		4
        /*0114*/ 	.byte	0x03, 0x5f
        /*0116*/ 	.short	0x0101


	//----- nvinfo : EIATTR_COOP_GROUP_MASK_REGIDS
	.align		4
        /*0118*/ 	.byte	0x04, 0x29
        /*011a*/ 	.short	(.L_745 - .L_744)


	//   ....[0]....
.L_744:
        /*011c*/ 	.word	0xffffffff


	//   ....[1]....
        /*0120*/ 	.word	0xffffffff


	//   ....[2]....
        /*0124*/ 	.word	0xffffffff


	//   ....[3]....
        /*0128*/ 	.word	0xffffffff


	//   ....[4]....
        /*012c*/ 	.word	0xffffffff


	//   ....[5]....
        /*0130*/ 	.word	0xffffffff


	//   ....[6]....
        /*0134*/ 	.word	0xffffffff


	//   ....[7]....
        /*0138*/ 	.word	0xffffffff


	//   ....[8]....
        /*013c*/ 	.word	0xffffffff


	//   ....[9]....
        /*0140*/ 	.word	0xffffffff


	//   ....[10]....
        /*0144*/ 	.word	0xffffffff


	//   ....[11]....
        /*0148*/ 	.word	0xffffffff


	//   ....[12]....
        /*014c*/ 	.word	0xffffffff


	//   ....[13]....
        /*0150*/ 	.word	0xffffffff


	//   ....[14]....
        /*0154*/ 	.word	0xffffffff


	//   ....[15]....
        /*0158*/ 	.word	0xffffffff


	//   ....[16]....
        /*015c*/ 	.word	0xffffffff


	//   ....[17]....
        /*0160*/ 	.word	0xffffffff


	//   ....[18]....
        /*0164*/ 	.word	0xffffffff


	//   ....[19]....
        /*0168*/ 	.word	0xffffffff


	//   ....[20]....
        /*016c*/ 	.word	0xffffffff


	//   ....[21]....
        /*0170*/ 	.word	0xffffffff


	//   ....[22]....
        /*0174*/ 	.word	0x05000028


	//   ....[23]....
        /*0178*/ 	.word	0x05000028


	//   ....[24]....
        /*017c*/ 	.word	0x05000028


	//   ....[25]....
        /*0180*/ 	.word	0x05000028


	//   ....[26]....
        /*0184*/ 	.word	0x05000028


	//   ....[27]....
        /*0188*/ 	.word	0x05000028


	//   ....[28]....
        /*018c*/ 	.word	0x05000028


	//   ....[29]....
        /*0190*/ 	.word	0x05000028


	//   ....[30]....
        /*0194*/ 	.word	0x05000028


	//   ....[31]....
        /*0198*/ 	.word	0x05000028


	//   ....[32]....
        /*019c*/ 	.word	0x05000028


	//   ....[33]....
        /*01a0*/ 	.word	0x05000028


	//   ....[34]....
        /*01a4*/ 	.word	0x05000028


	//   ....[35]....
        /*01a8*/ 	.word	0x05000028


	//   ....[36]....
        /*01ac*/ 	.word	0x05000028


	//   ....[37]....
        /*01b0*/ 	.word	0x05000028


	//   ....[38]....
        /*01b4*/ 	.word	0x05000028


	//   ....[39]....
        /*01b8*/ 	.word	0x05000028


	//   ....[40]....
        /*01bc*/ 	.word	0x05000028


	//   ....[41]....
        /*01c0*/ 	.word	0x05000028


	//   ....[42]....
        /*01c4*/ 	.word	0x05000028


	//   ....[43]....
        /*01c8*/ 	.word	0x05000028


	//----- nvinfo : EIATTR_COOP_GROUP_INSTR_OFFSETS
	.align		4
.L_745:
        /*01cc*/ 	.byte	0x04, 0x28
        /*01ce*/ 	.short	(.L_747 - .L_746)


	//   ....[0]....
.L_746:
        /*01d0*/ 	.word	0x000013d0


	//   ....[1]....
        /*01d4*/ 	.word	0x00001a60


	//   ....[2]....
        /*01d8*/ 	.word	0x00002070


	//   ....[3]....
        /*01dc*/ 	.word	0x00002680


	//   ....[4]....
        /*01e0*/ 	.word	0x00002c90


	//   ....[5]....
        /*01e4*/ 	.word	0x000032a0


	//   ....[6]....
        /*01e8*/ 	.word	0x000038b0


	//   ....[7]....
        /*01ec*/ 	.word	0x00003ec0


	//   ....[8]....
        /*01f0*/ 	.word	0x000044d0


	//   ....[9]....
        /*01f4*/ 	.word	0x00004ae0


	//   ....[10]....
        /*01f8*/ 	.word	0x000050f0


	//   ....[11]....
        /*01fc*/ 	.word	0x00005700


	//   ....[12]....
        /*0200*/ 	.word	0x00005d10


	//   ....[13]....
        /*0204*/ 	.word	0x00006320


	//   ....[14]....
        /*0208*/ 	.word	0x00006930


	//   ....[15]....
        /*020c*/ 	.word	0x00006f40


	//   ....[16]....
        /*0210*/ 	.word	0x00007550


	//   ....[17]....
        /*0214*/ 	.word	0x00007b20


	//   ....[18]....
        /*0218*/ 	.word	0x00007b40


	//   ....[19]....
        /*021c*/ 	.word	0x00007b60


	//   ....[20]....
        /*0220*/ 	.word	0x00007b80


	//   ....[21]....
        /*0224*/ 	.word	0x00007ba0


	//   ....[22]....
        /*0228*/ 	.word	0x00007d50


	//   ....[23]....
        /*022c*/ 	.word	0x00007df0


	//   ....[24]....
        /*0230*/ 	.word	0x00007ea0


	//   ....[25]....
        /*0234*/ 	.word	0x00007f50


	//   ....[26]....
        /*0238*/ 	.word	0x00008000


	//   ....[27]....
        /*023c*/ 	.word	0x000080b0


	//   ....[28]....
        /*0240*/ 	.word	0x00008160


	//   ....[29]....
        /*0244*/ 	.word	0x00008210


	//   ....[30]....
        /*0248*/ 	.word	0x000082c0


	//   ....[31]....
        /*024c*/ 	.word	0x00008370


	//   ....[32]....
        /*0250*/ 	.word	0x00008420


	//   ....[33]....
        /*0254*/ 	.word	0x000084d0


	//   ....[34]....
        /*0258*/ 	.word	0x00008580


	//   ....[35]....
        /*025c*/ 	.word	0x00008630


	//   ....[36]....
        /*0260*/ 	.word	0x000086e0


	//   ....[37]....
        /*0264*/ 	.word	0x00008790


	//   ....[38]....
        /*0268*/ 	.word	0x00008840


	//   ....[39]....
        /*026c*/ 	.word	0x000088e0


	//   ....[40]....
        /*0270*/ 	.word	0x00008980


	//   ....[41]....
        /*0274*/ 	.word	0x000089f0


	//   ....[42]....
        /*0278*/ 	.word	0x00008a60


	//   ....[43]....
        /*027c*/ 	.word	0x00008ad0


	//----- nvinfo : EIATTR_VRC_CTA_INIT_COUNT
	.align		4
.L_747:
        /*0280*/ 	.byte	0x02, 0x4a
	.zero		1
	.zero		1


	//----- nvinfo : EIATTR_EXIT_INSTR_OFFSETS
	.align		4
        /*0284*/ 	.byte	0x04, 0x1c
        /*0286*/ 	.short	(.L_749 - .L_748)


	//   ....[0]....
.L_748:
        /*0288*/ 	.word	0x00000080


	//   ....[1]....
        /*028c*/ 	.word	0x00000d60


	//   ....[2]....
        /*0290*/ 	.word	0x00007ce0


	//----- nvinfo : EIATTR_CRS_STACK_SIZE
	.align		4
.L_749:
        /*0294*/ 	.byte	0x04, 0x1e
        /*0296*/ 	.short	(.L_751 - .L_750)
.L_750:
        /*0298*/ 	.word	0x00000000


	//----- nvinfo : EIATTR_CBANK_PARAM_SIZE
	.align		4
.L_751:
        /*029c*/ 	.byte	0x03, 0x19
        /*029e*/ 	.short	0x0060


	//----- nvinfo : EIATTR_PARAM_CBANK
	.align		4
        /*02a0*/ 	.byte	0x04, 0x0a
        /*02a2*/ 	.short	(.L_753 - .L_752)
	.align		4
.L_752:
        /*02a4*/ 	.word	index@(.nv.constant0._Z66popcount_weighted_keys_literal_fused_multiq_kernel_warp_out_w32_sbILi11EEvPKyPKfiiS1_S3_iiiiiPKxS5_fiPf)
        /*02a8*/ 	.short	0x0380
        /*02aa*/ 	.short	0x0060


	//----- nvinfo : EIATTR_SW_WAR
	.align		4
.L_753:
        /*02ac*/ 	.byte	0x04, 0x36
        /*02ae*/ 	.short	(.L_755 - .L_754)
.L_754:
        /*02b0*/ 	.word	0x00000008
.L_755:


//--------------------- .nv.info._Z67popcount_weighted_keys_literal_fused_multiq_kernel_warp_out_w32_sb2ILi11EEvPKyPKfiiS1_S3_iiiiiPKxS5_fiPf --------------------------
	.section	.nv.info._Z67popcount_weighted_keys_literal_fused_multiq_kernel_warp_out_w32_sb2ILi11EEvPKyPKfiiS1_S3_iiiiiPKxS5_fiPf,"",@"SHT_CUDA_INFO"
	.sectionflags	@""
	.align	4


	//----- nvinfo : EIATTR_CUDA_API_VERSION
	.align		4
        /*0000*/ 	.byte	0x04, 0x37
        /*0002*/ 	.short	(.L_757 - .L_756)
.L_756:
        /*0004*/ 	.word	0x00000082


	//----- nvinfo : EIATTR_KPARAM_INFO
	.align		4
.L_757:
        /*0008*/ 	.byte	0x04, 0x17
        /*000a*/ 	.short	(.L_759 - .L_758)
.L_758:
        /*000c*/ 	.word	0x00000000
        /*0010*/ 	.short	0x000f
        /*0012*/ 	.short	0x0058
        /*0014*/ 	.byte	0x00, 0xf5, 0x21, 0x00


	//----- nvinfo : EIATTR_KPARAM_INFO
	.align		4
.L_759:
        /*0018*/ 	.byte	0x04, 0x17
        /*001a*/ 	.short	(.L_761 - .L_760)
.L_760:
        /*001c*/ 	.word	0x00000000
        /*0020*/ 	.short	0x000e
        /*0022*/ 	.short	0x0054
        /*0024*/ 	.byte	0x00, 0xf0, 0x11, 0x00


	//----- nvinfo : EIATTR_KPARAM_INFO
	.align		4
.L_761:
        /*0028*/ 	.byte	0x04, 0x17
        /*002a*/ 	.short	(.L_763 - .L_762)
.L_762:
        /*002c*/ 	.word	0x00000000
        /*0030*/ 	.short	0x000d
        /*0032*/ 	.short	0x0050
        /*0034*/ 	.byte	0x00, 0xf0, 0x11, 0x00


	//----- nvinfo : EIATTR_KPARAM_INFO
	.align		4
.L_763:
        /*0038*/ 	.byte	0x04, 0x17
        /*003a*/ 	.short	(.L_765 - .L_764)
.L_764:
        /*003c*/ 	.word	0x00000000
        /*0040*/ 	.short	0x000c
        /*0042*/ 	.short	0x0048
        /*0044*/ 	.byte	0x00, 0xf5, 0x21, 0x00


	//----- nvinfo : EIATTR_KPARAM_INFO
	.align		4
.L_765:
        /*0048*/ 	.byte	0x04, 0x17
        /*004a*/ 	.short	(.L_767 - .L_766)
.L_766:
        /*004c*/ 	.word	0x00000000
        /*0050*/ 	.short	0x000b
        /*0052*/ 	.short	0x0040
        /*0054*/ 	.byte	0x00, 0xf5, 0x21, 0x00


	//----- nvinfo : EIATTR_KPARAM_INFO
	.align		4
.L_767:
        /*0058*/ 	.byte	0x04, 0x17
        /*005a*/ 	.short	(.L_769 - .L_768)
.L_768:
        /*005c*/ 	.word	0x00000000
        /*0060*/ 	.short	0x000a
        /*0062*/ 	.short	0x0038
        /*0064*/ 	.byte	0x00, 0xf0, 0x11, 0x00


	//----- nvinfo : EIATTR_KPARAM_INFO
	.align		4
.L_769:
        /*0068*/ 	.byte	0x04, 0x17
        /*006a*/ 	.short	(.L_771 - .L_770)
.L_770:
        /*006c*/ 	.word	0x00000000
        /*0070*/ 	.short	0x0009
        /*0072*/ 	.short	0x0034
        /*0074*/ 	.byte	0x00, 0xf0, 0x11, 0x00


	//----- nvinfo : EIATTR_KPARAM_INFO
	.align		4
.L_771:
        /*0078*/ 	.byte	0x04, 0x17
        /*007a*/ 	.short	(.L_773 - .L_772)
.L_772:
        /*007c*/ 	.word	0x00000000
        /*0080*/ 	.short	0x0008
        /*0082*/ 	.short	0x0030
        /*0084*/ 	.byte	0x00, 0xf0, 0x11, 0x00


	//----- nvinfo : EIATTR_KPARAM_INFO
	.align		4
.L_773:
        /*0088*/ 	.byte	0x04, 0x17
        /*008a*/ 	.short	(.L_775 - .L_774)
.L_774:
        /*008c*/ 	.word	0x00000000
        /*0090*/ 	.short	0x0007
        /*0092*/ 	.short	0x002c
        /*0094*/ 	.byte	0x00, 0xf0, 0x11, 0x00


	//----- nvinfo : EIATTR_KPARAM_INFO
	.align		4
.L_775:
        /*0098*/ 	.byte	0x04, 0x17
        /*009a*/ 	.short	(.L_777 - .L_776)
.L_776:
        /*009c*/ 	.word	0x00000000
        /*00a0*/ 	.short	0x0006
        /*00a2*/ 	.short	0x0028
        /*00a4*/ 	.byte	0x00, 0xf0, 0x11, 0x00


	//----- nvinfo : EIATTR_KPARAM_INFO
	.align		4
.L_777:
        /*00a8*/ 	.byte	0x04, 0x17
        /*00aa*/ 	.short	(.L_779 - .L_778)
.L_778:
        /*00ac*/ 	.word	0x00000000
        /*00b0*/ 	.short	0x0005
        /*00b2*/ 	.short	0x0020
        /*00b4*/ 	.byte	0x00, 0xf5, 0x21, 0x00


	//----- nvinfo : EIATTR_KPARAM_INFO
	.align		4
.L_779:
        /*00b8*/ 	.byte	0x04, 0x17
        /*00ba*/ 	.short	(.L_781 - .L_780)
.L_780:
        /*00bc*/ 	.word	0x00000000
        /*00c0*/ 	.short	0x0004
        /*00c2*/ 	.short	0x0018
        /*00c4*/ 	.byte	0x00, 0xf5, 0x21, 0x00


	//----- nvinfo : EIATTR_KPARAM_INFO
	.align		4
.L_781:
        /*00c8*/ 	.byte	0x04, 0x17
        /*00ca*/ 	.short	(.L_783 - .L_782)
.L_782:
        /*00cc*/ 	.word	0x00000000
        /*00d0*/ 	.short	0x0003
        /*00d2*/ 	.short	0x0014
        /*00d4*/ 	.byte	0x00, 0xf0, 0x11, 0x00


	//----- nvinfo : EIATTR_KPARAM_INFO
	.align		4
.L_783:
        /*00d8*/ 	.byte	0x04, 0x17
        /*00da*/ 	.short	(.L_785 - .L_784)
.L_784:
        /*00dc*/ 	.word	0x00000000
        /*00e0*/ 	.short	0x0002
        /*00e2*/ 	.short	0x0010
        /*00e4*/ 	.byte	0x00, 0xf0, 0x11, 0x00


	//----- nvinfo : EIATTR_KPARAM_INFO
	.align		4
.L_785:
        /*00e8*/ 	.byte	0x04, 0x17
        /*00ea*/ 	.short	(.L_787 - .L_786)
.L_786:
        /*00ec*/ 	.word	0x00000000
        /*00f0*/ 	.short	0x0001
        /*00f2*/ 	.short	0x0008
        /*00f4*/ 	.byte	0x00, 0xf5, 0x21, 0x00


	//----- nvinfo : EIATTR_KPARAM_INFO
	.align		4
.L_787:
        /*00f8*/ 	.byte	0x04, 0x17
        /*00fa*/ 	.short	(.L_789 - .L_788)
.L_788:
        /*00fc*/ 	.word	0x00000000
        /*0100*/ 	.short	0x0000
        /*0102*/ 	.short	0x0000
        /*0104*/ 	.byte	0x00, 0xf5, 0x21, 0x00


	//----- nvinfo : EIATTR_SPARSE_MMA_MASK
	.align		4
.L_789:
        /*0108*/ 	.byte	0x03, 0x50
        /*010a*/ 	.short	0x0000


	//----- nvinfo : EIATTR_MAXREG_COUNT
	.align		4
        /*010c*/ 	.byte	0x03, 0x1b
        /*010e*/ 	.short	0x00ff


	//----- nvinfo : EIATTR_NUM_BARRIERS
	.align		4
        /*0110*/ 	.byte	0x02, 0x4c
        /*0112*/ 	.byte	0x01
	.zero		1


	//----- nvinfo : EIATTR_MERCURY_ISA_VERSION
	.align		4
        /*0114*/ 	.byte	0x03, 0x5f
        /*0116*/ 	.short	0x0101


	//----- nvinfo : EIATTR_COOP_GROUP_MASK_REGIDS
	.align		4
        /*0118*/ 	.byte	0x04, 0x29
        /*011a*/ 	.short	(.L_791 - .L_790)


	//   ....[0]....
.L_790:
        /*011c*/ 	.word	0xffffffff


	//   ....[1]....
        /*0120*/ 	.word	0xffffffff


	//   ....[2]....
        /*0124*/ 	.word	0xffffffff


	//   ....[3]....
        /*0128*/ 	.word	0xffffffff


	//   ....[4]....
        /*012c*/ 	.word	0xffffffff


	//   ....[5]....
        /*0130*/ 	.word	0xffffffff


	//   ....[6]....
        /*0134*/ 	.word	0xffffffff


	//   ....[7]....
        /*0138*/ 	.word	0xffffffff


	//   ....[8]....
        /*013c*/ 	.word	0xffffffff


	//   ....[9]....
        /*0140*/ 	.word	0xffffffff


	//   ....[10]....
        /*0144*/ 	.word	0xffffffff


	//   ....[11]....
        /*0148*/ 	.word	0xffffffff


	//   ....[12]....
        /*014c*/ 	.word	0xffffffff


	//   ....[13]....
        /*0150*/ 	.word	0xffffffff


	//   ....[14]....
        /*0154*/ 	.word	0xffffffff


	//   ....[15]....
        /*0158*/ 	.word	0xffffffff


	//   ....[16]....
        /*015c*/ 	.word	0xffffffff


	//   ....[17]....
        /*0160*/ 	.word	0xffffffff


	//   ....[18]....
        /*0164*/ 	.word	0xffffffff


	//   ....[19]....
        /*0168*/ 	.word	0xffffffff


	//   ....[20]....
        /*016c*/ 	.word	0xffffffff


	//   ....[21]....
        /*0170*/ 	.word	0xffffffff


	//   ....[22]....
        /*0174*/ 	.word	0xffffffff


	//   ....[23]....
        /*0178*/ 	.word	0xffffffff


	//   ....[24]....
        /*017c*/ 	.word	0xffffffff


	//   ....[25]....
        /*0180*/ 	.word	0xffffffff


	//   ....[26]....
        /*0184*/ 	.word	0xffffffff


	//   ....[27]....
        /*0188*/ 	.word	0x05000048


	//   ....[28]....
        /*018c*/ 	.word	0x05000048


	//   ....[29]....
        /*0190*/ 	.word	0x05000048


	//   ....[30]....
        /*0194*/ 	.word	0x05000048


	//   ....[31]....
        /*0198*/ 	.word	0x05000048


	//   ....[32]....
        /*019c*/ 	.word	0x05000048


	//   ....[33]....
        /*01a0*/ 	.word	0x05000048


	//   ....[34]....
        /*01a4*/ 	.word	0x05000048


	//   ....[35]....
        /*01a8*/ 	.word	0x05000048


	//   ....[36]....
        /*01ac*/ 	.word	0x05000048


	//   ....[37]....
        /*01b0*/ 	.word	0x05000048


	//   ....[38]....
        /*01b4*/ 	.word	0x05000048


	//   ....[39]....
        /*01b8*/ 	.word	0x05000048


	//   ....[40]....
        /*01bc*/ 	.word	0x05000048


	//   ....[41]....
        /*01c0*/ 	.word	0x05000048


	//   ....[42]....
        /*01c4*/ 	.word	0x05000048


	//   ....[43]....
        /*01c8*/ 	.word	0x05000048


	//   ....[44]....
        /*01cc*/ 	.word	0x05000048


	//   ....[45]....
        /*01d0*/ 	.word	0x05000048


	//   ....[46]....
        /*01d4*/ 	.word	0x05000048


	//   ....[47]....
        /*01d8*/ 	.word	0x05000048


	//   ....[48]....
        /*01dc*/ 	.word	0x05000048


	//   ....[49]....
        /*01e0*/ 	.word	0x05000048


	//   ....[50]....
        /*01e4*/ 	.word	0x05000048


	//   ....[51]....
        /*01e8*/ 	.word	0x05000048


	//   ....[52]....
        /*01ec*/ 	.word	0x05000048


	//   ....[53]....
        /*01f0*/ 	.word	0x05000048


	//----- nvinfo : EIATTR_COOP_GROUP_INSTR_OFFSETS
	.align		4
.L_791:
        /*01f4*/ 	.byte	0x04, 0x28
        /*01f6*/ 	.short	(.L_793 - .L_792)


	//   ....[0]....
.L_792:
        /*01f8*/ 	.word	0x00001710


	//   ....[1]....
        /*01fc*/ 	.word	0x00002380


	//   ....[2]....
        /*0200*/ 	.word	0x00002fb0


	//   ....[3]....
        /*0204*/ 	.word	0x00003bc0


	//   ....[4]....
        /*0208*/ 	.word	0x000047d0


	//   ....[5]....
        /*020c*/ 	.word	0x000053e0


	//   ....[6]....
        /*0210*/ 	.word	0x00005ff0


	//   ....[7]....
        /*0214*/ 	.word	0x00006c00


	//   ....[8]....
        /*0218*/ 	.word	0x00007810


	//   ....[9]....
        /*021c*/ 	.word	0x00008420


	//   ....[10]....
        /*0220*/ 	.word	0x00009030


	//   ....[11]....
        /*0224*/ 	.word	0x00009c40


	//   ....[12]....
        /*0228*/ 	.word	0x0000a850


	//   ....[13]....
        /*022c*/ 	.word	0x0000b460


	//   ....[14]....
        /*0230*/ 	.word	0x0000c070


	//   ....[15]....
        /*0234*/ 	.word	0x0000cc80


	//   ....[16]....
        /*0238*/ 	.word	0x0000d890


	//   ....[17]....
        /*023c*/ 	.word	0x0000e410


	//   ....[18]....
        /*0240*/ 	.word	0x0000e420


	//   ....[19]....
        /*0244*/ 	.word	0x0000e450


	//   ....[20]....
        /*0248*/ 	.word	0x0000e460


	//   ....[21]....
        /*024c*/ 	.word	0x0000e490


	//   ....[22]....
        /*0250*/ 	.word	0x0000e4a0


	//   ....[23]....
        /*0254*/ 	.word	0x0000e4d0


	//   ....[24]....
        /*0258*/ 	.word	0x0000e4e0


	//   ....[25]....
        /*025c*/ 	.word	0x0000e510


	//   ....[26]....
        /*0260*/ 	.word	0x0000e520


	//   ....[27]....
        /*0264*/ 	.word	0x0000e7b0


	//   ....[28]....
        /*0268*/ 	.word	0x0000e830


	//   ....[29]....
        /*026c*/ 	.word	0x0000e8c0


	//   ....[30]....
        /*0270*/ 	.word	0x0000e960


	//   ....[31]....
        /*0274*/ 	.word	0x0000ea00


	//   ....[32]....
        /*0278*/ 	.word	0x0000eaa0


	//   ....[33]....
        /*027c*/ 	.word	0x0000eb40


	//   ....[34]....
        /*0280*/ 	.word	0x0000ebe0


	//   ....[35]....
        /*0284*/ 	.word	0x0000ec80


	//   ....[36]....
        /*0288*/ 	.word	0x0000ed20


	//   ....[37]....
        /*028c*/ 	.word	0x0000edc0


	//   ....[38]....
        /*0290*/ 	.word	0x0000ee60


	//   ....[39]....
        /*0294*/ 	.word	0x0000ef00


	//   ....[40]....
        /*0298*/ 	.word	0x0000efa0


	//   ....[41]....
        /*029c*/ 	.word	0x0000f040


	//   ....[42]....
        /*02a0*/ 	.word	0x0000f0e0


	//   ....[43]....
        /*02a4*/ 	.word	0x0000f180


	//   ....[44]....
        /*02a8*/ 	.word	0x0000f230


	//   ....[45]....
        /*02ac*/ 	.word	0x0000f2d0


	//   ....[46]....
        /*02b0*/ 	.word	0x0000f340


	//   ....[47]....
        /*02b4*/ 	.word	0x0000f3b0


	//   ....[48]....
        /*02b8*/ 	.word	0x0000f420


	//   ....[49]....
        /*02bc*/ 	.word	0x0000f480


	//   ....[50]....
        /*02c0*/ 	.word	0x0000f500


	//   ....[51]....
        /*02c4*/ 	.word	0x0000f570


	//   ....[52]....
        /*02c8*/ 	.word	0x0000f5e0


	//   ....[53]....
        /*02cc*/ 	.word	0x0000f650


	//----- nvinfo : EIATTR_VRC_CTA_INIT_COUNT
	.align		4
.L_793:
        /*02d0*/ 	.byte	0x02, 0x4a
	.zero		1
	.zero		1


	//----- nvinfo : EIATTR_EXIT_INSTR_OFFSETS
	.align		4
        /*02d4*/ 	.byte	0x04, 0x1c
        /*02d6*/ 	.short	(.L_795 - .L_794)


	//   ....[0]....
.L_794:
        /*02d8*/ 	.word	0x00000060


	//   ....[1]....
        /*02dc*/ 	.word	0x00000c90


	//   ....[2]....
        /*02e0*/ 	.word	0x0000e750


	//----- nvinfo : EIATTR_CRS_STACK_SIZE
	.align		4
.L_795:
        /*02e4*/ 	.byte	0x04, 0x1e
        /*02e6*/ 	.short	(.L_797 - .L_796)
.L_796:
        /*02e8*/ 	.word	0x00000000


	//----- nvinfo : EIATTR_CBANK_PARAM_SIZE
	.align		4
.L_797:
        /*02ec*/ 	.byte	0x03, 0x19
        /*02ee*/ 	.short	0x0060


	//----- nvinfo : EIATTR_PARAM_CBANK
	.align		4
        /*02f0*/ 	.byte	0x04, 0x0a
        /*02f2*/ 	.short	(.L_799 - .L_798)
	.align		4
.L_798:
        /*02f4*/ 	.word	index@(.nv.constant0._Z67popcount_weighted_keys_literal_fused_multiq_kernel_warp_out_w32_sb2ILi11EEvPKyPKfiiS1_S3_iiiiiPKxS5_fiPf)
        /*02f8*/ 	.short	0x0380
        /*02fa*/ 	.short	0x0060


	//----- nvinfo : EIATTR_SW_WAR
	.align		4
.L_799:
        /*02fc*/ 	.byte	0x04, 0x36
        /*02fe*/ 	.short	(.L_801 - .L_800)
.L_800:
        /*0300*/ 	.word	0x00000008
.L_801:


//--------------------- .nv.info._Z66popcount_weighted_keys_literal_fused_multiq_kernel_warp_out_w32_sbILi10EEvPKyPKfiiS1_S3_iiiiiPKxS5_fiPf --------------------------
	.section	.nv.info._Z66popcount_weighted_keys_literal_fused_multiq_kernel_warp_out_w32_sbILi10EEvPKyPKfiiS1_S3_iiiiiPKxS5_fiPf,"",@"SHT_CUDA_INFO"
	.sectionflags	@""
	.align	4


	//----- nvinfo : EIATTR_CUDA_API_VERSION
	.align		4
        /*0000*/ 	.byte	0x04, 0x37
        /*0002*/ 	.short	(.L_803 - .L_802)
.L_802:
        /*0004*/ 	.word	0x00000082


	//----- nvinfo : EIATTR_KPARAM_INFO
	.align		4
.L_803:
        /*0008*/ 	.byte	0x04, 0x17
        /*000a*/ 	.short	(.L_805 - .L_804)
.L_804:
        /*000c*/ 	.word	0x00000000
        /*0010*/ 	.short	0x000f
        /*0012*/ 	.short	0x0058
        /*0014*/ 	.byte	0x00, 0xf5, 0x21, 0x00


	//----- nvinfo : EIATTR_KPARAM_INFO
	.align		4
.L_805:
        /*0018*/ 	.byte	0x04, 0x17
        /*001a*/ 	.short	(.L_807 - .L_806)
.L_806:
        /*001c*/ 	.word	0x00000000
        /*0020*/ 	.short	0x000e
        /*0022*/ 	.short	0x0054
        /*0024*/ 	.byte	0x00, 0xf0, 0x11, 0x00


	//----- nvinfo : EIATTR_KPARAM_INFO
	.align		4
.L_807:
        /*0028*/ 	.byte	0x04, 0x17
        /*002a*/ 	.short	(.L_809 - .L_808)
.L_808:
        /*002c*/ 	.word	0x00000000
        /*0030*/ 	.short	0x000d
        /*0032*/ 	.short	0x0050
        /*0034*/ 	.byte	0x00, 0xf0, 0x11, 0x00


	//----- nvinfo : EIATTR_KPARAM_INFO
	.align		4
.L_809:
        /*0038*/ 	.byte	0x04, 0x17
        /*003a*/ 	.short	(.L_811 - .L_810)
.L_810:
        /*003c*/ 	.word	0x00000000
        /*0040*/ 	.short	0x000c
        /*0042*/ 	.short	0x0048
        /*0044*/ 	.byte	0x00, 0xf5, 0x21, 0x00


	//----- nvinfo : EIATTR_KPARAM_INFO
	.align		4
.L_811:
        /*0048*/ 	.byte	0x04, 0x17
        /*004a*/ 	.short	(.L_813 - .L_812)
.L_812:
        /*004c*/ 	.word	0x00000000
        /*0050*/ 	.short	0x000b
        /*0052*/ 	.short	0x0040
        /*0054*/ 	.byte	0x00, 0xf5, 0x21, 0x00


	//----- nvinfo : EIATTR_KPARAM_INFO
	.align		4
.L_813:
        /*0058*/ 	.byte	0x04, 0x17
        /*005a*/ 	.short	(.L_815 - .L_814)
.L_814:
        /*005c*/ 	.word	0x00000000
        /*0060*/ 	.short	0x000a
        /*0062*/ 	.short	0x0038
        /*0064*/ 	.byte	0x00, 0xf0, 0x11, 0x00


	//----- nvinfo : EIATTR_KPARAM_INFO
	.align		4
.L_815:
        /*0068*/ 	.byte	0x04, 0x17
        /*006a*/ 	.short	(.L_817 - .L_816)
.L_816:
        /*006c*/ 	.word	0x00000000
        /*0070*/ 	.short	0x0009
        /*0072*/ 	.short	0x0034
        /*0074*/ 	.byte	0x00, 0xf0, 0x11, 0x00


	//----- nvinfo : EIATTR_KPARAM_INFO
	.align		4
.L_817:
        /*0078*/ 	.byte	0x04, 0x17
        /*007a*/ 	.short	(.L_819 - .L_818)
.L_818:
        /*007c*/ 	.word	0x00000000
        /*0080*/ 	.short	0x0008
        /*0082*/ 	.short	0x0030
        /*0084*/ 	.byte	0x00, 0xf0, 0x11, 0x00


	//----- nvinfo : EIATTR_KPARAM_INFO
	.align		4
.L_819:
        /*0088*/ 	.byte	0x04, 0x17
        /*008a*/ 	.short	(.L_821 - .L_820)
.L_820:
        /*008c*/ 	.word	0x00000000
        /*0090*/ 	.short	0x0007
        /*0092*/ 	.short	0x002c
        /*0094*/ 	.byte	0x00, 0xf0, 0x11, 0x00


	//----- nvinfo : EIATTR_KPARAM_INFO
	.align		4
.L_821:
        /*0098*/ 	.byte	0x04, 0x17
        /*009a*/ 	.short	(.L_823 - .L_822)
.L_822:
        /*009c*/ 	.word	0x00000000
        /*00a0*/ 	.short	0x0006
        /*00a2*/ 	.short	0x0028
        /*00a4*/ 	.byte	0x00, 0xf0, 0x11, 0x00


	//----- nvinfo : EIATTR_KPARAM_INFO
	.align		4
.L_823:
        /*00a8*/ 	.byte	0x04, 0x17
        /*00aa*/ 	.short	(.L_825 - .L_824)
.L_824:
        /*00ac*/ 	.word	0x00000000
        /*00b0*/ 	.short	0x0005
        /*00b2*/ 	.short	0x0020
        /*00b4*/ 	.byte	0x00, 0xf5, 0x21, 0x00


	//----- nvinfo : EIATTR_KPARAM_INFO
	.align		4
.L_825:
        /*00b8*/ 	.byte	0x04, 0x17
        /*00ba*/ 	.short	(.L_827 - .L_826)
.L_826:
        /*00bc*/ 	.word	0x00000000
        /*00c0*/ 	.short	0x0004
        /*00c2*/ 	.short	0x0018
        /*00c4*/ 	.byte	0x00, 0xf5, 0x21, 0x00


	//----- nvinfo : EIATTR_KPARAM_INFO
	.align		4
.L_827:
        /*00c8*/ 	.byte	0x04, 0x17
        /*00ca*/ 	.short	(.L_829 - .L_828)
.L_828:
        /*00cc*/ 	.word	0x00000000
        /*00d0*/ 	.short	0x0003
        /*00d2*/ 	.short	0x0014
        /*00d4*/ 	.byte	0x00, 0xf0, 0x11, 0x00


	//----- nvinfo : EIATTR_KPARAM_INFO
	.align		4
.L_829:
        /*00d8*/ 	.byte	0x04, 0x17
        /*00da*/ 	.short	(.L_831 - .L_830)
.L_830:
        /*00dc*/ 	.word	0x00000000
        /*00e0*/ 	.short	0x0002
        /*00e2*/ 	.short	0x0010
        /*00e4*/ 	.byte	0x00, 0xf0, 0x11, 0x00


	//----- nvinfo : EIATTR_KPARAM_INFO
	.align		4
.L_831:
        /*00e8*/ 	.byte	0x04, 0x17
        /*00ea*/ 	.short	(.L_833 - .L_832)
.L_832:
        /*00ec*/ 	.word	0x00000000
        /*00f0*/ 	.short	0x0001
        /*00f2*/ 	.short	0x0008
        /*00f4*/ 	.byte	0x00, 0xf5, 0x21, 0x00


	//----- nvinfo : EIATTR_KPARAM_INFO
	.align		4
.L_833:
        /*00f8*/ 	.byte	0x04, 0x17
        /*00fa*/ 	.short	(.L_835 - .L_834)
.L_834:
        /*00fc*/ 	.word	0x00000000
        /*0100*/ 	.short	0x0000
        /*0102*/ 	.short	0x0000
        /*0104*/ 	.byte	0x00, 0xf5, 0x21, 0x00


	//----- nvinfo : EIATTR_SPARSE_MMA_MASK
	.align		4
.L_835:
        /*0108*/ 	.byte	0x03, 0x50
        /*010a*/ 	.short	0x0000


	//----- nvinfo : EIATTR_MAXREG_COUNT
	.align		4
        /*010c*/ 	.byte	0x03, 0x1b
        /*010e*/ 	.short	0x00ff


	//----- nvinfo : EIATTR_NUM_BARRIERS
	.align		4
        /*0110*/ 	.byte	0x02, 0x4c
        /*0112*/ 	.byte	0x01
	.zero		1


	//----- nvinfo : EIATTR_MERCURY_ISA_VERSION
	.align		4
        /*0114*/ 	.byte	0x03, 0x5f
        /*0116*/ 	.short	0x0101


	//----- nvinfo : EIATTR_COOP_GROUP_MASK_REGIDS
	.align		4
        /*0118*/ 	.byte	0x04, 0x29
        /*011a*/ 	.short	(.L_837 - .L_836)


	//   ....[0]....
.L_836:
        /*011c*/ 	.word	0xffffffff


	//   ....[1]....
        /*0120*/ 	.word	0xffffffff


	//   ....[2]....
        /*0124*/ 	.word	0xffffffff


	//   ....[3]....
        /*0128*/ 	.word	0xffffffff


	//   ....[4]....
        /*012c*/ 	.word	0xffffffff


	//   ....[5]....
        /*0130*/ 	.word	0xffffffff


	//   ....[6]....
        /*0134*/ 	.word	0xffffffff


	//   ....[7]....
        /*0138*/ 	.word	0xffffffff


	//   ....[8]....
        /*013c*/ 	.word	0xffffffff


	//   ....[9]....
        /*0140*/ 	.word	0xffffffff


	//   ....[10]....
        /*0144*/ 	.word	0xffffffff


	//   ....[11]....
        /*0148*/ 	.word	0xffffffff


	//   ....[12]....
        /*014c*/ 	.word	0xffffffff


	//   ....[13]....
        /*0150*/ 	.word	0xffffffff


	//   ....[14]....
        /*0154*/ 	.word	0xffffffff


	//   ....[15]....
        /*0158*/ 	.word	0xffffffff


	//   ....[16]....
        /*015c*/ 	.word	0xffffffff


	//   ....[17]....
        /*0160*/ 	.word	0xffffffff


	//   ....[18]....
        /*0164*/ 	.word	0xffffffff


	//   ....[19]....
        /*0168*/ 	.word	0xffffffff


	//   ....[20]....
        /*016c*/ 	.word	0xffffffff


	//   ....[21]....
        /*0170*/ 	.word	0xffffffff


	//   ....[22]....
        /*0174*/ 	.word	0xffffffff


	//   ....[23]....
        /*0178*/ 	.word	0xffffffff


	//   ....[24]....
        /*017c*/ 	.word	0x05000033


	//   ....[25]....
        /*0180*/ 	.word	0x05000033


	//   ....[26]....
        /*0184*/ 	.word	0x05000033


	//   ....[27]....
        /*0188*/ 	.word	0x05000033


	//   ....[28]....
        /*018c*/ 	.word	0x05000033


	//   ....[29]....
        /*0190*/ 	.word	0x05000033


	//   ....[30]....
        /*0194*/ 	.word	0x05000033


	//   ....[31]....
        /*0198*/ 	.word	0x05000033


	//   ....[32]....
        /*019c*/ 	.word	0x05000033


	//   ....[33]....
        /*01a0*/ 	.word	0x05000033


	//   ....[34]....
        /*01a4*/ 	.word	0x05000033


	//   ....[35]....
        /*01a8*/ 	.word	0x05000033


	//   ....[36]....
        /*01ac*/ 	.word	0x05000033


	//   ....[37]....
        /*01b0*/ 	.word	0x05000033


	//   ....[38]....
        /*01b4*/ 	.word	0x05000033


	//   ....[39]....
        /*01b8*/ 	.word	0x05000033


	//   ....[40]....
        /*01bc*/ 	.word	0x05000033


	//   ....[41]....
        /*01c0*/ 	.word	0x05000033


	//   ....[42]....
        /*01c4*/ 	.word	0x05000033


	//   ....[43]....
        /*01c8*/ 	.word	0x05000033


	//   ....[44]....
        /*01cc*/ 	.word	0x05000033


	//   ....[45]....
        /*01d0*/ 	.word	0x05000033


	//   ....[46]....
        /*01d4*/ 	.word	0x05000033


	//   ....[47]....
        /*01d8*/ 	.word	0x05000033


	//----- nvinfo : EIATTR_COOP_GROUP_INSTR_OFFSETS
	.align		4
.L_837:
        /*01dc*/ 	.byte	0x04, 0x28
        /*01de*/ 	.short	(.L_839 - .L_838)


	//   ....[0]....
.L_838:
        /*01e0*/ 	.word	0x000013d0


	//   ....[1]....
        /*01e4*/ 	.word	0x00001910


	//   ....[2]....
        /*01e8*/ 	.word	0x00001f00


	//   ....[3]....
        /*01ec*/ 	.word	0x000024b0


	//   ....[4]....
        /*01f0*/ 	.word	0x00002a40


	//   ....[5]....
        /*01f4*/ 	.word	0x00002fd0


	//   ....[6]....
        /*01f8*/ 	.word	0x00003560


	//   ....[7]....
        /*01fc*/ 	.word	0x00003af0


	//   ....[8]....
        /*0200*/ 	.word	0x00004080


	//   ....[9]....
        /*0204*/ 	.word	0x00004610


	//   ....[10]....
        /*0208*/ 	.word	0x00004ba0


	//   ....[11]....
        /*020c*/ 	.word	0x00005130


	//   ....[12]....
        /*0210*/ 	.word	0x000056c0


	//   ....[13]....
        /*0214*/ 	.word	0x00005c50


	//   ....[14]....
        /*0218*/ 	.word	0x000061e0


	//   ....[15]....
        /*021c*/ 	.word	0x00006770


	//   ....[16]....
        /*0220*/ 	.word	0x00006d00


	//   ....[17]....
        /*0224*/ 	.word	0x00007290


	//   ....[18]....
        /*0228*/ 	.word	0x00007820


	//   ....[19]....
        /*022c*/ 	.word	0x00007d70


	//   ....[20]....
        /*0230*/ 	.word	0x00007d90


	//   ....[21]....
        /*0234*/ 	.word	0x00007db0


	//   ....[22]....
        /*0238*/ 	.word	0x00007dd0


	//   ....[23]....
        /*023c*/ 	.word	0x00007df0


	//   ....[24]....
        /*0240*/ 	.word	0x00007fd0


	//   ....[25]....
        /*0244*/ 	.word	0x00008550


	//   ....[26]....
        /*0248*/ 	.word	0x000085e0


	//   ....[27]....
        /*024c*/ 	.word	0x00008680


	//   ....[28]....
        /*0250*/ 	.word	0x00008720


	//   ....[29]....
        /*0254*/ 	.word	0x000087c0


	//   ....[30]....
        /*0258*/ 	.word	0x00008860


	//   ....[31]....
        /*025c*/ 	.word	0x00008900


	//   ....[32]....
        /*0260*/ 	.word	0x000089a0


	//   ....[33]....
        /*0264*/ 	.word	0x00008a40


	//   ....[34]....
        /*0268*/ 	.word	0x00008ae0


	//   ....[35]....
        /*026c*/ 	.word	0x00008b80


	//   ....[36]....
        /*0270*/ 	.word	0x00008c20


	//   ....[37]....
        /*0274*/ 	.word	0x00008cc0


	//   ....[38]....
        /*0278*/ 	.word	0x00008d60


	//   ....[39]....
        /*027c*/ 	.word	0x00008e00


	//   ....[40]....
        /*0280*/ 	.word	0x00008ea0


	//   ....[41]....
        /*0284*/ 	.word	0x00008f40


	//   ....[42]....
        /*0288*/ 	.word	0x00008fe0


	//   ....[43]....
        /*028c*/ 	.word	0x00009090


	//   ....[44]....
        /*0290*/ 	.word	0x00009120


	//   ....[45]....
        /*0294*/ 	.word	0x00009190


	//   ....[46]....
        /*0298*/ 	.word	0x00009200


	//   ....[47]....
        /*029c*/ 	.word	0x00009270


	//----- nvinfo : EIATTR_VRC_CTA_INIT_COUNT
	.align		4
.L_839:
        /*02a0*/ 	.byte	0x02, 0x4a
	.zero		1
	.zero		1


	//----- nvinfo : EIATTR_EXIT_INSTR_OFFSETS
	.align		4
        /*02a4*/ 	.byte	0x04, 0x1c
        /*02a6*/ 	.short	(.L_841 - .L_840)


	//   ....[0]....
.L_840:
        /*02a8*/ 	.word	0x00000080


	//   ....[1]....
        /*02ac*/ 	.word	0x00000d50


	//   ....[2]....
        /*02b0*/ 	.word	0x00007f30


	//----- nvinfo : EIATTR_CRS_STACK_SIZE
	.align		4
.L_841:
        /*02b4*/ 	.byte	0x04, 0x1e
        /*02b6*/ 	.short	(.L_843 - .L_842)
.L_842:
        /*02b8*/ 	.word	0x00000000


	//----- nvinfo : EIATTR_CBANK_PARAM_SIZE
	.align		4
.L_843:
        /*02bc*/ 	.byte	0x03, 0x19
        /*02be*/ 	.short	0x0060


	//----- nvinfo : EIATTR_PARAM_CBANK
	.align		4
        /*02c0*/ 	.byte	0x04, 0x0a
        /*02c2*/ 	.short	(.L_845 - .L_844)
	.align		4
.L_844:
        /*02c4*/ 	.word	index@(.nv.constant0._Z66popcount_weighted_keys_literal_fused_multiq_kernel_warp_out_w32_sbILi10EEvPKyPKfiiS1_S3_iiiiiPKxS5_fiPf)
        /*02c8*/ 	.short	0x0380
        /*02ca*/ 	.short	0x0060


	//----- nvinfo : EIATTR_SW_WAR
	.align		4
.L_845:
        /*02cc*/ 	.byte	0x04, 0x36
        /*02ce*/ 	.short	(.L_847 - .L_846)
.L_846:
        /*02d0*/ 	.word	0x00000008
.L_847:


//--------------------- .nv.info._Z67popcount_weighted_keys_literal_fused_multiq_kernel_warp_out_w32_sb2ILi10EEvPKyPKfiiS1_S3_iiiiiPKxS5_fiPf --------------------------
	.section	.nv.info._Z67popcount_weighted_keys_literal_fused_multiq_kernel_warp_out_w32_sb2ILi10EEvPKyPKfiiS1_S3_iiiiiPKxS5_fiPf,"",@"SHT_CUDA_INFO"
	.sectionflags	@""
	.align	4


	//----- nvinfo : EIATTR_CUDA_API_VERSION
	.align		4
        /*0000*/ 	.byte	0x04, 0x37
        /*0002*/ 	.short	(.L_849 - .L_848)
.L_848:
        /*0004*/ 	.word	0x00000082


	//----- nvinfo : EIATTR_KPARAM_INFO
	.align		4
.L_849:
        /*0008*/ 	.byte	0x04, 0x17
        /*000a*/ 	.short	(.L_851 - .L_850)
.L_850:
        /*000c*/ 	.word	0x00000000
        /*0010*/ 	.short	0x000f
        /*0012*/ 	.short	0x0058
        /*0014*/ 	.byte	0x00, 0xf5, 0x21, 0x00


	//----- nvinfo : EIATTR_KPARAM_INFO
	.align		4
.L_851:
        /*0018*/ 	.byte	0x04, 0x17
        /*001a*/ 	.short	(.L_853 - .L_852)
.L_852:
        /*001c*/ 	.word	0x00000000
        /*0020*/ 	.short	0x000e
        /*0022*/ 	.short	0x0054
        /*0024*/ 	.byte	0x00, 0xf0, 0x11, 0x00


	//----- nvinfo : EIATTR_KPARAM_INFO
	.align		4
.L_853:
        /*0028*/ 	.byte	0x04, 0x17
        /*002a*/ 	.short	(.L_855 - .L_854)
.L_854:
        /*002c*/ 	.word	0x00000000
        /*0030*/ 	.short	0x000d
        /*0032*/ 	.short	0x0050
        /*0034*/ 	.byte	0x00, 0xf0, 0x11, 0x00


	//----- nvinfo : EIATTR_KPARAM_INFO
	.align		4
.L_855:
        /*0038*/ 	.byte	0x04, 0x17
        /*003a*/ 	.short	(.L_857 - .L_856)
.L_856:
        /*003c*/ 	.word	0x00000000
        /*0040*/ 	.short	0x000c
        /*0042*/ 	.short	0x0048
        /*0044*/ 	.byte	0x00, 0xf5, 0x21, 0x00


	//----- nvinfo : EIATTR_KPARAM_INFO
	.align		4
.L_857:
        /*0048*/ 	.byte	0x04, 0x17
        /*004a*/ 	.short	(.L_859 - .L_858)
.L_858:
        /*004c*/ 	.word	0x00000000
        /*0050*/ 	.short	0x000b
        /*0052*/ 	.short	0x0040
        /*0054*/ 	.byte	0x00, 0xf5, 0x21, 0x00


	//----- nvinfo : EIATTR_KPARAM_INFO
	.align		4
.L_859:
        /*0058*/ 	.byte	0x04, 0x17
        /*005a*/ 	.short	(.L_861 - .L_860)
.L_860:
        /*005c*/ 	.word	0x00000000
        /*0060*/ 	.short	0x000a
        /*0062*/ 	.short	0x0038
        /*0064*/ 	.byte	0x00, 0xf0, 0x11, 0x00


	//----- nvinfo : EIATTR_KPARAM_INFO
	.align		4
.L_861:
        /*0068*/ 	.byte	0x04, 0x17
        /*006a*/ 	.short	(.L_863 - .L_862)
.L_862:
        /*006c*/ 	.word	0x00000000
        /*0070*/ 	.short	0x0009
        /*0072*/ 	.short	0x0034
        /*0074*/ 	.byte	0x00, 0xf0, 0x11, 0x00


	//----- nvinfo : EIATTR_KPARAM_INFO
	.align		4
.L_863:
        /*0078*/ 	.byte	0x04, 0x17
        /*007a*/ 	.short	(.L_865 - .L_864)
.L_864:
        /*007c*/ 	.word	0x00000000
        /*0080*/ 	.short	0x0008
        /*0082*/ 	.short	0x0030
        /*0084*/ 	.byte	0x00, 0xf0, 0x11, 0x00


	//----- nvinfo : EIATTR_KPARAM_INFO
	.align		4
.L_865:
        /*0088*/ 	.byte	0x04, 0x17
        /*008a*/ 	.short	(.L_867 - .L_866)
.L_866:
        /*008c*/ 	.word	0x00000000
        /*0090*/ 	.short	0x0007
        /*0092*/ 	.short	0x002c
        /*0094*/ 	.byte	0x00, 0xf0, 0x11, 0x00


	//----- nvinfo : EIATTR_KPARAM_INFO
	.align		4
.L_867:
        /*0098*/ 	.byte	0x04, 0x17
        /*009a*/ 	.short	(.L_869 - .L_868)
.L_868:
        /*009c*/ 	.word	0x00000000
        /*00a0*/ 	.short	0x0006
        /*00a2*/ 	.short	0x0028
        /*00a4*/ 	.byte	0x00, 0xf0, 0x11, 0x00


	//----- nvinfo : EIATTR_KPARAM_INFO
	.align		4
.L_869:
        /*00a8*/ 	.byte	0x04, 0x17
        /*00aa*/ 	.short	(.L_871 - .L_870)
.L_870:
        /*00ac*/ 	.word	0x00000000
        /*00b0*/ 	.short	0x0005
        /*00b2*/ 	.short	0x0020
        /*00b4*/ 	.byte	0x00, 0xf5, 0x21, 0x00


	//----- nvinfo : EIATTR_KPARAM_INFO
	.align		4
.L_871:
        /*00b8*/ 	.byte	0x04, 0x17
        /*00ba*/ 	.short	(.L_873 - .L_872)
.L_872:
        /*00bc*/ 	.word	0x00000000
        /*00c0*/ 	.short	0x0004
        /*00c2*/ 	.short	0x0018
        /*00c4*/ 	.byte	0x00, 0xf5, 0x21, 0x00


	//----- nvinfo : EIATTR_KPARAM_INFO
	.align		4
.L_873:
        /*00c8*/ 	.byte	0x04, 0x17
        /*00ca*/ 	.short	(.L_875 - .L_874)
.L_874:
        /*00cc*/ 	.word	0x00000000
        /*00d0*/ 	.short	0x0003
        /*00d2*/ 	.short	0x0014
        /*00d4*/ 	.byte	0x00, 0xf0, 0x11, 0x00


	//----- nvinfo : EIATTR_KPARAM_INFO
	.align		4
.L_875:
        /*00d8*/ 	.byte	0x04, 0x17
        /*00da*/ 	.short	(.L_877 - .L_876)
.L_876:
        /*00dc*/ 	.word	0x00000000
        /*00e0*/ 	.short	0x0002
        /*00e2*/ 	.short	0x0010
        /*00e4*/ 	.byte	0x00, 0xf0, 0x11, 0x00


	//----- nvinfo : EIATTR_KPARAM_INFO
	.align		4
.L_877:
        /*00e8*/ 	.byte	0x04, 0x17
        /*00ea*/ 	.short	(.L_879 - .L_878)
.L_878:
        /*00ec*/ 	.word	0x00000000
        /*00f0*/ 	.short	0x0001
        /*00f2*/ 	.short	0x0008
        /*00f4*/ 	.byte	0x00, 0xf5, 0x21, 0x00


	//----- nvinfo : EIATTR_KPARAM_INFO
	.align		4
.L_879:
        /*00f8*/ 	.byte	0x04, 0x17
        /*00fa*/ 	.short	(.L_881 - .L_880)
.L_880:
        /*00fc*/ 	.word	0x00000000
        /*0100*/ 	.short	0x0000
        /*0102*/ 	.short	0x0000
        /*0104*/ 	.byte	0x00, 0xf5, 0x21, 0x00


	//----- nvinfo : EIATTR_SPARSE_MMA_MASK
	.align		4
.L_881:
        /*0108*/ 	.byte	0x03, 0x50
        /*010a*/ 	.short	0x0000


	//----- nvinfo : EIATTR_MAXREG_COUNT
	.align		4
        /*010c*/ 	.byte	0x03, 0x1b
        /*010e*/ 	.short	0x00ff


	//----- nvinfo : EIATTR_NUM_BARRIERS
	.align		4
        /*0110*/ 	.byte	0x02, 0x4c
        /*0112*/ 	.byte	0x01
	.zero		1


	//----- nvinfo : EIATTR_MERCURY_ISA_VERSION
	.align		4
        /*0114*/ 	.byte	0x03, 0x5f
        /*0116*/ 	.short	0x0101


	//----- nvinfo : EIATTR_COOP_GROUP_MASK_REGIDS
	.align		4
        /*0118*/ 	.byte	0x04, 0x29
        /*011a*/ 	.short	(.L_883 - .L_882)


	//   ....[0]....
.L_882:
        /*011c*/ 	.word	0xffffffff


	//   ....[1]....
        /*0120*/ 	.word	0xffffffff


	//   ....[2]....
        /*0124*/ 	.word	0xffffffff


	//   ....[3]....
        /*0128*/ 	.word	0xffffffff


	//   ....[4]....
        /*012c*/ 	.word	0xffffffff


	//   ....[5]....
        /*0130*/ 	.word	0xffffffff


	//   ....[6]....
        /*0134*/ 	.word	0xffffffff


	//   ....[7]....
        /*0138*/ 	.word	0xffffffff


	//   ....[8]....
        /*013c*/ 	.word	0xffffffff


	//   ....[9]....
        /*0140*/ 	.word	0xffffffff


	//   ....[10]....
        /*0144*/ 	.word	0xffffffff


	//   ....[11]....
        /*0148*/ 	.word	0xffffffff


	//   ....[12]....
        /*014c*/ 	.word	0xffffffff


	//   ....[13]....
        /*0150*/ 	.word	0xffffffff


	//   ....[14]....
        /*0154*/ 	.word	0xffffffff


	//   ....[15]....
        /*0158*/ 	.word	0xffffffff


	//   ....[16]....
        /*015c*/ 	.word	0xffffffff


	//   ....[17]....
        /*0160*/ 	.word	0xffffffff


	//   ....[18]....
        /*0164*/ 	.word	0xffffffff


	//   ....[19]....
        /*0168*/ 	.word	0xffffffff


	//   ....[20]....
        /*016c*/ 	.word	0xffffffff


	//   ....[21]....
        /*0170*/ 	.word	0xffffffff


	//   ....[22]....
        /*0174*/ 	.word	0xffffffff


	//   ....[23]....
        /*0178*/ 	.word	0xffffffff


	//   ....[24]....
        /*017c*/ 	.word	0xffffffff


	//   ....[25]....
        /*0180*/ 	.word	0xffffffff


	//   ....[26]....
        /*0184*/ 	.word	0xffffffff


	//   ....[27]....
        /*0188*/ 	.word	0x05000048


	//   ....[28]....
        /*018c*/ 	.word	0x05000048


	//   ....[29]....
        /*0190*/ 	.word	0x05000048


	//   ....[30]....
        /*0194*/ 	.word	0x05000048


	//   ....[31]....
        /*0198*/ 	.word	0x05000048


	//   ....[32]....
        /*019c*/ 	.word	0x05000048


	//   ....[33]....
        /*01a0*/ 	.word	0x05000048


	//   ....[34]....
        /*01a4*/ 	.word	0x05000048


	//   ....[35]....
        /*01a8*/ 	.word	0x05000048


	//   ....[36]....
        /*01ac*/ 	.word	0x05000048


	//   ....[37]....
        /*01b0*/ 	.word	0x05000048


	//   ....[38]....
        /*01b4*/ 	.word	0x05000048


	//   ....[39]....
        /*01b8*/ 	.word	0x05000048


	//   ....[40]....
        /*01bc*/ 	.word	0x05000048


	//   ....[41]....
        /*01c0*/ 	.word	0x05000048


	//   ....[42]....
        /*01c4*/ 	.word	0x05000048


	//   ....[43]....
        /*01c8*/ 	.word	0x05000048


	//   ....[44]....
        /*01cc*/ 	.word	0x05000048


	//   ....[45]....
        /*01d0*/ 	.word	0x05000048


	//   ....[46]....
        /*01d4*/ 	.word	0x05000048


	//   ....[47]....
        /*01d8*/ 	.word	0x05000048


	//   ....[48]....
        /*01dc*/ 	.word	0x05000048


	//   ....[49]....
        /*01e0*/ 	.word	0x05000048


	//   ....[50]....
        /*01e4*/ 	.word	0x05000048


	//   ....[51]....
        /*01e8*/ 	.word	0x05000048


	//   ....[52]....
        /*01ec*/ 	.word	0x05000048


	//   ....[53]....
        /*01f0*/ 	.word	0x05000048


	//----- nvinfo : EIATTR_COOP_GROUP_INSTR_OFFSETS
	.align		4
.L_883:
        /*01f4*/ 	.byte	0x04, 0x28
        /*01f6*/ 	.short	(.L_885 - .L_884)


	//   ....[0]....
.L_884:
        /*01f8*/ 	.word	0x00001720


	//   ....[1]....
        /*01fc*/ 	.word	0x00002280


	//   ....[2]....
        /*0200*/ 	.word	0x00002dd0


	//   ....[3]....
        /*0204*/ 	.word	0x00003900


	//   ....[4]....
        /*0208*/ 	.word	0x00004430


	//   ....[5]....
        /*020c*/ 	.word	0x00004f60


	//   ....[6]....
        /*0210*/ 	.word	0x00005a90


	//   ....[7]....
        /*0214*/ 	.word	0x000065c0


	//   ....[8]....
        /*0218*/ 	.word	0x000070f0


	//   ....[9]....
        /*021c*/ 	.word	0x00007c20


	//   ....[10]....
        /*0220*/ 	.word	0x00008750


	//   ....[11]....
        /*0224*/ 	.word	0x00009280


	//   ....[12]....
        /*0228*/ 	.word	0x00009db0


	//   ....[13]....
        /*022c*/ 	.word	0x0000a8e0


	//   ....[14]....
        /*0230*/ 	.word	0x0000b410


	//   ....[15]....
        /*0234*/ 	.word	0x0000bf40


	//   ....[16]....
        /*0238*/ 	.word	0x0000ca70


	//   ....[17]....
        /*023c*/ 	.word	0x0000d510


	//   ....[18]....
        /*0240*/ 	.word	0x0000d520


	//   ....[19]....
        /*0244*/ 	.word	0x0000d550


	//   ....[20]....
        /*0248*/ 	.word	0x0000d560


	//   ....[21]....
        /*024c*/ 	.word	0x0000d590


	//   ....[22]....
        /*0250*/ 	.word	0x0000d5a0


	//   ....[23]....
        /*0254*/ 	.word	0x0000d5d0


	//   ....[24]....
        /*0258*/ 	.word	0x0000d5e0


	//   ....[25]....
        /*025c*/ 	.word	0x0000d610


	//   ....[26]....
        /*0260*/ 	.word	0x0000d620


	//   ....[27]....
        /*0264*/ 	.word	0x0000d8d0


	//   ....[28]....
        /*0268*/ 	.word	0x0000d950


	//   ....[29]....
        /*026c*/ 	.word	0x0000d9e0


	//   ....[30]....
        /*0270*/ 	.word	0x0000da80


	//   ....[31]....
        /*0274*/ 	.word	0x0000db20


	//   ....[32]....
        /*0278*/ 	.word	0x0000dbc0


	//   ....[33]....
        /*027c*/ 	.word	0x0000dc60


	//   ....[34]....
        /*0280*/ 	.word	0x0000dd00


	//   ....[35]....
        /*0284*/ 	.word	0x0000dda0


	//   ....[36]....
        /*0288*/ 	.word	0x0000de40


	//   ....[37]....
        /*028c*/ 	.word	0x0000dee0


	//   ....[38]....
        /*0290*/ 	.word	0x0000df80


	//   ....[39]....
        /*0294*/ 	.word	0x0000e020


	//   ....[40]....
        /*0298*/ 	.word	0x0000e0c0


	//   ....[41]....
        /*029c*/ 	.word	0x0000e160


	//   ....[42]....
        /*02a0*/ 	.word	0x0000e200


	//   ....[43]....
        /*02a4*/ 	.word	0x0000e2a0


	//   ....[44]....
        /*02a8*/ 	.word	0x0000e350


	//   ....[45]....
        /*02ac*/ 	.word	0x0000e3f0


	//   ....[46]....
        /*02b0*/ 	.word	0x0000e460


	//   ....[47]....
        /*02b4*/ 	.word	0x0000e4d0


	//   ....[48]....
        /*02b8*/ 	.word	0x0000e540


	//   ....[49]....
        /*02bc*/ 	.word	0x0000e5a0


	//   ....[50]....
        /*02c0*/ 	.word	0x0000e620


	//   ....[51]....
        /*02c4*/ 	.word	0x0000e690


	//   ....[52]....
        /*02c8*/ 	.word	0x0000e700


	//   ....[53]....
        /*02cc*/ 	.word	0x0000e770


	//----- nvinfo : EIATTR_VRC_CTA_INIT_COUNT
	.align		4
.L_885:
        /*02d0*/ 	.byte	0x02, 0x4a
	.zero		1
	.zero		1


	//----- nvinfo : EIATTR_EXIT_INSTR_OFFSETS
	.align		4
        /*02d4*/ 	.byte	0x04, 0x1c
        /*02d6*/ 	.short	(.L_887 - .L_886)


	//   ....[0]....
.L_886:
        /*02d8*/ 	.word	0x00000080


	//   ....[1]....
        /*02dc*/ 	.word	0x00000cb0


	//   ....[2]....
        /*02e0*/ 	.word	0x0000d870


	//----- nvinfo : EIATTR_CRS_STACK_SIZE
	.align		4
.L_887:
        /*02e4*/ 	.byte	0x04, 0x1e
        /*02e6*/ 	.short	(.L_889 - .L_888)
.L_888:
        /*02e8*/ 	.word	0x00000000


	//----- nvinfo : EIATTR_CBANK_PARAM_SIZE
	.align		4
.L_889:
        /*02ec*/ 	.byte	0x03, 0x19
        /*02ee*/ 	.short	0x0060


	//----- nvinfo : EIATTR_PARAM_CBANK
	.align		4
        /*02f0*/ 	.byte	0x04, 0x0a
        /*02f2*/ 	.short	(.L_891 - .L_890)
	.align		4
.L_890:
        /*02f4*/ 	.word	index@(.nv.constant0._Z67popcount_weighted_keys_literal_fused_multiq_kernel_warp_out_w32_sb2ILi10EEvPKyPKfiiS1_S3_iiiiiPKxS5_fiPf)
        /*02f8*/ 	.short	0x0380
        /*02fa*/ 	.short	0x0060


	//----- nvinfo : EIATTR_SW_WAR
	.align		4
.L_891:
        /*02fc*/ 	.byte	0x04, 0x36
        /*02fe*/ 	.short	(.L_893 - .L_892)
.L_892:
        /*0300*/ 	.word	0x00000008
.L_893:


//--------------------- .nv.info._Z66popcount_weighted_keys_literal_fused_multiq_kernel_warp_out_w32_sbILi9EEvPKyPKfiiS1_S3_iiiiiPKxS5_fiPf --------------------------
	.section	.nv.info._Z66popcount_weighted_keys_literal_fused_multiq_kernel_warp_out_w32_sbILi9EEvPKyPKfiiS1_S3_iiiiiPKxS5_fiPf,"",@"SHT_CUDA_INFO"
	.sectionflags	@""
	.align	4


	//----- nvinfo : EIATTR_CUDA_API_VERSION
	.align		4
        /*0000*/ 	.byte	0x04, 0x37
        /*0002*/ 	.short	(.L_895 - .L_894)
.L_894:
        /*0004*/ 	.word	0x00000082


	//----- nvinfo : EIATTR_KPARAM_INFO
	.align		4
.L_895:
        /*0008*/ 	.byte	0x04, 0x17
        /*000a*/ 	.short	(.L_897 - .L_896)
.L_896:
        /*000c*/ 	.word	0x00000000
        /*0010*/ 	.short	0x000f
        /*0012*/ 	.short	0x0058
        /*0014*/ 	.byte	0x00, 0xf5, 0x21, 0x00


	//----- nvinfo : EIATTR_KPARAM_INFO
	.align		4
.L_897:
        /*0018*/ 	.byte	0x04, 0x17
        /*001a*/ 	.short	(.L_899 - .L_898)
.L_898:
        /*001c*/ 	.word	0x00000000
        /*0020*/ 	.short	0x000e
        /*0022*/ 	.short	0x0054
        /*0024*/ 	.byte	0x00, 0xf0, 0x11, 0x00


	//----- nvinfo : EIATTR_KPARAM_INFO
	.align		4
.L_899:
        /*0028*/ 	.byte	0x04, 0x17
        /*002a*/ 	.short	(.L_901 - .L_900)
.L_900:
        /*002c*/ 	.word	0x00000000
        /*0030*/ 	.short	0x000d
        /*0032*/ 	.short	0x0050
        /*0034*/ 	.byte	0x00, 0xf0, 0x11, 0x00


	//----- nvinfo : EIATTR_KPARAM_INFO
	.align		4
.L_901:
        /*0038*/ 	.byte	0x04, 0x17
        /*003a*/ 	.short	(.L_903 - .L_902)
.L_902:
        /*003c*/ 	.word	0x00000000
        /*0040*/ 	.short	0x000c
        /*0042*/ 	.short	0x0048
        /*0044*/ 	.byte	0x00, 0xf5, 0x21, 0x00


	//----- nvinfo : EIATTR_KPARAM_INFO
	.align		4
.L_903:
        /*0048*/ 	.byte	0x04, 0x17
        /*004a*/ 	.short	(.L_905 - .L_904)
.L_904:
        /*004c*/ 	.word	0x00000000
        /*0050*/ 	.short	0x000b
        /*0052*/ 	.short	0x0040
        /*0054*/ 	.byte	0x00, 0xf5, 0x21, 0x00


	//----- nvinfo : EIATTR_KPARAM_INFO
	.align		4
.L_905:
        /*0058*/ 	.byte	0x04, 0x17
        /*005a*/ 	.short	(.L_907 - .L_906)
.L_906:
        /*005c*/ 	.word	0x00000000
        /*0060*/ 	.short	0x000a
        /*0062*/ 	.short	0x0038
        /*0064*/ 	.byte	0x00, 0xf0, 0x11, 0x00


	//----- nvinfo : EIATTR_KPARAM_INFO
	.align		4
.L_907:
        /*0068*/ 	.byte	0x04, 0x17
        /*006a*/ 	.short	(.L_909 - .L_908)
.L_908:
        /*006c*/ 	.word	0x00000000
        /*0070*/ 	.short	0x0009
        /*0072*/ 	.short	0x0034
        /*0074*/ 	.byte	0x00, 0xf0, 0x11, 0x00


	//----- nvinfo : EIATTR_KPARAM_INFO
	.align		4
.L_909:
        /*0078*/ 	.byte	0x04, 0x17
        /*007a*/ 	.short	(.L_911 - .L_910)
.L_910:
        /*007c*/ 	.word	0x00000000
        /*0080*/ 	.short	0x0008
        /*0082*/ 	.short	0x0030
        /*0084*/ 	.byte	0x00, 0xf0, 0x11, 0x00


	//----- nvinfo : EIATTR_KPARAM_INFO
	.align		4
.L_911:
        /*0088*/ 	.byte	0x04, 0x17
        /*008a*/ 	.short	(.L_913 - .L_912)
.L_912:
        /*008c*/ 	.word	0x00000000
        /*0090*/ 	.short	0x0007
        /*0092*/ 	.short	0x002c
        /*0094*/ 	.byte	0x00, 0xf0, 0x11, 0x00


	//----- nvinfo : EIATTR_KPARAM_INFO
	.align		4
.L_913:
        /*0098*/ 	.byte	0x04, 0x17
        /*009a*/ 	.short	(.L_915 - .L_914)
.L_914:
        /*009c*/ 	.word	0x00000000
        /*00a0*/ 	.short	0x0006
        /*00a2*/ 	.short	0x0028
        /*00a4*/ 	.byte	0x00, 0xf0, 0x11, 0x00


	//----- nvinfo : EIATTR_KPARAM_INFO
	.align		4
.L_915:
        /*00a8*/ 	.byte	0x04, 0x17
        /*00aa*/ 	.short	(.L_917 - .L_916)
.L_916:
        /*00ac*/ 	.word	0x00000000
        /*00b0*/ 	.short	0x0005
        /*00b2*/ 	.short	0x0020
        /*00b4*/ 	.byte	0x00, 0xf5, 0x21, 0x00


	//----- nvinfo : EIATTR_KPARAM_INFO
	.align		4
.L_917:
        /*00b8*/ 	.byte	0x04, 0x17
        /*00ba*/ 	.short	(.L_919 - .L_918)
.L_918:
        /*00bc*/ 	.word	0x00000000
        /*00c0*/ 	.short	0x0004
        /*00c2*/ 	.short	0x0018
        /*00c4*/ 	.byte	0x00, 0xf5, 0x21, 0x00


	//----- nvinfo : EIATTR_KPARAM_INFO
	.align		4
.L_919:
        /*00c8*/ 	.byte	0x04, 0x17
        /*00ca*/ 	.short	(.L_921 - .L_920)
.L_920:
        /*00cc*/ 	.word	0x00000000
        /*00d0*/ 	.short	0x0003
        /*00d2*/ 	.short	0x0014
        /*00d4*/ 	.byte	0x00, 0xf0, 0x11, 0x00


	//----- nvinfo : EIATTR_KPARAM_INFO
	.align		4
.L_921:
        /*00d8*/ 	.byte	0x04, 0x17
        /*00da*/ 	.short	(.L_923 - .L_922)
.L_922:
        /*00dc*/ 	.word	0x00000000
        /*00e0*/ 	.short	0x0002
        /*00e2*/ 	.short	0x0010
        /*00e4*/ 	.byte	0x00, 0xf0, 0x11, 0x00


	//----- nvinfo : EIATTR_KPARAM_INFO
	.align		4
.L_923:
        /*00e8*/ 	.byte	0x04, 0x17
        /*00ea*/ 	.short	(.L_925 - .L_924)
.L_924:
        /*00ec*/ 	.word	0x00000000
        /*00f0*/ 	.short	0x0001
        /*00f2*/ 	.short	0x0008
        /*00f4*/ 	.byte	0x00, 0xf5, 0x21, 0x00


	//----- nvinfo : EIATTR_KPARAM_INFO
	.align		4
.L_925:
        /*00f8*/ 	.byte	0x04, 0x17
        /*00fa*/ 	.short	(.L_927 - .L_926)
.L_926:
        /*00fc*/ 	.word	0x00000000
        /*0100*/ 	.short	0x0000
        /*0102*/ 	.short	0x0000
        /*0104*/ 	.byte	0x00, 0xf5, 0x21, 0x00


	//----- nvinfo : EIATTR_SPARSE_MMA_MASK
	.align		4
.L_927:
        /*0108*/ 	.byte	0x03, 0x50
        /*010a*/ 	.short	0x0000


	//----- nvinfo : EIATTR_MAXREG_COUNT
	.align		4
        /*010c*/ 	.byte	0x03, 0x1b
        /*010e*/ 	.short	0x00ff


	//----- nvinfo : EIATTR_NUM_BARRIERS
	.align		4
        /*0110*/ 	.byte	0x02, 0x4c
        /*0112*/ 	.byte	0x01
	.zero		1


	//----- nvinfo : EIATTR_MERCURY_ISA_VERSION
	.align		4
        /*0114*/ 	.byte	0x03, 0x5f
        /*0116*/ 	.short	0x0101


	//----- nvinfo : EIATTR_COOP_GROUP_MASK_REGIDS
	.align		4
        /*0118*/ 	.byte	0x04, 0x29
        /*011a*/ 	.short	(.L_929 - .L_928)


	//   ....[0]....
.L_928:
        /*011c*/ 	.word	0xffffffff


	//   ....[1]....
        /*0120*/ 	.word	0xffffffff


	//   ....[2]....
        /*0124*/ 	.word	0xffffffff


	//   ....[3]....
        /*0128*/ 	.word	0xffffffff


	//   ....[4]....
        /*012c*/ 	.word	0xffffffff


	//   ....[5]....
        /*0130*/ 	.word	0xffffffff


	//   ....[6]....
        /*0134*/ 	.word	0xffffffff


	//   ....[7]....
        /*0138*/ 	.word	0xffffffff


	//   ....[8]....
        /*013c*/ 	.word	0xffffffff


	//   ....[9]....
        /*0140*/ 	.word	0xffffffff


	//   ....[10]....
        /*0144*/ 	.word	0xffffffff


	//   ....[11]....
        /*0148*/ 	.word	0xffffffff


	//   ....[12]....
        /*014c*/ 	.word	0xffffffff


	//   ....[13]....
        /*0150*/ 	.word	0xffffffff


	//   ....[14]....
        /*0154*/ 	.word	0xffffffff


	//   ....[15]....
        /*0158*/ 	.word	0xffffffff


	//   ....[16]....
        /*015c*/ 	.word	0xffffffff


	//   ....[17]....
        /*0160*/ 	.word	0xffffffff


	//   ....[18]....
        /*0164*/ 	.word	0xffffffff


	//   ....[19]....
        /*0168*/ 	.word	0xffffffff


	//   ....[20]....
        /*016c*/ 	.word	0xffffffff


	//   ....[21]....
        /*0170*/ 	.word	0xffffffff


	//   ....[22]....
        /*0174*/ 	.word	0xffffffff


	//   ....[23]....
        /*0178*/ 	.word	0xffffffff


	//   ....[24]....
        /*017c*/ 	.word	0x0500002c


	//   ....[25]....
        /*0180*/ 	.word	0x0500002c


	//   ....[26]....
        /*0184*/ 	.word	0x0500002c


	//   ....[27]....
        /*0188*/ 	.word	0x0500002c


	//   ....[28]....
        /*018c*/ 	.word	0x0500002c


	//   ....[29]....
        /*0190*/ 	.word	0x0500002c


	//   ....[30]....
        /*0194*/ 	.word	0x0500002c


	//   ....[31]....
        /*0198*/ 	.word	0x0500002c


	//   ....[32]....
        /*019c*/ 	.word	0x0500002c


	//   ....[33]....
        /*01a0*/ 	.word	0x0500002c


	//   ....[34]....
        /*01a4*/ 	.word	0x0500002c


	//   ....[35]....
        /*01a8*/ 	.word	0x0500002c


	//   ....[36]....
        /*01ac*/ 	.word	0x0500002c


	//   ....[37]....
        /*01b0*/ 	.word	0x0500002c


	//   ....[38]....
        /*01b4*/ 	.word	0x0500002c


	//   ....[39]....
        /*01b8*/ 	.word	0x0500002c


	//   ....[40]....
        /*01bc*/ 	.word	0x0500002c


	//   ....[41]....
        /*01c0*/ 	.word	0x0500002c


	//   ....[42]....
        /*01c4*/ 	.word	0x0500002c


	//   ....[43]....
        /*01c8*/ 	.word	0x0500002c


	//   ....[44]....
        /*01cc*/ 	.word	0x0500002c


	//   ....[45]....
        /*01d0*/ 	.word	0x0500002c


	//   ....[46]....
        /*01d4*/ 	.word	0x0500002c


	//   ....[47]....
        /*01d8*/ 	.word	0x0500002c


	//----- nvinfo : EIATTR_COOP_GROUP_INSTR_OFFSETS
	.align		4
.L_929:
        /*01dc*/ 	.byte	0x04, 0x28
        /*01de*/ 	.short	(.L_931 - .L_930)


	//   ....[0]....
.L_930:
        /*01e0*/ 	.word	0x000013b0


	//   ....[1]....
        /*01e4*/ 	.word	0x00001830


	//   ....[2]....
        /*01e8*/ 	.word	0x00001de0


	//   ....[3]....
        /*01ec*/ 	.word	0x00002310


	//   ....[4]....
        /*01f0*/ 	.word	0x00002820


	//   ....[5]....
        /*01f4*/ 	.word	0x00002d30


	//   ....[6]....
        /*01f8*/ 	.word	0x00003240


	//   ....[7]....
        /*01fc*/ 	.word	0x00003750


	//   ....[8]....
        /*0200*/ 	.word	0x00003c60


	//   ....[9]....
        /*0204*/ 	.word	0x00004170


	//   ....[10]....
        /*0208*/ 	.word	0x00004680


	//   ....[11]....
        /*020c*/ 	.word	0x00004b90


	//   ....[12]....
        /*0210*/ 	.word	0x000050a0


	//   ....[13]....
        /*0214*/ 	.word	0x000055b0


	//   ....[14]....
        /*0218*/ 	.word	0x00005ac0


	//   ....[15]....
        /*021c*/ 	.word	0x00005fd0


	//   ....[16]....
        /*0220*/ 	.word	0x000064e0


	//   ....[17]....
        /*0224*/ 	.word	0x000069f0


	//   ....[18]....
        /*0228*/ 	.word	0x00006f00


	//   ....[19]....
        /*022c*/ 	.word	0x000073d0


	//   ....[20]....
        /*0230*/ 	.word	0x000073f0


	//   ....[21]....
        /*0234*/ 	.word	0x00007410


	//   ....[22]....
        /*0238*/ 	.word	0x00007430


	//   ....[23]....
        /*023c*/ 	.word	0x00007450


	//   ....[24]....
        /*0240*/ 	.word	0x00007640


	//   ....[25]....
        /*0244*/ 	.word	0x00007b40


	//   ....[26]....
        /*0248*/ 	.word	0x00007be0


	//   ....[27]....
        /*024c*/ 	.word	0x00007c90


	//   ....[28]....
        /*0250*/ 	.word	0x00007d40


	//   ....[29]....
        /*0254*/ 	.word	0x00007df0


	//   ....[30]....
        /*0258*/ 	.word	0x00007ea0


	//   ....[31]....
        /*025c*/ 	.word	0x00007f50


	//   ....[32]....
        /*0260*/ 	.word	0x00008000


	//   ....[33]....
        /*0264*/ 	.word	0x000080b0


	//   ....[34]....
        /*0268*/ 	.word	0x00008160


	//   ....[35]....
        /*026c*/ 	.word	0x00008210


	//   ....[36]....
        /*0270*/ 	.word	0x000082c0


	//   ....[37]....
        /*0274*/ 	.word	0x00008370


	//   ....[38]....
        /*0278*/ 	.word	0x00008420


	//   ....[39]....
        /*027c*/ 	.word	0x000084d0


	//   ....[40]....
        /*0280*/ 	.word	0x00008580


	//   ....[41]....
        /*0284*/ 	.word	0x00008630


	//   ....[42]....
        /*0288*/ 	.word	0x000086e0


	//   ....[43]....
        /*028c*/ 	.word	0x00008780


	//   ....[44]....
        /*0290*/ 	.word	0x00008820


	//   ....[45]....
        /*0294*/ 	.word	0x00008890


	//   ....[46]....
        /*0298*/ 	.word	0x00008900


	//   ....[47]....
        /*029c*/ 	.word	0x00008970


	//----- nvinfo : EIATTR_VRC_CTA_INIT_COUNT
	.align		4
.L_931:
        /*02a0*/ 	.byte	0x02, 0x4a
	.zero		1
	.zero		1


	//----- nvinfo : EIATTR_EXIT_INSTR_OFFSETS
	.align		4
        /*02a4*/ 	.byte	0x04, 0x1c
        /*02a6*/ 	.short	(.L_933 - .L_932)


	//   ....[0]....
.L_932:
        /*02a8*/ 	.word	0x00000080


	//   ....[1]....
        /*02ac*/ 	.word	0x00000d50


	//   ....[2]....
        /*02b0*/ 	.word	0x00007590


	//----- nvinfo : EIATTR_CRS_STACK_SIZE
	.align		4
.L_933:
        /*02b4*/ 	.byte	0x04, 0x1e
        /*02b6*/ 	.short	(.L_935 - .L_934)
.L_934:
        /*02b8*/ 	.word	0x00000000


	//----- nvinfo : EIATTR_CBANK_PARAM_SIZE
	.align		4
.L_935:
        /*02bc*/ 	.byte	0x03, 0x19
        /*02be*/ 	.short	0x0060


	//----- nvinfo : EIATTR_PARAM_CBANK
	.align		4
        /*02c0*/ 	.byte	0x04, 0x0a
        /*02c2*/ 	.short	(.L_937 - .L_936)
	.align		4
.L_936:
        /*02c4*/ 	.word	index@(.nv.constant0._Z66popcount_weighted_keys_literal_fused_multiq_kernel_warp_out_w32_sbILi9EEvPKyPKfiiS1_S3_iiiiiPKxS5_fiPf)
        /*02c8*/ 	.short	0x0380
        /*02ca*/ 	.short	0x0060


	//----- nvinfo : EIATTR_SW_WAR
	.align		4
.L_937:
        /*02cc*/ 	.byte	0x04, 0x36
        /*02ce*/ 	.short	(.L_939 - .L_938)
.L_938:
        /*02d0*/ 	.word	0x00000008
.L_939:


//--------------------- .nv.info._Z67popcount_weighted_keys_literal_fused_multiq_kernel_warp_out_w32_sb2ILi9EEvPKyPKfiiS1_S3_iiiiiPKxS5_fiPf --------------------------
	.section	.nv.info._Z67popcount_weighted_keys_literal_fused_multiq_kernel_warp_out_w32_sb2ILi9EEvPKyPKfiiS1_S3_iiiiiPKxS5_fiPf,"",@"SHT_CUDA_INFO"
	.sectionflags	@""
	.align	4


	//----- nvinfo : EIATTR_CUDA_API_VERSION
	.align		4
        /*0000*/ 	.byte	0x04, 0x37
        /*0002*/ 	.short	(.L_941 - .L_940)
.L_940:
        /*0004*/ 	.word	0x00000082


	//----- nvinfo : EIATTR_KPARAM_INFO
	.align		4
.L_941:
        /*0008*/ 	.byte	0x04, 0x17
        /*000a*/ 	.short	(.L_943 - .L_942)
.L_942:
        /*000c*/ 	.word	0x00000000
        /*0010*/ 	.short	0x000f
        /*0012*/ 	.short	0x0058
        /*0014*/ 	.byte	0x00, 0xf5, 0x21, 0x00


	//----- nvinfo : EIATTR_KPARAM_INFO
	.align		4
.L_943:
        /*0018*/ 	.byte	0x04, 0x17
        /*001a*/ 	.short	(.L_945 - .L_944)
.L_944:
        /*001c*/ 	.word	0x00000000
        /*0020*/ 	.short	0x000e
        /*0022*/ 	.short	0x0054
        /*0024*/ 	.byte	0x00, 0xf0, 0x11, 0x00


	//----- nvinfo : EIATTR_KPARAM_INFO
	.align		4
.L_945:
        /*0028*/ 	.byte	0x04, 0x17
        /*002a*/ 	.short	(.L_947 - .L_946)
.L_946:
        /*002c*/ 	.word	0x00000000
        /*0030*/ 	.short	0x000d
        /*0032*/ 	.short	0x0050
        /*0034*/ 	.byte	0x00, 0xf0, 0x11, 0x00


	//----- nvinfo : EIATTR_KPARAM_INFO
	.align		4
.L_947:
        /*0038*/ 	.byte	0x04, 0x17
        /*003a*/ 	.short	(.L_949 - .L_948)
.L_948:
        /*003c*/ 	.word	0x00000000
        /*0040*/ 	.short	0x000c
        /*0042*/ 	.short	0x0048
        /*0044*/ 	.byte	0x00, 0xf5, 0x21, 0x00


	//----- nvinfo : EIATTR_KPARAM_INFO
	.align		4
.L_949:
        /*0048*/ 	.byte	0x04, 0x17
        /*004a*/ 	.short	(.L_951 - .L_950)
.L_950:
        /*004c*/ 	.word	0x00000000
        /*0050*/ 	.short	0x000b
        /*0052*/ 	.short	0x0040
        /*0054*/ 	.byte	0x00, 0xf5, 0x21, 0x00


	//----- nvinfo : EIATTR_KPARAM_INFO
	.align		4
.L_951:
        /*0058*/ 	.byte	0x04, 0x17
        /*005a*/ 	.short	(.L_953 - .L_952)
.L_952:
        /*005c*/ 	.word	0x00000000
        /*0060*/ 	.short	0x000a
        /*0062*/ 	.short	0x0038
        /*0064*/ 	.byte	0x00, 0xf0, 0x11, 0x00


	//----- nvinfo : EIATTR_KPARAM_INFO
	.align		4
.L_953:
        /*0068*/ 	.byte	0x04, 0x17
        /*006a*/ 	.short	(.L_955 - .L_954)
.L_954:
        /*006c*/ 	.word	0x00000000
        /*0070*/ 	.short	0x0009
        /*0072*/ 	.short	0x0034
        /*0074*/ 	.byte	0x00, 0xf0, 0x11, 0x00


	//----- nvinfo : EIATTR_KPARAM_INFO
	.align		4
.L_955:
        /*0078*/ 	.byte	0x04, 0x17
        /*007a*/ 	.short	(.L_957 - .L_956)
.L_956:
        /*007c*/ 	.word	0x00000000
        /*0080*/ 	.short	0x0008
        /*0082*/ 	.short	0x0030
        /*0084*/ 	.byte	0x00, 0xf0, 0x11, 0x00


	//----- nvinfo : EIATTR_KPARAM_INFO
	.align		4
.L_957:
        /*0088*/ 	.byte	0x04, 0x17
        /*008a*/ 	.short	(.L_959 - .L_958)
.L_958:
        /*008c*/ 	.word	0x00000000
        /*0090*/ 	.short	0x0007
        /*0092*/ 	.short	0x002c
        /*0094*/ 	.byte	0x00, 0xf0, 0x11, 0x00


	//----- nvinfo : EIATTR_KPARAM_INFO
	.align		4
.L_959:
        /*0098*/ 	.byte	0x04, 0x17
        /*009a*/ 	.short	(.L_961 - .L_960)
.L_960:
        /*009c*/ 	.word	0x00000000
        /*00a0*/ 	.short	0x0006
        /*00a2*/ 	.short	0x0028
        /*00a4*/ 	.byte	0x00, 0xf0, 0x11, 0x00


	//----- nvinfo : EIATTR_KPARAM_INFO
	.align		4
.L_961:
        /*00a8*/ 	.byte	0x04, 0x17
        /*00aa*/ 	.short	(.L_963 - .L_962)
.L_962:
        /*00ac*/ 	.word	0x00000000
        /*00b0*/ 	.short	0x0005
        /*00b2*/ 	.short	0x0020
        /*00b4*/ 	.byte	0x00, 0xf5, 0x21, 0x00


	//----- nvinfo : EIATTR_KPARAM_INFO
	.align		4
.L_963:
        /*00b8*/ 	.byte	0x04, 0x17
        /*00ba*/ 	.short	(.L_965 - .L_964)
.L_964:
        /*00bc*/ 	.word	0x00000000
        /*00c0*/ 	.short	0x0004
        /*00c2*/ 	.short	0x0018
        /*00c4*/ 	.byte	0x00, 0xf5, 0x21, 0x00


	//----- nvinfo : EIATTR_KPARAM_INFO
	.align		4
.L_965:
        /*00c8*/ 	.byte	0x04, 0x17
        /*00ca*/ 	.short	(.L_967 - .L_966)
.L_966:
        /*00cc*/ 	.word	0x00000000
        /*00d0*/ 	.short	0x0003
        /*00d2*/ 	.short	0x0014
        /*00d4*/ 	.byte	0x00, 0xf0, 0x11, 0x00


	//----- nvinfo : EIATTR_KPARAM_INFO
	.align		4
.L_967:
        /*00d8*/ 	.byte	0x04, 0x17
        /*00da*/ 	.short	(.L_969 - .L_968)
.L_968:
        /*00dc*/ 	.word	0x00000000
        /*00e0*/ 	.short	0x0002
        /*00e2*/ 	.short	0x0010
        /*00e4*/ 	.byte	0x00, 0xf0, 0x11, 0x00


	//----- nvinfo : EIATTR_KPARAM_INFO
	.align		4
.L_969:
        /*00e8*/ 	.byte	0x04, 0x17
        /*00ea*/ 	.short	(.L_971 - .L_970)
.L_970:
        /*00ec*/ 	.word	0x00000000
        /*00f0*/ 	.short	0x0001
        /*00f2*/ 	.short	0x0008
        /*00f4*/ 	.byte	0x00, 0xf5, 0x21, 0x00


	//----- nvinfo : EIATTR_KPARAM_INFO
	.align		4
.L_971:
        /*00f8*/ 	.byte	0x04, 0x17
        /*00fa*/ 	.short	(.L_973 - .L_972)
.L_972:
        /*00fc*/ 	.word	0x00000000
        /*0100*/ 	.short	0x0000
        /*0102*/ 	.short	0x0000
        /*0104*/ 	.byte	0x00, 0xf5, 0x21, 0x00


	//----- nvinfo : EIATTR_SPARSE_MMA_MASK
	.align		4
.L_973:
        /*0108*/ 	.byte	0x03, 0x50
        /*010a*/ 	.short	0x0000


	//----- nvinfo : EIATTR_MAXREG_COUNT
	.align		4
        /*010c*/ 	.byte	0x03, 0x1b
        /*010e*/ 	.short	0x00ff


	//----- nvinfo : EIATTR_NUM_BARRIERS
	.align		4
        /*0110*/ 	.byte	0x02, 0x4c
        /*0112*/ 	.byte	0x01
	.zero		1


	//----- nvinfo : EIATTR_MERCURY_ISA_VERSION
	.align		4
        /*0114*/ 	.byte	0x03, 0x5f
        /*0116*/ 	.short	0x0101


	//----- nvinfo : EIATTR_COOP_GROUP_MASK_REGIDS
	.align		4
        /*0118*/ 	.byte	0x04, 0x29
        /*011a*/ 	.short	(.L_975 - .L_974)


	//   ....[0]....
.L_974:
        /*011c*/ 	.word	0xffffffff


	//   ....[1]....
        /*0120*/ 	.word	0xffffffff


	//   ....[2]....
        /*0124*/ 	.word	0xffffffff


	//   ....[3]....
        /*0128*/ 	.word	0xffffffff


	//   ....[4]....
        /*012c*/ 	.word	0xffffffff


	//   ....[5]....
        /*0130*/ 	.word	0xffffffff


	//   ....[6]....
        /*0134*/ 	.word	0xffffffff


	//   ....[7]....
        /*0138*/ 	.word	0xffffffff


	//   ....[8]....
        /*013c*/ 	.word	0xffffffff


	//   ....[9]....
        /*0140*/ 	.word	0xffffffff


	//   ....[10]....
        /*0144*/ 	.word	0xffffffff


	//   ....[11]....
        /*0148*/ 	.word	0xffffffff


	//   ....[12]....
        /*014c*/ 	.word	0xffffffff


	//   ....[13]....
        /*0150*/ 	.word	0xffffffff


	//   ....[14]....
        /*0154*/ 	.word	0xffffffff


	//   ....[15]....
        /*0158*/ 	.word	0xffffffff


	//   ....[16]....
        /*015c*/ 	.word	0xffffffff


	//   ....[17]....
        /*0160*/ 	.word	0xffffffff


	//   ....[18]....
        /*0164*/ 	.word	0xffffffff


	//   ....[19]....
        /*0168*/ 	.word	0xffffffff


	//   ....[20]....
        /*016c*/ 	.word	0xffffffff


	//   ....[21]....
        /*0170*/ 	.word	0xffffffff


	//   ....[22]....
        /*0174*/ 	.word	0xffffffff


	//   ....[23]....
        /*0178*/ 	.word	0xffffffff


	//   ....[24]....
        /*017c*/ 	.word	0xffffffff


	//   ....[25]....
        /*0180*/ 	.word	0xffffffff


	//   ....[26]....
        /*0184*/ 	.word	0xffffffff


	//   ....[27]....
        /*0188*/ 	.word	0x05000042


	//   ....[28]....
        /*018c*/ 	.word	0x05000042


	//   ....[29]....
        /*0190*/ 	.word	0x05000042


	//   ....[30]....
        /*0194*/ 	.word	0x05000042


	//   ....[31]....
        /*0198*/ 	.word	0x05000042


	//   ....[32]....
        /*019c*/ 	.word	0x05000042


	//   ....[33]....
        /*01a0*/ 	.word	0x05000042


	//   ....[34]....
        /*01a4*/ 	.word	0x05000042


	//   ....[35]....
        /*01a8*/ 	.word	0x05000042


	//   ....[36]....
        /*01ac*/ 	.word	0x05000042


	//   ....[37]....
        /*01b0*/ 	.word	0x05000042


	//   ....[38]....
        /*01b4*/ 	.word	0x05000042


	//   ....[39]....
        /*01b8*/ 	.word	0x05000042


	//   ....[40]....
        /*01bc*/ 	.word	0x05000042


	//   ....[41]....
        /*01c0*/ 	.word	0x05000042


	//   ....[42]....
        /*01c4*/ 	.word	0x05000042


	//   ....[43]....
        /*01c8*/ 	.word	0x05000042


	//   ....[44]....
        /*01cc*/ 	.word	0x05000042


	//   ....[45]....
        /*01d0*/ 	.word	0x05000042


	//   ....[46]....
        /*01d4*/ 	.word	0x05000042


	//   ....[47]....
        /*01d8*/ 	.word	0x05000042


	//   ....[48]....
        /*01dc*/ 	.word	0x05000042


	//   ....[49]....
        /*01e0*/ 	.word	0x05000042


	//   ....[50]....
        /*01e4*/ 	.word	0x05000042


	//   ....[51]....
        /*01e8*/ 	.word	0x05000042


	//   ....[52]....
        /*01ec*/ 	.word	0x05000042


	//   ....[53]....
        /*01f0*/ 	.word	0x05000042


	//----- nvinfo : EIATTR_COOP_GROUP_INSTR_OFFSETS
	.align		4
.L_975:
        /*01f4*/ 	.byte	0x04, 0x28
        /*01f6*/ 	.short	(.L_977 - .L_976)


	//   ....[0]....
.L_976:
        /*01f8*/ 	.word	0x000015f0


	//   ....[1]....
        /*01fc*/ 	.word	0x00001fe0


	//   ....[2]....
        /*0200*/ 	.word	0x000029e0


	//   ....[3]....
        /*0204*/ 	.word	0x000033c0


	//   ....[4]....
        /*0208*/ 	.word	0x00003da0


	//   ....[5]....
        /*020c*/ 	.word	0x00004780


	//   ....[6]....
        /*0210*/ 	.word	0x00005160


	//   ....[7]....
        /*0214*/ 	.word	0x00005b40


	//   ....[8]....
        /*0218*/ 	.word	0x00006520


	//   ....[9]....
        /*021c*/ 	.word	0x00006f00


	//   ....[10]....
        /*0220*/ 	.word	0x000078e0


	//   ....[11]....
        /*0224*/ 	.word	0x000082c0


	//   ....[12]....
        /*0228*/ 	.word	0x00008ca0


	//   ....[13]....
        /*022c*/ 	.word	0x00009680


	//   ....[14]....
        /*0230*/ 	.word	0x0000a060


	//   ....[15]....
        /*0234*/ 	.word	0x0000aa40


	//   ....[16]....
        /*0238*/ 	.word	0x0000b420


	//   ....[17]....
        /*023c*/ 	.word	0x0000bdd0


	//   ....[18]....
        /*0240*/ 	.word	0x0000bde0


	//   ....[19]....
        /*0244*/ 	.word	0x0000be10


	//   ....[20]....
        /*0248*/ 	.word	0x0000be20


	//   ....[21]....
        /*024c*/ 	.word	0x0000be50


	//   ....[22]....
        /*0250*/ 	.word	0x0000be60


	//   ....[23]....
        /*0254*/ 	.word	0x0000be90


	//   ....[24]....
        /*0258*/ 	.word	0x0000bea0


	//   ....[25]....
        /*025c*/ 	.word	0x0000bed0


	//   ....[26]....
        /*0260*/ 	.word	0x0000bee0


	//   ....[27]....
        /*0264*/ 	.word	0x0000c1f0


	//   ....[28]....
        /*0268*/ 	.word	0x0000c290


	//   ....[29]....
        /*026c*/ 	.word	0x0000c330


	//   ....[30]....
        /*0270*/ 	.word	0x0000c3e0


	//   ....[31]....
        /*0274*/ 	.word	0x0000c490


	//   ....[32]....
        /*0278*/ 	.word	0x0000c540


	//   ....[33]....
        /*027c*/ 	.word	0x0000c5f0


	//   ....[34]....
        /*0280*/ 	.word	0x0000c6a0


	//   ....[35]....
        /*0284*/ 	.word	0x0000c750


	//   ....[36]....
        /*0288*/ 	.word	0x0000c800


	//   ....[37]....
        /*028c*/ 	.word	0x0000c8b0


	//   ....[38]....
        /*0290*/ 	.word	0x0000c960


	//   ....[39]....
        /*0294*/ 	.word	0x0000ca10


	//   ....[40]....
        /*0298*/ 	.word	0x0000cac0


	//   ....[41]....
        /*029c*/ 	.word	0x0000cb70


	//   ....[42]....
        /*02a0*/ 	.word	0x0000cc20


	//   ....[43]....
        /*02a4*/ 	.word	0x0000ccd0


	//   ....[44]....
        /*02a8*/ 	.word	0x0000cd70


	//   ....[45]....
        /*02ac*/ 	.word	0x0000ce10


	//   ....[46]....
        /*02b0*/ 	.word	0x0000ce80


	//   ....[47]....
        /*02b4*/ 	.word	0x0000cef0


	//   ....[48]....
        /*02b8*/ 	.word	0x0000cf60


	//   ....[49]....
        /*02bc*/ 	.word	0x0000cfc0


	//   ....[50]....
        /*02c0*/ 	.word	0x0000d040


	//   ....[51]....
        /*02c4*/ 	.word	0x0000d0b0


	//   ....[52]....
        /*02c8*/ 	.word	0x0000d120


	//   ....[53]....
        /*02cc*/ 	.word	0x0000d190


	//----- nvinfo : EIATTR_VRC_CTA_INIT_COUNT
	.align		4
.L_977:
        /*02d0*/ 	.byte	0x02, 0x4a
	.zero		1
	.zero		1


	//----- nvinfo : EIATTR_EXIT_INSTR_OFFSETS
	.align		4
        /*02d4*/ 	.byte	0x04, 0x1c
        /*02d6*/ 	.short	(.L_979 - .L_978)


	//   ....[0]....
.L_978:
        /*02d8*/ 	.word	0x00000080


	//   ....[1]....
        /*02dc*/ 	.word	0x00000cb0


	//   ....[2]....
        /*02e0*/ 	.word	0x0000c180


	//----- nvinfo : EIATTR_CRS_STACK_SIZE
	.align		4
.L_979:
        /*02e4*/ 	.byte	0x04, 0x1e
        /*02e6*/ 	.short	(.L_981 - .L_980)
.L_980:
        /*02e8*/ 	.word	0x00000000


	//----- nvinfo : EIATTR_CBANK_PARAM_SIZE
	.align		4
.L_981:
        /*02ec*/ 	.byte	0x03, 0x19
        /*02ee*/ 	.short	0x0060


	//----- nvinfo : EIATTR_PARAM_CBANK
	.align		4
        /*02f0*/ 	.byte	0x04, 0x0a
        /*02f2*/ 	.short	(.L_983 - .L_982)
	.align		4
.L_982:
        /*02f4*/ 	.word	index@(.nv.constant0._Z67popcount_weighted_keys_literal_fused_multiq_kernel_warp_out_w32_sb2ILi9EEvPKyPKfiiS1_S3_iiiiiPKxS5_fiPf)
        /*02f8*/ 	.short	0x0380
        /*02fa*/ 	.short	0x0060


	//----- nvinfo : EIATTR_SW_WAR
	.align		4
.L_983:
        /*02fc*/ 	.byte	0x04, 0x36
        /*02fe*/ 	.short	(.L_985 - .L_984)
.L_984:
        /*0300*/ 	.word	0x00000008
.L_985:


//--------------------- .nv.info._Z66popcount_weighted_keys_literal_fused_multiq_kernel_warp_out_w32_sbILi8EEvPKyPKfiiS1_S3_iiiiiPKxS5_fiPf --------------------------
	.section	.nv.info._Z66popcount_weighted_keys_literal_fused_multiq_kernel_warp_out_w32_sbILi8EEvPKyPKfiiS1_S3_iiiiiPKxS5_fiPf,"",@"SHT_CUDA_INFO"
	.sectionflags	@""
	.align	4


	//----- nvinfo : EIATTR_CUDA_API_VERSION
	.align		4
        /*0000*/ 	.byte	0x04, 0x37
        /*0002*/ 	.short	(.L_987 - .L_986)
.L_986:
        /*0004*/ 	.word	0x00000082


	//----- nvinfo : EIATTR_KPARAM_INFO
	.align		4
.L_987:
        /*0008*/ 	.byte	0x04, 0x17
        /*000a*/ 	.short	(.L_989 - .L_988)
.L_988:
        /*000c*/ 	.word	0x00000000
        /*0010*/ 	.short	0x000f
        /*0012*/ 	.short	0x0058
        /*0014*/ 	.byte	0x00, 0xf5, 0x21, 0x00


	//----- nvinfo : EIATTR_KPARAM_INFO
	.align		4
.L_989:
        /*0018*/ 	.byte	0x04, 0x17
        /*001a*/ 	.short	(.L_991 - .L_990)
.L_990:
        /*001c*/ 	.word	0x00000000
        /*0020*/ 	.short	0x000e
        /*0022*/ 	.short	0x0054
        /*0024*/ 	.byte	0x00, 0xf0, 0x11, 0x00


	//----- nvinfo : EIATTR_KPARAM_INFO
	.align		4
.L_991:
        /*0028*/ 	.byte	0x04, 0x17
        /*002a*/ 	.short	(.L_993 - .L_992)
.L_992:
        /*002c*/ 	.word	0x00000000
        /*0030*/ 	.short	0x000d
        /*0032*/ 	.short	0x0050
        /*0034*/ 	.byte	0x00, 0xf0, 0x11, 0x00


	//----- nvinfo : EIATTR_KPARAM_INFO
	.align		4
.L_993:
        /*0038*/ 	.byte	0x04, 0x17
        /*003a*/ 	.short	(.L_995 - .L_994)
.L_994:
        /*003c*/ 	.word	0x00000000
        /*0040*/ 	.short	0x000c
        /*0042*/ 	.short	0x0048
        /*0044*/ 	.byte	0x00, 0xf5, 0x21, 0x00


	//----- nvinfo : EIATTR_KPARAM_INFO
	.align		4
.L_995:
        /*0048*/ 	.byte	0x04, 0x17
        /*004a*/ 	.short	(.L_997 - .L_996)
.L_996:
        /*004c*/ 	.word	0x00000000
        /*0050*/ 	.short	0x000b
        /*0052*/ 	.short	0x0040
        /*0054*/ 	.byte	0x00, 0xf5, 0x21, 0x00


	//----- nvinfo : EIATTR_KPARAM_INFO
	.align		4
.L_997:
        /*0058*/ 	.byte	0x04, 0x17
        /*005a*/ 	.short	(.L_999 - .L_998)
.L_998:
        /*005c*/ 	.word	0x00000000
        /*0060*/ 	.short	0x000a
        /*0062*/ 	.short	0x0038
        /*0064*/ 	.byte	0x00, 0xf0, 0x11, 0x00


	//----- nvinfo : EIATTR_KPARAM_INFO
	.align		4
.L_999:
        /*0068*/ 	.byte	0x04, 0x17
        /*006a*/ 	.short	(.L_1001 - .L_1000)
.L_1000:
        /*006c*/ 	.word	0x00000000
        /*0070*/ 	.short	0x0009
        /*0072*/ 	.short	0x0034
        /*0074*/ 	.byte	0x00, 0xf0, 0x11, 0x00


	//----- nvinfo : EIATTR_KPARAM_INFO
	.align		4
.L_1001:
        /*0078*/ 	.byte	0x04, 0x17
        /*007a*/ 	.short	(.L_1003 - .L_1002)
.L_1002:
        /*007c*/ 	.word	0x00000000
        /*0080*/ 	.short	0x0008
        /*0082*/ 	.short	0x0030
        /*0084*/ 	.byte	0x00, 0xf0, 0x11, 0x00


	//----- nvinfo : EIATTR_KPARAM_INFO
	.align		4
.L_1003:
        /*0088*/ 	.byte	0x04, 0x17
        /*008a*/ 	.short	(.L_1005 - .L_1004)
.L_1004:
        /*008c*/ 	.word	0x00000000
        /*0090*/ 	.short	0x0007
        /*0092*/ 	.short	0x002c
        /*0094*/ 	.byte	0x00, 0xf0, 0x11, 0x00


	//----- nvinfo : EIATTR_KPARAM_INFO
	.align		4
.L_1005:
        /*0098*/ 	.byte	0x04, 0x17
        /*009a*/ 	.short	(.L_1007 - .L_1006)
.L_1006:
        /*009c*/ 	.word	0x00000000
        /*00a0*/ 	.short	0x0006
        /*00a2*/ 	.short	0x0028
        /*00a4*/ 	.byte	0x00, 0xf0, 0x11, 0x00


	//----- nvinfo : EIATTR_KPARAM_INFO
	.align		4
.L_1007:
        /*00a8*/ 	.byte	0x04, 0x17
        /*00aa*/ 	.short	(.L_1009 - .L_1008)
.L_1008:
        /*00ac*/ 	.word	0x00000000
        /*00b0*/ 	.short	0x0005
        /*00b2*/ 	.short	0x0020
        /*00b4*/ 	.byte	0x00, 0xf5, 0x21, 0x00


	//----- nvinfo : EIATTR_KPARAM_INFO
	.align		4
.L_1009:
        /*00b8*/ 	.byte	0x04, 0x17
        /*00ba*/ 	.short	(.L_1011 - .L_1010)
.L_1010:
        /*00bc*/ 	.word	0x00000000
        /*00c0*/ 	.short	0x0004
        /*00c2*/ 	.short	0x0018
        /*00c4*/ 	.byte	0x00, 0xf5, 0x21, 0x00


	//----- nvinfo : EIATTR_KPARAM_INFO
	.align		4
.L_1011:
        /*00c8*/ 	.byte	0x04, 0x17
        /*00ca*/ 	.short	(.L_1013 - .L_1012)
.L_1012:
        /*00cc*/ 	.word	0x00000000
        /*00d0*/ 	.short	0x0003
        /*00d2*/ 	.short	0x0014
        /*00d4*/ 	.byte	0x00, 0xf0, 0x11, 0x00


	//----- nvinfo : EIATTR_KPARAM_INFO
	.align		4
.L_1013:
        /*00d8*/ 	.byte	0x04, 0x17
        /*00da*/ 	.short	(.L_1015 - .L_1014)
.L_1014:
        /*00dc*/ 	.word	0x00000000
        /*00e0*/ 	.short	0x0002
        /*00e2*/ 	.short	0x0010
        /*00e4*/ 	.byte	0x00, 0xf0, 0x11, 0x00


	//----- nvinfo : EIATTR_KPARAM_INFO
	.align		4
.L_1015:
        /*00e8*/ 	.byte	0x04, 0x17
        /*00ea*/ 	.short	(.L_1017 - .L_1016)
.L_1016:
        /*00ec*/ 	.word	0x00000000
        /*00f0*/ 	.short	0x0001
        /*00f2*/ 	.short	0x0008
        /*00f4*/ 	.byte	0x00, 0xf5, 0x21, 0x00


	//----- nvinfo : EIATTR_KPARAM_INFO
	.align		4
.L_1017:
        /*00f8*/ 	.byte	0x04, 0x17
        /*00fa*/ 	.short	(.L_1019 - .L_1018)
.L_1018:
        /*00fc*/ 	.word	0x00000000
        /*0100*/ 	.short	0x0000
        /*0102*/ 	.short	0x0000
        /*0104*/ 	.byte	0x00, 0xf5, 0x21, 0x00


	//----- nvinfo : EIATTR_SPARSE_MMA_MASK
	.align		4
.L_1019:
        /*0108*/ 	.byte	0x03, 0x50
        /*010a*/ 	.short	0x0000


	//----- nvinfo : EIATTR_MAXREG_COUNT
	.align		4
        /*010c*/ 	.byte	0x03, 0x1b
        /*010e*/ 	.short	0x00ff


	//----- nvinfo : EIATTR_NUM_BARRIERS
	.align		4
        /*0110*/ 	.byte	0x02, 0x4c
        /*0112*/ 	.byte	0x01
	.zero		1


	//----- nvinfo : EIATTR_MERCURY_ISA_VERSION
	.align		4
        /*0114*/ 	.byte	0x03, 0x5f
        /*0116*/ 	.short	0x0101


	//----- nvinfo : EIATTR_COOP_GROUP_MASK_REGIDS
	.align		4
        /*0118*/ 	.byte	0x04, 0x29
        /*011a*/ 	.short	(.L_1021 - .L_1020)


	//   ....[0]....
.L_1020:
        /*011c*/ 	.word	0xffffffff


	//   ....[1]....
        /*0120*/ 	.word	0xffffffff


	//   ....[2]....
        /*0124*/ 	.word	0xffffffff


	//   ....[3]....
        /*0128*/ 	.word	0xffffffff


	//   ....[4]....
        /*012c*/ 	.word	0xffffffff


	//   ....[5]....
        /*0130*/ 	.word	0xffffffff


	//   ....[6]....
        /*0134*/ 	.word	0xffffffff


	//   ....[7]....
        /*0138*/ 	.word	0xffffffff


	//   ....[8]....
        /*013c*/ 	.word	0xffffffff


	//   ....[9]....
        /*0140*/ 	.word	0xffffffff


	//   ....[10]....
        /*0144*/ 	.word	0xffffffff


	//   ....[11]....
        /*0148*/ 	.word	0xffffffff


	//   ....[12]....
        /*014c*/ 	.word	0xffffffff


	//   ....[13]....
        /*0150*/ 	.word	0xffffffff


	//   ....[14]....
        /*0154*/ 	.word	0xffffffff


	//   ....[15]....
        /*0158*/ 	.word	0xffffffff


	//   ....[16]....
        /*015c*/ 	.word	0xffffffff


	//   ....[17]....
        /*0160*/ 	.word	0xffffffff


	//   ....[18]....
        /*0164*/ 	.word	0xffffffff


	//   ....[19]....
        /*0168*/ 	.word	0xffffffff


	//   ....[20]....
        /*016c*/ 	.word	0xffffffff


	//   ....[21]....
        /*0170*/ 	.word	0xffffffff


	//   ....[22]....
        /*0174*/ 	.word	0xffffffff


	//   ....[23]....
        /*0178*/ 	.word	0xffffffff


	//   ....[24]....
        /*017c*/ 	.word	0x0500002a


	//   ....[25]....
        /*0180*/ 	.word	0x0500002a


	//   ....[26]....
        /*0184*/ 	.word	0x0500002a


	//   ....[27]....
        /*0188*/ 	.word	0x0500002a


	//   ....[28]....
        /*018c*/ 	.word	0x0500002a


	//   ....[29]....
        /*0190*/ 	.word	0x0500002a


	//   ....[30]....
        /*0194*/ 	.word	0x0500002a


	//   ....[31]....
        /*0198*/ 	.word	0x0500002a


	//   ....[32]....
        /*019c*/ 	.word	0x0500002a


	//   ....[33]....
        /*01a0*/ 	.word	0x0500002a


	//   ....[34]....
        /*01a4*/ 	.word	0x0500002a


	//   ....[35]....
        /*01a8*/ 	.word	0x0500002a


	//   ....[36]....
        /*01ac*/ 	.word	0x0500002a


	//   ....[37]....
        /*01b0*/ 	.word	0x0500002a


	//   ....[38]....
        /*01b4*/ 	.word	0x0500002a


	//   ....[39]....
        /*01b8*/ 	.word	0x0500002a


	//   ....[40]....
        /*01bc*/ 	.word	0x0500002a


	//   ....[41]....
        /*01c0*/ 	.word	0x0500002a


	//   ....[42]....
        /*01c4*/ 	.word	0x0500002a


	//   ....[43]....
        /*01c8*/ 	.word	0x0500002a


	//   ....[44]....
        /*01cc*/ 	.word	0x0500002a


	//   ....[45]....
        /*01d0*/ 	.word	0x0500002a


	//   ....[46]....
        /*01d4*/ 	.word	0x0500002a


	//   ....[47]....
        /*01d8*/ 	.word	0x0500002a


	//----- nvinfo : EIATTR_COOP_GROUP_INSTR_OFFSETS
	.align		4
.L_1021:
        /*01dc*/ 	.byte	0x04, 0x28
        /*01de*/ 	.short	(.L_1023 - .L_1022)


	//   ....[0]....
.L_1022:
        /*01e0*/ 	.word	0x00001370


	//   ....[1]....
        /*01e4*/ 	.word	0x00001790


	//   ....[2]....
        /*01e8*/ 	.word	0x00001ca0


	//   ....[3]....
        /*01ec*/ 	.word	0x00002150


	//   ....[4]....
        /*01f0*/ 	.word	0x000025e0


	//   ....[5]....
        /*01f4*/ 	.word	0x00002a70


	//   ....[6]....
        /*01f8*/ 	.word	0x00002f00


	//   ....[7]....
        /*01fc*/ 	.word	0x00003390


	//   ....[8]....
        /*0200*/ 	.word	0x00003820


	//   ....[9]....
        /*0204*/ 	.word	0x00003cb0


	//   ....[10]....
        /*0208*/ 	.word	0x00004140


	//   ....[11]....
        /*020c*/ 	.word	0x000045d0


	//   ....[12]....
        /*0210*/ 	.word	0x00004a60


	//   ....[13]....
        /*0214*/ 	.word	0x00004ef0


	//   ....[14]....
        /*0218*/ 	.word	0x00005380


	//   ....[15]....
        /*021c*/ 	.word	0x00005810


	//   ....[16]....
        /*0220*/ 	.word	0x00005ca0


	//   ....[17]....
        /*0224*/ 	.word	0x00006130


	//   ....[18]....
        /*0228*/ 	.word	0x000065c0


	//   ....[19]....
        /*022c*/ 	.word	0x00006a10


	//   ....[20]....
        /*0230*/ 	.word	0x00006a30


	//   ....[21]....
        /*0234*/ 	.word	0x00006a50


	//   ....[22]....
        /*0238*/ 	.word	0x00006a70


	//   ....[23]....
        /*023c*/ 	.word	0x00006a90


	//   ....[24]....
        /*0240*/ 	.word	0x00006c80


	//   ....[25]....
        /*0244*/ 	.word	0x00007100


	//   ....[26]....
        /*0248*/ 	.word	0x000071a0


	//   ....[27]....
        /*024c*/ 	.word	0x00007250


	//   ....[28]....
        /*0250*/ 	.word	0x00007300


	//   ....[29]....
        /*0254*/ 	.word	0x000073b0


	//   ....[30]....
        /*0258*/ 	.word	0x00007460


	//   ....[31]....
        /*025c*/ 	.word	0x00007510


	//   ....[32]....
        /*0260*/ 	.word	0x000075c0


	//   ....[33]....
        /*0264*/ 	.word	0x00007670


	//   ....[34]....
        /*0268*/ 	.word	0x00007720


	//   ....[35]....
        /*026c*/ 	.word	0x000077d0


	//   ....[36]....
        /*0270*/ 	.word	0x00007880


	//   ....[37]....
        /*0274*/ 	.word	0x00007930


	//   ....[38]....
        /*0278*/ 	.word	0x000079e0


	//   ....[39]....
        /*027c*/ 	.word	0x00007a90


	//   ....[40]....
        /*0280*/ 	.word	0x00007b40


	//   ....[41]....
        /*0284*/ 	.word	0x00007bf0


	//   ....[42]....
        /*0288*/ 	.word	0x00007ca0


	//   ....[43]....
        /*028c*/ 	.word	0x00007d40


	//   ....[44]....
        /*0290*/ 	.word	0x00007de0


	//   ....[45]....
        /*0294*/ 	.word	0x00007e50


	//   ....[46]....
        /*0298*/ 	.word	0x00007ec0


	//   ....[47]....
        /*029c*/ 	.word	0x00007f30


	//----- nvinfo : EIATTR_VRC_CTA_INIT_COUNT
	.align		4
.L_1023:
        /*02a0*/ 	.byte	0x02, 0x4a
	.zero		1
	.zero		1


	//----- nvinfo : EIATTR_EXIT_INSTR_OFFSETS
	.align		4
        /*02a4*/ 	.byte	0x04, 0x1c
        /*02a6*/ 	.short	(.L_1025 - .L_1024)


	//   ....[0]....
.L_1024:
        /*02a8*/ 	.word	0x00000080


	//   ....[1]....
        /*02ac*/ 	.word	0x00000d50


	//   ....[2]....
        /*02b0*/ 	.word	0x00006bd0


	//----- nvinfo : EIATTR_CRS_STACK_SIZE
	.align		4
.L_1025:
        /*02b4*/ 	.byte	0x04, 0x1e
        /*02b6*/ 	.short	(.L_1027 - .L_1026)
.L_1026:
        /*02b8*/ 	.word	0x00000000


	//----- nvinfo : EIATTR_CBANK_PARAM_SIZE
	.align		4
.L_1027:
        /*02bc*/ 	.byte	0x03, 0x19
        /*02be*/ 	.short	0x0060


	//----- nvinfo : EIATTR_PARAM_CBANK
	.align		4
        /*02c0*/ 	.byte	0x04, 0x0a
        /*02c2*/ 	.short	(.L_1029 - .L_1028)
	.align		4
.L_1028:
        /*02c4*/ 	.word	index@(.nv.constant0._Z66popcount_weighted_keys_literal_fused_multiq_kernel_warp_out_w32_sbILi8EEvPKyPKfiiS1_S3_iiiiiPKxS5_fiPf)
        /*02c8*/ 	.short	0x0380
        /*02ca*/ 	.short	0x0060


	//----- nvinfo : EIATTR_SW_WAR
	.align		4
.L_1029:
        /*02cc*/ 	.byte	0x04, 0x36
        /*02ce*/ 	.short	(.L_1031 - .L_1030)
.L_1030:
        /*02d0*/ 	.word	0x00000008
.L_1031:


//--------------------- .nv.info._Z67popcount_weighted_keys_literal_fused_multiq_kernel_warp_out_w32_sb2ILi8EEvPKyPKfiiS1_S3_iiiiiPKxS5_fiPf --------------------------
	.section	.nv.info._Z67popcount_weighted_keys_literal_fused_multiq_kernel_warp_out_w32_sb2ILi8EEvPKyPKfiiS1_S3_iiiiiPKxS5_fiPf,"",@"SHT_CUDA_INFO"
	.sectionflags	@""
	.align	4


	//----- nvinfo : EIATTR_CUDA_API_VERSION
	.align		4
        /*0000*/ 	.byte	0x04, 0x37
        /*0002*/ 	.short	(.L_1033 - .L_1032)
.L_1032:
        /*0004*/ 	.word	0x00000082


	//----- nvinfo : EIATTR_KPARAM_INFO
	.align		4
.L_1033:
        /*0008*/ 	.byte	0x04, 0x17
        /*000a*/ 	.short	(.L_1035 - .L_1034)
.L_1034:
        /*000c*/ 	.word	0x00000000
        /*0010*/ 	.short	0x000f
        /*0012*/ 	.short	0x0058
        /*0014*/ 	.byte	0x00, 0xf5, 0x21, 0x00


	//----- nvinfo : EIATTR_KPARAM_INFO
	.align		4
.L_1035:
        /*0018*/ 	.byte	0x04, 0x17
        /*001a*/ 	.short	(.L_1037 - .L_1036)
.L_1036:
        /*001c*/ 	.word	0x00000000
        /*0020*/ 	.short	0x000e
        /*0022*/ 	.short	0x0054
        /*0024*/ 	.byte	0x00, 0xf0, 0x11, 0x00


	//----- nvinfo : EIATTR_KPARAM_INFO
	.align		4
.L_1037:
        /*0028*/ 	.byte	0x04, 0x17
        /*002a*/ 	.short	(.L_1039 - .L_1038)
.L_1038:
        /*002c*/ 	.word	0x00000000
        /*0030*/ 	.short	0x000d
        /*0032*/ 	.short	0x0050
        /*0034*/ 	.byte	0x00, 0xf0, 0x11, 0x00


	//----- nvinfo : EIATTR_KPARAM_INFO
	.align		4
.L_1039:
        /*0038*/ 	.byte	0x04, 0x17
        /*003a*/ 	.short	(.L_1041 - .L_1040)
.L_1040:
        /*003c*/ 	.word	0x00000000
        /*0040*/ 	.short	0x000c
        /*0042*/ 	.short	0x0048
        /*0044*/ 	.byte	0x00, 0xf5, 0x21, 0x00


	//----- nvinfo : EIATTR_KPARAM_INFO
	.align		4
.L_1041:
        /*0048*/ 	.byte	0x04, 0x17
        /*004a*/ 	.short	(.L_1043 - .L_1042)
.L_1042:
        /*004c*/ 	.word	0x00000000
        /*0050*/ 	.short	0x000b
        /*0052*/ 	.short	0x0040
        /*0054*/ 	.byte	0x00, 0xf5, 0x21, 0x00


	//----- nvinfo : EIATTR_KPARAM_INFO
	.align		4
.L_1043:
        /*0058*/ 	.byte	0x04, 0x17
        /*005a*/ 	.short	(.L_1045 - .L_1044)
.L_1044:
        /*005c*/ 	.word	0x00000000
        /*0060*/ 	.short	0x000a
        /*0062*/ 	.short	0x0038
        /*0064*/ 	.byte	0x00, 0xf0, 0x11, 0x00


	//----- nvinfo : EIATTR_KPARAM_INFO
	.align		4
.L_1045:
        /*0068*/ 	.byte	0x04, 0x17
        /*006a*/ 	.short	(.L_1047 - .L_1046)
.L_1046:
        /*006c*/ 	.word	0x00000000
        /*0070*/ 	.short	0x0009
        /*0072*/ 	.short	0x0034
        /*0074*/ 	.byte	0x00, 0xf0, 0x11, 0x00


	//----- nvinfo : EIATTR_KPARAM_INFO
	.align		4
.L_1047:
        /*0078*/ 	.byte	0x04, 0x17
        /*007a*/ 	.short	(.L_1049 - .L_1048)
.L_1048:
        /*007c*/ 	.word	0x00000000
        /*0080*/ 	.short	0x0008
        /*0082*/ 	.short	0x0030
        /*0084*/ 	.byte	0x00, 0xf0, 0x11, 0x00


	//----- nvinfo : EIATTR_KPARAM_INFO
	.align		4
.L_1049:
        /*0088*/ 	.byte	0x04, 0x17
        /*008a*/ 	.short	(.L_1051 - .L_1050)
.L_1050:
        /*008c*/ 	.word	0x00000000
        /*0090*/ 	.short	0x0007
        /*0092*/ 	.short	0x002c
        /*0094*/ 	.byte	0x00, 0xf0, 0x11, 0x00


	//----- nvinfo : EIATTR_KPARAM_INFO
	.align		4
.L_1051:
        /*0098*/ 	.byte	0x04, 0x17
        /*009a*/ 	.short	(.L_1053 - .L_1052)
.L_1052:
        /*009c*/ 	.word	0x00000000
        /*00a0*/ 	.short	0x0006
        /*00a2*/ 	.short	0x0028
        /*00a4*/ 	.byte	0x00, 0xf0, 0x11, 0x00


	//----- nvinfo : EIATTR_KPARAM_INFO
	.align		4
.L_1053:
        /*00a8*/ 	.byte	0x04, 0x17
        /*00aa*/ 	.short	(.L_1055 - .L_1054)
.L_1054:
        /*00ac*/ 	.word	0x00000000
        /*00b0*/ 	.short	0x0005
        /*00b2*/ 	.short	0x0020
        /*00b4*/ 	.byte	0x00, 0xf5, 0x21, 0x00


	//----- nvinfo : EIATTR_KPARAM_INFO
	.align		4
.L_1055:
        /*00b8*/ 	.byte	0x04, 0x17
        /*00ba*/ 	.short	(.L_1057 - .L_1056)
.L_1056:
        /*00bc*/ 	.word	0x00000000
        /*00c0*/ 	.short	0x0004
        /*00c2*/ 	.short	0x0018
        /*00c4*/ 	.byte	0x00, 0xf5, 0x21, 0x00


	//----- nvinfo : EIATTR_KPARAM_INFO
	.align		4
.L_1057:
        /*00c8*/ 	.byte	0x04, 0x17
        /*00ca*/ 	.short	(.L_1059 - .L_1058)
.L_1058:
        /*00cc*/ 	.word	0x00000000
        /*00d0*/ 	.short	0x0003
        /*00d2*/ 	.short	0x0014
        /*00d4*/ 	.byte	0x00, 0xf0, 0x11, 0x00


	//----- nvinfo : EIATTR_KPARAM_INFO
	.align		4
.L_1059:
        /*00d8*/ 	.byte	0x04, 0x17
        /*00da*/ 	.short	(.L_1061 - .L_1060)
.L_1060:
        /*00dc*/ 	.word	0x00000000
        /*00e0*/ 	.short	0x0002
        /*00e2*/ 	.short	0x0010
        /*00e4*/ 	.byte	0x00, 0xf0, 0x11, 0x00


	//----- nvinfo : EIATTR_KPARAM_INFO
	.align		4
.L_1061:
        /*00e8*/ 	.byte	0x04, 0x17
        /*00ea*/ 	.short	(.L_1063 - .L_1062)
.L_1062:
        /*00ec*/ 	.word	0x00000000
        /*00f0*/ 	.short	0x0001
        /*00f2*/ 	.short	0x0008
        /*00f4*/ 	.byte	0x00, 0xf5, 0x21, 0x00


	//----- nvinfo : EIATTR_KPARAM_INFO
	.align		4
.L_1063:
        /*00f8*/ 	.byte	0x04, 0x17
        /*00fa*/ 	.short	(.L_1065 - .L_1064)
.L_1064:
        /*00fc*/ 	.word	0x00000000
        /*0100*/ 	.short	0x0000
        /*0102*/ 	.short	0x0000
        /*0104*/ 	.byte	0x00, 0xf5, 0x21, 0x00


	//----- nvinfo : EIATTR_SPARSE_MMA_MASK
	.align		4
.L_1065:
        /*0108*/ 	.byte	0x03, 0x50
        /*010a*/ 	.short	0x0000


	//----- nvinfo : EIATTR_MAXREG_COUNT
	.align		4
        /*010c*/ 	.byte	0x03, 0x1b
        /*010e*/ 	.short	0x00ff


	//----- nvinfo : EIATTR_NUM_BARRIERS
	.align		4
        /*0110*/ 	.byte	0x02, 0x4c
        /*0112*/ 	.byte	0x01
	.zero		1


	//----- nvinfo : EIATTR_MERCURY_ISA_VERSION
	.align		4
        /*0114*/ 	.byte	0x03, 0x5f
        /*0116*/ 	.short	0x0101


	//----- nvinfo : EIATTR_COOP_GROUP_MASK_REGIDS
	.align		4
        /*0118*/ 	.byte	0x04, 0x29
        /*011a*/ 	.short	(.L_1067 - .L_1066)


	//   ....[0]....
.L_1066:
        /*011c*/ 	.word	0xffffffff


	//   ....[1]....
        /*0120*/ 	.word	0xffffffff


	//   ....[2]....
        /*0124*/ 	.word	0xffffffff


	//   ....[3]....
        /*0128*/ 	.word	0xffffffff


	//   ....[4]....
        /*012c*/ 	.word	0xffffffff


	//   ....[5]....
        /*0130*/ 	.word	0xffffffff


	//   ....[6]....
        /*0134*/ 	.word	0xffffffff


	//   ....[7]....
        /*0138*/ 	.word	0xffffffff


	//   ....[8]....
        /*013c*/ 	.word	0xffffffff


	//   ....[9]....
        /*0140*/ 	.word	0xffffffff


	//   ....[10]....
        /*0144*/ 	.word	0xffffffff


	//   ....[11]....
        /*0148*/ 	.word	0xffffffff


	//   ....[12]....
        /*014c*/ 	.word	0xffffffff


	//   ....[13]....
        /*0150*/ 	.word	0xffffffff


	//   ....[14]....
        /*0154*/ 	.word	0xffffffff


	//   ....[15]....
        /*0158*/ 	.word	0xffffffff


	//   ....[16]....
        /*015c*/ 	.word	0xffffffff


	//   ....[17]....
        /*0160*/ 	.word	0xffffffff


	//   ....[18]....
        /*0164*/ 	.word	0xffffffff


	//   ....[19]....
        /*0168*/ 	.word	0xffffffff


	//   ....[20]....
        /*016c*/ 	.word	0xffffffff


	//   ....[21]....
        /*0170*/ 	.word	0xffffffff


	//   ....[22]....
        /*0174*/ 	.word	0xffffffff


	//   ....[23]....
        /*0178*/ 	.word	0xffffffff


	//   ....[24]....
        /*017c*/ 	.word	0xffffffff


	//   ....[25]....
        /*0180*/ 	.word	0xffffffff


	//   ....[26]....
        /*0184*/ 	.word	0xffffffff


	//   ....[27]....
        /*0188*/ 	.word	0x05000013


	//   ....[28]....
        /*018c*/ 	.word	0x05000013


	//   ....[29]....
        /*0190*/ 	.word	0x05000013


	//   ....[30]....
        /*0194*/ 	.word	0x05000013


	//   ....[31]....
        /*0198*/ 	.word	0x05000013


	//   ....[32]....
        /*019c*/ 	.word	0x05000013


	//   ....[33]....
        /*01a0*/ 	.word	0x05000013


	//   ....[34]....
        /*01a4*/ 	.word	0x05000013


	//   ....[35]....
        /*01a8*/ 	.word	0x05000013


	//   ....[36]....
        /*01ac*/ 	.word	0x05000013


	//   ....[37]....
        /*01b0*/ 	.word	0x05000013


	//   ....[38]....
        /*01b4*/ 	.word	0x05000013


	//   ....[39]....
        /*01b8*/ 	.word	0x05000013


	//   ....[40]....
        /*01bc*/ 	.word	0x05000013


	//   ....[41]....
        /*01c0*/ 	.word	0x05000013


	//   ....[42]....
        /*01c4*/ 	.word	0x05000013


	//   ....[43]....
        /*01c8*/ 	.word	0x05000013


	//   ....[44]....
        /*01cc*/ 	.word	0x05000013


	//   ....[45]....
        /*01d0*/ 	.word	0x05000013


	//   ....[46]....
        /*01d4*/ 	.word	0x05000013


	//   ....[47]....
        /*01d8*/ 	.word	0x05000013


	//   ....[48]....
        /*01dc*/ 	.word	0x05000013


	//   ....[49]....
        /*01e0*/ 	.word	0x05000013


	//   ....[50]....
        /*01e4*/ 	.word	0x05000013


	//   ....[51]....
        /*01e8*/ 	.word	0x05000013


	//   ....[52]....
        /*01ec*/ 	.word	0x05000013


	//   ....[53]....
        /*01f0*/ 	.word	0x05000013


	//----- nvinfo : EIATTR_COOP_GROUP_INSTR_OFFSETS
	.align		4
.L_1067:
        /*01f4*/ 	.byte	0x04, 0x28
        /*01f6*/ 	.short	(.L_1069 - .L_1068)


	//   ....[0]....
.L_1068:
        /*01f8*/ 	.word	0x000014a0


	//   ....[1]....
        /*01fc*/ 	.word	0x00001d90


	//   ....[2]....
        /*0200*/ 	.word	0x00002640


	//   ....[3]....
        /*0204*/ 	.word	0x00002ed0


	//   ....[4]....
        /*0208*/ 	.word	0x00003760


	//   ....[5]....
        /*020c*/ 	.word	0x00003ff0


	//   ....[6]....
        /*0210*/ 	.word	0x00004880


	//   ....[7]....
        /*0214*/ 	.word	0x00005110


	//   ....[8]....
        /*0218*/ 	.word	0x000059a0


	//   ....[9]....
        /*021c*/ 	.word	0x00006230


	//   ....[10]....
        /*0220*/ 	.word	0x00006ac0


	//   ....[11]....
        /*0224*/ 	.word	0x00007350


	//   ....[12]....
        /*0228*/ 	.word	0x00007be0


	//   ....[13]....
        /*022c*/ 	.word	0x00008470


	//   ....[14]....
        /*0230*/ 	.word	0x00008d00


	//   ....[15]....
        /*0234*/ 	.word	0x00009590


	//   ....[16]....
        /*0238*/ 	.word	0x00009e20


	//   ....[17]....
        /*023c*/ 	.word	0x0000a670


	//   ....[18]....
        /*0240*/ 	.word	0x0000a680


	//   ....[19]....
        /*0244*/ 	.word	0x0000a6b0


	//   ....[20]....
        /*0248*/ 	.word	0x0000a6c0


	//   ....[21]....
        /*024c*/ 	.word	0x0000a6f0


	//   ....[22]....
        /*0250*/ 	.word	0x0000a700


	//   ....[23]....
        /*0254*/ 	.word	0x0000a730


	//   ....[24]....
        /*0258*/ 	.word	0x0000a740


	//   ....[25]....
        /*025c*/ 	.word	0x0000a770


	//   ....[26]....
        /*0260*/ 	.word	0x0000a780


	//   ....[27]....
        /*0264*/ 	.word	0x0000aa90


	//   ....[28]....
        /*0268*/ 	.word	0x0000ab20


	//   ....[29]....
        /*026c*/ 	.word	0x0000abc0


	//   ....[30]....
        /*0270*/ 	.word	0x0000ac70


	//   ....[31]....
        /*0274*/ 	.word	0x0000ad20


	//   ....[32]....
        /*0278*/ 	.word	0x0000add0


	//   ....[33]....
        /*027c*/ 	.word	0x0000ae80


	//   ....[34]....
        /*0280*/ 	.word	0x0000af30


	//   ....[35]....
        /*0284*/ 	.word	0x0000afe0


	//   ....[36]....
        /*0288*/ 	.word	0x0000b090


	//   ....[37]....
        /*028c*/ 	.word	0x0000b140


	//   ....[38]....
        /*0290*/ 	.word	0x0000b1f0


	//   ....[39]....
        /*0294*/ 	.word	0x0000b2a0


	//   ....[40]....
        /*0298*/ 	.word	0x0000b350


	//   ....[41]....
        /*029c*/ 	.word	0x0000b400


	//   ....[42]....
        /*02a0*/ 	.word	0x0000b4b0


	//   ....[43]....
        /*02a4*/ 	.word	0x0000b560


	//   ....[44]....
        /*02a8*/ 	.word	0x0000b610


	//   ....[45]....
        /*02ac*/ 	.word	0x0000b6a0


	//   ....[46]....
        /*02b0*/ 	.word	0x0000b710


	//   ....[47]....
        /*02b4*/ 	.word	0x0000b780


	//   ....[48]....
        /*02b8*/ 	.word	0x0000b7f0


	//   ....[49]....
        /*02bc*/ 	.word	0x0000b860


	//   ....[50]....
        /*02c0*/ 	.word	0x0000b8d0


	//   ....[51]....
        /*02c4*/ 	.word	0x0000b940


	//   ....[52]....
        /*02c8*/ 	.word	0x0000b9b0


	//   ....[53]....
        /*02cc*/ 	.word	0x0000ba20


	//----- nvinfo : EIATTR_VRC_CTA_INIT_COUNT
	.align		4
.L_1069:
        /*02d0*/ 	.byte	0x02, 0x4a
	.zero		1
	.zero		1


	//----- nvinfo : EIATTR_EXIT_INSTR_OFFSETS
	.align		4
        /*02d4*/ 	.byte	0x04, 0x1c
        /*02d6*/ 	.short	(.L_1071 - .L_1070)


	//   ....[0]....
.L_1070:
        /*02d8*/ 	.word	0x00000060


	//   ....[1]....
        /*02dc*/ 	.word	0x00000d90


	//   ....[2]....
        /*02e0*/ 	.word	0x0000aa20


	//----- nvinfo : EIATTR_CRS_STACK_SIZE
	.align		4
.L_1071:
        /*02e4*/ 	.byte	0x04, 0x1e
        /*02e6*/ 	.short	(.L_1073 - .L_1072)
.L_1072:
        /*02e8*/ 	.word	0x00000000


	//----- nvinfo : EIATTR_CBANK_PARAM_SIZE
	.align		4
.L_1073:
        /*02ec*/ 	.byte	0x03, 0x19
        /*02ee*/ 	.short	0x0060


	//----- nvinfo : EIATTR_PARAM_CBANK
	.align		4
        /*02f0*/ 	.byte	0x04, 0x0a
        /*02f2*/ 	.short	(.L_1075 - .L_1074)
	.align		4
.L_1074:
        /*02f4*/ 	.word	index@(.nv.constant0._Z67popcount_weighted_keys_literal_fused_multiq_kernel_warp_out_w32_sb2ILi8EEvPKyPKfiiS1_S3_iiiiiPKxS5_fiPf)
        /*02f8*/ 	.short	0x0380
        /*02fa*/ 	.short	0x0060


	//----- nvinfo : EIATTR_SW_WAR
	.align		4
.L_1075:
        /*02fc*/ 	.byte	0x04, 0x36
        /*02fe*/ 	.short	(.L_1077 - .L_1076)
.L_1076:
        /*0300*/ 	.word	0x00000008
.L_1077:


//--------------------- .nv.info._Z66popcount_weighted_keys_literal_fused_multiq_kernel_warp_out_w32_sbILi7EEvPKyPKfiiS1_S3_iiiiiPKxS5_fiPf --------------------------
	.section	.nv.info._Z66popcount_weighted_keys_literal_fused_multiq_kernel_warp_out_w32_sbILi7EEvPKyPKfiiS1_S3_iiiiiPKxS5_fiPf,"",@"SHT_CUDA_INFO"
	.sectionflags	@""
	.align	4


	//----- nvinfo : EIATTR_CUDA_API_VERSION
	.align		4
        /*0000*/ 	.byte	0x04, 0x37
        /*0002*/ 	.short	(.L_1079 - .L_1078)
.L_1078:
        /*0004*/ 	.word	0x00000082


	//----- nvinfo : EIATTR_KPARAM_INFO
	.align		4
.L_1079:
        /*0008*/ 	.byte	0x04, 0x17
        /*000a*/ 	.short	(.L_1081 - .L_1080)
.L_1080:
        /*000c*/ 	.word	0x00000000
        /*0010*/ 	.short	0x000f
        /*0012*/ 	.short	0x0058
        /*0014*/ 	.byte	0x00, 0xf5, 0x21, 0x00


	//----- nvinfo : EIATTR_KPARAM_INFO
	.align		4
.L_1081:
        /*0018*/ 	.byte	0x04, 0x17
        /*001a*/ 	.short	(.L_1083 - .L_1082)
.L_1082:
        /*001c*/ 	.word	0x00000000
        /*0020*/ 	.short	0x000e
        /*0022*/ 	.short	0x0054
        /*0024*/ 	.byte	0x00, 0xf0, 0x11, 0x00


	//----- nvinfo : EIATTR_KPARAM_INFO
	.align		4
.L_1083:
        /*0028*/ 	.byte	0x04, 0x17
        /*002a*/ 	.short	(.L_1085 - .L_1084)
.L_1084:
        /*002c*/ 	.word	0x00000000
        /*0030*/ 	.short	0x000d
        /*0032*/ 	.short	0x0050
        /*0034*/ 	.byte	0x00, 0xf0, 0x11, 0x00


	//----- nvinfo : EIATTR_KPARAM_INFO
	.align		4
.L_1085:
        /*0038*/ 	.byte	0x04, 0x17
        /*003a*/ 	.short	(.L_1087 - .L_1086)
.L_1086:
        /*003c*/ 	.word	0x00000000
        /*0040*/ 	.short	0x000c
        /*0042*/ 	.short	0x0048
        /*0044*/ 	.byte	0x00, 0xf5, 0x21, 0x00


	//----- nvinfo : EIATTR_KPARAM_INFO
	.align		4
.L_1087:
        /*0048*/ 	.byte	0x04, 0x17
        /*004a*/ 	.short	(.L_1089 - .L_1088)
.L_1088:
        /*004c*/ 	.word	0x00000000
        /*0050*/ 	.short	0x000b
        /*0052*/ 	.short	0x0040
        /*0054*/ 	.byte	0x00, 0xf5, 0x21, 0x00


	//----- nvinfo : EIATTR_KPARAM_INFO
	.align		4
.L_1089:
        /*0058*/ 	.byte	0x04, 0x17
        /*005a*/ 	.short	(.L_1091 - .L_1090)
.L_1090:
        /*005c*/ 	.word	0x00000000
        /*0060*/ 	.short	0x000a
        /*0062*/ 	.short	0x0038
        /*0064*/ 	.byte	0x00, 0xf0, 0x11, 0x00


	//----- nvinfo : EIATTR_KPARAM_INFO
	.align		4
.L_1091:
        /*0068*/ 	.byte	0x04, 0x17
        /*006a*/ 	.short	(.L_1093 - .L_1092)
.L_1092:
        /*006c*/ 	.word	0x00000000
        /*0070*/ 	.short	0x0009
        /*0072*/ 	.short	0x0034
        /*0074*/ 	.byte	0x00, 0xf0, 0x11, 0x00


	//----- nvinfo : EIATTR_KPARAM_INFO
	.align		4
.L_1093:
        /*0078*/ 	.byte	0x04, 0x17
        /*007a*/ 	.short	(.L_1095 - .L_1094)
.L_1094:
        /*007c*/ 	.word	0x00000000
        /*0080*/ 	.short	0x0008
        /*0082*/ 	.short	0x0030
        /*0084*/ 	.byte	0x00, 0xf0, 0x11, 0x00


	//----- nvinfo : EIATTR_KPARAM_INFO
	.align		4
.L_1095:
        /*0088*/ 	.byte	0x04, 0x17
        /*008a*/ 	.short	(.L_1097 - .L_1096)
.L_1096:
        /*008c*/ 	.word	0x00000000
        /*0090*/ 	.short	0x0007
        /*0092*/ 	.short	0x002c
        /*0094*/ 	.byte	0x00, 0xf0, 0x11, 0x00


	//----- nvinfo : EIATTR_KPARAM_INFO
	.align		4
.L_1097:
        /*0098*/ 	.byte	0x04, 0x17
        /*009a*/ 	.short	(.L_1099 - .L_1098)
.L_1098:
        /*009c*/ 	.word	0x00000000
        /*00a0*/ 	.short	0x0006
        /*00a2*/ 	.short	0x0028
        /*00a4*/ 	.byte	0x00, 0xf0, 0x11, 0x00


	//----- nvinfo : EIATTR_KPARAM_INFO
	.align		4
.L_1099:
        /*00a8*/ 	.byte	0x04, 0x17
        /*00aa*/ 	.short	(.L_1101 - .L_1100)
.L_1100:
        /*00ac*/ 	.word	0x00000000
        /*00b0*/ 	.short	0x0005
        /*00b2*/ 	.short	0x0020
        /*00b4*/ 	.byte	0x00, 0xf5, 0x21, 0x00


	//----- nvinfo : EIATTR_KPARAM_INFO
	.align		4
.L_1101:
        /*00b8*/ 	.byte	0x04, 0x17
        /*00ba*/ 	.short	(.L_1103 - .L_1102)
.L_1102:
        /*00bc*/ 	.word	0x00000000
        /*00c0*/ 	.short	0x0004
        /*00c2*/ 	.short	0x0018
        /*00c4*/ 	.byte	0x00, 0xf5, 0x21, 0x00


	//----- nvinfo : EIATTR_KPARAM_INFO
	.align		4
.L_1103:
        /*00c8*/ 	.byte	0x04, 0x17
        /*00ca*/ 	.short	(.L_1105 - .L_1104)
.L_1104:
        /*00cc*/ 	.word	0x00000000
        /*00d0*/ 	.short	0x0003
        /*00d2*/ 	.short	0x0014
        /*00d4*/ 	.byte	0x00, 0xf0, 0x11, 0x00


	//----- nvinfo : EIATTR_KPARAM_INFO
	.align		4
.L_1105:
        /*00d8*/ 	.byte	0x04, 0x17
        /*00da*/ 	.short	(.L_1107 - .L_1106)
.L_1106:
        /*00dc*/ 	.word	0x00000000
        /*00e0*/ 	.short	0x0002
        /*00e2*/ 	.short	0x0010
        /*00e4*/ 	.byte	0x00, 0xf0, 0x11, 0x00


	//----- nvinfo : EIATTR_KPARAM_INFO
	.align		4
.L_1107:
        /*00e8*/ 	.byte	0x04, 0x17
        /*00ea*/ 	.short	(.L_1109 - .L_1108)
.L_1108:
        /*00ec*/ 	.word	0x00000000
        /*00f0*/ 	.short	0x0001
        /*00f2*/ 	.short	0x0008
        /*00f4*/ 	.byte	0x00, 0xf5, 0x21, 0x00


	//----- nvinfo : EIATTR_KPARAM_INFO
	.align		4
.L_1109:
        /*00f8*/ 	.byte	0x04, 0x17
        /*00fa*/ 	.short	(.L_1111 - .L_1110)
.L_1110:
        /*00fc*/ 	.word	0x00000000
        /*0100*/ 	.short	0x0000
        /*0102*/ 	.short	0x0000
        /*0104*/ 	.byte	0x00, 0xf5, 0x21, 0x00


	//----- nvinfo : EIATTR_SPARSE_MMA_MASK
	.align		4
.L_1111:
        /*0108*/ 	.byte	0x03, 0x50
        /*010a*/ 	.short	0x0000


	//----- nvinfo : EIATTR_MAXREG_COUNT
	.align		4
        /*010c*/ 	.byte	0x03, 0x1b
        /*010e*/ 	.short	0x00ff


	//----- nvinfo : EIATTR_NUM_BARRIERS
	.align		4
        /*0110*/ 	.byte	0x02, 0x4c
        /*0112*/ 	.byte	0x01
	.zero		1


	//----- nvinfo : EIATTR_MERCURY_ISA_VERSION
	.align		4
        /*0114*/ 	.byte	0x03, 0x5f
        /*0116*/ 	.short	0x0101


	//----- nvinfo : EIATTR_COOP_GROUP_MASK_REGIDS
	.align		4
        /*0118*/ 	.byte	0x04, 0x29
        /*011a*/ 	.short	(.L_1113 - .L_1112)


	//   ....[0]....
.L_1112:
        /*011c*/ 	.word	0xffffffff


	//   ....[1]....
        /*0120*/ 	.word	0xffffffff


	//   ....[2]....
        /*0124*/ 	.word	0xffffffff


	//   ....[3]....
        /*0128*/ 	.word	0xffffffff


	//   ....[4]....
        /*012c*/ 	.word	0xffffffff


	//   ....[5]....
        /*0130*/ 	.word	0xffffffff


	//   ....[6]....
        /*0134*/ 	.word	0xffffffff


	//   ....[7]....
        /*0138*/ 	.word	0xffffffff


	//   ....[8]....
        /*013c*/ 	.word	0xffffffff


	//   ....[9]....
        /*0140*/ 	.word	0xffffffff


	//   ....[10]....
        /*0144*/ 	.word	0xffffffff


	//   ....[11]....
        /*0148*/ 	.word	0xffffffff


	//   ....[12]....
        /*014c*/ 	.word	0xffffffff


	//   ....[13]....
        /*0150*/ 	.word	0xffffffff


	//   ....[14]....
        /*0154*/ 	.word	0xffffffff


	//   ....[15]....
        /*0158*/ 	.word	0xffffffff


	//   ....[16]....
        /*015c*/ 	.word	0xffffffff


	//   ....[17]....
        /*0160*/ 	.word	0xffffffff


	//   ....[18]....
        /*0164*/ 	.word	0xffffffff


	//   ....[19]....
        /*0168*/ 	.word	0xffffffff


	//   ....[20]....
        /*016c*/ 	.word	0xffffffff


	//   ....[21]....
        /*0170*/ 	.word	0xffffffff


	//   ....[22]....
        /*0174*/ 	.word	0xffffffff


	//   ....[23]....
        /*0178*/ 	.word	0xffffffff


	//   ....[24]....
        /*017c*/ 	.word	0x05000026


	//   ....[25]....
        /*0180*/ 	.word	0x05000026


	//   ....[26]....
        /*0184*/ 	.word	0x05000026


	//   ....[27]....
        /*0188*/ 	.word	0x05000026


	//   ....[28]....
        /*018c*/ 	.word	0x05000026


	//   ....[29]....
        /*0190*/ 	.word	0x05000026


	//   ....[30]....
        /*0194*/ 	.word	0x05000026


	//   ....[31]....
        /*0198*/ 	.word	0x05000026


	//   ....[32]....
        /*019c*/ 	.word	0x05000026


	//   ....[33]....
        /*01a0*/ 	.word	0x05000026


	//   ....[34]....
        /*01a4*/ 	.word	0x05000026


	//   ....[35]....
        /*01a8*/ 	.word	0x05000026


	//   ....[36]....
        /*01ac*/ 	.word	0x05000026


	//   ....[37]....
        /*01b0*/ 	.word	0x05000026


	//   ....[38]....
        /*01b4*/ 	.word	0x05000026


	//   ....[39]....
        /*01b8*/ 	.word	0x05000026


	//   ....[40]....
        /*01bc*/ 	.word	0x05000026


	//   ....[41]....
        /*01c0*/ 	.word	0x05000026


	//   ....[42]....
        /*01c4*/ 	.word	0x05000026


	//   ....[43]....
        /*01c8*/ 	.word	0x05000026


	//   ....[44]....
        /*01cc*/ 	.word	0x05000026


	//   ....[45]....
        /*01d0*/ 	.word	0x05000026


	//   ....[46]....
        /*01d4*/ 	.word	0x05000026


	//   ....[47]....
        /*01d8*/ 	.word	0x05000026


	//----- nvinfo : EIATTR_COOP_GROUP_INSTR_OFFSETS
	.align		4
.L_1113:
        /*01dc*/ 	.byte	0x04, 0x28
        /*01de*/ 	.short	(.L_1115 - .L_1114)


	//   ....[0]....
.L_1114:
        /*01e0*/ 	.word	0x00000ff0


	//   ....[1]....
        /*01e4*/ 	.word	0x00001360


	//   ....[2]....
        /*01e8*/ 	.word	0x00001820


	//   ....[3]....
        /*01ec*/ 	.word	0x00001c50


	//   ....[4]....
        /*01f0*/ 	.word	0x00002060


	//   ....[5]....
        /*01f4*/ 	.word	0x00002470


	//   ....[6]....
        /*01f8*/ 	.word	0x00002880


	//   ....[7]....
        /*01fc*/ 	.word	0x00002c90


	//   ....[8]....
        /*0200*/ 	.word	0x000030a0


	//   ....[9]....
        /*0204*/ 	.word	0x000034b0


	//   ....[10]....
        /*0208*/ 	.word	0x000038c0


	//   ....[11]....
        /*020c*/ 	.word	0x00003cd0


	//   ....[12]....
        /*0210*/ 	.word	0x000040e0


	//   ....[13]....
        /*0214*/ 	.word	0x000044f0


	//   ....[14]....
        /*0218*/ 	.word	0x00004900


	//   ....[15]....
        /*021c*/ 	.word	0x00004d10


	//   ....[16]....
        /*0220*/ 	.word	0x00005120


	//   ....[17]....
        /*0224*/ 	.word	0x00005530


	//   ....[18]....
        /*0228*/ 	.word	0x00005940


	//   ....[19]....
        /*022c*/ 	.word	0x00005d10


	//   ....[20]....
        /*0230*/ 	.word	0x00005d30


	//   ....[21]....
        /*0234*/ 	.word	0x00005d50


	//   ....[22]....
        /*0238*/ 	.word	0x00005d70


	//   ....[23]....
        /*023c*/ 	.word	0x00005d90


	//   ....[24]....
        /*0240*/ 	.word	0x00005f80


	//   ....[25]....
        /*0244*/ 	.word	0x00006370


	//   ....[26]....
        /*0248*/ 	.word	0x00006410


	//   ....[27]....
        /*024c*/ 	.word	0x000064c0


	//   ....[28]....
        /*0250*/ 	.word	0x00006570


	//   ....[29]....
        /*0254*/ 	.word	0x00006620


	//   ....[30]....
        /*0258*/ 	.word	0x000066d0


	//   ....[31]....
        /*025c*/ 	.word	0x00006780


	//   ....[32]....
        /*0260*/ 	.word	0x00006830


	//   ....[33]....
        /*0264*/ 	.word	0x000068e0


	//   ....[34]....
        /*0268*/ 	.word	0x00006990


	//   ....[35]....
        /*026c*/ 	.word	0x00006a40


	//   ....[36]....
        /*0270*/ 	.word	0x00006af0


	//   ....[37]....
        /*0274*/ 	.word	0x00006ba0


	//   ....[38]....
        /*0278*/ 	.word	0x00006c50


	//   ....[39]....
        /*027c*/ 	.word	0x00006d00


	//   ....[40]....
        /*0280*/ 	.word	0x00006db0


	//   ....[41]....
        /*0284*/ 	.word	0x00006e60


	//   ....[42]....
        /*0288*/ 	.word	0x00006f10


	//   ....[43]....
        /*028c*/ 	.word	0x00006fb0


	//   ....[44]....
        /*0290*/ 	.word	0x00007050


	//   ....[45]....
        /*0294*/ 	.word	0x000070c0


	//   ....[46]....
        /*0298*/ 	.word	0x00007130


	//   ....[47]....
        /*029c*/ 	.word	0x000071a0


	//----- nvinfo : EIATTR_VRC_CTA_INIT_COUNT
	.align		4
.L_1115:
        /*02a0*/ 	.byte	0x02, 0x4a
	.zero		1
	.zero		1


	//----- nvinfo : EIATTR_EXIT_INSTR_OFFSETS
	.align		4
        /*02a4*/ 	.byte	0x04, 0x1c
        /*02a6*/ 	.short	(.L_1117 - .L_1116)


	//   ....[0]....
.L_1116:
        /*02a8*/ 	.word	0x00000080


	//   ....[1]....
        /*02ac*/ 	.word	0x000009c0


	//   ....[2]....
        /*02b0*/ 	.word	0x00005ed0


	//----- nvinfo : EIATTR_CRS_STACK_SIZE
	.align		4
.L_1117:
        /*02b4*/ 	.byte	0x04, 0x1e
        /*02b6*/ 	.short	(.L_1119 - .L_1118)
.L_1118:
        /*02b8*/ 	.word	0x00000000


	//----- nvinfo : EIATTR_CBANK_PARAM_SIZE
	.align		4
.L_1119:
        /*02bc*/ 	.byte	0x03, 0x19
        /*02be*/ 	.short	0x0060


	//----- nvinfo : EIATTR_PARAM_CBANK
	.align		4
        /*02c0*/ 	.byte	0x04, 0x0a
        /*02c2*/ 	.short	(.L_1121 - .L_1120)
	.align		4
.L_1120:
        /*02c4*/ 	.word	index@(.nv.constant0._Z66popcount_weighted_keys_literal_fused_multiq_kernel_warp_out_w32_sbILi7EEvPKyPKfiiS1_S3_iiiiiPKxS5_fiPf)
        /*02c8*/ 	.short	0x0380
        /*02ca*/ 	.short	0x0060


	//----- nvinfo : EIATTR_SW_WAR
	.align		4
.L_1121:
        /*02cc*/ 	.byte	0x04, 0x36
        /*02ce*/ 	.short	(.L_1123 - .L_1122)
.L_1122:
        /*02d0*/ 	.word	0x00000008
.L_1123:


//--------------------- .nv.info._Z67popcount_weighted_keys_literal_fused_multiq_kernel_warp_out_w32_sb2ILi7EEvPKyPKfiiS1_S3_iiiiiPKxS5_fiPf --------------------------
	.section	.nv.info._Z67popcount_weighted_keys_literal_fused_multiq_kernel_warp_out_w32_sb2ILi7EEvPKyPKfiiS1_S3_iiiiiPKxS5_fiPf,"",@"SHT_CUDA_INFO"
	.sectionflags	@""
	.align	4


	//----- nvinfo : EIATTR_CUDA_API_VERSION
	.align		4
        /*0000*/ 	.byte	0x04, 0x37
        /*0002*/ 	.short	(.L_1125 - .L_1124)
.L_1124:
        /*0004*/ 	.word	0x00000082


	//----- nvinfo : EIATTR_KPARAM_INFO
	.align		4
.L_1125:
        /*0008*/ 	.byte	0x04, 0x17
        /*000a*/ 	.short	(.L_1127 - .L_1126)
.L_1126:
        /*000c*/ 	.word	0x00000000
        /*0010*/ 	.short	0x000f
        /*0012*/ 	.short	0x0058
        /*0014*/ 	.byte	0x00, 0xf5, 0x21, 0x00


	//----- nvinfo : EIATTR_KPARAM_INFO
	.align		4
.L_1127:
        /*0018*/ 	.byte	0x04, 0x17
        /*001a*/ 	.short	(.L_1129 - .L_1128)
.L_1128:
        /*001c*/ 	.word	0x00000000
        /*0020*/ 	.short	0x000e
        /*0022*/ 	.short	0x0054
        /*0024*/ 	.byte	0x00, 0xf0, 0x11, 0x00


	//----- nvinfo : EIATTR_KPARAM_INFO
	.align		4
.L_1129:
        /*0028*/ 	.byte	0x04, 0x17
        /*002a*/ 	.short	(.L_1131 - .L_1130)
.L_1130:
        /*002c*/ 	.word	0x00000000
        /*0030*/ 	.short	0x000d
        /*0032*/ 	.short	0x0050
        /*0034*/ 	.byte	0x00, 0xf0, 0x11, 0x00


	//----- nvinfo : EIATTR_KPARAM_INFO
	.align		4
.L_1131:
        /*0038*/ 	.byte	0x04, 0x17
        /*003a*/ 	.short	(.L_1133 - .L_1132)
.L_1132:
        /*003c*/ 	.word	0x00000000
        /*0040*/ 	.short	0x000c
        /*0042*/ 	.short	0x0048
        /*0044*/ 	.byte	0x00, 0xf5, 0x21, 0x00


	//----- nvinfo : EIATTR_KPARAM_INFO
	.align		4
.L_1133:
        /*0048*/ 	.byte	0x04, 0x17
        /*004a*/ 	.short	(.L_1135 - .L_1134)
.L_1134:
        /*004c*/ 	.word	0x00000000
        /*0050*/ 	.short	0x000b
        /*0052*/ 	.short	0x0040
        /*0054*/ 	.byte	0x00, 0xf5, 0x21, 0x00


	//----- nvinfo : EIATTR_KPARAM_INFO
	.align		4
.L_1135:
        /*0058*/ 	.byte	0x04, 0x17
        /*005a*/ 	.short	(.L_1137 - .L_1136)
.L_1136:
        /*005c*/ 	.word	0x00000000
        /*0060*/ 	.short	0x000a
        /*0062*/ 	.short	0x0038
        /*0064*/ 	.byte	0x00, 0xf0, 0x11, 0x00


	//----- nvinfo : EIATTR_KPARAM_INFO
	.align		4
.L_1137:
        /*0068*/ 	.byte	0x04, 0x17
        /*006a*/ 	.short	(.L_1139 - .L_1138)
.L_1138:
        /*006c*/ 	.word	0x00000000
        /*0070*/ 	.short	0x0009
        /*0072*/ 	.short	0x0034
        /*0074*/ 	.byte	0x00, 0xf0, 0x11, 0x00


	//----- nvinfo : EIATTR_KPARAM_INFO
	.align		4
.L_1139:
        /*0078*/ 	.byte	0x04, 0x17
        /*007a*/ 	.short	(.L_1141 - .L_1140)
.L_1140:
        /*007c*/ 	.word	0x00000000
        /*0080*/ 	.short	0x0008
        /*0082*/ 	.short	0x0030
        /*0084*/ 	.byte	0x00, 0xf0, 0x11, 0x00


	//----- nvinfo : EIATTR_KPARAM_INFO
	.align		4
.L_1141:
        /*0088*/ 	.byte	0x04, 0x17
        /*008a*/ 	.short	(.L_1143 - .L_1142)
.L_1142:
        /*008c*/ 	.word	0x00000000
        /*0090*/ 	.short	0x0007
        /*0092*/ 	.short	0x002c
        /*0094*/ 	.byte	0x00, 0xf0, 0x11, 0x00


	//----- nvinfo : EIATTR_KPARAM_INFO
	.align		4
.L_1143:
        /*0098*/ 	.byte	0x04, 0x17
        /*009a*/ 	.short	(.L_1145 - .L_1144)
.L_1144:
        /*009c*/ 	.word	0x00000000
        /*00a0*/ 	.short	0x0006
        /*00a2*/ 	.short	0x0028
        /*00a4*/ 	.byte	0x00, 0xf0, 0x11, 0x00


	//----- nvinfo : EIATTR_KPARAM_INFO
	.align		4
.L_1145:
        /*00a8*/ 	.byte	0x04, 0x17
        /*00aa*/ 	.short	(.L_1147 - .L_1146)
.L_1146:
        /*00ac*/ 	.word	0x00000000
        /*00b0*/ 	.short	0x0005
        /*00b2*/ 	.short	0x0020
        /*00b4*/ 	.byte	0x00, 0xf5, 0x21, 0x00


	//----- nvinfo : EIATTR_KPARAM_INFO
	.align		4
.L_1147:
        /*00b8*/ 	.byte	0x04, 0x17
        /*00ba*/ 	.short	(.L_1149 - .L_1148)
.L_1148:
        /*00bc*/ 	.word	0x00000000
        /*00c0*/ 	.short	0x0004
        /*00c2*/ 	.short	0x0018
        /*00c4*/ 	.byte	0x00, 0xf5, 0x21, 0x00


	//----- nvinfo : EIATTR_KPARAM_INFO
	.align		4
.L_1149:
        /*00c8*/ 	.byte	0x04, 0x17
        /*00ca*/ 	.short	(.L_1151 - .L_1150)
.L_1150:
        /*00cc*/ 	.word	0x00000000
        /*00d0*/ 	.short	0x0003
        /*00d2*/ 	.short	0x0014
        /*00d4*/ 	.byte	0x00, 0xf0, 0x11, 0x00


	//----- nvinfo : EIATTR_KPARAM_INFO
	.align		4
.L_1151:
        /*00d8*/ 	.byte	0x04, 0x17
        /*00da*/ 	.short	(.L_1153 - .L_1152)
.L_1152:
        /*00dc*/ 	.word	0x00000000
        /*00e0*/ 	.short	0x0002
        /*00e2*/ 	.short	0x0010
        /*00e4*/ 	.byte	0x00, 0xf0, 0x11, 0x00


	//----- nvinfo : EIATTR_KPARAM_INFO
	.align		4
.L_1153:
        /*00e8*/ 	.byte	0x04, 0x17
        /*00ea*/ 	.short	(.L_1155 - .L_1154)
.L_1154:
        /*00ec*/ 	.word	0x00000000
        /*00f0*/ 	.short	0x0001
        /*00f2*/ 	.short	0x0008
        /*00f4*/ 	.byte	0x00, 0xf5, 0x21, 0x00


	//----- nvinfo : EIATTR_KPARAM_INFO
	.align		4
.L_1155:
        /*00f8*/ 	.byte	0x04, 0x17
        /*00fa*/ 	.short	(.L_1157 - .L_1156)
.L_1156:
        /*00fc*/ 	.word	0x00000000
        /*0100*/ 	.short	0x0000
        /*0102*/ 	.short	0x0000
        /*0104*/ 	.byte	0x00, 0xf5, 0x21, 0x00


	//----- nvinfo : EIATTR_SPARSE_MMA_MASK
	.align		4
.L_1157:
        /*0108*/ 	.byte	0x03, 0x50
        /*010a*/ 	.short	0x0000


	//----- nvinfo : EIATTR_MAXREG_COUNT
	.align		4
        /*010c*/ 	.byte	0x03, 0x1b
        /*010e*/ 	.short	0x00ff


	//----- nvinfo : EIATTR_NUM_BARRIERS
	.align		4
        /*0110*/ 	.byte	0x02, 0x4c
        /*0112*/ 	.byte	0x01
	.zero		1


	//----- nvinfo : EIATTR_MERCURY_ISA_VERSION
	.align		4
        /*0114*/ 	.byte	0x03, 0x5f
        /*0116*/ 	.short	0x0101


	//----- nvinfo : EIATTR_COOP_GROUP_MASK_REGIDS
	.align		4
        /*0118*/ 	.byte	0x04, 0x29
        /*011a*/ 	.short	(.L_1159 - .L_1158)


	//   ....[0]....
.L_1158:
        /*011c*/ 	.word	0xffffffff


	//   ....[1]....
        /*0120*/ 	.word	0xffffffff


	//   ....[2]....
        /*0124*/ 	.word	0xffffffff


	//   ....[3]....
        /*0128*/ 	.word	0xffffffff


	//   ....[4]....
        /*012c*/ 	.word	0xffffffff


	//   ....[5]....
        /*0130*/ 	.word	0xffffffff


	//   ....[6]....
        /*0134*/ 	.word	0xffffffff


	//   ....[7]....
        /*0138*/ 	.word	0xffffffff


	//   ....[8]....
        /*013c*/ 	.word	0xffffffff


	//   ....[9]....
        /*0140*/ 	.word	0xffffffff


	//   ....[10]....
        /*0144*/ 	.word	0xffffffff


	//   ....[11]....
        /*0148*/ 	.word	0xffffffff


	//   ....[12]....
        /*014c*/ 	.word	0xffffffff


	//   ....[13]....
        /*0150*/ 	.word	0xffffffff


	//   ....[14]....
        /*0154*/ 	.word	0xffffffff


	//   ....[15]....
        /*0158*/ 	.word	0xffffffff


	//   ....[16]....
        /*015c*/ 	.word	0xffffffff


	//   ....[17]....
        /*0160*/ 	.word	0xffffffff


	//   ....[18]....
        /*0164*/ 	.word	0xffffffff


	//   ....[19]....
        /*0168*/ 	.word	0xffffffff


	//   ....[20]....
        /*016c*/ 	.word	0xffffffff


	//   ....[21]....
        /*0170*/ 	.word	0xffffffff


	//   ....[22]....
        /*0174*/ 	.word	0xffffffff


	//   ....[23]....
        /*0178*/ 	.word	0xffffffff


	//   ....[24]....
        /*017c*/ 	.word	0xffffffff


	//   ....[25]....
        /*0180*/ 	.word	0xffffffff


	//   ....[26]....
        /*0184*/ 	.word	0xffffffff


	//   ....[27]....
        /*0188*/ 	.word	0x05000036


	//   ....[28]....
        /*018c*/ 	.word	0x05000036


	//   ....[29]....
        /*0190*/ 	.word	0x05000036


	//   ....[30]....
        /*0194*/ 	.word	0x05000036


	//   ....[31]....
        /*0198*/ 	.word	0x05000036


	//   ....[32]....
        /*019c*/ 	.word	0x05000036


	//   ....[33]....
        /*01a0*/ 	.word	0x05000036


	//   ....[34]....
        /*01a4*/ 	.word	0x05000036


	//   ....[35]....
        /*01a8*/ 	.word	0x05000036


	//   ....[36]....
        /*01ac*/ 	.word	0x05000036


	//   ....[37]....
        /*01b0*/ 	.word	0x05000036


	//   ....[38]....
        /*01b4*/ 	.word	0x05000036


	//   ....[39]....
        /*01b8*/ 	.word	0x05000036


	//   ....[40]....
        /*01bc*/ 	.word	0x05000036


	//   ....[41]....
        /*01c0*/ 	.word	0x05000036


	//   ....[42]....
        /*01c4*/ 	.word	0x05000036


	//   ....[43]....
        /*01c8*/ 	.word	0x05000036


	//   ....[44]....
        /*01cc*/ 	.word	0x05000036


	//   ....[45]....
        /*01d0*/ 	.word	0x05000036


	//   ....[46]....
        /*01d4*/ 	.word	0x05000036


	//   ....[47]....
        /*01d8*/ 	.word	0x05000036


	//   ....[48]....
        /*01dc*/ 	.word	0x05000036


	//   ....[49]....
        /*01e0*/ 	.word	0x05000036


	//   ....[50]....
        /*01e4*/ 	.word	0x05000036


	//   ....[51]....
        /*01e8*/ 	.word	0x05000036


	//   ....[52]....
        /*01ec*/ 	.word	0x05000036


	//   ....[53]....
        /*01f0*/ 	.word	0x05000036


	//----- nvinfo : EIATTR_COOP_GROUP_INSTR_OFFSETS
	.align		4
.L_1159:
        /*01f4*/ 	.byte	0x04, 0x28
        /*01f6*/ 	.short	(.L_1161 - .L_1160)


	//   ....[0]....
.L_1160:
        /*01f8*/ 	.word	0x00001080


	//   ....[1]....
        /*01fc*/ 	.word	0x00001870


	//   ....[2]....
        /*0200*/ 	.word	0x00002020


	//   ....[3]....
        /*0204*/ 	.word	0x000027b0


	//   ....[4]....
        /*0208*/ 	.word	0x00002f40


	//   ....[5]....
        /*020c*/ 	.word	0x000036d0


	//   ....[6]....
        /*0210*/ 	.word	0x00003e60


	//   ....[7]....
        /*0214*/ 	.word	0x000045f0


	//   ....[8]....
        /*0218*/ 	.word	0x00004d80


	//   ....[9]....
        /*021c*/ 	.word	0x00005510


	//   ....[10]....
        /*0220*/ 	.word	0x00005ca0


	//   ....[11]....
        /*0224*/ 	.word	0x00006430


	//   ....[12]....
        /*0228*/ 	.word	0x00006bc0


	//   ....[13]....
        /*022c*/ 	.word	0x00007350


	//   ....[14]....
        /*0230*/ 	.word	0x00007ae0


	//   ....[15]....
        /*0234*/ 	.word	0x00008270


	//   ....[16]....
        /*0238*/ 	.word	0x00008a00


	//   ....[17]....
        /*023c*/ 	.word	0x00009150


	//   ....[18]....
        /*0240*/ 	.word	0x00009160


	//   ....[19]....
        /*0244*/ 	.word	0x00009190


	//   ....[20]....
        /*0248*/ 	.word	0x000091a0


	//   ....[21]....
        /*024c*/ 	.word	0x000091d0


	//   ....[22]....
        /*0250*/ 	.word	0x000091e0


	//   ....[23]....
        /*0254*/ 	.word	0x00009210


	//   ....[24]....
        /*0258*/ 	.word	0x00009220


	//   ....[25]....
        /*025c*/ 	.word	0x00009250


	//   ....[26]....
        /*0260*/ 	.word	0x00009260


	//   ....[27]....
        /*0264*/ 	.word	0x00009520


	//   ....[28]....
        /*0268*/ 	.word	0x000095b0


	//   ....[29]....
        /*026c*/ 	.word	0x00009650


	//   ....[30]....
        /*0270*/ 	.word	0x00009700


	//   ....[31]....
        /*0274*/ 	.word	0x000097b0


	//   ....[32]....
        /*0278*/ 	.word	0x00009860


	//   ....[33]....
        /*027c*/ 	.word	0x00009910


	//   ....[34]....
        /*0280*/ 	.word	0x000099c0


	//   ....[35]....
        /*0284*/ 	.word	0x00009a70


	//   ....[36]....
        /*0288*/ 	.word	0x00009b20


	//   ....[37]....
        /*028c*/ 	.word	0x00009bd0


	//   ....[38]....
        /*0290*/ 	.word	0x00009c80


	//   ....[39]....
        /*0294*/ 	.word	0x00009d30


	//   ....[40]....
        /*0298*/ 	.word	0x00009de0


	//   ....[41]....
        /*029c*/ 	.word	0x00009e90


	//   ....[42]....
        /*02a0*/ 	.word	0x00009f40


	//   ....[43]....
        /*02a4*/ 	.word	0x00009ff0


	//   ....[44]....
        /*02a8*/ 	.word	0x0000a0a0


	//   ....[45]....
        /*02ac*/ 	.word	0x0000a130


	//   ....[46]....
        /*02b0*/ 	.word	0x0000a180


	//   ....[47]....
        /*02b4*/ 	.word	0x0000a1e0


	//   ....[48]....
        /*02b8*/ 	.word	0x0000a240


	//   ....[49]....
        /*02bc*/ 	.word	0x0000a2a0


	//   ....[50]....
        /*02c0*/ 	.word	0x0000a310


	//   ....[51]....
        /*02c4*/ 	.word	0x0000a380


	//   ....[52]....
        /*02c8*/ 	.word	0x0000a3f0


	//   ....[53]....
        /*02cc*/ 	.word	0x0000a460


	//----- nvinfo : EIATTR_VRC_CTA_INIT_COUNT
	.align		4
.L_1161:
        /*02d0*/ 	.byte	0x02, 0x4a
	.zero		1
	.zero		1


	//----- nvinfo : EIATTR_EXIT_INSTR_OFFSETS
	.align		4
        /*02d4*/ 	.byte	0x04, 0x1c
        /*02d6*/ 	.short	(.L_1163 - .L_1162)


	//   ....[0]....
.L_1162:
        /*02d8*/ 	.word	0x00000080


	//   ....[1]....
        /*02dc*/ 	.word	0x00000a40


	//   ....[2]....
        /*02e0*/ 	.word	0x000094c0


	//----- nvinfo : EIATTR_CRS_STACK_SIZE
	.align		4
.L_1163:
        /*02e4*/ 	.byte	0x04, 0x1e
        /*02e6*/ 	.short	(.L_1165 - .L_1164)
.L_1164:
        /*02e8*/ 	.word	0x00000000


	//----- nvinfo : EIATTR_CBANK_PARAM_SIZE
	.align		4
.L_1165:
        /*02ec*/ 	.byte	0x03, 0x19
        /*02ee*/ 	.short	0x0060


	//----- nvinfo : EIATTR_PARAM_CBANK
	.align		4
        /*02f0*/ 	.byte	0x04, 0x0a
        /*02f2*/ 	.short	(.L_1167 - .L_1166)
	.align		4
.L_1166:
        /*02f4*/ 	.word	index@(.nv.constant0._Z67popcount_weighted_keys_literal_fused_multiq_kernel_warp_out_w32_sb2ILi7EEvPKyPKfiiS1_S3_iiiiiPKxS5_fiPf)
        /*02f8*/ 	.short	0x0380
        /*02fa*/ 	.short	0x0060


	//----- nvinfo : EIATTR_SW_WAR
	.align		4
.L_1167:
        /*02fc*/ 	.byte	0x04, 0x36
        /*02fe*/ 	.short	(.L_1169 - .L_1168)
.L_1168:
        /*0300*/ 	.word	0x00000008
.L_1169:


//--------------------- .nv.info._Z66popcount_weighted_keys_literal_fused_multiq_kernel_warp_out_w32_sbILi6EEvPKyPKfiiS1_S3_iiiiiPKxS5_fiPf --------------------------
	.section	.nv.info._Z66popcount_weighted_keys_literal_fused_multiq_kernel_warp_out_w32_sbILi6EEvPKyPKfiiS1_S3_iiiiiPKxS5_fiPf,"",@"SHT_CUDA_INFO"
	.sectionflags	@""
	.align	4


	//----- nvinfo : EIATTR_CUDA_API_VERSION
	.align		4
        /*0000*/ 	.byte	0x04, 0x37
        /*0002*/ 	.short	(.L_1171 - .L_1170)
.L_1170:
        /*0004*/ 	.word	0x00000082


	//----- nvinfo : EIATTR_KPARAM_INFO
	.align		4
.L_1171:
        /*0008*/ 	.byte	0x04, 0x17
        /*000a*/ 	.short	(.L_1173 - .L_1172)
.L_1172:
        /*000c*/ 	.word	0x00000000
        /*0010*/ 	.short	0x000f
        /*0012*/ 	.short	0x0058
        /*0014*/ 	.byte	0x00, 0xf5, 0x21, 0x00


	//----- nvinfo : EIATTR_KPARAM_INFO
	.align		4
.L_1173:
        /*0018*/ 	.byte	0x04, 0x17
        /*001a*/ 	.short	(.L_1175 - .L_1174)
.L_1174:
        /*001c*/ 	.word	0x00000000
        /*0020*/ 	.short	0x000e
        /*0022*/ 	.short	0x0054
        /*0024*/ 	.byte	0x00, 0xf0, 0x11, 0x00


	//----- nvinfo : EIATTR_KPARAM_INFO
	.align		4
.L_1175:
        /*0028*/ 	.byte	0x04, 0x17
        /*002a*/ 	.short	(.L_1177 - .L_1176)
.L_1176:
        /*002c*/ 	.word	0x00000000
        /*0030*/ 	.short	0x000d
        /*0032*/ 	.short	0x0050
        /*0034*/ 	.byte	0x00, 0xf0, 0x11, 0x00


	//----- nvinfo : EIATTR_KPARAM_INFO
	.align		4
.L_1177:
        /*0038*/ 	.byte	0x04, 0x17
        /*003a*/ 	.short	(.L_1179 - .L_1178)
.L_1178:
        /*003c*/ 	.word	0x00000000
        /*0040*/ 	.short	0x000c
        /*0042*/ 	.short	0x0048
        /*0044*/ 	.byte	0x00, 0xf5, 0x21, 0x00


	//----- nvinfo : EIATTR_KPARAM_INFO
	.align		4
.L_1179:
        /*0048*/ 	.byte	0x04, 0x17
        /*004a*/ 	.short	(.L_1181 - .L_1180)
.L_1180:
        /*004c*/ 	.word	0x00000000
        /*0050*/ 	.short	0x000b
        /*0052*/ 	.short	0x0040
        /*0054*/ 	.byte	0x00, 0xf5, 0x21, 0x00


	//----- nvinfo : EIATTR_KPARAM_INFO
	.align		4
.L_1181:
        /*0058*/ 	.byte	0x04, 0x17
        /*005a*/ 	.short	(.L_1183 - .L_1182)
.L_1182:
        /*005c*/ 	.word	0x00000000
        /*0060*/ 	.short	0x000a
        /*0062*/ 	.short	0x0038
        /*0064*/ 	.byte	0x00, 0xf0, 0x11, 0x00


	//----- nvinfo : EIATTR_KPARAM_INFO
	.align		4
.L_1183:
        /*0068*/ 	.byte	0x04, 0x17
        /*006a*/ 	.short	(.L_1185 - .L_1184)
.L_1184:
        /*006c*/ 	.word	0x00000000
        /*0070*/ 	.short	0x0009
        /*0072*/ 	.short	0x0034
        /*0074*/ 	.byte	0x00, 0xf0, 0x11, 0x00


	//----- nvinfo : EIATTR_KPARAM_INFO
	.align		4
.L_1185:
        /*0078*/ 	.byte	0x04, 0x17
        /*007a*/ 	.short	(.L_1187 - .L_1186)
.L_1186:
        /*007c*/ 	.word	0x00000000
        /*0080*/ 	.short	0x0008
        /*0082*/ 	.short	0x0030
        /*0084*/ 	.byte	0x00, 0xf0, 0x11, 0x00


	//----- nvinfo : EIATTR_KPARAM_INFO
	.align		4
.L_1187:
        /*0088*/ 	.byte	0x04, 0x17
        /*008a*/ 	.short	(.L_1189 - .L_1188)
.L_1188:
        /*008c*/ 	.word	0x00000000
        /*0090*/ 	.short	0x0007
        /*0092*/ 	.short	0x002c
        /*0094*/ 	.byte	0x00, 0xf0, 0x11, 0x00


	//----- nvinfo : EIATTR_KPARAM_INFO
	.align		4
.L_1189:
        /*0098*/ 	.byte	0x04, 0x17
        /*009a*/ 	.short	(.L_1191 - .L_1190)
.L_1190:
        /*009c*/ 	.word	0x00000000
        /*00a0*/ 	.short	0x0006
        /*00a2*/ 	.short	0x0028
        /*00a4*/ 	.byte	0x00, 0xf0, 0x11, 0x00


	//----- nvinfo : EIATTR_KPARAM_INFO
	.align		4
.L_1191:
        /*00a8*/ 	.byte	0x04, 0x17
        /*00aa*/ 	.short	(.L_1193 - .L_1192)
.L_1192:
        /*00ac*/ 	.word	0x00000000
        /*00b0*/ 	.short	0x0005
        /*00b2*/ 	.short	0x0020
        /*00b4*/ 	.byte	0x00, 0xf5, 0x21, 0x00


	//----- nvinfo : EIATTR_KPARAM_INFO
	.align		4
.L_1193:
        /*00b8*/ 	.byte	0x04, 0x17
        /*00ba*/ 	.short	(.L_1195 - .L_1194)
.L_1194:
        /*00bc*/ 	.word	0x00000000
        /*00c0*/ 	.short	0x0004
        /*00c2*/ 	.short	0x0018
        /*00c4*/ 	.byte	0x00, 0xf5, 0x21, 0x00


	//----- nvinfo : EIATTR_KPARAM_INFO
	.align		4
.L_1195:
        /*00c8*/ 	.byte	0x04, 0x17
        /*00ca*/ 	.short	(.L_1197 - .L_1196)
.L_1196:
        /*00cc*/ 	.word	0x00000000
        /*00d0*/ 	.short	0x0003
        /*00d2*/ 	.short	0x0014
        /*00d4*/ 	.byte	0x00, 0xf0, 0x11, 0x00


	//----- nvinfo : EIATTR_KPARAM_INFO
	.align		4
.L_1197:
        /*00d8*/ 	.byte	0x04, 0x17
        /*00da*/ 	.short	(.L_1199 - .L_1198)
.L_1198:
        /*00dc*/ 	.word	0x00000000
        /*00e0*/ 	.short	0x0002
        /*00e2*/ 	.short	0x0010
        /*00e4*/ 	.byte	0x00, 0xf0, 0x11, 0x00


	//----- nvinfo : EIATTR_KPARAM_INFO
	.align		4
.L_1199:
        /*00e8*/ 	.byte	0x04, 0x17
        /*00ea*/ 	.short	(.L_1201 - .L_1200)
.L_1200:
        /*00ec*/ 	.word	0x00000000
        /*00f0*/ 	.short	0x0001
        /*00f2*/ 	.short	0x0008
        /*00f4*/ 	.byte	0x00, 0xf5, 0x21, 0x00


	//----- nvinfo : EIATTR_KPARAM_INFO
	.align		4
.L_1201:
        /*00f8*/ 	.byte	0x04, 0x17
        /*00fa*/ 	.short	(.L_1203 - .L_1202)
.L_1202:
        /*00fc*/ 	.word	0x00000000
        /*0100*/ 	.short	0x0000
        /*0102*/ 	.short	0x0000
        /*0104*/ 	.byte	0x00, 0xf5, 0x21, 0x00


	//----- nvinfo : EIATTR_SPARSE_MMA_MASK
	.align		4
.L_1203:
        /*0108*/ 	.byte	0x03, 0x50
        /*010a*/ 	.short	0x0000


	//----- nvinfo : EIATTR_MAXREG_COUNT
	.align		4
        /*010c*/ 	.byte	0x03, 0x1b
        /*010e*/ 	.short	0x00ff


	//----- nvinfo : EIATTR_NUM_BARRIERS
	.align		4
        /*0110*/ 	.byte	0x02, 0x4c
        /*0112*/ 	.byte	0x01
	.zero		1


	//----- nvinfo : EIATTR_MERCURY_ISA_VERSION
	.align		4
        /*0114*/ 	.byte	0x03, 0x5f
        /*0116*/ 	.short	0x0101


	//----- nvinfo : EIATTR_COOP_GROUP_MASK_REGIDS
	.align		4
        /*0118*/ 	.byte	0x04, 0x29
        /*011a*/ 	.short	(.L_1205 - .L_1204)


	//   ....[0]....
.L_1204:
        /*011c*/ 	.word	0xffffffff


	//   ....[1]....
        /*0120*/ 	.word	0xffffffff


	//   ....[2]....
        /*0124*/ 	.word	0xffffffff


	//   ....[3]....
        /*0128*/ 	.word	0xffffffff


	//   ....[4]....
        /*012c*/ 	.word	0xffffffff


	//   ....[5]....
        /*0130*/ 	.word	0xffffffff


	//   ....[6]....
        /*0134*/ 	.word	0xffffffff


	//   ....[7]....
        /*0138*/ 	.word	0xffffffff


	//   ....[8]....
        /*013c*/ 	.word	0xffffffff


	//   ....[9]....
        /*0140*/ 	.word	0xffffffff


	//   ....[10]....
        /*0144*/ 	.word	0xffffffff


	//   ....[11]....
        /*0148*/ 	.word	0xffffffff


	//   ....[12]....
        /*014c*/ 	.word	0xffffffff


	//   ....[13]....
        /*0150*/ 	.word	0xffffffff


	//   ....[14]....
        /*0154*/ 	.word	0xffffffff


	//   ....[15]....
        /*0158*/ 	.word	0xffffffff


	//   ....[16]....
        /*015c*/ 	.word	0xffffffff


	//   ....[17]....
        /*0160*/ 	.word	0xffffffff


	//   ....[18]....
        /*0164*/ 	.word	0xffffffff


	//   ....[19]....
        /*0168*/ 	.word	0xffffffff


	//   ....[20]....
        /*016c*/ 	.word	0xffffffff


	//   ....[21]....
        /*0170*/ 	.word	0xffffffff


	//   ....[22]....
        /*0174*/ 	.word	0xffffffff


	//   ....[23]....
        /*0178*/ 	.word	0xffffffff


	//   ....[24]....
        /*017c*/ 	.word	0x05000023


	//   ....[25]....
        /*0180*/ 	.word	0x05000023


	//   ....[26]....
        /*0184*/ 	.word	0x05000023


	//   ....[27]....
        /*0188*/ 	.word	0x05000023


	//   ....[28]....
        /*018c*/ 	.word	0x05000023


	//   ....[29]....
        /*0190*/ 	.word	0x05000023


	//   ....[30]....
        /*0194*/ 	.word	0x05000023


	//   ....[31]....
        /*0198*/ 	.word	0x05000023


	//   ....[32]....
        /*019c*/ 	.word	0x05000023


	//   ....[33]....
        /*01a0*/ 	.word	0x05000023


	//   ....[34]....
        /*01a4*/ 	.word	0x05000023


	//   ....[35]....
        /*01a8*/ 	.word	0x05000023


	//   ....[36]....
        /*01ac*/ 	.word	0x05000023


	//   ....[37]....
        /*01b0*/ 	.word	0x05000023


	//   ....[38]....
        /*01b4*/ 	.word	0x05000023


	//   ....[39]....
        /*01b8*/ 	.word	0x05000023


	//   ....[40]....
        /*01bc*/ 	.word	0x05000023


	//   ....[41]....
        /*01c0*/ 	.word	0x05000023


	//   ....[42]....
        /*01c4*/ 	.word	0x05000023


	//   ....[43]....
        /*01c8*/ 	.word	0x05000023


	//   ....[44]....
        /*01cc*/ 	.word	0x05000023


	//   ....[45]....
        /*01d0*/ 	.word	0x05000023


	//   ....[46]....
        /*01d4*/ 	.word	0x05000023


	//   ....[47]....
        /*01d8*/ 	.word	0x05000023


	//----- nvinfo : EIATTR_COOP_GROUP_INSTR_OFFSETS
	.align		4
.L_1205:
        /*01dc*/ 	.byte	0x04, 0x28
        /*01de*/ 	.short	(.L_1207 - .L_1206)


	//   ....[0]....
.L_1206:
        /*01e0*/ 	.word	0x00000fc0


	//   ....[1]....
        /*01e4*/ 	.word	0x000012a0


	//   ....[2]....
        /*01e8*/ 	.word	0x000016f0


	//   ....[3]....
        /*01ec*/ 	.word	0x00001aa0


	//   ....[4]....
        /*01f0*/ 	.word	0x00001e30


	//   ....[5]....
        /*01f4*/ 	.word	0x000021c0


	//   ....[6]....
        /*01f8*/ 	.word	0x00002550


	//   ....[7]....
        /*01fc*/ 	.word	0x000028e0


	//   ....[8]....
        /*0200*/ 	.word	0x00002c70


	//   ....[9]....
        /*0204*/ 	.word	0x00003000


	//   ....[10]....
        /*0208*/ 	.word	0x00003390


	//   ....[11]....
        /*020c*/ 	.word	0x00003720


	//   ....[12]....
        /*0210*/ 	.word	0x00003ab0


	//   ....[13]....
        /*0214*/ 	.word	0x00003e40


	//   ....[14]....
        /*0218*/ 	.word	0x000041d0


	//   ....[15]....
        /*021c*/ 	.word	0x00004560


	//   ....[16]....
        /*0220*/ 	.word	0x000048f0


	//   ....[17]....
        /*0224*/ 	.word	0x00004c80


	//   ....[18]....
        /*0228*/ 	.word	0x00005010


	//   ....[19]....
        /*022c*/ 	.word	0x00005360


	//   ....[20]....
        /*0230*/ 	.word	0x00005380


	//   ....[21]....
        /*0234*/ 	.word	0x000053a0


	//   ....[22]....
        /*0238*/ 	.word	0x000053c0


	//   ....[23]....
        /*023c*/ 	.word	0x000053e0


	//   ....[24]....
        /*0240*/ 	.word	0x000055c0


	//   ....[25]....
        /*0244*/ 	.word	0x00005940


	//   ....[26]....
        /*0248*/ 	.word	0x000059e0


	//   ....[27]....
        /*024c*/ 	.word	0x00005a90


	//   ....[28]....
        /*0250*/ 	.word	0x00005b40


	//   ....[29]....
        /*0254*/ 	.word	0x00005bf0


	//   ....[30]....
        /*0258*/ 	.word	0x00005ca0


	//   ....[31]....
        /*025c*/ 	.word	0x00005d50


	//   ....[32]....
        /*0260*/ 	.word	0x00005e00


	//   ....[33]....
        /*0264*/ 	.word	0x00005eb0


	//   ....[34]....
        /*0268*/ 	.word	0x00005f60


	//   ....[35]....
        /*026c*/ 	.word	0x00006010


	//   ....[36]....
        /*0270*/ 	.word	0x000060c0


	//   ....[37]....
        /*0274*/ 	.word	0x00006170


	//   ....[38]....
        /*0278*/ 	.word	0x00006220


	//   ....[39]....
        /*027c*/ 	.word	0x000062d0


	//   ....[40]....
        /*0280*/ 	.word	0x00006380


	//   ....[41]....
        /*0284*/ 	.word	0x00006430


	//   ....[42]....
        /*0288*/ 	.word	0x000064e0


	//   ....[43]....
        /*028c*/ 	.word	0x00006590


	//   ....[44]....
        /*0290*/ 	.word	0x00006620


	//   ....[45]....
        /*0294*/ 	.word	0x00006690


	//   ....[46]....
        /*0298*/ 	.word	0x00006700


	//   ....[47]....
        /*029c*/ 	.word	0x00006770


	//----- nvinfo : EIATTR_VRC_CTA_INIT_COUNT
	.align		4
.L_1207:
        /*02a0*/ 	.byte	0x02, 0x4a
	.zero		1
	.zero		1


	//----- nvinfo : EIATTR_EXIT_INSTR_OFFSETS
	.align		4
        /*02a4*/ 	.byte	0x04, 0x1c
        /*02a6*/ 	.short	(.L_1209 - .L_1208)


	//   ....[0]....
.L_1208:
        /*02a8*/ 	.word	0x00000080


	//   ....[1]....
        /*02ac*/ 	.word	0x000009c0


	//   ....[2]....
        /*02b0*/ 	.word	0x00005520


	//----- nvinfo : EIATTR_CRS_STACK_SIZE
	.align		4
.L_1209:
        /*02b4*/ 	.byte	0x04, 0x1e
        /*02b6*/ 	.short	(.L_1211 - .L_1210)
.L_1210:
        /*02b8*/ 	.word	0x00000000


	//----- nvinfo : EIATTR_CBANK_PARAM_SIZE
	.align		4
.L_1211:
        /*02bc*/ 	.byte	0x03, 0x19
        /*02be*/ 	.short	0x0060


	//----- nvinfo : EIATTR_PARAM_CBANK
	.align		4
        /*02c0*/ 	.byte	0x04, 0x0a
        /*02c2*/ 	.short	(.L_1213 - .L_1212)
	.align		4
.L_1212:
        /*02c4*/ 	.word	index@(.nv.constant0._Z66popcount_weighted_keys_literal_fused_multiq_kernel_warp_out_w32_sbILi6EEvPKyPKfiiS1_S3_iiiiiPKxS5_fiPf)
        /*02c8*/ 	.short	0x0380
        /*02ca*/ 	.short	0x0060


	//----- nvinfo : EIATTR_SW_WAR
	.align		4
.L_1213:
        /*02cc*/ 	.byte	0x04, 0x36
        /*02ce*/ 	.short	(.L_1215 - .L_1214)
.L_1214:
        /*02d0*/ 	.word	0x00000008
.L_1215:


//--------------------- .nv.info._Z67popcount_weighted_keys_literal_fused_multiq_kernel_warp_out_w32_sb2ILi6EEvPKyPKfiiS1_S3_iiiiiPKxS5_fiPf --------------------------
	.section	.nv.info._Z67popcount_weighted_keys_literal_fused_multiq_kernel_warp_out_w32_sb2ILi6EEvPKyPKfiiS1_S3_iiiiiPKxS5_fiPf,"",@"SHT_CUDA_INFO"
	.sectionflags	@""
	.align	4


	//----- nvinfo : EIATTR_CUDA_API_VERSION
	.align		4
        /*0000*/ 	.byte	0x04, 0x37
        /*0002*/ 	.short	(.L_1217 - .L_1216)
.L_1216:
        /*0004*/ 	.word	0x00000082


	//----- nvinfo : EIATTR_KPARAM_INFO
	.align		4
.L_1217:
        /*0008*/ 	.byte	0x04, 0x17
        /*000a*/ 	.short	(.L_1219 - .L_1218)
.L_1218:
        /*000c*/ 	.word	0x00000000
        /*0010*/ 	.short	0x000f
        /*0012*/ 	.short	0x0058
        /*0014*/ 	.byte	0x00, 0xf5, 0x21, 0x00


	//----- nvinfo : EIATTR_KPARAM_INFO
	.align		4
.L_1219:
        /*0018*/ 	.byte	0x04, 0x17
        /*001a*/ 	.short	(.L_1221 - .L_1220)
.L_1220:
        /*001c*/ 	.word	0x00000000
        /*0020*/ 	.short	0x000e
        /*0022*/ 	.short	0x0054
        /*0024*/ 	.byte	0x00, 0xf0, 0x11, 0x00


	//----- nvinfo : EIATTR_KPARAM_INFO
	.align		4
.L_1221:
        /*0028*/ 	.byte	0x04, 0x17
        /*002a*/ 	.short	(.L_1223 - .L_1222)
.L_1222:
        /*002c*/ 	.word	0x00000000
        /*0030*/ 	.short	0x000d
        /*0032*/ 	.short	0x0050
        /*0034*/ 	.byte	0x00, 0xf0, 0x11, 0x00


	//----- nvinfo : EIATTR_KPARAM_INFO
	.align		4
.L_1223:
        /*0038*/ 	.byte	0x04, 0x17
        /*003a*/ 	.short	(.L_1225 - .L_1224)
.L_1224:
        /*003c*/ 	.word	0x00000000
        /*0040*/ 	.short	0x000c
        /*0042*/ 	.short	0x0048
        /*0044*/ 	.byte	0x00, 0xf5, 0x21, 0x00


	//----- nvinfo : EIATTR_KPARAM_INFO
	.align		4
.L_1225:
        /*0048*/ 	.byte	0x04, 0x17
        /*004a*/ 	.short	(.L_1227 - .L_1226)
.L_1226:
        /*004c*/ 	.word	0x00000000
        /*0050*/ 	.short	0x000b
        /*0052*/ 	.short	0x0040
        /*0054*/ 	.byte	0x00, 0xf5, 0x21, 0x00


	//----- nvinfo : EIATTR_KPARAM_INFO
	.align		4
.L_1227:
        /*0058*/ 	.byte	0x04, 0x17
        /*005a*/ 	.short	(.L_1229 - .L_1228)
.L_1228:
        /*005c*/ 	.word	0x00000000
        /*0060*/ 	.short	0x000a
        /*0062*/ 	.short	0x0038
        /*0064*/ 	.byte	0x00, 0xf0, 0x11, 0x00


	//----- nvinfo : EIATTR_KPARAM_INFO
	.align		4
.L_1229:
        /*0068*/ 	.byte	0x04, 0x17
        /*006a*/ 	.short	(.L_1231 - .L_1230)
.L_1230:
        /*006c*/ 	.word	0x00000000
        /*0070*/ 	.short	0x0009
        /*0072*/ 	.short	0x0034
        /*0074*/ 	.byte	0x00, 0xf0, 0x11, 0x00


	//----- nvinfo : EIATTR_KPARAM_INFO
	.align		4
.L_1231:
        /*0078*/ 	.byte	0x04, 0x17
        /*007a*/ 	.short	(.L_1233 - .L_1232)
.L_1232:
        /*007c*/ 	.word	0x00000000
        /*0080*/ 	.short	0x0008
        /*0082*/ 	.short	0x0030
        /*0084*/ 	.byte	0x00, 0xf0, 0x11, 0x00


	//----- nvinfo : EIATTR_KPARAM_INFO
	.align		4
.L_1233:
        /*0088*/ 	.byte	0x04, 0x17
        /*008a*/ 	.short	(.L_1235 - .L_1234)
.L_1234:
        /*008c*/ 	.word	0x00000000
        /*0090*/ 	.short	0x0007
        /*0092*/ 	.short	0x002c
        /*0094*/ 	.byte	0x00, 0xf0, 0x11, 0x00


	//----- nvinfo : EIATTR_KPARAM_INFO
	.align		4
.L_1235:
        /*0098*/ 	.byte	0x04, 0x17
        /*009a*/ 	.short	(.L_1237 - .L_1236)
.L_1236:
        /*009c*/ 	.word	0x00000000
        /*00a0*/ 	.short	0x0006
        /*00a2*/ 	.short	0x0028
        /*00a4*/ 	.byte	0x00, 0xf0, 0x11, 0x00


	//----- nvinfo : EIATTR_KPARAM_INFO
	.align		4
.L_1237:
        /*00a8*/ 	.byte	0x04, 0x17
        /*00aa*/ 	.short	(.L_1239 - .L_1238)
.L_1238:
        /*00ac*/ 	.word	0x00000000
        /*00b0*/ 	.short	0x0005
        /*00b2*/ 	.short	0x0020
        /*00b4*/ 	.byte	0x00, 0xf5, 0x21, 0x00


	//----- nvinfo : EIATTR_KPARAM_INFO
	.align		4
.L_1239:
        /*00b8*/ 	.byte	0x04, 0x17
        /*00ba*/ 	.short	(.L_1241 - .L_1240)
.L_1240:
        /*00bc*/ 	.word	0x00000000
        /*00c0*/ 	.short	0x0004
        /*00c2*/ 	.short	0x0018
        /*00c4*/ 	.byte	0x00, 0xf5, 0x21, 0x00


	//----- nvinfo : EIATTR_KPARAM_INFO
	.align		4
.L_1241:
        /*00c8*/ 	.byte	0x04, 0x17
        /*00ca*/ 	.short	(.L_1243 - .L_1242)
.L_1242:
        /*00cc*/ 	.word	0x00000000
        /*00d0*/ 	.short	0x0003
        /*00d2*/ 	.short	0x0014
        /*00d4*/ 	.byte	0x00, 0xf0, 0x11, 0x00


	//----- nvinfo : EIATTR_KPARAM_INFO
	.align		4
.L_1243:
        /*00d8*/ 	.byte	0x04, 0x17
        /*00da*/ 	.short	(.L_1245 - .L_1244)
.L_1244:
        /*00dc*/ 	.word	0x00000000
        /*00e0*/ 	.short	0x0002
        /*00e2*/ 	.short	0x0010
        /*00e4*/ 	.byte	0x00, 0xf0, 0x11, 0x00


	//----- nvinfo : EIATTR_KPARAM_INFO
	.align		4
.L_1245:
        /*00e8*/ 	.byte	0x04, 0x17
        /*00ea*/ 	.short	(.L_1247 - .L_1246)
.L_1246:
        /*00ec*/ 	.word	0x00000000
        /*00f0*/ 	.short	0x0001
        /*00f2*/ 	.short	0x0008
        /*00f4*/ 	.byte	0x00, 0xf5, 0x21, 0x00


	//----- nvinfo : EIATTR_KPARAM_INFO
	.align		4
.L_1247:
        /*00f8*/ 	.byte	0x04, 0x17
        /*00fa*/ 	.short	(.L_1249 - .L_1248)
.L_1248:
        /*00fc*/ 	.word	0x00000000
        /*0100*/ 	.short	0x0000
        /*0102*/ 	.short	0x0000
        /*0104*/ 	.byte	0x00, 0xf5, 0x21, 0x00


	//----- nvinfo : EIATTR_SPARSE_MMA_MASK
	.align		4
.L_1249:
        /*0108*/ 	.byte	0x03, 0x50
        /*010a*/ 	.short	0x0000


	//----- nvinfo : EIATTR_MAXREG_COUNT
	.align		4
        /*010c*/ 	.byte	0x03, 0x1b
        /*010e*/ 	.short	0x00ff


	//----- nvinfo : EIATTR_NUM_BARRIERS
	.align		4
        /*0110*/ 	.byte	0x02, 0x4c
        /*0112*/ 	.byte	0x01
	.zero		1


	//----- nvinfo : EIATTR_MERCURY_ISA_VERSION
	.align		4
        /*0114*/ 	.byte	0x03, 0x5f
        /*0116*/ 	.short	0x0101


	//----- nvinfo : EIATTR_COOP_GROUP_MASK_REGIDS
	.align		4
        /*0118*/ 	.byte	0x04, 0x29
        /*011a*/ 	.short	(.L_1251 - .L_1250)


	//   ....[0]....
.L_1250:
        /*011c*/ 	.word	0xffffffff


	//   ....[1]....
        /*0120*/ 	.word	0xffffffff


	//   ....[2]....
        /*0124*/ 	.word	0xffffffff


	//   ....[3]....
        /*0128*/ 	.word	0xffffffff


	//   ....[4]....
        /*012c*/ 	.word	0xffffffff


	//   ....[5]....
        /*0130*/ 	.word	0xffffffff


	//   ....[6]....
        /*0134*/ 	.word	0xffffffff


	//   ....[7]....
        /*0138*/ 	.word	0xffffffff


	//   ....[8]....
        /*013c*/ 	.word	0xffffffff


	//   ....[9]....
        /*0140*/ 	.word	0xffffffff


	//   ....[10]....
        /*0144*/ 	.word	0xffffffff


	//   ....[11]....
        /*0148*/ 	.word	0xffffffff


	//   ....[12]....
        /*014c*/ 	.word	0xffffffff


	//   ....[13]....
        /*0150*/ 	.word	0xffffffff


	//   ....[14]....
        /*0154*/ 	.word	0xffffffff


	//   ....[15]....
        /*0158*/ 	.word	0xffffffff


	//   ....[16]....
        /*015c*/ 	.word	0xffffffff


	//   ....[17]....
        /*0160*/ 	.word	0xffffffff


	//   ....[18]....
        /*0164*/ 	.word	0xffffffff


	//   ....[19]....
        /*0168*/ 	.word	0xffffffff


	//   ....[20]....
        /*016c*/ 	.word	0xffffffff


	//   ....[21]....
        /*0170*/ 	.word	0xffffffff


	//   ....[22]....
        /*0174*/ 	.word	0xffffffff


	//   ....[23]....
        /*0178*/ 	.word	0xffffffff


	//   ....[24]....
        /*017c*/ 	.word	0xffffffff


	//   ....[25]....
        /*0180*/ 	.word	0xffffffff


	//   ....[26]....
        /*0184*/ 	.word	0xffffffff


	//   ....[27]....
        /*0188*/ 	.word	0x05000032


	//   ....[28]....
        /*018c*/ 	.word	0x05000032


	//   ....[29]....
        /*0190*/ 	.word	0x05000032


	//   ....[30]....
        /*0194*/ 	.word	0x05000032


	//   ....[31]....
        /*0198*/ 	.word	0x05000032


	//   ....[32]....
        /*019c*/ 	.word	0x05000032


	//   ....[33]....
        /*01a0*/ 	.word	0x05000032


	//   ....[34]....
        /*01a4*/ 	.word	0x05000032


	//   ....[35]....
        /*01a8*/ 	.word	0x05000032


	//   ....[36]....
        /*01ac*/ 	.word	0x05000032


	//   ....[37]....
        /*01b0*/ 	.word	0x05000032


	//   ....[38]....
        /*01b4*/ 	.word	0x05000032


	//   ....[39]....
        /*01b8*/ 	.word	0x05000032


	//   ....[40]....
        /*01bc*/ 	.word	0x05000032


	//   ....[41]....
        /*01c0*/ 	.word	0x05000032


	//   ....[42]....
        /*01c4*/ 	.word	0x05000032


	//   ....[43]....
        /*01c8*/ 	.word	0x05000032


	//   ....[44]....
        /*01cc*/ 	.word	0x05000032


	//   ....[45]....
        /*01d0*/ 	.word	0x05000032


	//   ....[46]....
        /*01d4*/ 	.word	0x05000032


	//   ....[47]....
        /*01d8*/ 	.word	0x05000032


	//   ....[48]....
        /*01dc*/ 	.word	0x05000032


	//   ....[49]....
        /*01e0*/ 	.word	0x05000032


	//   ....[50]....
        /*01e4*/ 	.word	0x05000032


	//   ....[51]....
        /*01e8*/ 	.word	0x05000032


	//   ....[52]....
        /*01ec*/ 	.word	0x05000032


	//   ....[53]....
        /*01f0*/ 	.word	0x05000032


	//----- nvinfo : EIATTR_COOP_GROUP_INSTR_OFFSETS
	.align		4
.L_1251:
        /*01f4*/ 	.byte	0x04, 0x28
        /*01f6*/ 	.short	(.L_1253 - .L_1252)


	//   ....[0]....
.L_1252:
        /*01f8*/ 	.word	0x000010a0


	//   ....[1]....
        /*01fc*/ 	.word	0x00001790


	//   ....[2]....
        /*0200*/ 	.word	0x00001e40


	//   ....[3]....
        /*0204*/ 	.word	0x000024d0


	//   ....[4]....
        /*0208*/ 	.word	0x00002b60


	//   ....[5]....
        /*020c*/ 	.word	0x000031f0


	//   ....[6]....
        /*0210*/ 	.word	0x00003880


	//   ....[7]....
        /*0214*/ 	.word	0x00003f10


	//   ....[8]....
        /*0218*/ 	.word	0x000045a0


	//   ....[9]....
        /*021c*/ 	.word	0x00004c30


	//   ....[10]....
        /*0220*/ 	.word	0x000052c0


	//   ....[11]....
        /*0224*/ 	.word	0x00005950


	//   ....[12]....
        /*0228*/ 	.word	0x00005fe0


	//   ....[13]....
        /*022c*/ 	.word	0x00006670


	//   ....[14]....
        /*0230*/ 	.word	0x00006d00


	//   ....[15]....
        /*0234*/ 	.word	0x00007390


	//   ....[16]....
        /*0238*/ 	.word	0x00007a20


	//   ....[17]....
        /*023c*/ 	.word	0x00008070


	//   ....[18]....
        /*0240*/ 	.word	0x00008080


	//   ....[19]....
        /*0244*/ 	.word	0x000080b0


	//   ....[20]....
        /*0248*/ 	.word	0x000080c0


	//   ....[21]....
        /*024c*/ 	.word	0x000080f0


	//   ....[22]....
        /*0250*/ 	.word	0x00008100


	//   ....[23]....
        /*0254*/ 	.word	0x00008130


	//   ....[24]....
        /*0258*/ 	.word	0x00008140


	//   ....[25]....
        /*025c*/ 	.word	0x00008170


	//   ....[26]....
        /*0260*/ 	.word	0x00008180


	//   ....[27]....
        /*0264*/ 	.word	0x00008460


	//   ....[28]....
        /*0268*/ 	.word	0x000084f0


	//   ....[29]....
        /*026c*/ 	.word	0x00008590


	//   ....[30]....
        /*0270*/ 	.word	0x00008640


	//   ....[31]....
        /*0274*/ 	.word	0x000086f0


	//   ....[32]....
        /*0278*/ 	.word	0x000087a0


	//   ....[33]....
        /*027c*/ 	.word	0x00008850


	//   ....[34]....
        /*0280*/ 	.word	0x00008900


	//   ....[35]....
        /*0284*/ 	.word	0x000089b0


	//   ....[36]....
        /*0288*/ 	.word	0x00008a60


	//   ....[37]....
        /*028c*/ 	.word	0x00008b10


	//   ....[38]....
        /*0290*/ 	.word	0x00008bc0


	//   ....[39]....
        /*0294*/ 	.word	0x00008c70


	//   ....[40]....
        /*0298*/ 	.word	0x00008d20


	//   ....[41]....
        /*029c*/ 	.word	0x00008dd0


	//   ....[42]....
        /*02a0*/ 	.word	0x00008e80


	//   ....[43]....
        /*02a4*/ 	.word	0x00008f30


	//   ....[44]....
        /*02a8*/ 	.word	0x00008fe0


	//   ....[45]....
        /*02ac*/ 	.word	0x00009080


	//   ....[46]....
        /*02b0*/ 	.word	0x000090e0


	//   ....[47]....
        /*02b4*/ 	.word	0x00009150


	//   ....[48]....
        /*02b8*/ 	.word	0x000091c0


	//   ....[49]....
        /*02bc*/ 	.word	0x00009220


	//   ....[50]....
        /*02c0*/ 	.word	0x000092a0


	//   ....[51]....
        /*02c4*/ 	.word	0x00009310


	//   ....[52]....
        /*02c8*/ 	.word	0x00009380


	//   ....[53]....
        /*02cc*/ 	.word	0x000093f0


	//----- nvinfo : EIATTR_VRC_CTA_INIT_COUNT
	.align		4
.L_1253:
        /*02d0*/ 	.byte	0x02, 0x4a
	.zero		1
	.zero		1


	//----- nvinfo : EIATTR_EXIT_INSTR_OFFSETS
	.align		4
        /*02d4*/ 	.byte	0x04, 0x1c
        /*02d6*/ 	.short	(.L_1255 - .L_1254)


	//   ....[0]....
.L_1254:
        /*02d8*/ 	.word	0x00000080


	//   ....[1]....
        /*02dc*/ 	.word	0x00000a60


	//   ....[2]....
        /*02e0*/ 	.word	0x00008400


	//----- nvinfo : EIATTR_CRS_STACK_SIZE
	.align		4
.L_1255:
        /*02e4*/ 	.byte	0x04, 0x1e
        /*02e6*/ 	.short	(.L_1257 - .L_1256)
.L_1256:
        /*02e8*/ 	.word	0x00000000


	//----- nvinfo : EIATTR_CBANK_PARAM_SIZE
	.align		4
.L_1257:
        /*02ec*/ 	.byte	0x03, 0x19
        /*02ee*/ 	.short	0x0060


	//----- nvinfo : EIATTR_PARAM_CBANK
	.align		4
        /*02f0*/ 	.byte	0x04, 0x0a
        /*02f2*/ 	.short	(.L_1259 - .L_1258)
	.align		4
.L_1258:
        /*02f4*/ 	.word	index@(.nv.constant0._Z67popcount_weighted_keys_literal_fused_multiq_kernel_warp_out_w32_sb2ILi6EEvPKyPKfiiS1_S3_iiiiiPKxS5_fiPf)
        /*02f8*/ 	.short	0x0380
        /*02fa*/ 	.short	0x0060


	//----- nvinfo : EIATTR_SW_WAR
	.align		4
.L_1259:
        /*02fc*/ 	.byte	0x04, 0x36
        /*02fe*/ 	.short	(.L_1261 - .L_1260)
.L_1260:
        /*0300*/ 	.word	0x00000008
.L_1261:


//--------------------- .nv.info._Z66popcount_weighted_keys_literal_fused_multiq_kernel_warp_out_w32_sbILi5EEvPKyPKfiiS1_S3_iiiiiPKxS5_fiPf --------------------------
	.section	.nv.info._Z66popcount_weighted_keys_literal_fused_multiq_kernel_warp_out_w32_sbILi5EEvPKyPKfiiS1_S3_iiiiiPKxS5_fiPf,"",@"SHT_CUDA_INFO"
	.sectionflags	@""
	.align	4


	//----- nvinfo : EIATTR_CUDA_API_VERSION
	.align		4
        /*0000*/ 	.byte	0x04, 0x37
        /*0002*/ 	.short	(.L_1263 - .L_1262)
.L_1262:
        /*0004*/ 	.word	0x00000082


	//----- nvinfo : EIATTR_KPARAM_INFO
	.align		4
.L_1263:
        /*0008*/ 	.byte	0x04, 0x17
        /*000a*/ 	.short	(.L_1265 - .L_1264)
.L_1264:
        /*000c*/ 	.word	0x00000000
        /*0010*/ 	.short	0x000f
        /*0012*/ 	.short	0x0058
        /*0014*/ 	.byte	0x00, 0xf5, 0x21, 0x00


	//----- nvinfo : EIATTR_KPARAM_INFO
	.align		4
.L_1265:
        /*0018*/ 	.byte	0x04, 0x17
        /*001a*/ 	.short	(.L_1267 - .L_1266)
.L_1266:
        /*001c*/ 	.word	0x00000000
        /*0020*/ 	.short	0x000e
        /*0022*/ 	.short	0x0054
        /*0024*/ 	.byte	0x00, 0xf0, 0x11, 0x00


	//----- nvinfo : EIATTR_KPARAM_INFO
	.align		4
.L_1267:
        /*0028*/ 	.byte	0x04, 0x17
        /*002a*/ 	.short	(.L_1269 - .L_1268)
.L_1268:
        /*002c*/ 	.word	0x00000000
        /*0030*/ 	.short	0x000d
        /*0032*/ 	.short	0x0050
        /*0034*/ 	.byte	0x00, 0xf0, 0x11, 0x00


	//----- nvinfo : EIATTR_KPARAM_INFO
	.align		4
.L_1269:
        /*0038*/ 	.byte	0x04, 0x17
        /*003a*/ 	.short	(.L_1271 - .L_1270)
.L_1270:
        /*003c*/ 	.word	0x00000000
        /*0040*/ 	.short	0x000c
        /*0042*/ 	.short	0x0048
        /*0044*/ 	.byte	0x00, 0xf5, 0x21, 0x00


	//----- nvinfo : EIATTR_KPARAM_INFO
	.align		4
.L_1271:
        /*0048*/ 	.byte	0x04, 0x17
        /*004a*/ 	.short	(.L_1273 - .L_1272)
.L_1272:
        /*004c*/ 	.word	0x00000000
        /*0050*/ 	.short	0x000b
        /*0052*/ 	.short	0x0040
        /*0054*/ 	.byte	0x00, 0xf5, 0x21, 0x00


	//----- nvinfo : EIATTR_KPARAM_INFO
	.align		4
.L_1273:
        /*0058*/ 	.byte	0x04, 0x17
        /*005a*/ 	.short	(.L_1275 - .L_1274)
.L_1274:
        /*005c*/ 	.word	0x00000000
        /*0060*/ 	.short	0x000a
        /*0062*/ 	.short	0x0038
        /*0064*/ 	.byte	0x00, 0xf0, 0x11, 0x00


	//----- nvinfo : EIATTR_KPARAM_INFO
	.align		4
.L_1275:
        /*0068*/ 	.byte	0x04, 0x17
        /*006a*/ 	.short	(.L_1277 - .L_1276)
.L_1276:
        /*006c*/ 	.word	0x00000000
        /*0070*/ 	.short	0x0009
        /*0072*/ 	.short	0x0034
        /*0074*/ 	.byte	0x00, 0xf0, 0x11, 0x00


	//----- nvinfo : EIATTR_KPARAM_INFO
	.align		4
.L_1277:
        /*0078*/ 	.byte	0x04, 0x17
        /*007a*/ 	.short	(.L_1279 - .L_1278)
.L_1278:
        /*007c*/ 	.word	0x00000000
        /*0080*/ 	.short	0x0008
        /*0082*/ 	.short	0x0030
        /*0084*/ 	.byte	0x00, 0xf0, 0x11, 0x00


	//----- nvinfo : EIATTR_KPARAM_INFO
	.align		4
.L_1279:
        /*0088*/ 	.byte	0x04, 0x17
        /*008a*/ 	.short	(.L_1281 - .L_1280)
.L_1280:
        /*008c*/ 	.word	0x00000000
        /*0090*/ 	.short	0x0007
        /*0092*/ 	.short	0x002c
        /*0094*/ 	.byte	0x00, 0xf0, 0x11, 0x00


	//----- nvinfo : EIATTR_KPARAM_INFO
	.align		4
.L_1281:
        /*0098*/ 	.byte	0x04, 0x17
        /*009a*/ 	.short	(.L_1283 - .L_1282)
.L_1282:
        /*009c*/ 	.word	0x00000000
        /*00a0*/ 	.short	0x0006
        /*00a2*/ 	.short	0x0028
        /*00a4*/ 	.byte	0x00, 0xf0, 0x11, 0x00


	//----- nvinfo : EIATTR_KPARAM_INFO
	.align		4
.L_1283:
        /*00a8*/ 	.byte	0x04, 0x17
        /*00aa*/ 	.short	(.L_1285 - .L_1284)
.L_1284:
        /*00ac*/ 	.word	0x00000000
        /*00b0*/ 	.short	0x0005
        /*00b2*/ 	.short	0x0020
        /*00b4*/ 	.byte	0x00, 0xf5, 0x21, 0x00


	//----- nvinfo : EIATTR_KPARAM_INFO
	.align		4
.L_1285:
        /*00b8*/ 	.byte	0x04, 0x17
        /*00ba*/ 	.short	(.L_1287 - .L_1286)
.L_1286:
        /*00bc*/ 	.word	0x00000000
        /*00c0*/ 	.short	0x0004
        /*00c2*/ 	.short	0x0018
        /*00c4*/ 	.byte	0x00, 0xf5, 0x21, 0x00


	//----- nvinfo : EIATTR_KPARAM_INFO
	.align		4
.L_1287:
        /*00c8*/ 	.byte	0x04, 0x17
        /*00ca*/ 	.short	(.L_1289 - .L_1288)
.L_1288:
        /*00cc*/ 	.word	0x00000000
        /*00d0*/ 	.short	0x0003
        /*00d2*/ 	.short	0x0014
        /*00d4*/ 	.byte	0x00, 0xf0, 0x11, 0x00


	//----- nvinfo : EIATTR_KPARAM_INFO
	.align		4
.L_1289:
        /*00d8*/ 	.byte	0x04, 0x17
        /*00da*/ 	.short	(.L_1291 - .L_1290)
.L_1290:
        /*00dc*/ 	.word	0x00000000
        /*00e0*/ 	.short	0x0002
        /*00e2*/ 	.short	0x0010
        /*00e4*/ 	.byte	0x00, 0xf0, 0x11, 0x00


	//----- nvinfo : EIATTR_KPARAM_INFO
	.align		4
.L_1291:
        /*00e8*/ 	.byte	0x04, 0x17
        /*00ea*/ 	.short	(.L_1293 - .L_1292)
.L_1292:
        /*00ec*/ 	.word	0x00000000
        /*00f0*/ 	.short	0x0001
        /*00f2*/ 	.short	0x0008
        /*00f4*/ 	.byte	0x00, 0xf5, 0x21, 0x00


	//----- nvinfo : EIATTR_KPARAM_INFO
	.align		4
.L_1293:
        /*00f8*/ 	.byte	0x04, 0x17
        /*00fa*/ 	.short	(.L_1295 - .L_1294)
.L_1294:
        /*00fc*/ 	.word	0x00000000
        /*0100*/ 	.short	0x0000
        /*0102*/ 	.short	0x0000
        /*0104*/ 	.byte	0x00, 0xf5, 0x21, 0x00


	//----- nvinfo : EIATTR_SPARSE_MMA_MASK
	.align		4
.L_1295:
        /*0108*/ 	.byte	0x03, 0x50
        /*010a*/ 	.short	0x0000


	//----- nvinfo : EIATTR_MAXREG_COUNT
	.align		4
        /*010c*/ 	.byte	0x03, 0x1b
        /*010e*/ 	.short	0x00ff


	//----- nvinfo : EIATTR_NUM_BARRIERS
	.align		4
        /*0110*/ 	.byte	0x02, 0x4c
        /*0112*/ 	.byte	0x01
	.zero		1


	//----- nvinfo : EIATTR_MERCURY_ISA_VERSION
	.align		4
        /*0114*/ 	.byte	0x03, 0x5f
        /*0116*/ 	.short	0x0101


	//----- nvinfo : EIATTR_COOP_GROUP_MASK_REGIDS
	.align		4
        /*0118*/ 	.byte	0x04, 0x29
        /*011a*/ 	.short	(.L_1297 - .L_1296)


	//   ....[0]....
.L_1296:
        /*011c*/ 	.word	0xffffffff


	//   ....[1]....
        /*0120*/ 	.word	0xffffffff


	//   ....[2]....
        /*0124*/ 	.word	0xffffffff


	//   ....[3]....
        /*0128*/ 	.word	0xffffffff


	//   ....[4]....
        /*012c*/ 	.word	0xffffffff


	//   ....[5]....
        /*0130*/ 	.word	0xffffffff


	//   ....[6]....
        /*0134*/ 	.word	0xffffffff


	//   ....[7]....
        /*0138*/ 	.word	0xffffffff


	//   ....[8]....
        /*013c*/ 	.word	0xffffffff


	//   ....[9]....
        /*0140*/ 	.word	0xffffffff


	//   ....[10]....
        /*0144*/ 	.word	0xffffffff


	//   ....[11]....
        /*0148*/ 	.word	0xffffffff


	//   ....[12]....
        /*014c*/ 	.word	0xffffffff


	//   ....[13]....
        /*0150*/ 	.word	0xffffffff


	//   ....[14]....
        /*0154*/ 	.word	0xffffffff


	//   ....[15]....
        /*0158*/ 	.word	0xffffffff


	//   ....[16]....
        /*015c*/ 	.word	0xffffffff


	//   ....[17]....
        /*0160*/ 	.word	0xffffffff


	//   ....[18]....
        /*0164*/ 	.word	0xffffffff


	//   ....[19]....
        /*0168*/ 	.word	0xffffffff


	//   ....[20]....
        /*016c*/ 	.word	0xffffffff


	//   ....[21]....
        /*0170*/ 	.word	0xffffffff


	//   ....[22]....
        /*0174*/ 	.word	0xffffffff


	//   ....[23]....
        /*0178*/ 	.word	0xffffffff


	//   ....[24]....
        /*017c*/ 	.word	0xffffffff


	//   ....[25]....
        /*0180*/ 	.word	0xffffffff


	//   ....[26]....
        /*0184*/ 	.word	0xffffffff


	//   ....[27]....
        /*0188*/ 	.word	0xffffffff


	//   ....[28]....
        /*018c*/ 	.word	0x05000022


	//   ....[29]....
        /*0190*/ 	.word	0x05000022


	//   ....[30]....
        /*0194*/ 	.word	0x05000022


	//   ....[31]....
        /*0198*/ 	.word	0x05000022


	//   ....[32]....
        /*019c*/ 	.word	0x05000022


	//   ....[33]....
        /*01a0*/ 	.word	0x05000022


	//   ....[34]....
        /*01a4*/ 	.word	0x05000022


	//   ....[35]....
        /*01a8*/ 	.word	0x05000022


	//   ....[36]....
        /*01ac*/ 	.word	0x05000022


	//   ....[37]....
        /*01b0*/ 	.word	0x05000022


	//   ....[38]....
        /*01b4*/ 	.word	0x05000022


	//   ....[39]....
        /*01b8*/ 	.word	0x05000022


	//   ....[40]....
        /*01bc*/ 	.word	0x05000022


	//   ....[41]....
        /*01c0*/ 	.word	0x05000022


	//   ....[42]....
        /*01c4*/ 	.word	0x05000022


	//   ....[43]....
        /*01c8*/ 	.word	0x05000022


	//   ....[44]....
        /*01cc*/ 	.word	0x05000022


	//   ....[45]....
        /*01d0*/ 	.word	0x05000022


	//   ....[46]....
        /*01d4*/ 	.word	0x05000022


	//   ....[47]....
        /*01d8*/ 	.word	0x05000022


	//   ....[48]....
        /*01dc*/ 	.word	0x05000022


	//   ....[49]....
        /*01e0*/ 	.word	0x05000022


	//   ....[50]....
        /*01e4*/ 	.word	0x05000022


	//   ....[51]....
        /*01e8*/ 	.word	0x05000022


	//   ....[52]....
        /*01ec*/ 	.word	0x05000022


	//   ....[53]....
        /*01f0*/ 	.word	0x05000022


	//   ....[54]....
        /*01f4*/ 	.word	0x05000022


	//   ....[55]....
        /*01f8*/ 	.word	0x05000022


	//----- nvinfo : EIATTR_COOP_GROUP_INSTR_OFFSETS
	.align		4
.L_1297:
        /*01fc*/ 	.byte	0x04, 0x28
        /*01fe*/ 	.short	(.L_1299 - .L_1298)


	//   ....[0]....
.L_1298:
        /*0200*/ 	.word	0x00001000


	//   ....[1]....
        /*0204*/ 	.word	0x000012d0


	//   ....[2]....
        /*0208*/ 	.word	0x000015a0


	//   ....[3]....
        /*020c*/ 	.word	0x00001860


	//   ....[4]....
        /*0210*/ 	.word	0x00001be0


	//   ....[5]....
        /*0214*/ 	.word	0x00001ef0


	//   ....[6]....
        /*0218*/ 	.word	0x000021e0


	//   ....[7]....
        /*021c*/ 	.word	0x00002510


	//   ....[8]....
        /*0220*/ 	.word	0x00002820


	//   ....[9]....
        /*0224*/ 	.word	0x00002b30


	//   ....[10]....
        /*0228*/ 	.word	0x00002e40


	//   ....[11]....
        /*022c*/ 	.word	0x00003150


	//   ....[12]....
        /*0230*/ 	.word	0x00003460


	//   ....[13]....
        /*0234*/ 	.word	0x00003770


	//   ....[14]....
        /*0238*/ 	.word	0x00003a80


	//   ....[15]....
        /*023c*/ 	.word	0x00003d90


	//   ....[16]....
        /*0240*/ 	.word	0x000040a0


	//   ....[17]....
        /*0244*/ 	.word	0x000043b0


	//   ....[18]....
        /*0248*/ 	.word	0x000046c0


	//   ....[19]....
        /*024c*/ 	.word	0x000049d0


	//   ....[20]....
        /*0250*/ 	.word	0x00004ce0


	//   ....[21]....
        /*0254*/ 	.word	0x00004ff0


	//   ....[22]....
        /*0258*/ 	.word	0x00005300


	//   ....[23]....
        /*025c*/ 	.word	0x000055d0


	//   ....[24]....
        /*0260*/ 	.word	0x000055f0


	//   ....[25]....
        /*0264*/ 	.word	0x00005610


	//   ....[26]....
        /*0268*/ 	.word	0x00005630


	//   ....[27]....
        /*026c*/ 	.word	0x00005650


	//   ....[28]....
        /*0270*/ 	.word	0x00005830


	//   ....[29]....
        /*0274*/ 	.word	0x00005b40


	//   ....[30]....
        /*0278*/ 	.word	0x00005e70


	//   ....[31]....
        /*027c*/ 	.word	0x000061a0


	//   ....[32]....
        /*0280*/ 	.word	0x00006230


	//   ....[33]....
        /*0284*/ 	.word	0x000062d0


	//   ....[34]....
        /*0288*/ 	.word	0x00006370


	//   ....[35]....
        /*028c*/ 	.word	0x00006410


	//   ....[36]....
        /*0290*/ 	.word	0x000064b0


	//   ....[37]....
        /*0294*/ 	.word	0x00006550


	//   ....[38]....
        /*0298*/ 	.word	0x000065f0


	//   ....[39]....
        /*029c*/ 	.word	0x00006690


	//   ....[40]....
        /*02a0*/ 	.word	0x00006730


	//   ....[41]....
        /*02a4*/ 	.word	0x000067d0


	//   ....[42]....
        /*02a8*/ 	.word	0x00006870


	//   ....[43]....
        /*02ac*/ 	.word	0x00006910


	//   ....[44]....
        /*02b0*/ 	.word	0x000069b0


	//   ....[45]....
        /*02b4*/ 	.word	0x00006a50


	//   ....[46]....
        /*02b8*/ 	.word	0x00006af0


	//   ....[47]....
        /*02bc*/ 	.word	0x00006b90


	//   ....[48]....
        /*02c0*/ 	.word	0x00006c30


	//   ....[49]....
        /*02c4*/ 	.word	0x00006cd0


	//   ....[50]....
        /*02c8*/ 	.word	0x00006d70


	//   ....[51]....
        /*02cc*/ 	.word	0x00006e10


	//   ....[52]....
        /*02d0*/ 	.word	0x00006eb0


	//   ....[53]....
        /*02d4*/ 	.word	0x00006f20


	//   ....[54]....
        /*02d8*/ 	.word	0x00006f90


	//   ....[55]....
        /*02dc*/ 	.word	0x00007000


	//----- nvinfo : EIATTR_VRC_CTA_INIT_COUNT
	.align		4
.L_1299:
        /*02e0*/ 	.byte	0x02, 0x4a
	.zero		1
	.zero		1


	//----- nvinfo : EIATTR_EXIT_INSTR_OFFSETS
	.align		4
        /*02e4*/ 	.byte	0x04, 0x1c
        /*02e6*/ 	.short	(.L_1301 - .L_1300)


	//   ....[0]....
.L_1300:
        /*02e8*/ 	.word	0x00000080


	//   ....[1]....
        /*02ec*/ 	.word	0x00000a30


	//   ....[2]....
        /*02f0*/ 	.word	0x00005790


	//----- nvinfo : EIATTR_CRS_STACK_SIZE
	.align		4
.L_1301:
        /*02f4*/ 	.byte	0x04, 0x1e
        /*02f6*/ 	.short	(.L_1303 - .L_1302)
.L_1302:
        /*02f8*/ 	.word	0x00000000


	//----- nvinfo : EIATTR_CBANK_PARAM_SIZE
	.align		4
.L_1303:
        /*02fc*/ 	.byte	0x03, 0x19
        /*02fe*/ 	.short	0x0060


	//----- nvinfo : EIATTR_PARAM_CBANK
	.align		4
        /*0300*/ 	.byte	0x04, 0x0a
        /*0302*/ 	.short	(.L_1305 - .L_1304)
	.align		4
.L_1304:
        /*0304*/ 	.word	index@(.nv.constant0._Z66popcount_weighted_keys_literal_fused_multiq_kernel_warp_out_w32_sbILi5EEvPKyPKfiiS1_S3_iiiiiPKxS5_fiPf)
        /*0308*/ 	.short	0x0380
        /*030a*/ 	.short	0x0060


	//----- nvinfo : EIATTR_SW_WAR
	.align		4
.L_1305:
        /*030c*/ 	.byte	0x04, 0x36
        /*030e*/ 	.short	(.L_1307 - .L_1306)
.L_1306:
        /*0310*/ 	.word	0x00000008
.L_1307:


//--------------------- .nv.info._Z67popcount_weighted_keys_literal_fused_multiq_kernel_warp_out_w32_sb2ILi5EEvPKyPKfiiS1_S3_iiiiiPKxS5_fiPf --------------------------
	.section	.nv.info._Z67popcount_weighted_keys_literal_fused_multiq_kernel_warp_out_w32_sb2ILi5EEvPKyPKfiiS1_S3_iiiiiPKxS5_fiPf,"",@"SHT_CUDA_INFO"
	.sectionflags	@""
	.align	4


	//----- nvinfo : EIATTR_CUDA_API_VERSION
	.align		4
        /*0000*/ 	.byte	0x04, 0x37
        /*0002*/ 	.short	(.L_1309 - .L_1308)
.L_1308:
        /*0004*/ 	.word	0x00000082


	//----- nvinfo : EIATTR_KPARAM_INFO
	.align		4
.L_1309:
        /*0008*/ 	.byte	0x04, 0x17
        /*000a*/ 	.short	(.L_1311 - .L_1310)
.L_1310:
        /*000c*/ 	.word	0x00000000
        /*0010*/ 	.short	0x000f
        /*0012*/ 	.short	0x0058
        /*0014*/ 	.byte	0x00, 0xf5, 0x21, 0x00


	//----- nvinfo : EIATTR_KPARAM_INFO
	.align		4
.L_1311:
        /*0018*/ 	.byte	0x04, 0x17
        /*001a*/ 	.short	(.L_1313 - .L_1312)
.L_1312:
        /*001c*/ 	.word	0x00000000
        /*0020*/ 	.short	0x000e
        /*0022*/ 	.short	0x0054
        /*0024*/ 	.byte	0x00, 0xf0, 0x11, 0x00


	//----- nvinfo : EIATTR_KPARAM_INFO
	.align		4
.L_1313:
        /*0028*/ 	.byte	0x04, 0x17
        /*002a*/ 	.short	(.L_1315 - .L_1314)
.L_1314:
        /*002c*/ 	.word	0x00000000
        /*0030*/ 	.short	0x000d
        /*0032*/ 	.short	0x0050
        /*0034*/ 	.byte	0x00, 0xf0, 0x11, 0x00


	//----- nvinfo : EIATTR_KPARAM_INFO
	.align		4
.L_1315:
        /*0038*/ 	.byte	0x04, 0x17
        /*003a*/ 	.short	(.L_1317 - .L_1316)
.L_1316:
        /*003c*/ 	.word	0x00000000
        /*0040*/ 	.short	0x000c
        /*0042*/ 	.short	0x0048
        /*0044*/ 	.byte	0x00, 0xf5, 0x21, 0x00


	//----- nvinfo : EIATTR_KPARAM_INFO
	.align		4
.L_1317:
        /*0048*/ 	.byte	0x04, 0x17
        /*004a*/ 	.short	(.L_1319 - .L_1318)
.L_1318:
        /*004c*/ 	.word	0x00000000
        /*0050*/ 	.short	0x000b
        /*0052*/ 	.short	0x0040
        /*0054*/ 	.byte	0x00, 0xf5, 0x21, 0x00


	//----- nvinfo : EIATTR_KPARAM_INFO
	.align		4
.L_1319:
        /*0058*/ 	.byte	0x04, 0x17
        /*005a*/ 	.short	(.L_1321 - .L_1320)
.L_1320:
        /*005c*/ 	.word	0x00000000
        /*0060*/ 	.short	0x000a
        /*0062*/ 	.short	0x0038
        /*0064*/ 	.byte	0x00, 0xf0, 0x11, 0x00


	//----- nvinfo : EIATTR_KPARAM_INFO
	.align		4
.L_1321:
        /*0068*/ 	.byte	0x04, 0x17
        /*006a*/ 	.short	(.L_1323 - .L_1322)
.L_1322:
        /*006c*/ 	.word	0x00000000
        /*0070*/ 	.short	0x0009
        /*0072*/ 	.short	0x0034
        /*0074*/ 	.byte	0x00, 0xf0, 0x11, 0x00


	//----- nvinfo : EIATTR_KPARAM_INFO
	.align		4
.L_1323:
        /*0078*/ 	.byte	0x04, 0x17
        /*007a*/ 	.short	(.L_1325 - .L_1324)
.L_1324:
        /*007c*/ 	.word	0x00000000
        /*0080*/ 	.short	0x0008
        /*0082*/ 	.short	0x0030
        /*0084*/ 	.byte	0x00, 0xf0, 0x11, 0x00


	//----- nvinfo : EIATTR_KPARAM_INFO
	.align		4
.L_1325:
        /*0088*/ 	.byte	0x04, 0x17
        /*008a*/ 	.short	(.L_1327 - .L_1326)
.L_1326:
        /*008c*/ 	.word	0x00000000
        /*0090*/ 	.short	0x0007
        /*0092*/ 	.short	0x002c
        /*0094*/ 	.byte	0x00, 0xf0, 0x11, 0x00


	//----- nvinfo : EIATTR_KPARAM_INFO
	.align		4
.L_1327:
        /*0098*/ 	.byte	0x04, 0x17
        /*009a*/ 	.short	(.L_1329 - .L_1328)
.L_1328:
        /*009c*/ 	.word	0x00000000
        /*00a0*/ 	.short	0x0006
        /*00a2*/ 	.short	0x0028
        /*00a4*/ 	.byte	0x00, 0xf0, 0x11, 0x00


	//----- nvinfo : EIATTR_KPARAM_INFO
	.align		4
.L_1329:
        /*00a8*/ 	.byte	0x04, 0x17
        /*00aa*/ 	.short	(.L_1331 - .L_1330)
.L_1330:
        /*00ac*/ 	.word	0x00000000
        /*00b0*/ 	.short	0x0005
        /*00b2*/ 	.short	0x0020
        /*00b4*/ 	.byte	0x00, 0xf5, 0x21, 0x00


	//----- nvinfo : EIATTR_KPARAM_INFO
	.align		4
.L_1331:
        /*00b8*/ 	.byte	0x04, 0x17
        /*00ba*/ 	.short	(.L_1333 - .L_1332)
.L_1332:
        /*00bc*/ 	.word	0x00000000
        /*00c0*/ 	.short	0x0004
        /*00c2*/ 	.short	0x0018
        /*00c4*/ 	.byte	0x00, 0xf5, 0x21, 0x00


	//----- nvinfo : EIATTR_KPARAM_INFO
	.align		4
.L_1333:
        /*00c8*/ 	.byte	0x04, 0x17
        /*00ca*/ 	.short	(.L_1335 - .L_1334)
.L_1334:
        /*00cc*/ 	.word	0x00000000
        /*00d0*/ 	.short	0x0003
        /*00d2*/ 	.short	0x0014
        /*00d4*/ 	.byte	0x00, 0xf0, 0x11, 0x00


	//----- nvinfo : EIATTR_KPARAM_INFO
	.align		4
.L_1335:
        /*00d8*/ 	.byte	0x04, 0x17
        /*00da*/ 	.short	(.L_1337 - .L_1336)
.L_1336:
        /*00dc*/ 	.word	0x00000000
        /*00e0*/ 	.short	0x0002
        /*00e2*/ 	.short	0x0010
        /*00e4*/ 	.byte	0x00, 0xf0, 0x11, 0x00


	//----- nvinfo : EIATTR_KPARAM_INFO
	.align		4
.L_1337:
        /*00e8*/ 	.byte	0x04, 0x17
        /*00ea*/ 	.short	(.L_1339 - .L_1338)
.L_1338:
        /*00ec*/ 	.word	0x00000000
        /*00f0*/ 	.short	0x0001
        /*00f2*/ 	.short	0x0008
        /*00f4*/ 	.byte	0x00, 0xf5, 0x21, 0x00


	//----- nvinfo : EIATTR_KPARAM_INFO
	.align		4
.L_1339:
        /*00f8*/ 	.byte	0x04, 0x17
        /*00fa*/ 	.short	(.L_1341 - .L_1340)
.L_1340:
        /*00fc*/ 	.word	0x00000000
        /*0100*/ 	.short	0x0000
        /*0102*/ 	.short	0x0000
        /*0104*/ 	.byte	0x00, 0xf5, 0x21, 0x00


	//----- nvinfo : EIATTR_SPARSE_MMA_MASK
	.align		4
.L_1341:
        /*0108*/ 	.byte	0x03, 0x50
        /*010a*/ 	.short	0x0000


	//----- nvinfo : EIATTR_MAXREG_COUNT
	.align		4
        /*010c*/ 	.byte	0x03, 0x1b
        /*010e*/ 	.short	0x00ff


	//----- nvinfo : EIATTR_NUM_BARRIERS
	.align		4
        /*0110*/ 	.byte	0x02, 0x4c
        /*0112*/ 	.byte	0x01
	.zero		1


	//----- nvinfo : EIATTR_MERCURY_ISA_VERSION
	.align		4
        /*0114*/ 	.byte	0x03, 0x5f
        /*0116*/ 	.short	0x0101


	//----- nvinfo : EIATTR_COOP_GROUP_MASK_REGIDS
	.align		4
        /*0118*/ 	.byte	0x04, 0x29
        /*011a*/ 	.short	(.L_1343 - .L_1342)


	//   ....[0]....
.L_1342:
        /*011c*/ 	.word	0xffffffff


	//   ....[1]....
        /*0120*/ 	.word	0xffffffff


	//   ....[2]....
        /*0124*/ 	.word	0xffffffff


	//   ....[3]....
        /*0128*/ 	.word	0xffffffff


	//   ....[4]....
        /*012c*/ 	.word	0xffffffff


	//   ....[5]....
        /*0130*/ 	.word	0xffffffff


	//   ....[6]....
        /*0134*/ 	.word	0xffffffff


	//   ....[7]....
        /*0138*/ 	.word	0xffffffff


	//   ....[8]....
        /*013c*/ 	.word	0xffffffff


	//   ....[9]....
        /*0140*/ 	.word	0xffffffff


	//   ....[10]....
        /*0144*/ 	.word	0xffffffff


	//   ....[11]....
        /*0148*/ 	.word	0xffffffff


	//   ....[12]....
        /*014c*/ 	.word	0xffffffff


	//   ....[13]....
        /*0150*/ 	.word	0xffffffff


	//   ....[14]....
        /*0154*/ 	.word	0xffffffff


	//   ....[15]....
        /*0158*/ 	.word	0xffffffff


	//   ....[16]....
        /*015c*/ 	.word	0xffffffff


	//   ....[17]....
        /*0160*/ 	.word	0xffffffff


	//   ....[18]....
        /*0164*/ 	.word	0xffffffff


	//   ....[19]....
        /*0168*/ 	.word	0xffffffff


	//   ....[20]....
        /*016c*/ 	.word	0xffffffff


	//   ....[21]....
        /*0170*/ 	.word	0xffffffff


	//   ....[22]....
        /*0174*/ 	.word	0xffffffff


	//   ....[23]....
        /*0178*/ 	.word	0xffffffff


	//   ....[24]....
        /*017c*/ 	.word	0xffffffff


	//   ....[25]....
        /*0180*/ 	.word	0xffffffff


	//   ....[26]....
        /*0184*/ 	.word	0xffffffff


	//   ....[27]....
        /*0188*/ 	.word	0x0500002e


	//   ....[28]....
        /*018c*/ 	.word	0x0500002e


	//   ....[29]....
        /*0190*/ 	.word	0x0500002e


	//   ....[30]....
        /*0194*/ 	.word	0x0500002e


	//   ....[31]....
        /*0198*/ 	.word	0x0500002e


	//   ....[32]....
        /*019c*/ 	.word	0x0500002e


	//   ....[33]....
        /*01a0*/ 	.word	0x0500002e


	//   ....[34]....
        /*01a4*/ 	.word	0x0500002e


	//   ....[35]....
        /*01a8*/ 	.word	0x0500002e


	//   ....[36]....
        /*01ac*/ 	.word	0x0500002e


	//   ....[37]....
        /*01b0*/ 	.word	0x0500002e


	//   ....[38]....
        /*01b4*/ 	.word	0x0500002e


	//   ....[39]....
        /*01b8*/ 	.word	0x0500002e


	//   ....[40]....
        /*01bc*/ 	.word	0x0500002e


	//   ....[41]....
        /*01c0*/ 	.word	0x0500002e


	//   ....[42]....
        /*01c4*/ 	.word	0x0500002e


	//   ....[43]....
        /*01c8*/ 	.word	0x0500002e


	//   ....[44]....
        /*01cc*/ 	.word	0x0500002e


	//   ....[45]....
        /*01d0*/ 	.word	0x0500002e


	//   ....[46]....
        /*01d4*/ 	.word	0x0500002e


	//   ....[47]....
        /*01d8*/ 	.word	0x0500002e


	//   ....[48]....
        /*01dc*/ 	.word	0x0500002e


	//   ....[49]....
        /*01e0*/ 	.word	0x0500002e


	//   ....[50]....
        /*01e4*/ 	.word	0x0500002e


	//   ....[51]....
        /*01e8*/ 	.word	0x0500002e


	//   ....[52]....
        /*01ec*/ 	.word	0x0500002e


	//   ....[53]....
        /*01f0*/ 	.word	0x0500002e


	//----- nvinfo : EIATTR_COOP_GROUP_INSTR_OFFSETS
	.align		4
.L_1343:
        /*01f4*/ 	.byte	0x04, 0x28
        /*01f6*/ 	.short	(.L_1345 - .L_1344)


	//   ....[0]....
.L_1344:
        /*01f8*/ 	.word	0x00001020


	//   ....[1]....
        /*01fc*/ 	.word	0x00001610


	//   ....[2]....
        /*0200*/ 	.word	0x00001bc0


	//   ....[3]....
        /*0204*/ 	.word	0x00002150


	//   ....[4]....
        /*0208*/ 	.word	0x000026e0


	//   ....[5]....
        /*020c*/ 	.word	0x00002c70


	//   ....[6]....
        /*0210*/ 	.word	0x00003200


	//   ....[7]....
        /*0214*/ 	.word	0x00003790


	//   ....[8]....
        /*0218*/ 	.word	0x00003d20


	//   ....[9]....
        /*021c*/ 	.word	0x000042b0


	//   ....[10]....
        /*0220*/ 	.word	0x00004840


	//   ....[11]....
        /*0224*/ 	.word	0x00004dd0


	//   ....[12]....
        /*0228*/ 	.word	0x00005360


	//   ....[13]....
        /*022c*/ 	.word	0x000058f0


	//   ....[14]....
        /*0230*/ 	.word	0x00005e80


	//   ....[15]....
        /*0234*/ 	.word	0x00006410


	//   ....[16]....
        /*0238*/ 	.word	0x000069a0


	//   ....[17]....
        /*023c*/ 	.word	0x00006ef0


	//   ....[18]....
        /*0240*/ 	.word	0x00006f00


	//   ....[19]....
        /*0244*/ 	.word	0x00006f30


	//   ....[20]....
        /*0248*/ 	.word	0x00006f40


	//   ....[21]....
        /*024c*/ 	.word	0x00006f70


	//   ....[22]....
        /*0250*/ 	.word	0x00006f80


	//   ....[23]....
        /*0254*/ 	.word	0x00006fb0


	//   ....[24]....
        /*0258*/ 	.word	0x00006fc0


	//   ....[25]....
        /*025c*/ 	.word	0x00006ff0


	//   ....[26]....
        /*0260*/ 	.word	0x00007000


	//   ....[27]....
        /*0264*/ 	.word	0x000072a0


	//   ....[28]....
        /*0268*/ 	.word	0x00007330


	//   ....[29]....
        /*026c*/ 	.word	0x000073d0


	//   ....[30]....
        /*0270*/ 	.word	0x00007480


	//   ....[31]....
        /*0274*/ 	.word	0x00007530


	//   ....[32]....
        /*0278*/ 	.word	0x000075e0


	//   ....[33]....
        /*027c*/ 	.word	0x00007690


	//   ....[34]....
        /*0280*/ 	.word	0x00007740


	//   ....[35]....
        /*0284*/ 	.word	0x000077f0


	//   ....[36]....
        /*0288*/ 	.word	0x000078a0


	//   ....[37]....
        /*028c*/ 	.word	0x00007950


	//   ....[38]....
        /*0290*/ 	.word	0x00007a00


	//   ....[39]....
        /*0294*/ 	.word	0x00007ab0


	//   ....[40]....
        /*0298*/ 	.word	0x00007b60


	//   ....[41]....
        /*029c*/ 	.word	0x00007c10


	//   ....[42]....
        /*02a0*/ 	.word	0x00007cc0


	//   ....[43]....
        /*02a4*/ 	.word	0x00007d70


	//   ....[44]....
        /*02a8*/ 	.word	0x00007e20


	//   ....[45]....
        /*02ac*/ 	.word	0x00007ec0


	//   ....[46]....
        /*02b0*/ 	.word	0x00007f30


	//   ....[47]....
        /*02b4*/ 	.word	0x00007fa0


	//   ....[48]....
        /*02b8*/ 	.word	0x00008010


	//   ....[49]....
        /*02bc*/ 	.word	0x00008070


	//   ....[50]....
        /*02c0*/ 	.word	0x000080f0


	//   ....[51]....
        /*02c4*/ 	.word	0x00008160


	//   ....[52]....
        /*02c8*/ 	.word	0x000081d0


	//   ....[53]....
        /*02cc*/ 	.word	0x00008240


	//----- nvinfo : EIATTR_VRC_CTA_INIT_COUNT
	.align		4
.L_1345:
        /*02d0*/ 	.byte	0x02, 0x4a
	.zero		1
	.zero		1


	//----- nvinfo : EIATTR_EXIT_INSTR_OFFSETS
	.align		4
        /*02d4*/ 	.byte	0x04, 0x1c
        /*02d6*/ 	.short	(.L_1347 - .L_1346)


	//   ....[0]....
.L_1346:
        /*02d8*/ 	.word	0x00000080


	//   ....[1]....
        /*02dc*/ 	.word	0x00000a70


	//   ....[2]....
        /*02e0*/ 	.word	0x00007240


	//----- nvinfo : EIATTR_CRS_STACK_SIZE
	.align		4
.L_1347:
        /*02e4*/ 	.byte	0x04, 0x1e
        /*02e6*/ 	.short	(.L_1349 - .L_1348)
.L_1348:
        /*02e8*/ 	.word	0x00000000


	//----- nvinfo : EIATTR_CBANK_PARAM_SIZE
	.align		4
.L_1349:
        /*02ec*/ 	.byte	0x03, 0x19
        /*02ee*/ 	.short	0x0060


	//----- nvinfo : EIATTR_PARAM_CBANK
	.align		4
        /*02f0*/ 	.byte	0x04, 0x0a
        /*02f2*/ 	.short	(.L_1351 - .L_1350)
	.align		4
.L_1350:
        /*02f4*/ 	.word	index@(.nv.constant0._Z67popcount_weighted_keys_literal_fused_multiq_kernel_warp_out_w32_sb2ILi5EEvPKyPKfiiS1_S3_iiiiiPKxS5_fiPf)
        /*02f8*/ 	.short	0x0380
        /*02fa*/ 	.short	0x0060


	//----- nvinfo : EIATTR_SW_WAR
	.align		4
.L_1351:
        /*02fc*/ 	.byte	0x04, 0x36
        /*02fe*/ 	.short	(.L_1353 - .L_1352)
.L_1352:
        /*0300*/ 	.word	0x00000008
.L_1353:


//--------------------- .nv.info._Z66popcount_weighted_keys_literal_fused_multiq_kernel_warp_out_w32_sbILi4EEvPKyPKfiiS1_S3_iiiiiPKxS5_fiPf --------------------------
	.section	.nv.info._Z66popcount_weighted_keys_literal_fused_multiq_kernel_warp_out_w32_sbILi4EEvPKyPKfiiS1_S3_iiiiiPKxS5_fiPf,"",@"SHT_CUDA_INFO"
	.sectionflags	@""
	.align	4


	//----- nvinfo : EIATTR_CUDA_API_VERSION
	.align		4
        /*0000*/ 	.byte	0x04, 0x37
        /*0002*/ 	.short	(.L_1355 - .L_1354)
.L_1354:
        /*0004*/ 	.word	0x00000082


	//----- nvinfo : EIATTR_KPARAM_INFO
	.align		4
.L_1355:
        /*0008*/ 	.byte	0x04, 0x17
        /*000a*/ 	.short	(.L_1357 - .L_1356)
.L_1356:
        /*000c*/ 	.word	0x00000000
        /*0010*/ 	.short	0x000f
        /*0012*/ 	.short	0x0058
        /*0014*/ 	.byte	0x00, 0xf5, 0x21, 0x00


	//----- nvinfo : EIATTR_KPARAM_INFO
	.align		4
.L_1357:
        /*0018*/ 	.byte	0x04, 0x17
        /*001a*/ 	.short	(.L_1359 - .L_1358)
.L_1358:
        /*001c*/ 	.word	0x00000000
        /*0020*/ 	.short	0x000e
        /*0022*/ 	.short	0x0054
        /*0024*/ 	.byte	0x00, 0xf0, 0x11, 0x00


	//----- nvinfo : EIATTR_KPARAM_INFO
	.align		4
.L_1359:
        /*0028*/ 	.byte	0x04, 0x17
        /*002a*/ 	.short	(.L_1361 - .L_1360)
.L_1360:
        /*002c*/ 	.word	0x00000000
        /*0030*/ 	.short	0x000d
        /*0032*/ 	.short	0x0050
        /*0034*/ 	.byte	0x00, 0xf0, 0x11, 0x00


	//----- nvinfo : EIATTR_KPARAM_INFO
	.align		4
.L_1361:
        /*0038*/ 	.byte	0x04, 0x17
        /*003a*/ 	.short	(.L_1363 - .L_1362)
.L_1362:
        /*003c*/ 	.word	0x00000000
        /*0040*/ 	.short	0x000c
        /*0042*/ 	.short	0x0048
        /*0044*/ 	.byte	0x00, 0xf5, 0x21, 0x00


	//----- nvinfo : EIATTR_KPARAM_INFO
	.align		4
.L_1363:
        /*0048*/ 	.byte	0x04, 0x17
        /*004a*/ 	.short	(.L_1365 - .L_1364)
.L_1364:
        /*004c*/ 	.word	0x00000000
        /*0050*/ 	.short	0x000b
        /*0052*/ 	.short	0x0040
        /*0054*/ 	.byte	0x00, 0xf5, 0x21, 0x00


	//----- nvinfo : EIATTR_KPARAM_INFO
	.align		4
.L_1365:
        /*0058*/ 	.byte	0x04, 0x17
        /*005a*/ 	.short	(.L_1367 - .L_1366)
.L_1366:
        /*005c*/ 	.word	0x00000000
        /*0060*/ 	.short	0x000a
        /*0062*/ 	.short	0x0038
        /*0064*/ 	.byte	0x00, 0xf0, 0x11, 0x00


	//----- nvinfo : EIATTR_KPARAM_INFO
	.align		4
.L_1367:
        /*0068*/ 	.byte	0x04, 0x17
        /*006a*/ 	.short	(.L_1369 - .L_1368)
.L_1368:
        /*006c*/ 	.word	0x00000000
        /*0070*/ 	.short	0x0009
        /*0072*/ 	.short	0x0034
        /*0074*/ 	.byte	0x00, 0xf0, 0x11, 0x00


	//----- nvinfo : EIATTR_KPARAM_INFO
	.align		4
.L_1369:
        /*0078*/ 	.byte	0x04, 0x17
        /*007a*/ 	.short	(.L_1371 - .L_1370)
.L_1370:
        /*007c*/ 	.word	0x00000000
        /*0080*/ 	.short	0x0008
        /*0082*/ 	.short	0x0030
        /*0084*/ 	.byte	0x00, 0xf0, 0x11, 0x00


	//----- nvinfo : EIATTR_KPARAM_INFO
	.align		4
.L_1371:
        /*0088*/ 	.byte	0x04, 0x17
        /*008a*/ 	.short	(.L_1373 - .L_1372)
.L_1372:
        /*008c*/ 	.word	0x00000000
        /*0090*/ 	.short	0x0007
        /*0092*/ 	.short	0x002c
        /*0094*/ 	.byte	0x00, 0xf0, 0x11, 0x00


	//----- nvinfo : EIATTR_KPARAM_INFO
	.align		4
.L_1373:
        /*0098*/ 	.byte	0x04, 0x17
        /*009a*/ 	.short	(.L_1375 - .L_1374)
.L_1374:
        /*009c*/ 	.word	0x00000000
        /*00a0*/ 	.short	0x0006
        /*00a2*/ 	.short	0x0028
        /*00a4*/ 	.byte	0x00, 0xf0, 0x11, 0x00


	//----- nvinfo : EIATTR_KPARAM_INFO
	.align		4
.L_1375:
        /*00a8*/ 	.byte	0x04, 0x17
        /*00aa*/ 	.short	(.L_1377 - .L_1376)
.L_1376:
        /*00ac*/ 	.word	0x00000000
        /*00b0*/ 	.short	0x0005
        /*00b2*/ 	.short	0x0020
        /*00b4*/ 	.byte	0x00, 0xf5, 0x21, 0x00


	//----- nvinfo : EIATTR_KPARAM_INFO
	.align		4
.L_1377:
        /*00b8*/ 	.byte	0x04, 0x17
        /*00ba*/ 	.short	(.L_1379 - .L_1378)
.L_1378:
        /*00bc*/ 	.word	0x00000000
        /*00c0*/ 	.short	0x0004
        /*00c2*/ 	.short	0x0018
        /*00c4*/ 	.byte	0x00, 0xf5, 0x21, 0x00


	//----- nvinfo : EIATTR_KPARAM_INFO
	.align		4
.L_1379:
        /*00c8*/ 	.byte	0x04, 0x17
        /*00ca*/ 	.short	(.L_1381 - .L_1380)
.L_1380:
        /*00cc*/ 	.word	0x00000000
        /*00d0*/ 	.short	0x0003
        /*00d2*/ 	.short	0x0014
        /*00d4*/ 	.byte	0x00, 0xf0, 0x11, 0x00


	//----- nvinfo : EIATTR_KPARAM_INFO
	.align		4
.L_1381:
        /*00d8*/ 	.byte	0x04, 0x17
        /*00da*/ 	.short	(.L_1383 - .L_1382)
.L_1382:
        /*00dc*/ 	.word	0x00000000
        /*00e0*/ 	.short	0x0002
        /*00e2*/ 	.short	0x0010
        /*00e4*/ 	.byte	0x00, 0xf0, 0x11, 0x00


	//----- nvinfo : EIATTR_KPARAM_INFO
	.align		4
.L_1383:
        /*00e8*/ 	.byte	0x04, 0x17
        /*00ea*/ 	.short	(.L_1385 - .L_1384)
.L_1384:
        /*00ec*/ 	.word	0x00000000
        /*00f0*/ 	.short	0x0001
        /*00f2*/ 	.short	0x0008
        /*00f4*/ 	.byte	0x00, 0xf5, 0x21, 0x00


	//----- nvinfo : EIATTR_KPARAM_INFO
	.align		4
.L_1385:
        /*00f8*/ 	.byte	0x04, 0x17
        /*00fa*/ 	.short	(.L_1387 - .L_1386)
.L_1386:
        /*00fc*/ 	.word	0x00000000
        /*0100*/ 	.short	0x0000
        /*0102*/ 	.short	0x0000
        /*0104*/ 	.byte	0x00, 0xf5, 0x21, 0x00


	//----- nvinfo : EIATTR_SPARSE_MMA_MASK
	.align		4
.L_1387:
        /*0108*/ 	.byte	0x03, 0x50
        /*010a*/ 	.short	0x0000


	//----- nvinfo : EIATTR_MAXREG_COUNT
	.align		4
        /*010c*/ 	.byte	0x03, 0x1b
        /*010e*/ 	.short	0x00ff


	//----- nvinfo : EIATTR_NUM_BARRIERS
	.align		4
        /*0110*/ 	.byte	0x02, 0x4c
        /*0112*/ 	.byte	0x01
	.zero		1


	//----- nvinfo : EIATTR_MERCURY_ISA_VERSION
	.align		4
        /*0114*/ 	.byte	0x03, 0x5f
        /*0116*/ 	.short	0x0101


	//----- nvinfo : EIATTR_COOP_GROUP_MASK_REGIDS
	.align		4
        /*0118*/ 	.byte	0x04, 0x29
        /*011a*/ 	.short	(.L_1389 - .L_1388)


	//   ....[0]....
.L_1388:
        /*011c*/ 	.word	0xffffffff


	//   ....[1]....
        /*0120*/ 	.word	0xffffffff


	//   ....[2]....
        /*0124*/ 	.word	0xffffffff


	//   ....[3]....
        /*0128*/ 	.word	0xffffffff


	//   ....[4]....
        /*012c*/ 	.word	0xffffffff


	//   ....[5]....
        /*0130*/ 	.word	0xffffffff


	//   ....[6]....
        /*0134*/ 	.word	0xffffffff


	//   ....[7]....
        /*0138*/ 	.word	0xffffffff


	//   ....[8]....
        /*013c*/ 	.word	0xffffffff


	//   ....[9]....
        /*0140*/ 	.word	0xffffffff


	//   ....[10]....
        /*0144*/ 	.word	0xffffffff


	//   ....[11]....
        /*0148*/ 	.word	0xffffffff


	//   ....[12]....
        /*014c*/ 	.word	0xffffffff


	//   ....[13]....
        /*0150*/ 	.word	0xffffffff


	//   ....[14]....
        /*0154*/ 	.word	0xffffffff


	//   ....[15]....
        /*0158*/ 	.word	0xffffffff


	//   ....[16]....
        /*015c*/ 	.word	0xffffffff


	//   ....[17]....
        /*0160*/ 	.word	0xffffffff


	//   ....[18]....
        /*0164*/ 	.word	0xffffffff


	//   ....[19]....
        /*0168*/ 	.word	0xffffffff


	//   ....[20]....
        /*016c*/ 	.word	0xffffffff


	//   ....[21]....
        /*0170*/ 	.word	0xffffffff


	//   ....[22]....
        /*0174*/ 	.word	0xffffffff


	//   ....[23]....
        /*0178*/ 	.word	0xffffffff


	//   ....[24]....
        /*017c*/ 	.word	0xffffffff


	//   ....[25]....
        /*0180*/ 	.word	0xffffffff


	//   ....[26]....
        /*0184*/ 	.word	0xffffffff


	//   ....[27]....
        /*0188*/ 	.word	0xffffffff


	//   ....[28]....
        /*018c*/ 	.word	0x05000021


	//   ....[29]....
        /*0190*/ 	.word	0x05000021


	//   ....[30]....
        /*0194*/ 	.word	0x05000021


	//   ....[31]....
        /*0198*/ 	.word	0x05000021


	//   ....[32]....
        /*019c*/ 	.word	0x05000021


	//   ....[33]....
        /*01a0*/ 	.word	0x05000021


	//   ....[34]....
        /*01a4*/ 	.word	0x05000021


	//   ....[35]....
        /*01a8*/ 	.word	0x05000021


	//   ....[36]....
        /*01ac*/ 	.word	0x05000021


	//   ....[37]....
        /*01b0*/ 	.word	0x05000021


	//   ....[38]....
        /*01b4*/ 	.word	0x05000021


	//   ....[39]....
        /*01b8*/ 	.word	0x05000021


	//   ....[40]....
        /*01bc*/ 	.word	0x05000021


	//   ....[41]....
        /*01c0*/ 	.word	0x05000021


	//   ....[42]....
        /*01c4*/ 	.word	0x05000021


	//   ....[43]....
        /*01c8*/ 	.word	0x05000021


	//   ....[44]....
        /*01cc*/ 	.word	0x05000021


	//   ....[45]....
        /*01d0*/ 	.word	0x05000021


	//   ....[46]....
        /*01d4*/ 	.word	0x05000021


	//   ....[47]....
        /*01d8*/ 	.word	0x05000021


	//   ....[48]....
        /*01dc*/ 	.word	0x05000021


	//   ....[49]....
        /*01e0*/ 	.word	0x05000021


	//   ....[50]....
        /*01e4*/ 	.word	0x05000021


	//   ....[51]....
        /*01e8*/ 	.word	0x05000021


	//   ....[52]....
        /*01ec*/ 	.word	0x05000021


	//   ....[53]....
        /*01f0*/ 	.word	0x05000021


	//   ....[54]....
        /*01f4*/ 	.word	0x05000021


	//   ....[55]....
        /*01f8*/ 	.word	0x05000021


	//----- nvinfo : EIATTR_COOP_GROUP_INSTR_OFFSETS
	.align		4
.L_1389:
        /*01fc*/ 	.byte	0x04, 0x28
        /*01fe*/ 	.short	(.L_1391 - .L_1390)


	//   ....[0]....
.L_1390:
        /*0200*/ 	.word	0x00000f50


	//   ....[1]....
        /*0204*/ 	.word	0x00001260


	//   ....[2]....
        /*0208*/ 	.word	0x000014d0


	//   ....[3]....
        /*020c*/ 	.word	0x000015d0


	//   ....[4]....
        /*0210*/ 	.word	0x00001930


	//   ....[5]....
        /*0214*/ 	.word	0x00001bc0


	//   ....[6]....
        /*0218*/ 	.word	0x00001e30


	//   ....[7]....
        /*021c*/ 	.word	0x000020e0


	//   ....[8]....
        /*0220*/ 	.word	0x00002370


	//   ....[9]....
        /*0224*/ 	.word	0x00002600


	//   ....[10]....
        /*0228*/ 	.word	0x00002890


	//   ....[11]....
        /*022c*/ 	.word	0x00002b20


	//   ....[12]....
        /*0230*/ 	.word	0x00002db0


	//   ....[13]....
        /*0234*/ 	.word	0x00003040


	//   ....[14]....
        /*0238*/ 	.word	0x000032d0


	//   ....[15]....
        /*023c*/ 	.word	0x00003560


	//   ....[16]....
        /*0240*/ 	.word	0x000037f0


	//   ....[17]....
        /*0244*/ 	.word	0x00003a80


	//   ....[18]....
        /*0248*/ 	.word	0x00003d10


	//   ....[19]....
        /*024c*/ 	.word	0x00003fa0


	//   ....[20]....
        /*0250*/ 	.word	0x00004230


	//   ....[21]....
        /*0254*/ 	.word	0x000044c0


	//   ....[22]....
        /*0258*/ 	.word	0x00004750


	//   ....[23]....
        /*025c*/ 	.word	0x000049a0


	//   ....[24]....
        /*0260*/ 	.word	0x000049c0


	//   ....[25]....
        /*0264*/ 	.word	0x000049e0


	//   ....[26]....
        /*0268*/ 	.word	0x00004a00


	//   ....[27]....
        /*026c*/ 	.word	0x00004a20


	//   ....[28]....
        /*0270*/ 	.word	0x00004c00


	//   ....[29]....
        /*0274*/ 	.word	0x00004e70


	//   ....[30]....
        /*0278*/ 	.word	0x00005120


	//   ....[31]....
        /*027c*/ 	.word	0x000053d0


	//   ....[32]....
        /*0280*/ 	.word	0x00005460


	//   ....[33]....
        /*0284*/ 	.word	0x000054f0


	//   ....[34]....
        /*0288*/ 	.word	0x00005580


	//   ....[35]....
        /*028c*/ 	.word	0x00005610


	//   ....[36]....
        /*0290*/ 	.word	0x000056a0


	//   ....[37]....
        /*0294*/ 	.word	0x00005730


	//   ....[38]....
        /*0298*/ 	.word	0x000057c0


	//   ....[39]....
        /*029c*/ 	.word	0x00005850


	//   ....[40]....
        /*02a0*/ 	.word	0x000058e0


	//   ....[41]....
        /*02a4*/ 	.word	0x00005970


	//   ....[42]....
        /*02a8*/ 	.word	0x00005a00


	//   ....[43]....
        /*02ac*/ 	.word	0x00005a90


	//   ....[44]....
        /*02b0*/ 	.word	0x00005b20


	//   ....[45]....
        /*02b4*/ 	.word	0x00005bb0


	//   ....[46]....
        /*02b8*/ 	.word	0x00005c40


	//   ....[47]....
        /*02bc*/ 	.word	0x00005cd0


	//   ....[48]....
        /*02c0*/ 	.word	0x00005d60


	//   ....[49]....
        /*02c4*/ 	.word	0x00005df0


	//   ....[50]....
        /*02c8*/ 	.word	0x00005e80


	//   ....[51]....
        /*02cc*/ 	.word	0x00005f20


	//   ....[52]....
        /*02d0*/ 	.word	0x00005fb0


	//   ....[53]....
        /*02d4*/ 	.word	0x00006020


	//   ....[54]....
        /*02d8*/ 	.word	0x00006090


	//   ....[55]....
        /*02dc*/ 	.word	0x00006100


	//----- nvinfo : EIATTR_VRC_CTA_INIT_COUNT
	.align		4
.L_1391:
        /*02e0*/ 	.byte	0x02, 0x4a
	.zero		1
	.zero		1


	//----- nvinfo : EIATTR_EXIT_INSTR_OFFSETS
	.align		4
        /*02e4*/ 	.byte	0x04, 0x1c
        /*02e6*/ 	.short	(.L_1393 - .L_1392)


	//   ....[0]....
.L_1392:
        /*02e8*/ 	.word	0x00000080


	//   ....[1]....
        /*02ec*/ 	.word	0x00000990


	//   ....[2]....
        /*02f0*/ 	.word	0x00004b60


	//----- nvinfo : EIATTR_CRS_STACK_SIZE
	.align		4
.L_1393:
        /*02f4*/ 	.byte	0x04, 0x1e
        /*02f6*/ 	.short	(.L_1395 - .L_1394)
.L_1394:
        /*02f8*/ 	.word	0x00000000


	//----- nvinfo : EIATTR_CBANK_PARAM_SIZE
	.align		4
.L_1395:
        /*02fc*/ 	.byte	0x03, 0x19
        /*02fe*/ 	.short	0x0060


	//----- nvinfo : EIATTR_PARAM_CBANK
	.align		4
        /*0300*/ 	.byte	0x04, 0x0a
        /*0302*/ 	.short	(.L_1397 - .L_1396)
	.align		4
.L_1396:
        /*0304*/ 	.word	index@(.nv.constant0._Z66popcount_weighted_keys_literal_fused_multiq_kernel_warp_out_w32_sbILi4EEvPKyPKfiiS1_S3_iiiiiPKxS5_fiPf)
        /*0308*/ 	.short	0x0380
        /*030a*/ 	.short	0x0060


	//----- nvinfo : EIATTR_SW_WAR
	.align		4
.L_1397:
        /*030c*/ 	.byte	0x04, 0x36
        /*030e*/ 	.short	(.L_1399 - .L_1398)
.L_1398:
        /*0310*/ 	.word	0x00000008
.L_1399:


//--------------------- .nv.info._Z67popcount_weighted_keys_literal_fused_multiq_kernel_warp_out_w32_sb2ILi4EEvPKyPKfiiS1_S3_iiiiiPKxS5_fiPf --------------------------
	.section	.nv.info._Z67popcount_weighted_keys_literal_fused_multiq_kernel_warp_out_w32_sb2ILi4EEvPKyPKfiiS1_S3_iiiiiPKxS5_fiPf,"",@"SHT_CUDA_INFO"
	.sectionflags	@""
	.align	4


	//----- nvinfo : EIATTR_CUDA_API_VERSION
	.align		4
        /*0000*/ 	.byte	0x04, 0x37
        /*0002*/ 	.short	(.L_1401 - .L_1400)
.L_1400:
        /*0004*/ 	.word	0x00000082


	//----- nvinfo : EIATTR_KPARAM_INFO
	.align		4
.L_1401:
        /*0008*/ 	.byte	0x04, 0x17
        /*000a*/ 	.short	(.L_1403 - .L_1402)
.L_1402:
        /*000c*/ 	.word	0x00000000
        /*0010*/ 	.short	0x000f
        /*0012*/ 	.short	0x0058
        /*0014*/ 	.byte	0x00, 0xf5, 0x21, 0x00


	//----- nvinfo : EIATTR_KPARAM_INFO
	.align		4
.L_1403:
        /*0018*/ 	.byte	0x04, 0x17
        /*001a*/ 	.short	(.L_1405 - .L_1404)
.L_1404:
        /*001c*/ 	.word	0x00000000
        /*0020*/ 	.short	0x000e
        /*0022*/ 	.short	0x0054
        /*0024*/ 	.byte	0x00, 0xf0, 0x11, 0x00


	//----- nvinfo : EIATTR_KPARAM_INFO
	.align		4
.L_1405:
        /*0028*/ 	.byte	0x04, 0x17
        /*002a*/ 	.short	(.L_1407 - .L_1406)
.L_1406:
        /*002c*/ 	.word	0x00000000
        /*0030*/ 	.short	0x000d
        /*0032*/ 	.short	0x0050
        /*0034*/ 	.byte	0x00, 0xf0, 0x11, 0x00


	//----- nvinfo : EIATTR_KPARAM_INFO
	.align		4
.L_1407:
        /*0038*/ 	.byte	0x04, 0x17
        /*003a*/ 	.short	(.L_1409 - .L_1408)
.L_1408:
        /*003c*/ 	.word	0x00000000
        /*0040*/ 	.short	0x000c
        /*0042*/ 	.short	0x0048
        /*0044*/ 	.byte	0x00, 0xf5, 0x21, 0x00


	//----- nvinfo : EIATTR_KPARAM_INFO
	.align		4
.L_1409:
        /*0048*/ 	.byte	0x04, 0x17
        /*004a*/ 	.short	(.L_1411 - .L_1410)
.L_1410:
        /*004c*/ 	.word	0x00000000
        /*0050*/ 	.short	0x000b
        /*0052*/ 	.short	0x0040
        /*0054*/ 	.byte	0x00, 0xf5, 0x21, 0x00


	//----- nvinfo : EIATTR_KPARAM_INFO
	.align		4
.L_1411:
        /*0058*/ 	.byte	0x04, 0x17
        /*005a*/ 	.short	(.L_1413 - .L_1412)
.L_1412:
        /*005c*/ 	.word	0x00000000
        /*0060*/ 	.short	0x000a
        /*0062*/ 	.short	0x0038
        /*0064*/ 	.byte	0x00, 0xf0, 0x11, 0x00


	//----- nvinfo : EIATTR_KPARAM_INFO
	.align		4
.L_1413:
        /*0068*/ 	.byte	0x04, 0x17
        /*006a*/ 	.short	(.L_1415 - .L_1414)
.L_1414:
        /*006c*/ 	.word	0x00000000
        /*0070*/ 	.short	0x0009
        /*0072*/ 	.short	0x0034
        /*0074*/ 	.byte	0x00, 0xf0, 0x11, 0x00


	//----- nvinfo : EIATTR_KPARAM_INFO
	.align		4
.L_1415:
        /*0078*/ 	.byte	0x04, 0x17
        /*007a*/ 	.short	(.L_1417 - .L_1416)
.L_1416:
        /*007c*/ 	.word	0x00000000
        /*0080*/ 	.short	0x0008
        /*0082*/ 	.short	0x0030
        /*0084*/ 	.byte	0x00, 0xf0, 0x11, 0x00


	//----- nvinfo : EIATTR_KPARAM_INFO
	.align		4
.L_1417:
        /*0088*/ 	.byte	0x04, 0x17
        /*008a*/ 	.short	(.L_1419 - .L_1418)
.L_1418:
        /*008c*/ 	.word	0x00000000
        /*0090*/ 	.short	0x0007
        /*0092*/ 	.short	0x002c
        /*0094*/ 	.byte	0x00, 0xf0, 0x11, 0x00


	//----- nvinfo : EIATTR_KPARAM_INFO
	.align		4
.L_1419:
        /*0098*/ 	.byte	0x04, 0x17
        /*009a*/ 	.short	(.L_1421 - .L_1420)
.L_1420:
        /*009c*/ 	.word	0x00000000
        /*00a0*/ 	.short	0x0006
        /*00a2*/ 	.short	0x0028
        /*00a4*/ 	.byte	0x00, 0xf0, 0x11, 0x00


	//----- nvinfo : EIATTR_KPARAM_INFO
	.align		4
.L_1421:
        /*00a8*/ 	.byte	0x04, 0x17
        /*00aa*/ 	.short	(.L_1423 - .L_1422)
.L_1422:
        /*00ac*/ 	.word	0x00000000
        /*00b0*/ 	.short	0x0005
        /*00b2*/ 	.short	0x0020
        /*00b4*/ 	.byte	0x00, 0xf5, 0x21, 0x00


	//----- nvinfo : EIATTR_KPARAM_INFO
	.align		4
.L_1423:
        /*00b8*/ 	.byte	0x04, 0x17
        /*00ba*/ 	.short	(.L_1425 - .L_1424)
.L_1424:
        /*00bc*/ 	.word	0x00000000
        /*00c0*/ 	.short	0x0004
        /*00c2*/ 	.short	0x0018
        /*00c4*/ 	.byte	0x00, 0xf5, 0x21, 0x00


	//----- nvinfo : EIATTR_KPARAM_INFO
	.align		4
.L_1425:
        /*00c8*/ 	.byte	0x04, 0x17
        /*00ca*/ 	.short	(.L_1427 - .L_1426)
.L_1426:
        /*00cc*/ 	.word	0x00000000
        /*00d0*/ 	.short	0x0003
        /*00d2*/ 	.short	0x0014
        /*00d4*/ 	.byte	0x00, 0xf0, 0x11, 0x00


	//----- nvinfo : EIATTR_KPARAM_INFO
	.align		4
.L_1427:
        /*00d8*/ 	.byte	0x04, 0x17
        /*00da*/ 	.short	(.L_1429 - .L_1428)
.L_1428:
        /*00dc*/ 	.word	0x00000000
        /*00e0*/ 	.short	0x0002
        /*00e2*/ 	.short	0x0010
        /*00e4*/ 	.byte	0x00, 0xf0, 0x11, 0x00


	//----- nvinfo : EIATTR_KPARAM_INFO
	.align		4
.L_1429:
        /*00e8*/ 	.byte	0x04, 0x17
        /*00ea*/ 	.short	(.L_1431 - .L_1430)
.L_1430:
        /*00ec*/ 	.word	0x00000000
        /*00f0*/ 	.short	0x0001
        /*00f2*/ 	.short	0x0008
        /*00f4*/ 	.byte	0x00, 0xf5, 0x21, 0x00


	//----- nvinfo : EIATTR_KPARAM_INFO
	.align		4
.L_1431:
        /*00f8*/ 	.byte	0x04, 0x17
        /*00fa*/ 	.short	(.L_1433 - .L_1432)
.L_1432:
        /*00fc*/ 	.word	0x00000000
        /*0100*/ 	.short	0x0000
        /*0102*/ 	.short	0x0000
        /*0104*/ 	.byte	0x00, 0xf5, 0x21, 0x00


	//----- nvinfo : EIATTR_SPARSE_MMA_MASK
	.align		4
.L_1433:
        /*0108*/ 	.byte	0x03, 0x50
        /*010a*/ 	.short	0x0000


	//----- nvinfo : EIATTR_MAXREG_COUNT
	.align		4
        /*010c*/ 	.byte	0x03, 0x1b
        /*010e*/ 	.short	0x00ff


	//----- nvinfo : EIATTR_NUM_BARRIERS
	.align		4
        /*0110*/ 	.byte	0x02, 0x4c
        /*0112*/ 	.byte	0x01
	.zero		1


	//----- nvinfo : EIATTR_MERCURY_ISA_VERSION
	.align		4
        /*0114*/ 	.byte	0x03, 0x5f
        /*0116*/ 	.short	0x0101


	//----- nvinfo : EIATTR_COOP_GROUP_MASK_REGIDS
	.align		4
        /*0118*/ 	.byte	0x04, 0x29
        /*011a*/ 	.short	(.L_1435 - .L_1434)


	//   ....[0]....
.L_1434:
        /*011c*/ 	.word	0xffffffff


	//   ....[1]....
        /*0120*/ 	.word	0xffffffff


	//   ....[2]....
        /*0124*/ 	.word	0xffffffff


	//   ....[3]....
        /*0128*/ 	.word	0xffffffff


	//   ....[4]....
        /*012c*/ 	.word	0xffffffff


	//   ....[5]....
        /*0130*/ 	.word	0xffffffff


	//   ....[6]....
        /*0134*/ 	.word	0xffffffff


	//   ....[7]....
        /*0138*/ 	.word	0xffffffff


	//   ....[8]....
        /*013c*/ 	.word	0xffffffff


	//   ....[9]....
        /*0140*/ 	.word	0xffffffff


	//   ....[10]....
        /*0144*/ 	.word	0xffffffff


	//   ....[11]....
        /*0148*/ 	.word	0xffffffff


	//   ....[12]....
        /*014c*/ 	.word	0xffffffff


	//   ....[13]....
        /*0150*/ 	.word	0xffffffff


	//   ....[14]....
        /*0154*/ 	.word	0xffffffff


	//   ....[15]....
        /*0158*/ 	.word	0xffffffff


	//   ....[16]....
        /*015c*/ 	.word	0xffffffff


	//   ....[17]....
        /*0160*/ 	.word	0xffffffff


	//   ....[18]....
        /*0164*/ 	.word	0xffffffff


	//   ....[19]....
        /*0168*/ 	.word	0xffffffff


	//   ....[20]....
        /*016c*/ 	.word	0xffffffff


	//   ....[21]....
        /*0170*/ 	.word	0xffffffff


	//   ....[22]....
        /*0174*/ 	.word	0xffffffff


	//   ....[23]....
        /*0178*/ 	.word	0xffffffff


	//   ....[24]....
        /*017c*/ 	.word	0xffffffff


	//   ....[25]....
        /*0180*/ 	.word	0xffffffff


	//   ....[26]....
        /*0184*/ 	.word	0xffffffff


	//   ....[27]....
        /*0188*/ 	.word	0xffffffff


	//   ....[28]....
        /*018c*/ 	.word	0xffffffff


	//   ....[29]....
        /*0190*/ 	.word	0x0500002f


	//   ....[30]....
        /*0194*/ 	.word	0x0500002f


	//   ....[31]....
        /*0198*/ 	.word	0x0500002f


	//   ....[32]....
        /*019c*/ 	.word	0x0500002f


	//   ....[33]....
        /*01a0*/ 	.word	0x0500002f


	//   ....[34]....
        /*01a4*/ 	.word	0x0500002f


	//   ....[35]....
        /*01a8*/ 	.word	0x0500002f


	//   ....[36]....
        /*01ac*/ 	.word	0x0500002f


	//   ....[37]....
        /*01b0*/ 	.word	0x0500002f


	//   ....[38]....
        /*01b4*/ 	.word	0x0500002f


	//   ....[39]....
        /*01b8*/ 	.word	0x0500002f


	//   ....[40]....
        /*01bc*/ 	.word	0x0500002f


	//   ....[41]....
        /*01c0*/ 	.word	0x0500002f


	//   ....[42]....
        /*01c4*/ 	.word	0x0500002f


	//   ....[43]....
        /*01c8*/ 	.word	0x0500002f


	//   ....[44]....
        /*01cc*/ 	.word	0x0500002f


	//   ....[45]....
        /*01d0*/ 	.word	0x0500002f


	//   ....[46]....
        /*01d4*/ 	.word	0x0500002f


	//   ....[47]....
        /*01d8*/ 	.word	0x0500002f


	//   ....[48]....
        /*01dc*/ 	.word	0x0500002f


	//   ....[49]....
        /*01e0*/ 	.word	0x0500002f


	//   ....[50]....
        /*01e4*/ 	.word	0x0500002f


	//   ....[51]....
        /*01e8*/ 	.word	0x0500002f


	//   ....[52]....
        /*01ec*/ 	.word	0x0500002f


	//   ....[53]....
        /*01f0*/ 	.word	0x0500002f


	//   ....[54]....
        /*01f4*/ 	.word	0x0500002f


	//   ....[55]....
        /*01f8*/ 	.word	0x0500002f


	//   ....[56]....
        /*01fc*/ 	.word	0x0500002f


	//   ....[57]....
        /*0200*/ 	.word	0x0500002f


	//----- nvinfo : EIATTR_COOP_GROUP_INSTR_OFFSETS
	.align		4
.L_1435:
        /*0204*/ 	.byte	0x04, 0x28
        /*0206*/ 	.short	(.L_1437 - .L_1436)


	//   ....[0]....
.L_1436:
        /*0208*/ 	.word	0x00000f70


	//   ....[1]....
        /*020c*/ 	.word	0x00001430


	//   ....[2]....
        /*0210*/ 	.word	0x00001900


	//   ....[3]....
        /*0214*/ 	.word	0x00001dd0


	//   ....[4]....
        /*0218*/ 	.word	0x00002280


	//   ....[5]....
        /*021c*/ 	.word	0x00002710


	//   ....[6]....
        /*0220*/ 	.word	0x00002ba0


	//   ....[7]....
        /*0224*/ 	.word	0x00003030


	//   ....[8]....
        /*0228*/ 	.word	0x000034c0


	//   ....[9]....
        /*022c*/ 	.word	0x00003950


	//   ....[10]....
        /*0230*/ 	.word	0x00003de0


	//   ....[11]....
        /*0234*/ 	.word	0x00004270


	//   ....[12]....
        /*0238*/ 	.word	0x00004700


	//   ....[13]....
        /*023c*/ 	.word	0x00004b90


	//   ....[14]....
        /*0240*/ 	.word	0x00005020


	//   ....[15]....
        /*0244*/ 	.word	0x000054b0


	//   ....[16]....
        /*0248*/ 	.word	0x00005940


	//   ....[17]....
        /*024c*/ 	.word	0x00005dd0


	//   ....[18]....
        /*0250*/ 	.word	0x00006260


	//   ....[19]....
        /*0254*/ 	.word	0x000066c0


	//   ....[20]....
        /*0258*/ 	.word	0x000066d0


	//   ....[21]....
        /*025c*/ 	.word	0x00006700


	//   ....[22]....
        /*0260*/ 	.word	0x00006710


	//   ....[23]....
        /*0264*/ 	.word	0x00006740


	//   ....[24]....
        /*0268*/ 	.word	0x00006750


	//   ....[25]....
        /*026c*/ 	.word	0x00006780


	//   ....[26]....
        /*0270*/ 	.word	0x00006790


	//   ....[27]....
        /*0274*/ 	.word	0x000067c0


	//   ....[28]....
        /*0278*/ 	.word	0x000067d0


	//   ....[29]....
        /*027c*/ 	.word	0x00006aa0


	//   ....[30]....
        /*0280*/ 	.word	0x00006fa0


	//   ....[31]....
        /*0284*/ 	.word	0x00007040


	//   ....[32]....
        /*0288*/ 	.word	0x000070e0


	//   ....[33]....
        /*028c*/ 	.word	0x00007180


	//   ....[34]....
        /*0290*/ 	.word	0x00007230


	//   ....[35]....
        /*0294*/ 	.word	0x000072e0


	//   ....[36]....
        /*0298*/ 	.word	0x00007390


	//   ....[37]....
        /*029c*/ 	.word	0x00007440


	//   ....[38]....
        /*02a0*/ 	.word	0x000074f0


	//   ....[39]....
        /*02a4*/ 	.word	0x000075a0


	//   ....[40]....
        /*02a8*/ 	.word	0x00007650


	//   ....[41]....
        /*02ac*/ 	.word	0x00007700


	//   ....[42]....
        /*02b0*/ 	.word	0x000077b0


	//   ....[43]....
        /*02b4*/ 	.word	0x00007860


	//   ....[44]....
        /*02b8*/ 	.word	0x00007910


	//   ....[45]....
        /*02bc*/ 	.word	0x000079c0


	//   ....[46]....
        /*02c0*/ 	.word	0x00007a70


	//   ....[47]....
        /*02c4*/ 	.word	0x00007b20


	//   ....[48]....
        /*02c8*/ 	.word	0x00007bd0


	//   ....[49]....
        /*02cc*/ 	.word	0x00007c70


	//   ....[50]....
        /*02d0*/ 	.word	0x00007ce0


	//   ....[51]....
        /*02d4*/ 	.word	0x00007d50


	//   ....[52]....
        /*02d8*/ 	.word	0x00007dc0


	//   ....[53]....
        /*02dc*/ 	.word	0x00007e20


	//   ....[54]....
        /*02e0*/ 	.word	0x00007ea0


	//   ....[55]....
        /*02e4*/ 	.word	0x00007f10


	//   ....[56]....
        /*02e8*/ 	.word	0x00007f80


	//   ....[57]....
        /*02ec*/ 	.word	0x00007ff0


	//----- nvinfo : EIATTR_VRC_CTA_INIT_COUNT
	.align		4
.L_1437:
        /*02f0*/ 	.byte	0x02, 0x4a
	.zero		1
	.zero		1


	//----- nvinfo : EIATTR_EXIT_INSTR_OFFSETS
	.align		4
        /*02f4*/ 	.byte	0x04, 0x1c
        /*02f6*/ 	.short	(.L_1439 - .L_1438)


	//   ....[0]....
.L_1438:
        /*02f8*/ 	.word	0x00000080


	//   ....[1]....
        /*02fc*/ 	.word	0x00000a20


	//   ....[2]....
        /*0300*/ 	.word	0x000069f0


	//----- nvinfo : EIATTR_CRS_STACK_SIZE
	.align		4
.L_1439:
        /*0304*/ 	.byte	0x04, 0x1e
        /*0306*/ 	.short	(.L_1441 - .L_1440)
.L_1440:
        /*0308*/ 	.word	0x00000000


	//----- nvinfo : EIATTR_CBANK_PARAM_SIZE
	.align		4
.L_1441:
        /*030c*/ 	.byte	0x03, 0x19
        /*030e*/ 	.short	0x0060


	//----- nvinfo : EIATTR_PARAM_CBANK
	.align		4
        /*0310*/ 	.byte	0x04, 0x0a
        /*0312*/ 	.short	(.L_1443 - .L_1442)
	.align		4
.L_1442:
        /*0314*/ 	.word	index@(.nv.constant0._Z67popcount_weighted_keys_literal_fused_multiq_kernel_warp_out_w32_sb2ILi4EEvPKyPKfiiS1_S3_iiiiiPKxS5_fiPf)
        /*0318*/ 	.short	0x0380
        /*031a*/ 	.short	0x0060


	//----- nvinfo : EIATTR_SW_WAR
	.align		4
.L_1443:
        /*031c*/ 	.byte	0x04, 0x36
        /*031e*/ 	.short	(.L_1445 - .L_1444)
.L_1444:
        /*0320*/ 	.word	0x00000008
.L_1445:


//--------------------- .nv.info._Z66popcount_weighted_keys_literal_fused_multiq_kernel_warp_out_w32_sbILi3EEvPKyPKfiiS1_S3_iiiiiPKxS5_fiPf --------------------------
	.section	.nv.info._Z66popcount_weighted_keys_literal_fused_multiq_kernel_warp_out_w32_sbILi3EEvPKyPKfiiS1_S3_iiiiiPKxS5_fiPf,"",@"SHT_CUDA_INFO"
	.sectionflags	@""
	.align	4


	//----- nvinfo : EIATTR_CUDA_API_VERSION
	.align		4
        /*0000*/ 	.byte	0x04, 0x37
        /*0002*/ 	.short	(.L_1447 - .L_1446)
.L_1446:
        /*0004*/ 	.word	0x00000082


	//----- nvinfo : EIATTR_KPARAM_INFO
	.align		4
.L_1447:
        /*0008*/ 	.byte	0x04, 0x17
        /*000a*/ 	.short	(.L_1449 - .L_1448)
.L_1448:
        /*000c*/ 	.word	0x00000000
        /*0010*/ 	.short	0x000f
        /*0012*/ 	.short	0x0058
        /*0014*/ 	.byte	0x00, 0xf5, 0x21, 0x00


	//----- nvinfo : EIATTR_KPARAM_INFO
	.align		4
.L_1449:
        /*0018*/ 	.byte	0x04, 0x17
        /*001a*/ 	.short	(.L_1451 - .L_1450)
.L_1450:
        /*001c*/ 	.word	0x00000000
        /*0020*/ 	.short	0x000e
        /*0022*/ 	.short	0x0054
        /*0024*/ 	.byte	0x00, 0xf0, 0x11, 0x00


	//----- nvinfo : EIATTR_KPARAM_INFO
	.align		4
.L_1451:
        /*0028*/ 	.byte	0x04, 0x17
        /*002a*/ 	.short	(.L_1453 - .L_1452)
.L_1452:
        /*002c*/ 	.word	0x00000000
        /*0030*/ 	.short	0x000d
        /*0032*/ 	.short	0x0050
        /*0034*/ 	.byte	0x00, 0xf0, 0x11, 0x00


	//----- nvinfo : EIATTR_KPARAM_INFO
	.align		4
.L_1453:
        /*0038*/ 	.byte	0x04, 0x17
        /*003a*/ 	.short	(.L_1455 - .L_1454)
.L_1454:
        /*003c*/ 	.word	0x00000000
        /*0040*/ 	.short	0x000c
        /*0042*/ 	.short	0x0048
        /*0044*/ 	.byte	0x00, 0xf5, 0x21, 0x00


	//----- nvinfo : EIATTR_KPARAM_INFO
	.align		4
.L_1455:
        /*0048*/ 	.byte	0x04, 0x17
        /*004a*/ 	.short	(.L_1457 - .L_1456)
.L_1456:
        /*004c*/ 	.word	0x00000000
        /*0050*/ 	.short	0x000b
        /*0052*/ 	.short	0x0040
        /*0054*/ 	.byte	0x00, 0xf5, 0x21, 0x00


	//----- nvinfo : EIATTR_KPARAM_INFO
	.align		4
.L_1457:
        /*0058*/ 	.byte	0x04, 0x17
        /*005a*/ 	.short	(.L_1459 - .L_1458)
.L_1458:
        /*005c*/ 	.word	0x00000000
        /*0060*/ 	.short	0x000a
        /*0062*/ 	.short	0x0038
        /*0064*/ 	.byte	0x00, 0xf0, 0x11, 0x00


	//----- nvinfo : EIATTR_KPARAM_INFO
	.align		4
.L_1459:
        /*0068*/ 	.byte	0x04, 0x17
        /*006a*/ 	.short	(.L_1461 - .L_1460)
.L_1460:
        /*006c*/ 	.word	0x00000000
        /*0070*/ 	.short	0x0009
        /*0072*/ 	.short	0x0034
        /*0074*/ 	.byte	0x00, 0xf0, 0x11, 0x00


	//----- nvinfo : EIATTR_KPARAM_INFO
	.align		4
.L_1461:
        /*0078*/ 	.byte	0x04, 0x17
        /*007a*/ 	.short	(.L_1463 - .L_1462)
.L_1462:
        /*007c*/ 	.word	0x00000000
        /*0080*/ 	.short	0x0008
        /*0082*/ 	.short	0x0030
        /*0084*/ 	.byte	0x00, 0xf0, 0x11, 0x00


	//----- nvinfo : EIATTR_KPARAM_INFO
	.align		4
.L_1463:
        /*0088*/ 	.byte	0x04, 0x17
        /*008a*/ 	.short	(.L_1465 - .L_1464)
.L_1464:
        /*008c*/ 	.word	0x00000000
        /*0090*/ 	.short	0x0007
        /*0092*/ 	.short	0x002c
        /*0094*/ 	.byte	0x00, 0xf0, 0x11, 0x00


	//----- nvinfo : EIATTR_KPARAM_INFO
	.align		4
.L_1465:
        /*0098*/ 	.byte	0x04, 0x17
        /*009a*/ 	.short	(.L_1467 - .L_1466)
.L_1466:
        /*009c*/ 	.word	0x00000000
        /*00a0*/ 	.short	0x0006
        /*00a2*/ 	.short	0x0028
        /*00a4*/ 	.byte	0x00, 0xf0, 0x11, 0x00


	//----- nvinfo : EIATTR_KPARAM_INFO
	.align		4
.L_1467:
        /*00a8*/ 	.byte	0x04, 0x17
        /*00aa*/ 	.short	(.L_1469 - .L_1468)
.L_1468:
        /*00ac*/ 	.word	0x00000000
        /*00b0*/ 	.short	0x0005
        /*00b2*/ 	.short	0x0020
        /*00b4*/ 	.byte	0x00, 0xf5, 0x21, 0x00


	//----- nvinfo : EIATTR_KPARAM_INFO
	.align		4
.L_1469:
        /*00b8*/ 	.byte	0x04, 0x17
        /*00ba*/ 	.short	(.L_1471 - .L_1470)
.L_1470:
        /*00bc*/ 	.word	0x00000000
        /*00c0*/ 	.short	0x0004
        /*00c2*/ 	.short	0x0018
        /*00c4*/ 	.byte	0x00, 0xf5, 0x21, 0x00


	//----- nvinfo : EIATTR_KPARAM_INFO
	.align		4
.L_1471:
        /*00c8*/ 	.byte	0x04, 0x17
        /*00ca*/ 	.short	(.L_1473 - .L_1472)
.L_1472:
        /*00cc*/ 	.word	0x00000000
        /*00d0*/ 	.short	0x0003
        /*00d2*/ 	.short	0x0014
        /*00d4*/ 	.byte	0x00, 0xf0, 0x11, 0x00


	//----- nvinfo : EIATTR_KPARAM_INFO
	.align		4
.L_1473:
        /*00d8*/ 	.byte	0x04, 0x17
        /*00da*/ 	.short	(.L_1475 - .L_1474)
.L_1474:
        /*00dc*/ 	.word	0x00000000
        /*00e0*/ 	.short	0x0002
        /*00e2*/ 	.short	0x0010
        /*00e4*/ 	.byte	0x00, 0xf0, 0x11, 0x00


	//----- nvinfo : EIATTR_KPARAM_INFO
	.align		4
.L_1475:
        /*00e8*/ 	.byte	0x04, 0x17
        /*00ea*/ 	.short	(.L_1477 - .L_1476)
.L_1476:
        /*00ec*/ 	.word	0x00000000
        /*00f0*/ 	.short	0x0001
        /*00f2*/ 	.short	0x0008
        /*00f4*/ 	.byte	0x00, 0xf5, 0x21, 0x00


	//----- nvinfo : EIATTR_KPARAM_INFO
	.align		4
.L_1477:
        /*00f8*/ 	.byte	0x04, 0x17
        /*00fa*/ 	.short	(.L_1479 - .L_1478)
.L_1478:
        /*00fc*/ 	.word	0x00000000
        /*0100*/ 	.short	0x0000
        /*0102*/ 	.short	0x0000
        /*0104*/ 	.byte	0x00, 0xf5, 0x21, 0x00


	//----- nvinfo : EIATTR_SPARSE_MMA_MASK
	.align		4
.L_1479:
        /*0108*/ 	.byte	0x03, 0x50
        /*010a*/ 	.short	0x0000


	//----- nvinfo : EIATTR_MAXREG_COUNT
	.align		4
        /*010c*/ 	.byte	0x03, 0x1b
        /*010e*/ 	.short	0x00ff


	//----- nvinfo : EIATTR_NUM_BARRIERS
	.align		4
        /*0110*/ 	.byte	0x02, 0x4c
        /*0112*/ 	.byte	0x01
	.zero		1


	//----- nvinfo : EIATTR_MERCURY_ISA_VERSION
	.align		4
        /*0114*/ 	.byte	0x03, 0x5f
        /*0116*/ 	.short	0x0101


	//----- nvinfo : EIATTR_COOP_GROUP_MASK_REGIDS
	.align		4
        /*0118*/ 	.byte	0x04, 0x29
        /*011a*/ 	.short	(.L_1481 - .L_1480)


	//   ....[0]....
.L_1480:
        /*011c*/ 	.word	0xffffffff


	//   ....[1]....
        /*0120*/ 	.word	0xffffffff


	//   ....[2]....
        /*0124*/ 	.word	0xffffffff


	//   ....[3]....
        /*0128*/ 	.word	0xffffffff


	//   ....[4]....
        /*012c*/ 	.word	0xffffffff


	//   ....[5]....
        /*0130*/ 	.word	0xffffffff


	//   ....[6]....
        /*0134*/ 	.word	0xffffffff


	//   ....[7]....
        /*0138*/ 	.word	0xffffffff


	//   ....[8]....
        /*013c*/ 	.word	0xffffffff


	//   ....[9]....
        /*0140*/ 	.word	0xffffffff


	//   ....[10]....
        /*0144*/ 	.word	0xffffffff


	//   ....[11]....
        /*0148*/ 	.word	0xffffffff


	//   ....[12]....
        /*014c*/ 	.word	0xffffffff


	//   ....[13]....
        /*0150*/ 	.word	0xffffffff


	//   ....[14]....
        /*0154*/ 	.word	0xffffffff


	//   ....[15]....
        /*0158*/ 	.word	0xffffffff


	//   ....[16]....
        /*015c*/ 	.word	0xffffffff


	//   ....[17]....
        /*0160*/ 	.word	0xffffffff


	//   ....[18]....
        /*0164*/ 	.word	0xffffffff


	//   ....[19]....
        /*0168*/ 	.word	0xffffffff


	//   ....[20]....
        /*016c*/ 	.word	0xffffffff


	//   ....[21]....
        /*0170*/ 	.word	0xffffffff


	//   ....[22]....
        /*0174*/ 	.word	0xffffffff


	//   ....[23]....
        /*0178*/ 	.word	0xffffffff


	//   ....[24]....
        /*017c*/ 	.word	0xffffffff


	//   ....[25]....
        /*0180*/ 	.word	0xffffffff


	//   ....[26]....
        /*0184*/ 	.word	0xffffffff


	//   ....[27]....
        /*0188*/ 	.word	0xffffffff


	//   ....[28]....
        /*018c*/ 	.word	0x0500001c


	//   ....[29]....
        /*0190*/ 	.word	0x0500001c


	//   ....[30]....
        /*0194*/ 	.word	0x0500001c


	//   ....[31]....
        /*0198*/ 	.word	0x0500001c


	//   ....[32]....
        /*019c*/ 	.word	0x0500001c


	//   ....[33]....
        /*01a0*/ 	.word	0x0500001c


	//   ....[34]....
        /*01a4*/ 	.word	0x0500001c


	//   ....[35]....
        /*01a8*/ 	.word	0x0500001c


	//   ....[36]....
        /*01ac*/ 	.word	0x0500001c


	//   ....[37]....
        /*01b0*/ 	.word	0x0500001c


	//   ....[38]....
        /*01b4*/ 	.word	0x0500001c


	//   ....[39]....
        /*01b8*/ 	.word	0x0500001c


	//   ....[40]....
        /*01bc*/ 	.word	0x0500001c


	//   ....[41]....
        /*01c0*/ 	.word	0x0500001c


	//   ....[42]....
        /*01c4*/ 	.word	0x0500001c


	//   ....[43]....
        /*01c8*/ 	.word	0x0500001c


	//   ....[44]....
        /*01cc*/ 	.word	0x0500001c


	//   ....[45]....
        /*01d0*/ 	.word	0x0500001c


	//   ....[46]....
        /*01d4*/ 	.word	0x0500001c


	//   ....[47]....
        /*01d8*/ 	.word	0x0500001c


	//   ....[48]....
        /*01dc*/ 	.word	0x0500001c


	//   ....[49]....
        /*01e0*/ 	.word	0x0500001c


	//   ....[50]....
        /*01e4*/ 	.word	0x0500001c


	//   ....[51]....
        /*01e8*/ 	.word	0x0500001c


	//   ....[52]....
        /*01ec*/ 	.word	0x0500001c


	//   ....[53]....
        /*01f0*/ 	.word	0x0500001c


	//   ....[54]....
        /*01f4*/ 	.word	0x0500001c


	//   ....[55]....
        /*01f8*/ 	.word	0x0500001c


	//----- nvinfo : EIATTR_COOP_GROUP_INSTR_OFFSETS
	.align		4
.L_1481:
        /*01fc*/ 	.byte	0x04, 0x28
        /*01fe*/ 	.short	(.L_1483 - .L_1482)


	//   ....[0]....
.L_1482:
        /*0200*/ 	.word	0x00000f40


	//   ....[1]....
        /*0204*/ 	.word	0x00001140


	//   ....[2]....
        /*0208*/ 	.word	0x00001390


	//   ....[3]....
        /*020c*/ 	.word	0x00001420


	//   ....[4]....
        /*0210*/ 	.word	0x00001720


	//   ....[5]....
        /*0214*/ 	.word	0x00001930


	//   ....[6]....
        /*0218*/ 	.word	0x00001b20


	//   ....[7]....
        /*021c*/ 	.word	0x00001d50


	//   ....[8]....
        /*0220*/ 	.word	0x00001f60


	//   ....[9]....
        /*0224*/ 	.word	0x00002170


	//   ....[10]....
        /*0228*/ 	.word	0x00002380


	//   ....[11]....
        /*022c*/ 	.word	0x00002590


	//   ....[12]....
        /*0230*/ 	.word	0x000027a0


	//   ....[13]....
        /*0234*/ 	.word	0x000029b0


	//   ....[14]....
        /*0238*/ 	.word	0x00002bc0


	//   ....[15]....
        /*023c*/ 	.word	0x00002dd0


	//   ....[16]....
        /*0240*/ 	.word	0x00002fe0


	//   ....[17]....
        /*0244*/ 	.word	0x000031f0


	//   ....[18]....
        /*0248*/ 	.word	0x00003400


	//   ....[19]....
        /*024c*/ 	.word	0x00003610


	//   ....[20]....
        /*0250*/ 	.word	0x00003820


	//   ....[21]....
        /*0254*/ 	.word	0x00003a30


	//   ....[22]....
        /*0258*/ 	.word	0x00003c40


	//   ....[23]....
        /*025c*/ 	.word	0x00003e10


	//   ....[24]....
        /*0260*/ 	.word	0x00003e30


	//   ....[25]....
        /*0264*/ 	.word	0x00003e50


	//   ....[26]....
        /*0268*/ 	.word	0x00003e70


	//   ....[27]....
        /*026c*/ 	.word	0x00003e90


	//   ....[28]....
        /*0270*/ 	.word	0x00004070


	//   ....[29]....
        /*0274*/ 	.word	0x00004290


	//   ....[30]....
        /*0278*/ 	.word	0x000044b0


	//   ....[31]....
        /*027c*/ 	.word	0x000046d0


	//   ....[32]....
        /*0280*/ 	.word	0x00004750


	//   ....[33]....
        /*0284*/ 	.word	0x000047f0


	//   ....[34]....
        /*0288*/ 	.word	0x00004890


	//   ....[35]....
        /*028c*/ 	.word	0x00004930


	//   ....[36]....
        /*0290*/ 	.word	0x000049d0


	//   ....[37]....
        /*0294*/ 	.word	0x00004a70


	//   ....[38]....
        /*0298*/ 	.word	0x00004b10


	//   ....[39]....
        /*029c*/ 	.word	0x00004bb0


	//   ....[40]....
        /*02a0*/ 	.word	0x00004c50


	//   ....[41]....
        /*02a4*/ 	.word	0x00004cf0


	//   ....[42]....
        /*02a8*/ 	.word	0x00004d90


	//   ....[43]....
        /*02ac*/ 	.word	0x00004e30


	//   ....[44]....
        /*02b0*/ 	.word	0x00004ed0


	//   ....[45]....
        /*02b4*/ 	.word	0x00004f70


	//   ....[46]....
        /*02b8*/ 	.word	0x00005010


	//   ....[47]....
        /*02bc*/ 	.word	0x000050b0


	//   ....[48]....
        /*02c0*/ 	.word	0x00005150


	//   ....[49]....
        /*02c4*/ 	.word	0x000051f0


	//   ....[50]....
        /*02c8*/ 	.word	0x00005290


	//   ....[51]....
        /*02cc*/ 	.word	0x00005330


	//   ....[52]....
        /*02d0*/ 	.word	0x000053d0


	//   ....[53]....
        /*02d4*/ 	.word	0x00005440


	//   ....[54]....
        /*02d8*/ 	.word	0x000054b0


	//   ....[55]....
        /*02dc*/ 	.word	0x00005520


	//----- nvinfo : EIATTR_VRC_CTA_INIT_COUNT
	.align		4
.L_1483:
        /*02e0*/ 	.byte	0x02, 0x4a
	.zero		1
	.zero		1


	//----- nvinfo : EIATTR_EXIT_INSTR_OFFSETS
	.align		4
        /*02e4*/ 	.byte	0x04, 0x1c
        /*02e6*/ 	.short	(.L_1485 - .L_1484)


	//   ....[0]....
.L_1484:
        /*02e8*/ 	.word	0x00000060


	//   ....[1]....
        /*02ec*/ 	.word	0x000009d0


	//   ....[2]....
        /*02f0*/ 	.word	0x00003fd0


	//----- nvinfo : EIATTR_CRS_STACK_SIZE
	.align		4
.L_1485:
        /*02f4*/ 	.byte	0x04, 0x1e
        /*02f6*/ 	.short	(.L_1487 - .L_1486)
.L_1486:
        /*02f8*/ 	.word	0x00000000


	//----- nvinfo : EIATTR_CBANK_PARAM_SIZE
	.align		4
.L_1487:
        /*02fc*/ 	.byte	0x03, 0x19
        /*02fe*/ 	.short	0x0060


	//----- nvinfo : EIATTR_PARAM_CBANK
	.align		4
        /*0300*/ 	.byte	0x04, 0x0a
        /*0302*/ 	.short	(.L_1489 - .L_1488)
	.align		4
.L_1488:
        /*0304*/ 	.word	index@(.nv.constant0._Z66popcount_weighted_keys_literal_fused_multiq_kernel_warp_out_w32_sbILi3EEvPKyPKfiiS1_S3_iiiiiPKxS5_fiPf)
        /*0308*/ 	.short	0x0380
        /*030a*/ 	.short	0x0060


	//----- nvinfo : EIATTR_SW_WAR
	.align		4
.L_1489:
        /*030c*/ 	.byte	0x04, 0x36
        /*030e*/ 	.short	(.L_1491 - .L_1490)
.L_1490:
        /*0310*/ 	.word	0x00000008
.L_1491:


//--------------------- .nv.info._Z67popcount_weighted_keys_literal_fused_multiq_kernel_warp_out_w32_sb2ILi3EEvPKyPKfiiS1_S3_iiiiiPKxS5_fiPf --------------------------
	.section	.nv.info._Z67popcount_weighted_keys_literal_fused_multiq_kernel_warp_out_w32_sb2ILi3EEvPKyPKfiiS1_S3_iiiiiPKxS5_fiPf,"",@"SHT_CUDA_INFO"
	.sectionflags	@""
	.align	4


	//----- nvinfo : EIATTR_CUDA_API_VERSION
	.align		4
        /*0000*/ 	.byte	0x04, 0x37
        /*0002*/ 	.short	(.L_1493 - .L_1492)
.L_1492:
        /*0004*/ 	.word	0x00000082


	//----- nvinfo : EIATTR_KPARAM_INFO
	.align		4
.L_1493:
        /*0008*/ 	.byte	0x04, 0x17
        /*000a*/ 	.short	(.L_1495 - .L_1494)
.L_1494:
        /*000c*/ 	.word	0x00000000
        /*0010*/ 	.short	0x000f
        /*0012*/ 	.short	0x0058
        /*0014*/ 	.byte	0x00, 0xf5, 0x21, 0x00


	//----- nvinfo : EIATTR_KPARAM_INFO
	.align		4
.L_1495:
        /*0018*/ 	.byte	0x04, 0x17
        /*001a*/ 	.short	(.L_1497 - .L_1496)
.L_1496:
        /*001c*/ 	.word	0x00000000
        /*0020*/ 	.short	0x000e
        /*0022*/ 	.short	0x0054
        /*0024*/ 	.byte	0x00, 0xf0, 0x11, 0x00


	//----- nvinfo : EIATTR_KPARAM_INFO
	.align		4
.L_1497:
        /*0028*/ 	.byte	0x04, 0x17
        /*002a*/ 	.short	(.L_1499 - .L_1498)
.L_1498:
        /*002c*/ 	.word	0x00000000
        /*0030*/ 	.short	0x000d
        /*0032*/ 	.short	0x0050
        /*0034*/ 	.byte	0x00, 0xf0, 0x11, 0x00


	//----- nvinfo : EIATTR_KPARAM_INFO
	.align		4
.L_1499:
        /*0038*/ 	.byte	0x04, 0x17
        /*003a*/ 	.short	(.L_1501 - .L_1500)
.L_1500:
        /*003c*/ 	.word	0x00000000
        /*0040*/ 	.short	0x000c
        /*0042*/ 	.short	0x0048
        /*0044*/ 	.byte	0x00, 0xf5, 0x21, 0x00


	//----- nvinfo : EIATTR_KPARAM_INFO
	.align		4
.L_1501:
        /*0048*/ 	.byte	0x04, 0x17
        /*004a*/ 	.short	(.L_1503 - .L_1502)
.L_1502:
        /*004c*/ 	.word	0x00000000
        /*0050*/ 	.short	0x000b
        /*0052*/ 	.short	0x0040
        /*0054*/ 	.byte	0x00, 0xf5, 0x21, 0x00


	//----- nvinfo : EIATTR_KPARAM_INFO
	.align		4
.L_1503:
        /*0058*/ 	.byte	0x04, 0x17
        /*005a*/ 	.short	(.L_1505 - .L_1504)
.L_1504:
        /*005c*/ 	.word	0x00000000
        /*0060*/ 	.short	0x000a
        /*0062*/ 	.short	0x0038
        /*0064*/ 	.byte	0x00, 0xf0, 0x11, 0x00


	//----- nvinfo : EIATTR_KPARAM_INFO
	.align		4
.L_1505:
        /*0068*/ 	.byte	0x04, 0x17
        /*006a*/ 	.short	(.L_1507 - .L_1506)
.L_1506:
        /*006c*/ 	.word	0x00000000
        /*0070*/ 	.short	0x0009
        /*0072*/ 	.short	0x0034
        /*0074*/ 	.byte	0x00, 0xf0, 0x11, 0x00


	//----- nvinfo : EIATTR_KPARAM_INFO
	.align		4
.L_1507:
        /*0078*/ 	.byte	0x04, 0x17
        /*007a*/ 	.short	(.L_1509 - .L_1508)
.L_1508:
        /*007c*/ 	.word	0x00000000
        /*0080*/ 	.short	0x0008
        /*0082*/ 	.short	0x0030
        /*0084*/ 	.byte	0x00, 0xf0, 0x11, 0x00


	//----- nvinfo : EIATTR_KPARAM_INFO
	.align		4
.L_1509:
        /*0088*/ 	.byte	0x04, 0x17
        /*008a*/ 	.short	(.L_1511 - .L_1510)
.L_1510:
        /*008c*/ 	.word	0x00000000
        /*0090*/ 	.short	0x0007
        /*0092*/ 	.short	0x002c
        /*0094*/ 	.byte	0x00, 0xf0, 0x11, 0x00


	//----- nvinfo : EIATTR_KPARAM_INFO
	.align		4
.L_1511:
        /*0098*/ 	.byte	0x04, 0x17
        /*009a*/ 	.short	(.L_1513 - .L_1512)
.L_1512:
        /*009c*/ 	.word	0x00000000
        /*00a0*/ 	.short	0x0006
        /*00a2*/ 	.short	0x0028
        /*00a4*/ 	.byte	0x00, 0xf0, 0x11, 0x00


	//----- nvinfo : EIATTR_KPARAM_INFO
	.align		4
.L_1513:
        /*00a8*/ 	.byte	0x04, 0x17
        /*00aa*/ 	.short	(.L_1515 - .L_1514)
.L_1514:
        /*00ac*/ 	.word	0x00000000
        /*00b0*/ 	.short	0x0005
        /*00b2*/ 	.short	0x0020
        /*00b4*/ 	.byte	0x00, 0xf5, 0x21, 0x00


	//----- nvinfo : EIATTR_KPARAM_INFO
	.align		4
.L_1515:
        /*00b8*/ 	.byte	0x04, 0x17
        /*00ba*/ 	.short	(.L_1517 - .L_1516)
.L_1516:
        /*00bc*/ 	.word	0x00000000
        /*00c0*/ 	.short	0x0004
        /*00c2*/ 	.short	0x0018
        /*00c4*/ 	.byte	0x00, 0xf5, 0x21, 0x00


	//----- nvinfo : EIATTR_KPARAM_INFO
	.align		4
.L_1517:
        /*00c8*/ 	.byte	0x04, 0x17
        /*00ca*/ 	.short	(.L_1519 - .L_1518)
.L_1518:
        /*00cc*/ 	.word	0x00000000
        /*00d0*/ 	.short	0x0003
        /*00d2*/ 	.short	0x0014
        /*00d4*/ 	.byte	0x00, 0xf0, 0x11, 0x00


	//----- nvinfo : EIATTR_KPARAM_INFO
	.align		4
.L_1519:
        /*00d8*/ 	.byte	0x04, 0x17
        /*00da*/ 	.short	(.L_1521 - .L_1520)
.L_1520:
        /*00dc*/ 	.word	0x00000000
        /*00e0*/ 	.short	0x0002
        /*00e2*/ 	.short	0x0010
        /*00e4*/ 	.byte	0x00, 0xf0, 0x11, 0x00


	//----- nvinfo : EIATTR_KPARAM_INFO
	.align		4
.L_1521:
        /*00e8*/ 	.byte	0x04, 0x17
        /*00ea*/ 	.short	(.L_1523 - .L_1522)
.L_1522:
        /*00ec*/ 	.word	0x00000000
        /*00f0*/ 	.short	0x0001
        /*00f2*/ 	.short	0x0008
        /*00f4*/ 	.byte	0x00, 0xf5, 0x21, 0x00


	//----- nvinfo : EIATTR_KPARAM_INFO
	.align		4
.L_1523:
        /*00f8*/ 	.byte	0x04, 0x17
        /*00fa*/ 	.short	(.L_1525 - .L_1524)
.L_1524:
        /*00fc*/ 	.word	0x00000000
        /*0100*/ 	.short	0x0000
        /*0102*/ 	.short	0x0000
        /*0104*/ 	.byte	0x00, 0xf5, 0x21, 0x00


	//----- nvinfo : EIATTR_SPARSE_MMA_MASK
	.align		4
.L_1525:
        /*0108*/ 	.byte	0x03, 0x50
        /*010a*/ 	.short	0x0000


	//----- nvinfo : EIATTR_MAXREG_COUNT
	.align		4
        /*010c*/ 	.byte	0x03, 0x1b
        /*010e*/ 	.short	0x00ff


	//----- nvinfo : EIATTR_NUM_BARRIERS
	.align		4
        /*0110*/ 	.byte	0x02, 0x4c
        /*0112*/ 	.byte	0x01
	.zero		1


	//----- nvinfo : EIATTR_MERCURY_ISA_VERSION
	.align		4
        /*0114*/ 	.byte	0x03, 0x5f
        /*0116*/ 	.short	0x0101


	//----- nvinfo : EIATTR_COOP_GROUP_MASK_REGIDS
	.align		4
        /*0118*/ 	.byte	0x04, 0x29
        /*011a*/ 	.short	(.L_1527 - .L_1526)


	//   ....[0]....
.L_1526:
        /*011c*/ 	.word	0xffffffff


	//   ....[1]....
        /*0120*/ 	.word	0xffffffff


	//   ....[2]....
        /*0124*/ 	.word	0xffffffff


	//   ....[3]....
        /*0128*/ 	.word	0xffffffff


	//   ....[4]....
        /*012c*/ 	.word	0xffffffff


	//   ....[5]....
        /*0130*/ 	.word	0xffffffff


	//   ....[6]....
        /*0134*/ 	.word	0xffffffff


	//   ....[7]....
        /*0138*/ 	.word	0xffffffff


	//   ....[8]....
        /*013c*/ 	.word	0xffffffff


	//   ....[9]....
        /*0140*/ 	.word	0xffffffff


	//   ....[10]....
        /*0144*/ 	.word	0xffffffff


	//   ....[11]....
        /*0148*/ 	.word	0xffffffff


	//   ....[12]....
        /*014c*/ 	.word	0xffffffff


	//   ....[13]....
        /*0150*/ 	.word	0xffffffff


	//   ....[14]....
        /*0154*/ 	.word	0xffffffff


	//   ....[15]....
        /*0158*/ 	.word	0xffffffff


	//   ....[16]....
        /*015c*/ 	.word	0xffffffff


	//   ....[17]....
        /*0160*/ 	.word	0xffffffff


	//   ....[18]....
        /*0164*/ 	.word	0xffffffff


	//   ....[19]....
        /*0168*/ 	.word	0xffffffff


	//   ....[20]....
        /*016c*/ 	.word	0xffffffff


	//   ....[21]....
        /*0170*/ 	.word	0xffffffff


	//   ....[22]....
        /*0174*/ 	.word	0xffffffff


	//   ....[23]....
        /*0178*/ 	.word	0xffffffff


	//   ....[24]....
        /*017c*/ 	.word	0xffffffff


	//   ....[25]....
        /*0180*/ 	.word	0xffffffff


	//   ....[26]....
        /*0184*/ 	.word	0xffffffff


	//   ....[27]....
        /*0188*/ 	.word	0xffffffff


	//   ....[28]....
        /*018c*/ 	.word	0xffffffff


	//   ....[29]....
        /*0190*/ 	.word	0x05000027


	//   ....[30]....
        /*0194*/ 	.word	0x05000027


	//   ....[31]....
        /*0198*/ 	.word	0x05000027


	//   ....[32]....
        /*019c*/ 	.word	0x05000027


	//   ....[33]....
        /*01a0*/ 	.word	0x05000027


	//   ....[34]....
        /*01a4*/ 	.word	0x05000027


	//   ....[35]....
        /*01a8*/ 	.word	0x05000027


	//   ....[36]....
        /*01ac*/ 	.word	0x05000027


	//   ....[37]....
        /*01b0*/ 	.word	0x05000027


	//   ....[38]....
        /*01b4*/ 	.word	0x05000027


	//   ....[39]....
        /*01b8*/ 	.word	0x05000027


	//   ....[40]....
        /*01bc*/ 	.word	0x05000027


	//   ....[41]....
        /*01c0*/ 	.word	0x05000027


	//   ....[42]....
        /*01c4*/ 	.word	0x05000027


	//   ....[43]....
        /*01c8*/ 	.word	0x05000027


	//   ....[44]....
        /*01cc*/ 	.word	0x05000027


	//   ....[45]....
        /*01d0*/ 	.word	0x05000027


	//   ....[46]....
        /*01d4*/ 	.word	0x05000027


	//   ....[47]....
        /*01d8*/ 	.word	0x05000027


	//   ....[48]....
        /*01dc*/ 	.word	0x05000027


	//   ....[49]....
        /*01e0*/ 	.word	0x05000027


	//   ....[50]....
        /*01e4*/ 	.word	0x05000027


	//   ....[51]....
        /*01e8*/ 	.word	0x05000027


	//   ....[52]....
        /*01ec*/ 	.word	0x05000027


	//   ....[53]....
        /*01f0*/ 	.word	0x05000027


	//   ....[54]....
        /*01f4*/ 	.word	0x05000027


	//   ....[55]....
        /*01f8*/ 	.word	0x05000027


	//   ....[56]....
        /*01fc*/ 	.word	0x05000027


	//   ....[57]....
        /*0200*/ 	.word	0x05000027


	//----- nvinfo : EIATTR_COOP_GROUP_INSTR_OFFSETS
	.align		4
.L_1527:
        /*0204*/ 	.byte	0x04, 0x28
        /*0206*/ 	.short	(.L_1529 - .L_1528)


	//   ....[0]....
.L_1528:
        /*0208*/ 	.word	0x00000fb0


	//   ....[1]....
        /*020c*/ 	.word	0x00001350


	//   ....[2]....
        /*0210*/ 	.word	0x00001710


	//   ....[3]....
        /*0214*/ 	.word	0x00001ae0


	//   ....[4]....
        /*0218*/ 	.word	0x00001e90


	//   ....[5]....
        /*021c*/ 	.word	0x00002220


	//   ....[6]....
        /*0220*/ 	.word	0x000025b0


	//   ....[7]....
        /*0224*/ 	.word	0x00002940


	//   ....[8]....
        /*0228*/ 	.word	0x00002cd0


	//   ....[9]....
        /*022c*/ 	.word	0x00003060


	//   ....[10]....
        /*0230*/ 	.word	0x000033f0


	//   ....[11]....
        /*0234*/ 	.word	0x00003780


	//   ....[12]....
        /*0238*/ 	.word	0x00003b10


	//   ....[13]....
        /*023c*/ 	.word	0x00003ea0


	//   ....[14]....
        /*0240*/ 	.word	0x00004230


	//   ....[15]....
        /*0244*/ 	.word	0x000045c0


	//   ....[16]....
        /*0248*/ 	.word	0x00004950


	//   ....[17]....
        /*024c*/ 	.word	0x00004ce0


	//   ....[18]....
        /*0250*/ 	.word	0x00005070


	//   ....[19]....
        /*0254*/ 	.word	0x000053d0


	//   ....[20]....
        /*0258*/ 	.word	0x000053e0


	//   ....[21]....
        /*025c*/ 	.word	0x00005410


	//   ....[22]....
        /*0260*/ 	.word	0x00005420


	//   ....[23]....
        /*0264*/ 	.word	0x00005450


	//   ....[24]....
        /*0268*/ 	.word	0x00005460


	//   ....[25]....
        /*026c*/ 	.word	0x00005490


	//   ....[26]....
        /*0270*/ 	.word	0x000054a0


	//   ....[27]....
        /*0274*/ 	.word	0x000054d0


	//   ....[28]....
        /*0278*/ 	.word	0x000054e0


	//   ....[29]....
        /*027c*/ 	.word	0x000057f0


	//   ....[30]....
        /*0280*/ 	.word	0x00005bd0


	//   ....[31]....
        /*0284*/ 	.word	0x00005c70


	//   ....[32]....
        /*0288*/ 	.word	0x00005d10


	//   ....[33]....
        /*028c*/ 	.word	0x00005db0


	//   ....[34]....
        /*0290*/ 	.word	0x00005e60


	//   ....[35]....
        /*0294*/ 	.word	0x00005f10


	//   ....[36]....
        /*0298*/ 	.word	0x00005fc0


	//   ....[37]....
        /*029c*/ 	.word	0x00006070


	//   ....[38]....
        /*02a0*/ 	.word	0x00006120


	//   ....[39]....
        /*02a4*/ 	.word	0x000061d0


	//   ....[40]....
        /*02a8*/ 	.word	0x00006280


	//   ....[41]....
        /*02ac*/ 	.word	0x00006330


	//   ....[42]....
        /*02b0*/ 	.word	0x000063e0


	//   ....[43]....
        /*02b4*/ 	.word	0x00006490


	//   ....[44]....
        /*02b8*/ 	.word	0x00006540


	//   ....[45]....
        /*02bc*/ 	.word	0x000065f0


	//   ....[46]....
        /*02c0*/ 	.word	0x000066a0


	//   ....[47]....
        /*02c4*/ 	.word	0x00006750


	//   ....[48]....
        /*02c8*/ 	.word	0x00006800


	//   ....[49]....
        /*02cc*/ 	.word	0x000068a0


	//   ....[50]....
        /*02d0*/ 	.word	0x00006900


	//   ....[51]....
        /*02d4*/ 	.word	0x00006970


	//   ....[52]....
        /*02d8*/ 	.word	0x000069e0


	//   ....[53]....
        /*02dc*/ 	.word	0x00006a40


	//   ....[54]....
        /*02e0*/ 	.word	0x00006ac0


	//   ....[55]....
        /*02e4*/ 	.word	0x00006b30


	//   ....[56]....
        /*02e8*/ 	.word	0x00006ba0


	//   ....[57]....
        /*02ec*/ 	.word	0x00006c10


	//----- nvinfo : EIATTR_VRC_CTA_INIT_COUNT
	.align		4
.L_1529:
        /*02f0*/ 	.byte	0x02, 0x4a
	.zero		1
	.zero		1


	//----- nvinfo : EIATTR_EXIT_INSTR_OFFSETS
	.align		4
        /*02f4*/ 	.byte	0x04, 0x1c
        /*02f6*/ 	.short	(.L_1531 - .L_1530)


	//   ....[0]....
.L_1530:
        /*02f8*/ 	.word	0x00000080


	//   ....[1]....
        /*02fc*/ 	.word	0x00000a70


	//   ....[2]....
        /*0300*/ 	.word	0x00005740


	//----- nvinfo : EIATTR_CRS_STACK_SIZE
	.align		4
.L_1531:
        /*0304*/ 	.byte	0x04, 0x1e
        /*0306*/ 	.short	(.L_1533 - .L_1532)
.L_1532:
        /*0308*/ 	.word	0x00000000


	//----- nvinfo : EIATTR_CBANK_PARAM_SIZE
	.align		4
.L_1533:
        /*030c*/ 	.byte	0x03, 0x19
        /*030e*/ 	.short	0x0060


	//----- nvinfo : EIATTR_PARAM_CBANK
	.align		4
        /*0310*/ 	.byte	0x04, 0x0a
        /*0312*/ 	.short	(.L_1535 - .L_1534)
	.align		4
.L_1534:
        /*0314*/ 	.word	index@(.nv.constant0._Z67popcount_weighted_keys_literal_fused_multiq_kernel_warp_out_w32_sb2ILi3EEvPKyPKfiiS1_S3_iiiiiPKxS5_fiPf)
        /*0318*/ 	.short	0x0380
        /*031a*/ 	.short	0x0060


	//----- nvinfo : EIATTR_SW_WAR
	.align		4
.L_1535:
        /*031c*/ 	.byte	0x04, 0x36
        /*031e*/ 	.short	(.L_1537 - .L_1536)
.L_1536:
        /*0320*/ 	.word	0x00000008
.L_1537:


//--------------------- .nv.info._Z66popcount_weighted_keys_literal_fused_multiq_kernel_warp_out_w32_sbILi2EEvPKyPKfiiS1_S3_iiiiiPKxS5_fiPf --------------------------
	.section	.nv.info._Z66popcount_weighted_keys_literal_fused_multiq_kernel_warp_out_w32_sbILi2EEvPKyPKfiiS1_S3_iiiiiPKxS5_fiPf,"",@"SHT_CUDA_INFO"
	.sectionflags	@""
	.align	4


	//----- nvinfo : EIATTR_CUDA_API_VERSION
	.align		4
        /*0000*/ 	.byte	0x04, 0x37
        /*0002*/ 	.short	(.L_1539 - .L_1538)
.L_1538:
        /*0004*/ 	.word	0x00000082


	//----- nvinfo : EIATTR_KPARAM_INFO
	.align		4
.L_1539:
        /*0008*/ 	.byte	0x04, 0x17
        /*000a*/ 	.short	(.L_1541 - .L_1540)
.L_1540:
        /*000c*/ 	.word	0x00000000
        /*0010*/ 	.short	0x000f
        /*0012*/ 	.short	0x0058
        /*0014*/ 	.byte	0x00, 0xf5, 0x21, 0x00


	//----- nvinfo : EIATTR_KPARAM_INFO
	.align		4
.L_1541:
        /*0018*/ 	.byte	0x04, 0x17
        /*001a*/ 	.short	(.L_1543 - .L_1542)
.L_1542:
        /*001c*/ 	.word	0x00000000
        /*0020*/ 	.short	0x000e
        /*0022*/ 	.short	0x0054
        /*0024*/ 	.byte	0x00, 0xf0, 0x11, 0x00


	//----- nvinfo : EIATTR_KPARAM_INFO
	.align		4
.L_1543:
        /*0028*/ 	.byte	0x04, 0x17
        /*002a*/ 	.short	(.L_1545 - .L_1544)
.L_1544:
        /*002c*/ 	.word	0x00000000
        /*0030*/ 	.short	0x000d
        /*0032*/ 	.short	0x0050
        /*0034*/ 	.byte	0x00, 0xf0, 0x11, 0x00


	//----- nvinfo : EIATTR_KPARAM_INFO
	.align		4
.L_1545:
        /*0038*/ 	.byte	0x04, 0x17
        /*003a*/ 	.short	(.L_1547 - .L_1546)
.L_1546:
        /*003c*/ 	.word	0x00000000
        /*0040*/ 	.short	0x000c
        /*0042*/ 	.short	0x0048
        /*0044*/ 	.byte	0x00, 0xf5, 0x21, 0x00


	//----- nvinfo : EIATTR_KPARAM_INFO
	.align		4
.L_1547:
        /*0048*/ 	.byte	0x04, 0x17
        /*004a*/ 	.short	(.L_1549 - .L_1548)
.L_1548:
        /*004c*/ 	.word	0x00000000
        /*0050*/ 	.short	0x000b
        /*0052*/ 	.short	0x0040
        /*0054*/ 	.byte	0x00, 0xf5, 0x21, 0x00


	//----- nvinfo : EIATTR_KPARAM_INFO
	.align		4
.L_1549:
        /*0058*/ 	.byte	0x04, 0x17
        /*005a*/ 	.short	(.L_1551 - .L_1550)
.L_1550:
        /*005c*/ 	.word	0x00000000
        /*0060*/ 	.short	0x000a
        /*0062*/ 	.short	0x0038
        /*0064*/ 	.byte	0x00, 0xf0, 0x11, 0x00


	//----- nvinfo : EIATTR_KPARAM_INFO
	.align		4
.L_1551:
        /*0068*/ 	.byte	0x04, 0x17
        /*006a*/ 	.short	(.L_1553 - .L_1552)
.L_1552:
        /*006c*/ 	.word	0x00000000
        /*0070*/ 	.short	0x0009
        /*0072*/ 	.short	0x0034
        /*0074*/ 	.byte	0x00, 0xf0, 0x11, 0x00


	//----- nvinfo : EIATTR_KPARAM_INFO
	.align		4
.L_1553:
        /*0078*/ 	.byte	0x04, 0x17
        /*007a*/ 	.short	(.L_1555 - .L_1554)
.L_1554:
        /*007c*/ 	.word	0x00000000
        /*0080*/ 	.short	0x0008
        /*0082*/ 	.short	0x0030
        /*0084*/ 	.byte	0x00, 0xf0, 0x11, 0x00


	//----- nvinfo : EIATTR_KPARAM_INFO
	.align		4
.L_1555:
        /*0088*/ 	.byte	0x04, 0x17
        /*008a*/ 	.short	(.L_1557 - .L_1556)
.L_1556:
        /*008c*/ 	.word	0x00000000
        /*0090*/ 	.short	0x0007
        /*0092*/ 	.short	0x002c
        /*0094*/ 	.byte	0x00, 0xf0, 0x11, 0x00


	//----- nvinfo : EIATTR_KPARAM_INFO
	.align		4
.L_1557:
        /*0098*/ 	.byte	0x04, 0x17
        /*009a*/ 	.short	(.L_1559 - .L_1558)
.L_1558:
        /*009c*/ 	.word	0x00000000
        /*00a0*/ 	.short	0x0006
        /*00a2*/ 	.short	0x0028
        /*00a4*/ 	.byte	0x00, 0xf0, 0x11, 0x00


	//----- nvinfo : EIATTR_KPARAM_INFO
	.align		4
.L_1559:
        /*00a8*/ 	.byte	0x04, 0x17
        /*00aa*/ 	.short	(.L_1561 - .L_1560)
.L_1560:
        /*00ac*/ 	.word	0x00000000
        /*00b0*/ 	.short	0x0005
        /*00b2*/ 	.short	0x0020
        /*00b4*/ 	.byte	0x00, 0xf5, 0x21, 0x00


	//----- nvinfo : EIATTR_KPARAM_INFO
	.align		4
.L_1561:
        /*00b8*/ 	.byte	0x04, 0x17
        /*00ba*/ 	.short	(.L_1563 - .L_1562)
.L_1562:
        /*00bc*/ 	.word	0x00000000
        /*00c0*/ 	.short	0x0004
        /*00c2*/ 	.short	0x0018
        /*00c4*/ 	.byte	0x00, 0xf5, 0x21, 0x00


	//----- nvinfo : EIATTR_KPARAM_INFO
	.align		4
.L_1563:
        /*00c8*/ 	.byte	0x04, 0x17
        /*00ca*/ 	.short	(.L_1565 - .L_1564)
.L_1564:
        /*00cc*/ 	.word	0x00000000
        /*00d0*/ 	.short	0x0003
        /*00d2*/ 	.short	0x0014
        /*00d4*/ 	.byte	0x00, 0xf0, 0x11, 0x00


	//----- nvinfo : EIATTR_KPARAM_INFO
	.align		4
.L_1565:
        /*00d8*/ 	.byte	0x04, 0x17
        /*00da*/ 	.short	(.L_1567 - .L_1566)
.L_1566:
        /*00dc*/ 	.word	0x00000000
        /*00e0*/ 	.short	0x0002
        /*00e2*/ 	.short	0x0010
        /*00e4*/ 	.byte	0x00, 0xf0, 0x11, 0x00


	//----- nvinfo : EIATTR_KPARAM_INFO
	.align		4
.L_1567:
        /*00e8*/ 	.byte	0x04, 0x17
        /*00ea*/ 	.short	(.L_1569 - .L_1568)
.L_1568:
        /*00ec*/ 	.word	0x00000000
        /*00f0*/ 	.short	0x0001
        /*00f2*/ 	.short	0x0008
        /*00f4*/ 	.byte	0x00, 0xf5, 0x21, 0x00


	//----- nvinfo : EIATTR_KPARAM_INFO
	.align		4
.L_1569:
        /*00f8*/ 	.byte	0x04, 0x17
        /*00fa*/ 	.short	(.L_1571 - .L_1570)
.L_1570:
        /*00fc*/ 	.word	0x00000000
        /*0100*/ 	.short	0x0000
        /*0102*/ 	.short	0x0000
        /*0104*/ 	.byte	0x00, 0xf5, 0x21, 0x00


	//----- nvinfo : EIATTR_SPARSE_MMA_MASK
	.align		4
.L_1571:
        /*0108*/ 	.byte	0x03, 0x50
        /*010a*/ 	.short	0x0000


	//----- nvinfo : EIATTR_MAXREG_COUNT
	.align		4
        /*010c*/ 	.byte	0x03, 0x1b
        /*010e*/ 	.short	0x00ff


	//----- nvinfo : EIATTR_NUM_BARRIERS
	.align		4
        /*0110*/ 	.byte	0x02, 0x4c
        /*0112*/ 	.byte	0x01
	.zero		1


	//----- nvinfo : EIATTR_MERCURY_ISA_VERSION
	.align		4
        /*0114*/ 	.byte	0x03, 0x5f
        /*0116*/ 	.short	0x0101


	//----- nvinfo : EIATTR_COOP_GROUP_MASK_REGIDS
	.align		4
        /*0118*/ 	.byte	0x04, 0x29
        /*011a*/ 	.short	(.L_1573 - .L_1572)


	//   ....[0]....
.L_1572:
        /*011c*/ 	.word	0xffffffff


	//   ....[1]....
        /*0120*/ 	.word	0xffffffff


	//   ....[2]....
        /*0124*/ 	.word	0xffffffff


	//   ....[3]....
        /*0128*/ 	.word	0xffffffff


	//   ....[4]....
        /*012c*/ 	.word	0xffffffff


	//   ....[5]....
        /*0130*/ 	.word	0xffffffff


	//   ....[6]....
        /*0134*/ 	.word	0xffffffff


	//   ....[7]....
        /*0138*/ 	.word	0xffffffff


	//   ....[8]....
        /*013c*/ 	.word	0xffffffff


	//   ....[9]....
        /*0140*/ 	.word	0xffffffff


	//   ....[10]....
        /*0144*/ 	.word	0xffffffff


	//   ....[11]....
        /*0148*/ 	.word	0xffffffff


	//   ....[12]....
        /*014c*/ 	.word	0xffffffff


	//   ....[13]....
        /*0150*/ 	.word	0xffffffff


	//   ....[14]....
        /*0154*/ 	.word	0xffffffff


	//   ....[15]....
        /*0158*/ 	.word	0xffffffff


	//   ....[16]....
        /*015c*/ 	.word	0xffffffff


	//   ....[17]....
        /*0160*/ 	.word	0xffffffff


	//   ....[18]....
        /*0164*/ 	.word	0xffffffff


	//   ....[19]....
        /*0168*/ 	.word	0xffffffff


	//   ....[20]....
        /*016c*/ 	.word	0xffffffff


	//   ....[21]....
        /*0170*/ 	.word	0xffffffff


	//   ....[22]....
        /*0174*/ 	.word	0xffffffff


	//   ....[23]....
        /*0178*/ 	.word	0xffffffff


	//   ....[24]....
        /*017c*/ 	.word	0xffffffff


	//   ....[25]....
        /*0180*/ 	.word	0xffffffff


	//   ....[26]....
        /*0184*/ 	.word	0xffffffff


	//   ....[27]....
        /*0188*/ 	.word	0xffffffff


	//   ....[28]....
        /*018c*/ 	.word	0x0500001a


	//   ....[29]....
        /*0190*/ 	.word	0x0500001a


	//   ....[30]....
        /*0194*/ 	.word	0x0500001a


	//   ....[31]....
        /*0198*/ 	.word	0x0500001a


	//   ....[32]....
        /*019c*/ 	.word	0x0500001a


	//   ....[33]....
        /*01a0*/ 	.word	0x0500001a


	//   ....[34]....
        /*01a4*/ 	.word	0x0500001a


	//   ....[35]....
        /*01a8*/ 	.word	0x0500001a


	//   ....[36]....
        /*01ac*/ 	.word	0x0500001a


	//   ....[37]....
        /*01b0*/ 	.word	0x0500001a


	//   ....[38]....
        /*01b4*/ 	.word	0x0500001a


	//   ....[39]....
        /*01b8*/ 	.word	0x0500001a


	//   ....[40]....
        /*01bc*/ 	.word	0x0500001a


	//   ....[41]....
        /*01c0*/ 	.word	0x0500001a


	//   ....[42]....
        /*01c4*/ 	.word	0x0500001a


	//   ....[43]....
        /*01c8*/ 	.word	0x0500001a


	//   ....[44]....
        /*01cc*/ 	.word	0x0500001a


	//   ....[45]....
        /*01d0*/ 	.word	0x0500001a


	//   ....[46]....
        /*01d4*/ 	.word	0x0500001a


	//   ....[47]....
        /*01d8*/ 	.word	0x0500001a


	//   ....[48]....
        /*01dc*/ 	.word	0x0500001a


	//   ....[49]....
        /*01e0*/ 	.word	0x0500001a


	//   ....[50]....
        /*01e4*/ 	.word	0x0500001a


	//   ....[51]....
        /*01e8*/ 	.word	0x0500001a


	//   ....[52]....
        /*01ec*/ 	.word	0x0500001a


	//   ....[53]....
        /*01f0*/ 	.word	0x0500001a


	//   ....[54]....
        /*01f4*/ 	.word	0x0500001a


	//   ....[55]....
        /*01f8*/ 	.word	0x0500001a


	//----- nvinfo : EIATTR_COOP_GROUP_INSTR_OFFSETS
	.align		4
.L_1573:
        /*01fc*/ 	.byte	0x04, 0x28
        /*01fe*/ 	.short	(.L_1575 - .L_1574)


	//   ....[0]....
.L_1574:
        /*0200*/ 	.word	0x00000eb0


	//   ....[1]....
        /*0204*/ 	.word	0x00001000


	//   ....[2]....
        /*0208*/ 	.word	0x00001150


	//   ....[3]....
        /*020c*/ 	.word	0x00001290


	//   ....[4]....
        /*0210*/ 	.word	0x00001490


	//   ....[5]....
        /*0214*/ 	.word	0x00001620


	//   ....[6]....
        /*0218*/ 	.word	0x00001790


	//   ....[7]....
        /*021c*/ 	.word	0x00001940


	//   ....[8]....
        /*0220*/ 	.word	0x00001ad0


	//   ....[9]....
        /*0224*/ 	.word	0x00001c60


	//   ....[10]....
        /*0228*/ 	.word	0x00001df0


	//   ....[11]....
        /*022c*/ 	.word	0x00001f80


	//   ....[12]....
        /*0230*/ 	.word	0x00002110


	//   ....[13]....
        /*0234*/ 	.word	0x000022a0


	//   ....[14]....
        /*0238*/ 	.word	0x00002430


	//   ....[15]....
        /*023c*/ 	.word	0x000025c0


	//   ....[16]....
        /*0240*/ 	.word	0x00002750


	//   ....[17]....
        /*0244*/ 	.word	0x000028e0


	//   ....[18]....
        /*0248*/ 	.word	0x00002a70


	//   ....[19]....
        /*024c*/ 	.word	0x00002c00


	//   ....[20]....
        /*0250*/ 	.word	0x00002d90


	//   ....[21]....
        /*0254*/ 	.word	0x00002f20


	//   ....[22]....
        /*0258*/ 	.word	0x000030b0


	//   ....[23]....
        /*025c*/ 	.word	0x00003200


	//   ....[24]....
        /*0260*/ 	.word	0x00003220


	//   ....[25]....
        /*0264*/ 	.word	0x00003240


	//   ....[26]....
        /*0268*/ 	.word	0x00003260


	//   ....[27]....
        /*026c*/ 	.word	0x00003280


	//   ....[28]....
        /*0270*/ 	.word	0x00003450


	//   ....[29]....
        /*0274*/ 	.word	0x000035b0


	//   ....[30]....
        /*0278*/ 	.word	0x000036a0


	//   ....[31]....
        /*027c*/ 	.word	0x000038f0


	//   ....[32]....
        /*0280*/ 	.word	0x00003980


	//   ....[33]....
        /*0284*/ 	.word	0x00003a10


	//   ....[34]....
        /*0288*/ 	.word	0x00003aa0


	//   ....[35]....
        /*028c*/ 	.word	0x00003b30


	//   ....[36]....
        /*0290*/ 	.word	0x00003bc0


	//   ....[37]....
        /*0294*/ 	.word	0x00003c50


	//   ....[38]....
        /*0298*/ 	.word	0x00003ce0


	//   ....[39]....
        /*029c*/ 	.word	0x00003d70


	//   ....[40]....
        /*02a0*/ 	.word	0x00003e00


	//   ....[41]....
        /*02a4*/ 	.word	0x00003e90


	//   ....[42]....
        /*02a8*/ 	.word	0x00003f20


	//   ....[43]....
        /*02ac*/ 	.word	0x00003fb0


	//   ....[44]....
        /*02b0*/ 	.word	0x00004040


	//   ....[45]....
        /*02b4*/ 	.word	0x000040d0


	//   ....[46]....
        /*02b8*/ 	.word	0x00004160


	//   ....[47]....
        /*02bc*/ 	.word	0x000041f0


	//   ....[48]....
        /*02c0*/ 	.word	0x00004280


	//   ....[49]....
        /*02c4*/ 	.word	0x00004310


	//   ....[50]....
        /*02c8*/ 	.word	0x000043a0


	//   ....[51]....
        /*02cc*/ 	.word	0x00004430


	//   ....[52]....
        /*02d0*/ 	.word	0x000044d0


	//   ....[53]....
        /*02d4*/ 	.word	0x00004540


	//   ....[54]....
        /*02d8*/ 	.word	0x000045b0


	//   ....[55]....
        /*02dc*/ 	.word	0x00004620


	//----- nvinfo : EIATTR_VRC_CTA_INIT_COUNT
	.align		4
.L_1575:
        /*02e0*/ 	.byte	0x02, 0x4a
	.zero		1
	.zero		1


	//----- nvinfo : EIATTR_EXIT_INSTR_OFFSETS
	.align		4
        /*02e4*/ 	.byte	0x04, 0x1c
        /*02e6*/ 	.short	(.L_1577 - .L_1576)


	//   ....[0]....
.L_1576:
        /*02e8*/ 	.word	0x00000060


	//   ....[1]....
        /*02ec*/ 	.word	0x00000910


	//   ....[2]....
        /*02f0*/ 	.word	0x000033b0


	//----- nvinfo : EIATTR_CRS_STACK_SIZE
	.align		4
.L_1577:
        /*02f4*/ 	.byte	0x04, 0x1e
        /*02f6*/ 	.short	(.L_1579 - .L_1578)
.L_1578:
        /*02f8*/ 	.word	0x00000000


	//----- nvinfo : EIATTR_CBANK_PARAM_SIZE
	.align		4
.L_1579:
        /*02fc*/ 	.byte	0x03, 0x19
        /*02fe*/ 	.short	0x0060


	//----- nvinfo : EIATTR_PARAM_CBANK
	.align		4
        /*0300*/ 	.byte	0x04, 0x0a
        /*0302*/ 	.short	(.L_1581 - .L_1580)
	.align		4
.L_1580:
        /*0304*/ 	.word	index@(.nv.constant0._Z66popcount_weighted_keys_literal_fused_multiq_kernel_warp_out_w32_sbILi2EEvPKyPKfiiS1_S3_iiiiiPKxS5_fiPf)
        /*0308*/ 	.short	0x0380
        /*030a*/ 	.short	0x0060


	//----- nvinfo : EIATTR_SW_WAR
	.align		4
.L_1581:
        /*030c*/ 	.byte	0x04, 0x36
        /*030e*/ 	.short	(.L_1583 - .L_1582)
.L_1582:
        /*0310*/ 	.word	0x00000008
.L_1583:


//--------------------- .nv.info._Z67popcount_weighted_keys_literal_fused_multiq_kernel_warp_out_w32_sb2ILi2EEvPKyPKfiiS1_S3_iiiiiPKxS5_fiPf --------------------------
	.section	.nv.info._Z67popcount_weighted_keys_literal_fused_multiq_kernel_warp_out_w32_sb2ILi2EEvPKyPKfiiS1_S3_iiiiiPKxS5_fiPf,"",@"SHT_CUDA_INFO"
	.sectionflags	@""
	.align	4


	//----- nvinfo : EIATTR_CUDA_API_VERSION
	.align		4
        /*0000*/ 	.byte	0x04, 0x37
        /*0002*/ 	.short	(.L_1585 - .L_1584)
.L_1584:
        /*0004*/ 	.word	0x00000082


	//----- nvinfo : EIATTR_KPARAM_INFO
	.align		4
.L_1585:
        /*0008*/ 	.byte	0x04, 0x17
        /*000a*/ 	.short	(.L_1587 - .L_1586)
.L_1586:
        /*000c*/ 	.word	0x00000000
        /*0010*/ 	.short	0x000f
        /*0012*/ 	.short	0x0058
        /*0014*/ 	.byte	0x00, 0xf5, 0x21, 0x00


	//----- nvinfo : EIATTR_KPARAM_INFO
	.align		4
.L_1587:
        /*0018*/ 	.byte	0x04, 0x17
        /*001a*/ 	.short	(.L_1589 - .L_1588)
.L_1588:
        /*001c*/ 	.word	0x00000000
        /*0020*/ 	.short	0x000e
        /*0022*/ 	.short	0x0054
        /*0024*/ 	.byte	0x00, 0xf0, 0x11, 0x00


	//----- nvinfo : EIATTR_KPARAM_INFO
	.align		4
.L_1589:
        /*0028*/ 	.byte	0x04, 0x17
        /*002a*/ 	.short	(.L_1591 - .L_1590)
.L_1590:
        /*002c*/ 	.word	0x00000000
        /*0030*/ 	.short	0x000d
        /*0032*/ 	.short	0x0050
        /*0034*/ 	.byte	0x00, 0xf0, 0x11, 0x00


	//----- nvinfo : EIATTR_KPARAM_INFO
	.align		4
.L_1591:
        /*0038*/ 	.byte	0x04, 0x17
        /*003a*/ 	.short	(.L_1593 - .L_1592)
.L_1592:
        /*003c*/ 	.word	0x00000000
        /*0040*/ 	.short	0x000c
        /*0042*/ 	.short	0x0048
        /*0044*/ 	.byte	0x00, 0xf5, 0x21, 0x00


	//----- nvinfo : EIATTR_KPARAM_INFO
	.align		4
.L_1593:
        /*0048*/ 	.byte	0x04, 0x17
        /*004a*/ 	.short	(.L_1595 - .L_1594)
.L_1594:
        /*004c*/ 	.word	0x00000000
        /*0050*/ 	.short	0x000b
        /*0052*/ 	.short	0x0040
        /*0054*/ 	.byte	0x00, 0xf5, 0x21, 0x00


	//----- nvinfo : EIATTR_KPARAM_INFO
	.align		4
.L_1595:
        /*0058*/ 	.byte	0x04, 0x17
        /*005a*/ 	.short	(.L_1597 - .L_1596)
.L_1596:
        /*005c*/ 	.word	0x00000000
        /*0060*/ 	.short	0x000a
        /*0062*/ 	.short	0x0038
        /*0064*/ 	.byte	0x00, 0xf0, 0x11, 0x00


	//----- nvinfo : EIATTR_KPARAM_INFO
	.align		4
.L_1597:
        /*0068*/ 	.byte	0x04, 0x17
        /*006a*/ 	.short	(.L_1599 - .L_1598)
.L_1598:
        /*006c*/ 	.word	0x00000000
        /*0070*/ 	.short	0x0009
        /*0072*/ 	.short	0x0034
        /*0074*/ 	.byte	0x00, 0xf0, 0x11, 0x00


	//----- nvinfo : EIATTR_KPARAM_INFO
	.align		4
.L_1599:
        /*0078*/ 	.byte	0x04, 0x17
        /*007a*/ 	.short	(.L_1601 - .L_1600)
.L_1600:
        /*007c*/ 	.word	0x00000000
        /*0080*/ 	.short	0x0008
        /*0082*/ 	.short	0x0030
        /*0084*/ 	.byte	0x00, 0xf0, 0x11, 0x00


	//----- nvinfo : EIATTR_KPARAM_INFO
	.align		4
.L_1601:
        /*0088*/ 	.byte	0x04, 0x17
        /*008a*/ 	.short	(.L_1603 - .L_1602)
.L_1602:
        /*008c*/ 	.word	0x00000000
        /*0090*/ 	.short	0x0007
        /*0092*/ 	.short	0x002c
        /*0094*/ 	.byte	0x00, 0xf0, 0x11, 0x00


	//----- nvinfo : EIATTR_KPARAM_INFO
	.align		4
.L_1603:
        /*0098*/ 	.byte	0x04, 0x17
        /*009a*/ 	.short	(.L_1605 - .L_1604)
.L_1604:
        /*009c*/ 	.word	0x00000000
        /*00a0*/ 	.short	0x0006
        /*00a2*/ 	.short	0x0028
        /*00a4*/ 	.byte	0x00, 0xf0, 0x11, 0x00


	//----- nvinfo : EIATTR_KPARAM_INFO
	.align		4
.L_1605:
        /*00a8*/ 	.byte	0x04, 0x17
        /*00aa*/ 	.short	(.L_1607 - .L_1606)
.L_1606:
        /*00ac*/ 	.word	0x00000000
        /*00b0*/ 	.short	0x0005
        /*00b2*/ 	.short	0x0020
        /*00b4*/ 	.byte	0x00, 0xf5, 0x21, 0x00


	//----- nvinfo : EIATTR_KPARAM_INFO
	.align		4
.L_1607:
        /*00b8*/ 	.byte	0x04, 0x17
        /*00ba*/ 	.short	(.L_1609 - .L_1608)
.L_1608:
        /*00bc*/ 	.word	0x00000000
        /*00c0*/ 	.short	0x0004
        /*00c2*/ 	.short	0x0018
        /*00c4*/ 	.byte	0x00, 0xf5, 0x21, 0x00


	//----- nvinfo : EIATTR_KPARAM_INFO
	.align		4
.L_1609:
        /*00c8*/ 	.byte	0x04, 0x17
        /*00ca*/ 	.short	(.L_1611 - .L_1610)
.L_1610:
        /*00cc*/ 	.word	0x00000000
        /*00d0*/ 	.short	0x0003
        /*00d2*/ 	.short	0x0014
        /*00d4*/ 	.byte	0x00, 0xf0, 0x11, 0x00


	//----- nvinfo : EIATTR_KPARAM_INFO
	.align		4
.L_1611:
        /*00d8*/ 	.byte	0x04, 0x17
        /*00da*/ 	.short	(.L_1613 - .L_1612)
.L_1612:
        /*00dc*/ 	.word	0x00000000
        /*00e0*/ 	.short	0x0002
        /*00e2*/ 	.short	0x0010
        /*00e4*/ 	.byte	0x00, 0xf0, 0x11, 0x00


	//----- nvinfo : EIATTR_KPARAM_INFO
	.align		4
.L_1613:
        /*00e8*/ 	.byte	0x04, 0x17
        /*00ea*/ 	.short	(.L_1615 - .L_1614)
.L_1614:
        /*00ec*/ 	.word	0x00000000
        /*00f0*/ 	.short	0x0001
        /*00f2*/ 	.short	0x0008
        /*00f4*/ 	.byte	0x00, 0xf5, 0x21, 0x00


	//----- nvinfo : EIATTR_KPARAM_INFO
	.align		4
.L_1615:
        /*00f8*/ 	.byte	0x04, 0x17
        /*00fa*/ 	.short	(.L_1617 - .L_1616)
.L_1616:
        /*00fc*/ 	.word	0x00000000
        /*0100*/ 	.short	0x0000
        /*0102*/ 	.short	0x0000
        /*0104*/ 	.byte	0x00, 0xf5, 0x21, 0x00


	//----- nvinfo : EIATTR_SPARSE_MMA_MASK
	.align		4
.L_1617:
        /*0108*/ 	.byte	0x03, 0x50
        /*010a*/ 	.short	0x0000


	//----- nvinfo : EIATTR_MAXREG_COUNT
	.align		4
        /*010c*/ 	.byte	0x03, 0x1b
        /*010e*/ 	.short	0x00ff


	//----- nvinfo : EIATTR_NUM_BARRIERS
	.align		4
        /*0110*/ 	.byte	0x02, 0x4c
        /*0112*/ 	.byte	0x01
	.zero		1


	//----- nvinfo : EIATTR_MERCURY_ISA_VERSION
	.align		4
        /*0114*/ 	.byte	0x03, 0x5f
        /*0116*/ 	.short	0x0101


	//----- nvinfo : EIATTR_COOP_GROUP_MASK_REGIDS
	.align		4
        /*0118*/ 	.byte	0x04, 0x29
        /*011a*/ 	.short	(.L_1619 - .L_1618)


	//   ....[0]....
.L_1618:
        /*011c*/ 	.word	0xffffffff


	//   ....[1]....
        /*0120*/ 	.word	0xffffffff


	//   ....[2]....
        /*0124*/ 	.word	0xffffffff


	//   ....[3]....
        /*0128*/ 	.word	0xffffffff


	//   ....[4]....
        /*012c*/ 	.word	0xffffffff


	//   ....[5]....
        /*0130*/ 	.word	0xffffffff


	//   ....[6]....
        /*0134*/ 	.word	0xffffffff


	//   ....[7]....
        /*0138*/ 	.word	0xffffffff


	//   ....[8]....
        /*013c*/ 	.word	0xffffffff


	//   ....[9]....
        /*0140*/ 	.word	0xffffffff


	//   ....[10]....
        /*0144*/ 	.word	0xffffffff


	//   ....[11]....
        /*0148*/ 	.word	0xffffffff


	//   ....[12]....
        /*014c*/ 	.word	0xffffffff


	//   ....[13]....
        /*0150*/ 	.word	0xffffffff


	//   ....[14]....
        /*0154*/ 	.word	0xffffffff


	//   ....[15]....
        /*0158*/ 	.word	0xffffffff


	//   ....[16]....
        /*015c*/ 	.word	0xffffffff


	//   ....[17]....
        /*0160*/ 	.word	0xffffffff


	//   ....[18]....
        /*0164*/ 	.word	0xffffffff


	//   ....[19]....
        /*0168*/ 	.word	0xffffffff


	//   ....[20]....
        /*016c*/ 	.word	0xffffffff


	//   ....[21]....
        /*0170*/ 	.word	0xffffffff


	//   ....[22]....
        /*0174*/ 	.word	0xffffffff


	//   ....[23]....
        /*0178*/ 	.word	0xffffffff


	//   ....[24]....
        /*017c*/ 	.word	0xffffffff


	//   ....[25]....
        /*0180*/ 	.word	0xffffffff


	//   ....[26]....
        /*0184*/ 	.word	0xffffffff


	//   ....[27]....
        /*0188*/ 	.word	0xffffffff


	//   ....[28]....
        /*018c*/ 	.word	0xffffffff


	//   ....[29]....
        /*0190*/ 	.word	0xffffffff


	//   ....[30]....
        /*0194*/ 	.word	0xffffffff


	//   ....[31]....
        /*0198*/ 	.word	0xffffffff


	//   ....[32]....
        /*019c*/ 	.word	0xffffffff


	//   ....[33]....
        /*01a0*/ 	.word	0x05000027


	//   ....[34]....
        /*01a4*/ 	.word	0x05000027


	//   ....[35]....
        /*01a8*/ 	.word	0x05000027


	//   ....[36]....
        /*01ac*/ 	.word	0x05000027


	//   ....[37]....
        /*01b0*/ 	.word	0x05000027


	//   ....[38]....
        /*01b4*/ 	.word	0x05000027


	//   ....[39]....
        /*01b8*/ 	.word	0x05000027


	//   ....[40]....
        /*01bc*/ 	.word	0x05000027


	//   ....[41]....
        /*01c0*/ 	.word	0x05000027


	//   ....[42]....
        /*01c4*/ 	.word	0x05000027


	//   ....[43]....
        /*01c8*/ 	.word	0x05000027


	//   ....[44]....
        /*01cc*/ 	.word	0x05000027


	//   ....[45]....
        /*01d0*/ 	.word	0x05000027


	//   ....[46]....
        /*01d4*/ 	.word	0x05000027


	//   ....[47]....
        /*01d8*/ 	.word	0x05000027


	//   ....[48]....
        /*01dc*/ 	.word	0x05000027


	//   ....[49]....
        /*01e0*/ 	.word	0x05000027


	//   ....[50]....
        /*01e4*/ 	.word	0x05000027


	//   ....[51]....
        /*01e8*/ 	.word	0x05000027


	//   ....[52]....
        /*01ec*/ 	.word	0x05000027


	//   ....[53]....
        /*01f0*/ 	.word	0x05000027


	//   ....[54]....
        /*01f4*/ 	.word	0x05000027


	//   ....[55]....
        /*01f8*/ 	.word	0x05000027


	//   ....[56]....
        /*01fc*/ 	.word	0x05000027


	//   ....[57]....
        /*0200*/ 	.word	0x05000027


	//   ....[58]....
        /*0204*/ 	.word	0x05000027


	//   ....[59]....
        /*0208*/ 	.word	0x05000027


	//   ....[60]....
        /*020c*/ 	.word	0x05000027


	//   ....[61]....
        /*0210*/ 	.word	0x05000027


	//   ....[62]....
        /*0214*/ 	.word	0x05000027


	//   ....[63]....
        /*0218*/ 	.word	0x05000027


	//   ....[64]....
        /*021c*/ 	.word	0x05000027


	//   ....[65]....
        /*0220*/ 	.word	0x05000027


	//----- nvinfo : EIATTR_COOP_GROUP_INSTR_OFFSETS
	.align		4
.L_1619:
        /*0224*/ 	.byte	0x04, 0x28
        /*0226*/ 	.short	(.L_1621 - .L_1620)


	//   ....[0]....
.L_1620:
        /*0228*/ 	.word	0x00000f60


	//   ....[1]....
        /*022c*/ 	.word	0x000012e0


	//   ....[2]....
        /*0230*/ 	.word	0x00001540


	//   ....[3]....
        /*0234*/ 	.word	0x00001650


	//   ....[4]....
        /*0238*/ 	.word	0x000019b0


	//   ....[5]....
        /*023c*/ 	.word	0x00001c30


	//   ....[6]....
        /*0240*/ 	.word	0x00001eb0


	//   ....[7]....
        /*0244*/ 	.word	0x00002180


	//   ....[8]....
        /*0248*/ 	.word	0x00002430


	//   ....[9]....
        /*024c*/ 	.word	0x000026c0


	//   ....[10]....
        /*0250*/ 	.word	0x00002950


	//   ....[11]....
        /*0254*/ 	.word	0x00002be0


	//   ....[12]....
        /*0258*/ 	.word	0x00002e70


	//   ....[13]....
        /*025c*/ 	.word	0x00003100


	//   ....[14]....
        /*0260*/ 	.word	0x00003390


	//   ....[15]....
        /*0264*/ 	.word	0x00003620


	//   ....[16]....
        /*0268*/ 	.word	0x000038b0


	//   ....[17]....
        /*026c*/ 	.word	0x00003b40


	//   ....[18]....
        /*0270*/ 	.word	0x00003dd0


	//   ....[19]....
        /*0274*/ 	.word	0x00004060


	//   ....[20]....
        /*0278*/ 	.word	0x000042f0


	//   ....[21]....
        /*027c*/ 	.word	0x00004580


	//   ....[22]....
        /*0280*/ 	.word	0x00004810


	//   ....[23]....
        /*0284*/ 	.word	0x00004a70


	//   ....[24]....
        /*0288*/ 	.word	0x00004a80


	//   ....[25]....
        /*028c*/ 	.word	0x00004ab0


	//   ....[26]....
        /*0290*/ 	.word	0x00004ac0


	//   ....[27]....
        /*0294*/ 	.word	0x00004af0


	//   ....[28]....
        /*0298*/ 	.word	0x00004b00


	//   ....[29]....
        /*029c*/ 	.word	0x00004b30


	//   ....[30]....
        /*02a0*/ 	.word	0x00004b40


	//   ....[31]....
        /*02a4*/ 	.word	0x00004b70


	//   ....[32]....
        /*02a8*/ 	.word	0x00004b80


	//   ....[33]....
        /*02ac*/ 	.word	0x00004e70


	//   ....[34]....
        /*02b0*/ 	.word	0x00005180


	//   ....[35]....
        /*02b4*/ 	.word	0x00005460


	//   ....[36]....
        /*02b8*/ 	.word	0x00005710


	//   ....[37]....
        /*02bc*/ 	.word	0x000057a0


	//   ....[38]....
        /*02c0*/ 	.word	0x00005830


	//   ....[39]....
        /*02c4*/ 	.word	0x000058c0


	//   ....[40]....
        /*02c8*/ 	.word	0x00005940


	//   ....[41]....
        /*02cc*/ 	.word	0x000059d0


	//   ....[42]....
        /*02d0*/ 	.word	0x00005a60


	//   ....[43]....
        /*02d4*/ 	.word	0x00005af0


	//   ....[44]....
        /*02d8*/ 	.word	0x00005b80


	//   ....[45]....
        /*02dc*/ 	.word	0x00005c10


	//   ....[46]....
        /*02e0*/ 	.word	0x00005ca0


	//   ....[47]....
        /*02e4*/ 	.word	0x00005d30


	//   ....[48]....
        /*02e8*/ 	.word	0x00005dc0


	//   ....[49]....
        /*02ec*/ 	.word	0x00005e50


	//   ....[50]....
        /*02f0*/ 	.word	0x00005ee0


	//   ....[51]....
        /*02f4*/ 	.word	0x00005f70


	//   ....[52]....
        /*02f8*/ 	.word	0x00006000


	//   ....[53]....
        /*02fc*/ 	.word	0x00006090


	//   ....[54]....
        /*0300*/ 	.word	0x00006120


	//   ....[55]....
        /*0304*/ 	.word	0x000061b0


	//   ....[56]....
        /*0308*/ 	.word	0x00006250


	//   ....[57]....
        /*030c*/ 	.word	0x000062f0


	//   ....[58]....
        /*0310*/ 	.word	0x00006360


	//   ....[59]....
        /*0314*/ 	.word	0x000063d0


	//   ....[60]....
        /*0318*/ 	.word	0x00006440


	//   ....[61]....
        /*031c*/ 	.word	0x000064a0


	//   ....[62]....
        /*0320*/ 	.word	0x00006510


	//   ....[63]....
        /*0324*/ 	.word	0x00006580


	//   ....[64]....
        /*0328*/ 	.word	0x000065f0


	//   ....[65]....
        /*032c*/ 	.word	0x00006660


	//----- nvinfo : EIATTR_VRC_CTA_INIT_COUNT
	.align		4
.L_1621:
        /*0330*/ 	.byte	0x02, 0x4a
	.zero		1
	.zero		1


	//----- nvinfo : EIATTR_EXIT_INSTR_OFFSETS
	.align		4
        /*0334*/ 	.byte	0x04, 0x1c
        /*0336*/ 	.short	(.L_1623 - .L_1622)


	//   ....[0]....
.L_1622:
        /*0338*/ 	.word	0x00000080


	//   ....[1]....
        /*033c*/ 	.word	0x00000ab0


	//   ....[2]....
        /*0340*/ 	.word	0x00004dc0


	//----- nvinfo : EIATTR_CRS_STACK_SIZE
	.align		4
.L_1623:
        /*0344*/ 	.byte	0x04, 0x1e
        /*0346*/ 	.short	(.L_1625 - .L_1624)
.L_1624:
        /*0348*/ 	.word	0x00000000


	//----- nvinfo : EIATTR_CBANK_PARAM_SIZE
	.align		4
.L_1625:
        /*034c*/ 	.byte	0x03, 0x19
        /*034e*/ 	.short	0x0060


	//----- nvinfo : EIATTR_PARAM_CBANK
	.align		4
        /*0350*/ 	.byte	0x04, 0x0a
        /*0352*/ 	.short	(.L_1627 - .L_1626)
	.align		4
.L_1626:
        /*0354*/ 	.word	index@(.nv.constant0._Z67popcount_weighted_keys_literal_fused_multiq_kernel_warp_out_w32_sb2ILi2EEvPKyPKfiiS1_S3_iiiiiPKxS5_fiPf)
        /*0358*/ 	.short	0x0380
        /*035a*/ 	.short	0x0060


	//----- nvinfo : EIATTR_SW_WAR
	.align		4
.L_1627:
        /*035c*/ 	.byte	0x04, 0x36
        /*035e*/ 	.short	(.L_1629 - .L_1628)
.L_1628:
        /*0360*/ 	.word	0x00000008
.L_1629:


//--------------------- .nv.info._Z66popcount_weighted_keys_literal_fused_multiq_kernel_warp_out_w32_sbILi1EEvPKyPKfiiS1_S3_iiiiiPKxS5_fiPf --------------------------
	.section	.nv.info._Z66popcount_weighted_keys_literal_fused_multiq_kernel_warp_out_w32_sbILi1EEvPKyPKfiiS1_S3_iiiiiPKxS5_fiPf,"",@"SHT_CUDA_INFO"
	.sectionflags	@""
	.align	4


	//----- nvinfo : EIATTR_CUDA_API_VERSION
	.align		4
        /*0000*/ 	.byte	0x04, 0x37
        /*0002*/ 	.short	(.L_1631 - .L_1630)
.L_1630:
        /*0004*/ 	.word	0x00000082


	//----- nvinfo : EIATTR_KPARAM_INFO
	.align		4
.L_1631:
        /*0008*/ 	.byte	0x04, 0x17
        /*000a*/ 	.short	(.L_1633 - .L_1632)
.L_1632:
        /*000c*/ 	.word	0x00000000
        /*0010*/ 	.short	0x000f
        /*0012*/ 	.short	0x0058
        /*0014*/ 	.byte	0x00, 0xf5, 0x21, 0x00


	//----- nvinfo : EIATTR_KPARAM_INFO
	.align		4
.L_1633:
        /*0018*/ 	.byte	0x04, 0x17
        /*001a*/ 	.short	(.L_1635 - .L_1634)
.L_1634:
        /*001c*/ 	.word	0x00000000
        /*0020*/ 	.short	0x000e
        /*0022*/ 	.short	0x0054
        /*0024*/ 	.byte	0x00, 0xf0, 0x11, 0x00


	//----- nvinfo : EIATTR_KPARAM_INFO
	.align		4
.L_1635:
        /*0028*/ 	.byte	0x04, 0x17
        /*002a*/ 	.short	(.L_1637 - .L_1636)
.L_1636:
        /*002c*/ 	.word	0x00000000
        /*0030*/ 	.short	0x000d
        /*0032*/ 	.short	0x0050
        /*0034*/ 	.byte	0x00, 0xf0, 0x11, 0x00


	//----- nvinfo : EIATTR_KPARAM_INFO
	.align		4
.L_1637:
        /*0038*/ 	.byte	0x04, 0x17
        /*003a*/ 	.short	(.L_1639 - .L_1638)
.L_1638:
        /*003c*/ 	.word	0x00000000
        /*0040*/ 	.short	0x000c
        /*0042*/ 	.short	0x0048
        /*0044*/ 	.byte	0x00, 0xf5, 0x21, 0x00


	//----- nvinfo : EIATTR_KPARAM_INFO
	.align		4
.L_1639:
        /*0048*/ 	.byte	0x04, 0x17
        /*004a*/ 	.short	(.L_1641 - .L_1640)
.L_1640:
        /*004c*/ 	.word	0x00000000
        /*0050*/ 	.short	0x000b
        /*0052*/ 	.short	0x0040
        /*0054*/ 	.byte	0x00, 0xf5, 0x21, 0x00


	//----- nvinfo : EIATTR_KPARAM_INFO
	.align		4
.L_1641:
        /*0058*/ 	.byte	0x04, 0x17
        /*005a*/ 	.short	(.L_1643 - .L_1642)
.L_1642:
        /*005c*/ 	.word	0x00000000
        /*0060*/ 	.short	0x000a
        /*0062*/ 	.short	0x0038
        /*0064*/ 	.byte	0x00, 0xf0, 0x11, 0x00


	//----- nvinfo : EIATTR_KPARAM_INFO
	.align		4
.L_1643:
        /*0068*/ 	.byte	0x04, 0x17
        /*006a*/ 	.short	(.L_1645 - .L_1644)
.L_1644:
        /*006c*/ 	.word	0x00000000
        /*0070*/ 	.short	0x0009
        /*0072*/ 	.short	0x0034
        /*0074*/ 	.byte	0x00, 0xf0, 0x11, 0x00


	//----- nvinfo : EIATTR_KPARAM_INFO
	.align		4
.L_1645:
        /*0078*/ 	.byte	0x04, 0x17
        /*007a*/ 	.short	(.L_1647 - .L_1646)
.L_1646:
        /*007c*/ 	.word	0x00000000
        /*0080*/ 	.short	0x0008
        /*0082*/ 	.short	0x0030
        /*0084*/ 	.byte	0x00, 0xf0, 0x11, 0x00


	//----- nvinfo : EIATTR_KPARAM_INFO
	.align		4
.L_1647:
        /*0088*/ 	.byte	0x04, 0x17
        /*008a*/ 	.short	(.L_1649 - .L_1648)
.L_1648:
        /*008c*/ 	.word	0x00000000
        /*0090*/ 	.short	0x0007
        /*0092*/ 	.short	0x002c
        /*0094*/ 	.byte	0x00, 0xf0, 0x11, 0x00


	//----- nvinfo : EIATTR_KPARAM_INFO
	.align		4
.L_1649:
        /*0098*/ 	.byte	0x04, 0x17
        /*009a*/ 	.short	(.L_1651 - .L_1650)
.L_1650:
        /*009c*/ 	.word	0x00000000
        /*00a0*/ 	.short	0x0006
        /*00a2*/ 	.short	0x0028
        /*00a4*/ 	.byte	0x00, 0xf0, 0x11, 0x00


	//----- nvinfo : EIATTR_KPARAM_INFO
	.align		4
.L_1651:
        /*00a8*/ 	.byte	0x04, 0x17
        /*00aa*/ 	.short	(.L_1653 - .L_1652)
.L_1652:
        /*00ac*/ 	.word	0x00000000
        /*00b0*/ 	.short	0x0005
        /*00b2*/ 	.short	0x0020
        /*00b4*/ 	.byte	0x00, 0xf5, 0x21, 0x00


	//----- nvinfo : EIATTR_KPARAM_INFO
	.align		4
.L_1653:
        /*00b8*/ 	.byte	0x04, 0x17
        /*00ba*/ 	.short	(.L_1655 - .L_1654)
.L_1654:
        /*00bc*/ 	.word	0x00000000
        /*00c0*/ 	.short	0x0004
        /*00c2*/ 	.short	0x0018
        /*00c4*/ 	.byte	0x00, 0xf5, 0x21, 0x00


	//----- nvinfo : EIATTR_KPARAM_INFO
	.align		4
.L_1655:
        /*00c8*/ 	.byte	0x04, 0x17
        /*00ca*/ 	.short	(.L_1657 - .L_1656)
.L_1656:
        /*00cc*/ 	.word	0x00000000
        /*00d0*/ 	.short	0x0003
        /*00d2*/ 	.short	0x0014
        /*00d4*/ 	.byte	0x00, 0xf0, 0x11, 0x00


	//----- nvinfo : EIATTR_KPARAM_INFO
	.align		4
.L_1657:
        /*00d8*/ 	.byte	0x04, 0x17
        /*00da*/ 	.short	(.L_1659 - .L_1658)
.L_1658:
        /*00dc*/ 	.word	0x00000000
        /*00e0*/ 	.short	0x0002
        /*00e2*/ 	.short	0x0010
        /*00e4*/ 	.byte	0x00, 0xf0, 0x11, 0x00


	//----- nvinfo : EIATTR_KPARAM_INFO
	.align		4
.L_1659:
        /*00e8*/ 	.byte	0x04, 0x17
        /*00ea*/ 	.short	(.L_1661 - .L_1660)
.L_1660:
        /*00ec*/ 	.word	0x00000000
        /*00f0*/ 	.short	0x0001
        /*00f2*/ 	.short	0x0008
        /*00f4*/ 	.byte	0x00, 0xf5, 0x21, 0x00


	//----- nvinfo : EIATTR_KPARAM_INFO
	.align		4
.L_1661:
        /*00f8*/ 	.byte	0x04, 0x17
        /*00fa*/ 	.short	(.L_1663 - .L_1662)
.L_1662:
        /*00fc*/ 	.word	0x00000000
        /*0100*/ 	.short	0x0000
        /*0102*/ 	.short	0x0000
        /*0104*/ 	.byte	0x00, 0xf5, 0x21, 0x00


	//----- nvinfo : EIATTR_SPARSE_MMA_MASK
	.align		4
.L_1663:
        /*0108*/ 	.byte	0x03, 0x50
        /*010a*/ 	.short	0x0000


	//----- nvinfo : EIATTR_MAXREG_COUNT
	.align		4
        /*010c*/ 	.byte	0x03, 0x1b
        /*010e*/ 	.short	0x00ff


	//----- nvinfo : EIATTR_NUM_BARRIERS
	.align		4
        /*0110*/ 	.byte	0x02, 0x4c
        /*0112*/ 	.byte	0x01
	.zero		1


	//----- nvinfo : EIATTR_MERCURY_ISA_VERSION
	.align		4
        /*0114*/ 	.byte	0x03, 0x5f
        /*0116*/ 	.short	0x0101


	//----- nvinfo : EIATTR_COOP_GROUP_MASK_REGIDS
	.align		4
        /*0118*/ 	.byte	0x04, 0x29
        /*011a*/ 	.short	(.L_1665 - .L_1664)


	//   ....[0]....
.L_1664:
        /*011c*/ 	.word	0xffffffff


	//   ....[1]....
        /*0120*/ 	.word	0xffffffff


	//   ....[2]....
        /*0124*/ 	.word	0xffffffff


	//   ....[3]....
        /*0128*/ 	.word	0xffffffff


	//   ....[4]....
        /*012c*/ 	.word	0xffffffff


	//   ....[5]....
        /*0130*/ 	.word	0xffffffff


	//   ....[6]....
        /*0134*/ 	.word	0xffffffff


	//   ....[7]....
        /*0138*/ 	.word	0xffffffff


	//   ....[8]....
        /*013c*/ 	.word	0xffffffff


	//   ....[9]....
        /*0140*/ 	.word	0xffffffff


	//   ....[10]....
        /*0144*/ 	.word	0xffffffff


	//   ....[11]....
        /*0148*/ 	.word	0xffffffff


	//   ....[12]....
        /*014c*/ 	.word	0xffffffff


	//   ....[13]....
        /*0150*/ 	.word	0xffffffff


	//   ....[14]....
        /*0154*/ 	.word	0xffffffff


	//   ....[15]....
        /*0158*/ 	.word	0xffffffff


	//   ....[16]....
        /*015c*/ 	.word	0xffffffff


	//   ....[17]....
        /*0160*/ 	.word	0xffffffff


	//   ....[18]....
        /*0164*/ 	.word	0xffffffff


	//   ....[19]....
        /*0168*/ 	.word	0xffffffff


	//   ....[20]....
        /*016c*/ 	.word	0xffffffff


	//   ....[21]....
        /*0170*/ 	.word	0xffffffff


	//   ....[22]....
        /*0174*/ 	.word	0xffffffff


	//   ....[23]....
        /*0178*/ 	.word	0xffffffff


	//   ....[24]....
        /*017c*/ 	.word	0xffffffff


	//   ....[25]....
        /*0180*/ 	.word	0xffffffff


	//   ....[26]....
        /*0184*/ 	.word	0xffffffff


	//   ....[27]....
        /*0188*/ 	.word	0xffffffff


	//   ....[28]....
        /*018c*/ 	.word	0x0500001d


	//   ....[29]....
        /*0190*/ 	.word	0x0500001d


	//   ....[30]....
        /*0194*/ 	.word	0x0500001d


	//   ....[31]....
        /*0198*/ 	.word	0x0500001d


	//   ....[32]....
        /*019c*/ 	.word	0x0500001d


	//   ....[33]....
        /*01a0*/ 	.word	0x0500001d


	//   ....[34]....
        /*01a4*/ 	.word	0x0500001d


	//   ....[35]....
        /*01a8*/ 	.word	0x0500001d


	//   ....[36]....
        /*01ac*/ 	.word	0x0500001d


	//   ....[37]....
        /*01b0*/ 	.word	0x0500001d


	//   ....[38]....
        /*01b4*/ 	.word	0x0500001d


	//   ....[39]....
        /*01b8*/ 	.word	0x0500001d


	//   ....[40]....
        /*01bc*/ 	.word	0x0500001d


	//   ....[41]....
        /*01c0*/ 	.word	0x0500001d


	//   ....[42]....
        /*01c4*/ 	.word	0x0500001d


	//   ....[43]....
        /*01c8*/ 	.word	0x0500001d


	//   ....[44]....
        /*01cc*/ 	.word	0x0500001d


	//   ....[45]....
        /*01d0*/ 	.word	0x0500001d


	//   ....[46]....
        /*01d4*/ 	.word	0x0500001d


	//   ....[47]....
        /*01d8*/ 	.word	0x0500001d


	//   ....[48]....
        /*01dc*/ 	.word	0x0500001d


	//   ....[49]....
        /*01e0*/ 	.word	0x0500001d


	//   ....[50]....
        /*01e4*/ 	.word	0x0500001d


	//   ....[51]....
        /*01e8*/ 	.word	0x0500001d


	//   ....[52]....
        /*01ec*/ 	.word	0x0500001d


	//   ....[53]....
        /*01f0*/ 	.word	0x0500001d


	//   ....[54]....
        /*01f4*/ 	.word	0x0500001d


	//   ....[55]....
        /*01f8*/ 	.word	0x0500001d


	//----- nvinfo : EIATTR_COOP_GROUP_INSTR_OFFSETS
	.align		4
.L_1665:
        /*01fc*/ 	.byte	0x04, 0x28
        /*01fe*/ 	.short	(.L_1667 - .L_1666)


	//   ....[0]....
.L_1666:
        /*0200*/ 	.word	0x00000e10


	//   ....[1]....
        /*0204*/ 	.word	0x00000f50


	//   ....[2]....
        /*0208*/ 	.word	0x00001020


	//   ....[3]....
        /*020c*/ 	.word	0x00001070


	//   ....[4]....
        /*0210*/ 	.word	0x000011e0


	//   ....[5]....
        /*0214*/ 	.word	0x000012e0


	//   ....[6]....
        /*0218*/ 	.word	0x000013d0


	//   ....[7]....
        /*021c*/ 	.word	0x00001500


	//   ....[8]....
        /*0220*/ 	.word	0x00001610


	//   ....[9]....
        /*0224*/ 	.word	0x00001720


	//   ....[10]....
        /*0228*/ 	.word	0x00001830


	//   ....[11]....
        /*022c*/ 	.word	0x00001940


	//   ....[12]....
        /*0230*/ 	.word	0x00001a50


	//   ....[13]....
        /*0234*/ 	.word	0x00001b60


	//   ....[14]....
        /*0238*/ 	.word	0x00001c70


	//   ....[15]....
        /*023c*/ 	.word	0x00001d80


	//   ....[16]....
        /*0240*/ 	.word	0x00001e90


	//   ....[17]....
        /*0244*/ 	.word	0x00001fa0


	//   ....[18]....
        /*0248*/ 	.word	0x000020b0


	//   ....[19]....
        /*024c*/ 	.word	0x000021c0


	//   ....[20]....
        /*0250*/ 	.word	0x000022d0


	//   ....[21]....
        /*0254*/ 	.word	0x000023e0


	//   ....[22]....
        /*0258*/ 	.word	0x000024f0


	//   ....[23]....
        /*025c*/ 	.word	0x000025c0


	//   ....[24]....
        /*0260*/ 	.word	0x000025e0


	//   ....[25]....
        /*0264*/ 	.word	0x00002600


	//   ....[26]....
        /*0268*/ 	.word	0x00002620


	//   ....[27]....
        /*026c*/ 	.word	0x00002640


	//   ....[28]....
        /*0270*/ 	.word	0x00002810


	//   ....[29]....
        /*0274*/ 	.word	0x00002980


	//   ....[30]....
        /*0278*/ 	.word	0x00002ab0


	//   ....[31]....
        /*027c*/ 	.word	0x00002b40


	//   ....[32]....
        /*0280*/ 	.word	0x00002bd0


	//   ....[33]....
        /*0284*/ 	.word	0x00002c60


	//   ....[34]....
        /*0288*/ 	.word	0x00002cf0


	//   ....[35]....
        /*028c*/ 	.word	0x00002d80


	//   ....[36]....
        /*0290*/ 	.word	0x00002e10


	//   ....[37]....
        /*0294*/ 	.word	0x00002ea0


	//   ....[38]....
        /*0298*/ 	.word	0x00002f30


	//   ....[39]....
        /*029c*/ 	.word	0x00002fc0


	//   ....[40]....
        /*02a0*/ 	.word	0x00003050


	//   ....[41]....
        /*02a4*/ 	.word	0x000030e0


	//   ....[42]....
        /*02a8*/ 	.word	0x00003170


	//   ....[43]....
        /*02ac*/ 	.word	0x00003200


	//   ....[44]....
        /*02b0*/ 	.word	0x00003290


	//   ....[45]....
        /*02b4*/ 	.word	0x00003320


	//   ....[46]....
        /*02b8*/ 	.word	0x000033b0


	//   ....[47]....
        /*02bc*/ 	.word	0x00003440


	//   ....[48]....
        /*02c0*/ 	.word	0x000034d0


	//   ....[49]....
        /*02c4*/ 	.word	0x00003560


	//   ....[50]....
        /*02c8*/ 	.word	0x000035f0


	//   ....[51]....
        /*02cc*/ 	.word	0x00003690


	//   ....[52]....
        /*02d0*/ 	.word	0x00003720


	//   ....[53]....
        /*02d4*/ 	.word	0x00003790


	//   ....[54]....
        /*02d8*/ 	.word	0x00003800


	//   ....[55]....
        /*02dc*/ 	.word	0x00003870


	//----- nvinfo : EIATTR_VRC_CTA_INIT_COUNT
	.align		4
.L_1667:
        /*02e0*/ 	.byte	0x02, 0x4a
	.zero		1
	.zero		1


	//----- nvinfo : EIATTR_EXIT_INSTR_OFFSETS
	.align		4
        /*02e4*/ 	.byte	0x04, 0x1c
        /*02e6*/ 	.short	(.L_1669 - .L_1668)


	//   ....[0]....
.L_1668:
        /*02e8*/ 	.word	0x00000060


	//   ....[1]....
        /*02ec*/ 	.word	0x000008b0


	//   ....[2]....
        /*02f0*/ 	.word	0x00002770


	//----- nvinfo : EIATTR_CRS_STACK_SIZE
	.align		4
.L_1669:
        /*02f4*/ 	.byte	0x04, 0x1e
        /*02f6*/ 	.short	(.L_1671 - .L_1670)
.L_1670:
        /*02f8*/ 	.word	0x00000000


	//----- nvinfo : EIATTR_CBANK_PARAM_SIZE
	.align		4
.L_1671:
        /*02fc*/ 	.byte	0x03, 0x19
        /*02fe*/ 	.short	0x0060


	//----- nvinfo : EIATTR_PARAM_CBANK
	.align		4
        /*0300*/ 	.byte	0x04, 0x0a
        /*0302*/ 	.short	(.L_1673 - .L_1672)
	.align		4
.L_1672:
        /*0304*/ 	.word	index@(.nv.constant0._Z66popcount_weighted_keys_literal_fused_multiq_kernel_warp_out_w32_sbILi1EEvPKyPKfiiS1_S3_iiiiiPKxS5_fiPf)
        /*0308*/ 	.short	0x0380
        /*030a*/ 	.short	0x0060


	//----- nvinfo : EIATTR_SW_WAR
	.align		4
.L_1673:
        /*030c*/ 	.byte	0x04, 0x36
        /*030e*/ 	.short	(.L_1675 - .L_1674)
.L_1674:
        /*0310*/ 	.word	0x00000008
.L_1675:


//--------------------- .nv.info._Z67popcount_weighted_keys_literal_fused_multiq_kernel_warp_out_w32_sb2ILi1EEvPKyPKfiiS1_S3_iiiiiPKxS5_fiPf --------------------------
	.section	.nv.info._Z67popcount_weighted_keys_literal_fused_multiq_kernel_warp_out_w32_sb2ILi1EEvPKyPKfiiS1_S3_iiiiiPKxS5_fiPf,"",@"SHT_CUDA_INFO"
	.sectionflags	@""
	.align	4


	//----- nvinfo : EIATTR_CUDA_API_VERSION
	.align		4
        /*0000*/ 	.byte	0x04, 0x37
        /*0002*/ 	.short	(.L_1677 - .L_1676)
.L_1676:
        /*0004*/ 	.word	0x00000082


	//----- nvinfo : EIATTR_KPARAM_INFO
	.align		4
.L_1677:
        /*0008*/ 	.byte	0x04, 0x17
        /*000a*/ 	.short	(.L_1679 - .L_1678)
.L_1678:
        /*000c*/ 	.word	0x00000000
        /*0010*/ 	.short	0x000f
        /*0012*/ 	.short	0x0058
        /*0014*/ 	.byte	0x00, 0xf5, 0x21, 0x00


	//----- nvinfo : EIATTR_KPARAM_INFO
	.align		4
.L_1679:
        /*0018*/ 	.byte	0x04, 0x17
        /*001a*/ 	.short	(.L_1681 - .L_1680)
.L_1680:
        /*001c*/ 	.word	0x00000000
        /*0020*/ 	.short	0x000e
        /*0022*/ 	.short	0x0054
        /*0024*/ 	.byte	0x00, 0xf0, 0x11, 0x00


	//----- nvinfo : EIATTR_KPARAM_INFO
	.align		4
.L_1681:
        /*0028*/ 	.byte	0x04, 0x17
        /*002a*/ 	.short	(.L_1683 - .L_1682)
.L_1682:
        /*002c*/ 	.word	0x00000000
        /*0030*/ 	.short	0x000d
        /*0032*/ 	.short	0x0050
        /*0034*/ 	.byte	0x00, 0xf0, 0x11, 0x00


	//----- nvinfo : EIATTR_KPARAM_INFO
	.align		4
.L_1683:
        /*0038*/ 	.byte	0x04, 0x17
        /*003a*/ 	.short	(.L_1685 - .L_1684)
.L_1684:
        /*003c*/ 	.word	0x00000000
        /*0040*/ 	.short	0x000c
        /*0042*/ 	.short	0x0048
        /*0044*/ 	.byte	0x00, 0xf5, 0x21, 0x00


	//----- nvinfo : EIATTR_KPARAM_INFO
	.align		4
.L_1685:
        /*0048*/ 	.byte	0x04, 0x17
        /*004a*/ 	.short	(.L_1687 - .L_1686)
.L_1686:
        /*004c*/ 	.word	0x00000000
        /*0050*/ 	.short	0x000b
        /*0052*/ 	.short	0x0040
        /*0054*/ 	.byte	0x00, 0xf5, 0x21, 0x00


	//----- nvinfo : EIATTR_KPARAM_INFO
	.align		4
.L_1687:
        /*0058*/ 	.byte	0x04, 0x17
        /*005a*/ 	.short	(.L_1689 - .L_1688)
.L_1688:
        /*005c*/ 	.word	0x00000000
        /*0060*/ 	.short	0x000a
        /*0062*/ 	.short	0x0038
        /*0064*/ 	.byte	0x00, 0xf0, 0x11, 0x00


	//----- nvinfo : EIATTR_KPARAM_INFO
	.align		4
.L_1689:
        /*0068*/ 	.byte	0x04, 0x17
        /*006a*/ 	.short	(.L_1691 - .L_1690)
.L_1690:
        /*006c*/ 	.word	0x00000000
        /*0070*/ 	.short	0x0009
        /*0072*/ 	.short	0x0034
        /*0074*/ 	.byte	0x00, 0xf0, 0x11, 0x00


	//----- nvinfo : EIATTR_KPARAM_INFO
	.align		4
.L_1691:
        /*0078*/ 	.byte	0x04, 0x17
        /*007a*/ 	.short	(.L_1693 - .L_1692)
.L_1692:
        /*007c*/ 	.word	0x00000000
        /*0080*/ 	.short	0x0008
        /*0082*/ 	.short	0x0030
        /*0084*/ 	.byte	0x00, 0xf0, 0x11, 0x00


	//----- nvinfo : EIATTR_KPARAM_INFO
	.align		4
.L_1693:
        /*0088*/ 	.byte	0x04, 0x17
        /*008a*/ 	.short	(.L_1695 - .L_1694)
.L_1694:
        /*008c*/ 	.word	0x00000000
        /*0090*/ 	.short	0x0007
        /*0092*/ 	.short	0x002c
        /*0094*/ 	.byte	0x00, 0xf0, 0x11, 0x00


	//----- nvinfo : EIATTR_KPARAM_INFO
	.align		4
.L_1695:
        /*0098*/ 	.byte	0x04, 0x17
        /*009a*/ 	.short	(.L_1697 - .L_1696)
.L_1696:
        /*009c*/ 	.word	0x00000000
        /*00a0*/ 	.short	0x0006
        /*00a2*/ 	.short	0x0028
        /*00a4*/ 	.byte	0x00, 0xf0, 0x11, 0x00


	//----- nvinfo : EIATTR_KPARAM_INFO
	.align		4
.L_1697:
        /*00a8*/ 	.byte	0x04, 0x17
        /*00aa*/ 	.short	(.L_1699 - .L_1698)
.L_1698:
        /*00ac*/ 	.word	0x00000000
        /*00b0*/ 	.short	0x0005
        /*00b2*/ 	.short	0x0020
        /*00b4*/ 	.byte	0x00, 0xf5, 0x21, 0x00


	//----- nvinfo : EIATTR_KPARAM_INFO
	.align		4
.L_1699:
        /*00b8*/ 	.byte	0x04, 0x17
        /*00ba*/ 	.short	(.L_1701 - .L_1700)
.L_1700:
        /*00bc*/ 	.word	0x00000000
        /*00c0*/ 	.short	0x0004
        /*00c2*/ 	.short	0x0018
        /*00c4*/ 	.byte	0x00, 0xf5, 0x21, 0x00


	//----- nvinfo : EIATTR_KPARAM_INFO
	.align		4
.L_1701:
        /*00c8*/ 	.byte	0x04, 0x17
        /*00ca*/ 	.short	(.L_1703 - .L_1702)
.L_1702:
        /*00cc*/ 	.word	0x00000000
        /*00d0*/ 	.short	0x0003
        /*00d2*/ 	.short	0x0014
        /*00d4*/ 	.byte	0x00, 0xf0, 0x11, 0x00


	//----- nvinfo : EIATTR_KPARAM_INFO
	.align		4
.L_1703:
        /*00d8*/ 	.byte	0x04, 0x17
        /*00da*/ 	.short	(.L_1705 - .L_1704)
.L_1704:
        /*00dc*/ 	.word	0x00000000
        /*00e0*/ 	.short	0x0002
        /*00e2*/ 	.short	0x0010
        /*00e4*/ 	.byte	0x00, 0xf0, 0x11, 0x00


	//----- nvinfo : EIATTR_KPARAM_INFO
	.align		4
.L_1705:
        /*00e8*/ 	.byte	0x04, 0x17
        /*00ea*/ 	.short	(.L_1707 - .L_1706)
.L_1706:
        /*00ec*/ 	.word	0x00000000
        /*00f0*/ 	.short	0x0001
        /*00f2*/ 	.short	0x0008
        /*00f4*/ 	.byte	0x00, 0xf5, 0x21, 0x00


	//----- nvinfo : EIATTR_KPARAM_INFO
	.align		4
.L_1707:
        /*00f8*/ 	.byte	0x04, 0x17
        /*00fa*/ 	.short	(.L_1709 - .L_1708)
.L_1708:
        /*00fc*/ 	.word	0x00000000
        /*0100*/ 	.short	0x0000
        /*0102*/ 	.short	0x0000
        /*0104*/ 	.byte	0x00, 0xf5, 0x21, 0x00


	//----- nvinfo : EIATTR_SPARSE_MMA_MASK
	.align		4
.L_1709:
        /*0108*/ 	.byte	0x03, 0x50
        /*010a*/ 	.short	0x0000


	//----- nvinfo : EIATTR_MAXREG_COUNT
	.align		4
        /*010c*/ 	.byte	0x03, 0x1b
        /*010e*/ 	.short	0x00ff


	//----- nvinfo : EIATTR_NUM_BARRIERS
	.align		4
        /*0110*/ 	.byte	0x02, 0x4c
        /*0112*/ 	.byte	0x01
	.zero		1


	//----- nvinfo : EIATTR_MERCURY_ISA_VERSION
	.align		4
        /*0114*/ 	.byte	0x03, 0x5f
        /*0116*/ 	.short	0x0101


	//----- nvinfo : EIATTR_COOP_GROUP_MASK_REGIDS
	.align		4
        /*0118*/ 	.byte	0x04, 0x29
        /*011a*/ 	.short	(.L_1711 - .L_1710)


	//   ....[0]....
.L_1710:
        /*011c*/ 	.word	0xffffffff


	//   ....[1]....
        /*0120*/ 	.word	0xffffffff


	//   ....[2]....
        /*0124*/ 	.word	0xffffffff


	//   ....[3]....
        /*0128*/ 	.word	0xffffffff


	//   ....[4]....
        /*012c*/ 	.word	0xffffffff


	//   ....[5]....
        /*0130*/ 	.word	0xffffffff


	//   ....[6]....
        /*0134*/ 	.word	0xffffffff


	//   ....[7]....
        /*0138*/ 	.word	0xffffffff


	//   ....[8]....
        /*013c*/ 	.word	0xffffffff


	//   ....[9]....
        /*0140*/ 	.word	0xffffffff


	//   ....[10]....
        /*0144*/ 	.word	0xffffffff


	//   ....[11]....
        /*0148*/ 	.word	0xffffffff


	//   ....[12]....
        /*014c*/ 	.word	0xffffffff


	//   ....[13]....
        /*0150*/ 	.word	0xffffffff


	//   ....[14]....
        /*0154*/ 	.word	0xffffffff


	//   ....[15]....
        /*0158*/ 	.word	0xffffffff


	//   ....[16]....
        /*015c*/ 	.word	0xffffffff


	//   ....[17]....
        /*0160*/ 	.word	0xffffffff


	//   ....[18]....
        /*0164*/ 	.word	0xffffffff


	//   ....[19]....
        /*0168*/ 	.word	0xffffffff


	//   ....[20]....
        /*016c*/ 	.word	0xffffffff


	//   ....[21]....
        /*0170*/ 	.word	0xffffffff


	//   ....[22]....
        /*0174*/ 	.word	0xffffffff


	//   ....[23]....
        /*0178*/ 	.word	0xffffffff


	//   ....[24]....
        /*017c*/ 	.word	0xffffffff


	//   ....[25]....
        /*0180*/ 	.word	0xffffffff


	//   ....[26]....
        /*0184*/ 	.word	0xffffffff


	//   ....[27]....
        /*0188*/ 	.word	0xffffffff


	//   ....[28]....
        /*018c*/ 	.word	0xffffffff


	//   ....[29]....
        /*0190*/ 	.word	0xffffffff


	//   ....[30]....
        /*0194*/ 	.word	0xffffffff


	//   ....[31]....
        /*0198*/ 	.word	0xffffffff


	//   ....[32]....
        /*019c*/ 	.word	0xffffffff


	//   ....[33]....
        /*01a0*/ 	.word	0x05000022


	//   ....[34]....
        /*01a4*/ 	.word	0x05000022


	//   ....[35]....
        /*01a8*/ 	.word	0x05000022


	//   ....[36]....
        /*01ac*/ 	.word	0x05000022


	//   ....[37]....
        /*01b0*/ 	.word	0x05000022


	//   ....[38]....
        /*01b4*/ 	.word	0x05000022


	//   ....[39]....
        /*01b8*/ 	.word	0x05000022


	//   ....[40]....
        /*01bc*/ 	.word	0x05000022


	//   ....[41]....
        /*01c0*/ 	.word	0x05000022


	//   ....[42]....
        /*01c4*/ 	.word	0x05000022


	//   ....[43]....
        /*01c8*/ 	.word	0x05000022


	//   ....[44]....
        /*01cc*/ 	.word	0x05000022


	//   ....[45]....
        /*01d0*/ 	.word	0x05000022


	//   ....[46]....
        /*01d4*/ 	.word	0x05000022


	//   ....[47]....
        /*01d8*/ 	.word	0x05000022


	//   ....[48]....
        /*01dc*/ 	.word	0x05000022


	//   ....[49]....
        /*01e0*/ 	.word	0x05000022


	//   ....[50]....
        /*01e4*/ 	.word	0x05000022


	//   ....[51]....
        /*01e8*/ 	.word	0x05000022


	//   ....[52]....
        /*01ec*/ 	.word	0x05000022


	//   ....[53]....
        /*01f0*/ 	.word	0x05000022


	//   ....[54]....
        /*01f4*/ 	.word	0x05000022


	//   ....[55]....
        /*01f8*/ 	.word	0x05000022


	//   ....[56]....
        /*01fc*/ 	.word	0x05000022


	//   ....[57]....
        /*0200*/ 	.word	0x05000022


	//   ....[58]....
        /*0204*/ 	.word	0x05000022


	//   ....[59]....
        /*0208*/ 	.word	0x05000022


	//   ....[60]....
        /*020c*/ 	.word	0x05000022


	//   ....[61]....
        /*0210*/ 	.word	0x05000022


	//   ....[62]....
        /*0214*/ 	.word	0x05000022


	//   ....[63]....
        /*0218*/ 	.word	0x05000022


	//   ....[64]....
        /*021c*/ 	.word	0x05000022


	//   ....[65]....
        /*0220*/ 	.word	0x05000022


	//----- nvinfo : EIATTR_COOP_GROUP_INSTR_OFFSETS
	.align		4
.L_1711:
        /*0224*/ 	.byte	0x04, 0x28
        /*0226*/ 	.short	(.L_1713 - .L_1712)


	//   ....[0]....
.L_1712:
        /*0228*/ 	.word	0x00000ec0


	//   ....[1]....
        /*022c*/ 	.word	0x000010f0


	//   ....[2]....
        /*0230*/ 	.word	0x00001210


	//   ....[3]....
        /*0234*/ 	.word	0x000012e0


	//   ....[4]....
        /*0238*/ 	.word	0x000014b0


	//   ....[5]....
        /*023c*/ 	.word	0x00001630


	//   ....[6]....
        /*0240*/ 	.word	0x000017b0


	//   ....[7]....
        /*0244*/ 	.word	0x00001970


	//   ....[8]....
        /*0248*/ 	.word	0x00001b10


	//   ....[9]....
        /*024c*/ 	.word	0x00001ca0


	//   ....[10]....
        /*0250*/ 	.word	0x00001e30


	//   ....[11]....
        /*0254*/ 	.word	0x00001fc0


	//   ....[12]....
        /*0258*/ 	.word	0x00002150


	//   ....[13]....
        /*025c*/ 	.word	0x000022e0


	//   ....[14]....
        /*0260*/ 	.word	0x00002470


	//   ....[15]....
        /*0264*/ 	.word	0x00002600


	//   ....[16]....
        /*0268*/ 	.word	0x00002790


	//   ....[17]....
        /*026c*/ 	.word	0x00002920


	//   ....[18]....
        /*0270*/ 	.word	0x00002ab0


	//   ....[19]....
        /*0274*/ 	.word	0x00002c40


	//   ....[20]....
        /*0278*/ 	.word	0x00002dd0


	//   ....[21]....
        /*027c*/ 	.word	0x00002f60


	//   ....[22]....
        /*0280*/ 	.word	0x000030f0


	//   ....[23]....
        /*0284*/ 	.word	0x00003250


	//   ....[24]....
        /*0288*/ 	.word	0x00003260


	//   ....[25]....
        /*028c*/ 	.word	0x00003290


	//   ....[26]....
        /*0290*/ 	.word	0x000032a0


	//   ....[27]....
        /*0294*/ 	.word	0x000032d0


	//   ....[28]....
        /*0298*/ 	.word	0x000032e0


	//   ....[29]....
        /*029c*/ 	.word	0x00003310


	//   ....[30]....
        /*02a0*/ 	.word	0x00003320


	//   ....[31]....
        /*02a4*/ 	.word	0x00003350


	//   ....[32]....
        /*02a8*/ 	.word	0x00003360


	//   ....[33]....
        /*02ac*/ 	.word	0x00003640


	//   ....[34]....
        /*02b0*/ 	.word	0x00003860


	//   ....[35]....
        /*02b4*/ 	.word	0x00003a00


	//   ....[36]....
        /*02b8*/ 	.word	0x00003b70


	//   ....[37]....
        /*02bc*/ 	.word	0x00003c00


	//   ....[38]....
        /*02c0*/ 	.word	0x00003c90


	//   ....[39]....
        /*02c4*/ 	.word	0x00003d20


	//   ....[40]....
        /*02c8*/ 	.word	0x00003da0


	//   ....[41]....
        /*02cc*/ 	.word	0x00003e30


	//   ....[42]....
        /*02d0*/ 	.word	0x00003ec0


	//   ....[43]....
        /*02d4*/ 	.word	0x00003f50


	//   ....[44]....
        /*02d8*/ 	.word	0x00003fe0


	//   ....[45]....
        /*02dc*/ 	.word	0x00004070


	//   ....[46]....
        /*02e0*/ 	.word	0x00004100


	//   ....[47]....
        /*02e4*/ 	.word	0x00004190


	//   ....[48]....
        /*02e8*/ 	.word	0x00004220


	//   ....[49]....
        /*02ec*/ 	.word	0x000042b0


	//   ....[50]....
        /*02f0*/ 	.word	0x00004340


	//   ....[51]....
        /*02f4*/ 	.word	0x000043d0


	//   ....[52]....
        /*02f8*/ 	.word	0x00004460


	//   ....[53]....
        /*02fc*/ 	.word	0x000044f0


	//   ....[54]....
        /*0300*/ 	.word	0x00004580


	//   ....[55]....
        /*0304*/ 	.word	0x00004610


	//   ....[56]....
        /*0308*/ 	.word	0x000046b0


	//   ....[57]....
        /*030c*/ 	.word	0x00004750


	//   ....[58]....
        /*0310*/ 	.word	0x000047c0


	//   ....[59]....
        /*0314*/ 	.word	0x00004830


	//   ....[60]....
        /*0318*/ 	.word	0x000048a0


	//   ....[61]....
        /*031c*/ 	.word	0x00004900


	//   ....[62]....
        /*0320*/ 	.word	0x00004980


	//   ....[63]....
        /*0324*/ 	.word	0x000049f0


	//   ....[64]....
        /*0328*/ 	.word	0x00004a60


	//   ....[65]....
        /*032c*/ 	.word	0x00004ad0


	//----- nvinfo : EIATTR_VRC_CTA_INIT_COUNT
	.align		4
.L_1713:
        /*0330*/ 	.byte	0x02, 0x4a
	.zero		1
	.zero		1


	//----- nvinfo : EIATTR_EXIT_INSTR_OFFSETS
	.align		4
        /*0334*/ 	.byte	0x04, 0x1c
        /*0336*/ 	.short	(.L_1715 - .L_1714)


	//   ....[0]....
.L_1714:
        /*0338*/ 	.word	0x00000080


	//   ....[1]....
        /*033c*/ 	.word	0x000009e0


	//   ....[2]....
        /*0340*/ 	.word	0x000035a0


	//----- nvinfo : EIATTR_CRS_STACK_SIZE
	.align		4
.L_1715:
        /*0344*/ 	.byte	0x04, 0x1e
        /*0346*/ 	.short	(.L_1717 - .L_1716)
.L_1716:
        /*0348*/ 	.word	0x00000000


	//----- nvinfo : EIATTR_CBANK_PARAM_SIZE
	.align		4
.L_1717:
        /*034c*/ 	.byte	0x03, 0x19
        /*034e*/ 	.short	0x0060


	//----- nvinfo : EIATTR_PARAM_CBANK
	.align		4
        /*0350*/ 	.byte	0x04, 0x0a
        /*0352*/ 	.short	(.L_1719 - .L_1718)
	.align		4
.L_1718:
        /*0354*/ 	.word	index@(.nv.constant0._Z67popcount_weighted_keys_literal_fused_multiq_kernel_warp_out_w32_sb2ILi1EEvPKyPKfiiS1_S3_iiiiiPKxS5_fiPf)
        /*0358*/ 	.short	0x0380
        /*035a*/ 	.short	0x0060


	//----- nvinfo : EIATTR_SW_WAR
	.align		4
.L_1719:
        /*035c*/ 	.byte	0x04, 0x36
        /*035e*/ 	.short	(.L_1721 - .L_1720)
.L_1720:
        /*0360*/ 	.word	0x00000008
.L_1721:


//--------------------- .nv.info.ewah_emit_kernel --------------------------
	.section	.nv.info.ewah_emit_kernel,"",@"SHT_CUDA_INFO"
	.sectionflags	@""
	.align	4


	//----- nvinfo : EIATTR_CUDA_API_VERSION
	.align		4
        /*0000*/ 	.byte	0x04, 0x37
        /*0002*/ 	.short	(.L_1723 - .L_1722)
.L_1722:
        /*0004*/ 	.word	0x00000082


	//----- nvinfo : EIATTR_KPARAM_INFO
	.align		4
.L_1723:
        /*0008*/ 	.byte	0x04, 0x17
        /*000a*/ 	.short	(.L_1725 - .L_1724)
.L_1724:
        /*000c*/ 	.word	0x00000000
        /*0010*/ 	.short	0x0006
        /*0012*/ 	.short	0x0028
        /*0014*/ 	.byte	0x00, 0xf5, 0x21, 0x00


	//----- nvinfo : EIATTR_KPARAM_INFO
	.align		4
.L_1725:
        /*0018*/ 	.byte	0x04, 0x17
        /*001a*/ 	.short	(.L_1727 - .L_1726)
.L_1726:
        /*001c*/ 	.word	0x00000000
        /*0020*/ 	.short	0x0005
        /*0022*/ 	.short	0x0020
        /*0024*/ 	.byte	0x00, 0xf5, 0x21, 0x00


	//----- nvinfo : EIATTR_KPARAM_INFO
	.align		4
.L_1727:
        /*0028*/ 	.byte	0x04, 0x17
        /*002a*/ 	.short	(.L_1729 - .L_1728)
.L_1728:
        /*002c*/ 	.word	0x00000000
        /*0030*/ 	.short	0x0004
        /*0032*/ 	.short	0x0018
        /*0034*/ 	.byte	0x00, 0xf5, 0x21, 0x00


	//----- nvinfo : EIATTR_KPARAM_INFO
	.align		4
.L_1729:
        /*0038*/ 	.byte	0x04, 0x17
        /*003a*/ 	.short	(.L_1731 - .L_1730)
.L_1730:
        /*003c*/ 	.word	0x00000000
        /*0040*/ 	.short	0x0003
        /*0042*/ 	.short	0x0010
        /*0044*/ 	.byte	0x00, 0xf5, 0x21, 0x00


	//----- nvinfo : EIATTR_KPARAM_INFO
	.align		4
.L_1731:
        /*0048*/ 	.byte	0x04, 0x17
        /*004a*/ 	.short	(.L_1733 - .L_1732)
.L_1732:
        /*004c*/ 	.word	0x00000000
        /*0050*/ 	.short	0x0002
        /*0052*/ 	.short	0x000c
        /*0054*/ 	.byte	0x00, 0xf0, 0x11, 0x00


	//----- nvinfo : EIATTR_KPARAM_INFO
	.align		4
.L_1733:
        /*0058*/ 	.byte	0x04, 0x17
        /*005a*/ 	.short	(.L_1735 - .L_1734)
.L_1734:
        /*005c*/ 	.word	0x00000000
        /*0060*/ 	.short	0x0001
        /*0062*/ 	.short	0x0008
        /*0064*/ 	.byte	0x00, 0xf0, 0x11, 0x00


	//----- nvinfo : EIATTR_KPARAM_INFO
	.align		4
.L_1735:
        /*0068*/ 	.byte	0x04, 0x17
        /*006a*/ 	.short	(.L_1737 - .L_1736)
.L_1736:
        /*006c*/ 	.word	0x00000000
        /*0070*/ 	.short	0x0000
        /*0072*/ 	.short	0x0000
        /*0074*/ 	.byte	0x00, 0xf5, 0x21, 0x00


	//----- nvinfo : EIATTR_SPARSE_MMA_MASK
	.align		4
.L_1737:
        /*0078*/ 	.byte	0x03, 0x50
        /*007a*/ 	.short	0x0000


	//----- nvinfo : EIATTR_MAXREG_COUNT
	.align		4
        /*007c*/ 	.byte	0x03, 0x1b
        /*007e*/ 	.short	0x00ff


	//----- nvinfo : EIATTR_MERCURY_ISA_VERSION
	.align		4
        /*0080*/ 	.byte	0x03, 0x5f
        /*0082*/ 	.short	0x0101


	//----- nvinfo : EIATTR_VRC_CTA_INIT_COUNT
	.align		4
        /*0084*/ 	.byte	0x02, 0x4a
	.zero		1
	.zero		1


	//----- nvinfo : EIATTR_EXIT_INSTR_OFFSETS
	.align		4
        /*0088*/ 	.byte	0x04, 0x1c
        /*008a*/ 	.short	(.L_1739 - .L_1738)


	//   ....[0]....
.L_1738:
        /*008c*/ 	.word	0x00000060


	//   ....[1]....
        /*0090*/ 	.word	0x00001000


	//----- nvinfo : EIATTR_CBANK_PARAM_SIZE
	.align		4
.L_1739:
        /*0094*/ 	.byte	0x03, 0x19
        /*0096*/ 	.short	0x0030


	//----- nvinfo : EIATTR_PARAM_CBANK
	.align		4
        /*0098*/ 	.byte	0x04, 0x0a
        /*009a*/ 	.short	(.L_1741 - .L_1740)
	.align		4
.L_1740:
        /*009c*/ 	.word	index@(.nv.constant0.ewah_emit_kernel)
        /*00a0*/ 	.short	0x0380
        /*00a2*/ 	.short	0x0030


	//----- nvinfo : EIATTR_SW_WAR
	.align		4
.L_1741:
        /*00a4*/ 	.byte	0x04, 0x36
        /*00a6*/ 	.short	(.L_1743 - .L_1742)
.L_1742:
        /*00a8*/ 	.word	0x00000008
.L_1743:


//--------------------- .nv.info.ewah_size_kernel --------------------------
	.section	.nv.info.ewah_size_kernel,"",@"SHT_CUDA_INFO"
	.sectionflags	@""
	.align	4


	//----- nvinfo : EIATTR_CUDA_API_VERSION
	.align		4
        /*0000*/ 	.byte	0x04, 0x37
        /*0002*/ 	.short	(.L_1745 - .L_1744)
.L_1744:
        /*0004*/ 	.word	0x00000082


	//----- nvinfo : EIATTR_KPARAM_INFO
	.align		4
.L_1745:
        /*0008*/ 	.byte	0x04, 0x17
        /*000a*/ 	.short	(.L_1747 - .L_1746)
.L_1746:
        /*000c*/ 	.word	0x00000000
        /*0010*/ 	.short	0x0004
        /*0012*/ 	.short	0x0018
        /*0014*/ 	.byte	0x00, 0xf5, 0x21, 0x00


	//----- nvinfo : EIATTR_KPARAM_INFO
	.align		4
.L_1747:
        /*0018*/ 	.byte	0x04, 0x17
        /*001a*/ 	.short	(.L_1749 - .L_1748)
.L_1748:
        /*001c*/ 	.word	0x00000000
        /*0020*/ 	.short	0x0003
        /*0022*/ 	.short	0x0010
        /*0024*/ 	.byte	0x00, 0xf5, 0x21, 0x00


	//----- nvinfo : EIATTR_KPARAM_INFO
	.align		4
.L_1749:
        /*0028*/ 	.byte	0x04, 0x17
        /*002a*/ 	.short	(.L_1751 - .L_1750)
.L_1750:
        /*002c*/ 	.word	0x00000000
        /*0030*/ 	.short	0x0002
        /*0032*/ 	.short	0x000c
        /*0034*/ 	.byte	0x00, 0xf0, 0x11, 0x00


	//----- nvinfo : EIATTR_KPARAM_INFO
	.align		4
.L_1751:
        /*0038*/ 	.byte	0x04, 0x17
        /*003a*/ 	.short	(.L_1753 - .L_1752)
.L_1752:
        /*003c*/ 	.word	0x00000000
        /*0040*/ 	.short	0x0001
        /*0042*/ 	.short	0x0008
        /*0044*/ 	.byte	0x00, 0xf0, 0x11, 0x00


	//----- nvinfo : EIATTR_KPARAM_INFO
	.align		4
.L_1753:
        /*0048*/ 	.byte	0x04, 0x17
        /*004a*/ 	.short	(.L_1755 - .L_1754)
.L_1754:
        /*004c*/ 	.word	0x00000000
        /*0050*/ 	.short	0x0000
        /*0052*/ 	.short	0x0000
        /*0054*/ 	.byte	0x00, 0xf5, 0x21, 0x00


	//----- nvinfo : EIATTR_SPARSE_MMA_MASK
	.align		4
.L_1755:
        /*0058*/ 	.byte	0x03, 0x50
        /*005a*/ 	.short	0x0000


	//----- nvinfo : EIATTR_MAXREG_COUNT
	.align		4
        /*005c*/ 	.byte	0x03, 0x1b
        /*005e*/ 	.short	0x00ff


	//----- nvinfo : EIATTR_MERCURY_ISA_VERSION
	.align		4
        /*0060*/ 	.byte	0x03, 0x5f
        /*0062*/ 	.short	0x0101


	//----- nvinfo : EIATTR_VRC_CTA_INIT_COUNT
	.align		4
        /*0064*/ 	.byte	0x02, 0x4a
	.zero		1
	.zero		1


	//----- nvinfo : EIATTR_EXIT_INSTR_OFFSETS
	.align		4
        /*0068*/ 	.byte	0x04, 0x1c
        /*006a*/ 	.short	(.L_1757 - .L_1756)


	//   ....[0]....
.L_1756:
        /*006c*/ 	.word	0x00000060


	//   ....[1]....
        /*0070*/ 	.word	0x000005e0


	//----- nvinfo : EIATTR_CBANK_PARAM_SIZE
	.align		4
.L_1757:
        /*0074*/ 	.byte	0x03, 0x19
        /*0076*/ 	.short	0x0020


	//----- nvinfo : EIATTR_PARAM_CBANK
	.align		4
        /*0078*/ 	.byte	0x04, 0x0a
        /*007a*/ 	.short	(.L_1759 - .L_1758)
	.align		4
.L_1758:
        /*007c*/ 	.word	index@(.nv.constant0.ewah_size_kernel)
        /*0080*/ 	.short	0x0380
        /*0082*/ 	.short	0x0020


	//----- nvinfo : EIATTR_SW_WAR
	.align		4
.L_1759:
        /*0084*/ 	.byte	0x04, 0x36
        /*0086*/ 	.short	(.L_1761 - .L_1760)
.L_1760:
        /*0088*/ 	.word	0x00000008
.L_1761:


//--------------------- .nv.info.compress_flags_from_density_kernel --------------------------
	.section	.nv.info.compress_flags_from_density_kernel,"",@"SHT_CUDA_INFO"
	.sectionflags	@""
	.align	4


	//----- nvinfo : EIATTR_CUDA_API_VERSION
	.align		4
        /*0000*/ 	.byte	0x04, 0x37
        /*0002*/ 	.short	(.L_1763 - .L_1762)
.L_1762:
        /*0004*/ 	.word	0x00000082


	//----- nvinfo : EIATTR_KPARAM_INFO
	.align		4
.L_1763:
        /*0008*/ 	.byte	0x04, 0x17
        /*000a*/ 	.short	(.L_1765 - .L_1764)
.L_1764:
        /*000c*/ 	.word	0x00000000
        /*0010*/ 	.short	0x0004
        /*0012*/ 	.short	0x0018
        /*0014*/ 	.byte	0x00, 0xf5, 0x21, 0x00


	//----- nvinfo : EIATTR_KPARAM_INFO
	.align		4
.L_1765:
        /*0018*/ 	.byte	0x04, 0x17
        /*001a*/ 	.short	(.L_1767 - .L_1766)
.L_1766:
        /*001c*/ 	.word	0x00000000
        /*0020*/ 	.short	0x0003
        /*0022*/ 	.short	0x0010
        /*0024*/ 	.byte	0x00, 0xf0, 0x21, 0x00


	//----- nvinfo : EIATTR_KPARAM_INFO
	.align		4
.L_1767:
        /*0028*/ 	.byte	0x04, 0x17
        /*002a*/ 	.short	(.L_1769 - .L_1768)
.L_1768:
        /*002c*/ 	.word	0x00000000
        /*0030*/ 	.short	0x0002
        /*0032*/ 	.short	0x000c
        /*0034*/ 	.byte	0x00, 0xf0, 0x11, 0x00


	//----- nvinfo : EIATTR_KPARAM_INFO
	.align		4
.L_1769:
        /*0038*/ 	.byte	0x04, 0x17
        /*003a*/ 	.short	(.L_1771 - .L_1770)
.L_1770:
        /*003c*/ 	.word	0x00000000
        /*0040*/ 	.short	0x0001
        /*0042*/ 	.short	0x0008
        /*0044*/ 	.byte	0x00, 0xf0, 0x11, 0x00


	//----- nvinfo : EIATTR_KPARAM_INFO
	.align		4
.L_1771:
        /*0048*/ 	.byte	0x04, 0x17
        /*004a*/ 	.short	(.L_1773 - .L_1772)
.L_1772:
        /*004c*/ 	.word	0x00000000
        /*0050*/ 	.short	0x0000
        /*0052*/ 	.short	0x0000
        /*0054*/ 	.byte	0x00, 0xf5, 0x21, 0x00


	//----- nvinfo : EIATTR_SPARSE_MMA_MASK
	.align		4
.L_1773:
        /*0058*/ 	.byte	0x03, 0x50
        /*005a*/ 	.short	0x0000


	//----- nvinfo : EIATTR_MAXREG_COUNT
	.align		4
        /*005c*/ 	.byte	0x03, 0x1b
        /*005e*/ 	.short	0x00ff


	//----- nvinfo : EIATTR_MERCURY_ISA_VERSION
	.align		4
        /*0060*/ 	.byte	0x03, 0x5f
        /*0062*/ 	.short	0x0101


	//----- nvinfo : EIATTR_VRC_CTA_INIT_COUNT
	.align		4
        /*0064*/ 	.byte	0x02, 0x4a
	.zero		1
	.zero		1


	//----- nvinfo : EIATTR_EXIT_INSTR_OFFSETS
	.align		4
        /*0068*/ 	.byte	0x04, 0x1c
        /*006a*/ 	.short	(.L_1775 - .L_1774)


	//   ....[0]....
.L_1774:
        /*006c*/ 	.word	0x00000070


	//   ....[1]....
        /*0070*/ 	.word	0x00000540


	//----- nvinfo : EIATTR_CRS_STACK_SIZE
	.align		4
.L_1775:
        /*0074*/ 	.byte	0x04, 0x1e
        /*0076*/ 	.short	(.L_1777 - .L_1776)
.L_1776:
        /*0078*/ 	.word	0x00000000


	//----- nvinfo : EIATTR_CBANK_PARAM_SIZE
	.align		4
.L_1777:
        /*007c*/ 	.byte	0x03, 0x19
        /*007e*/ 	.short	0x0020


	//----- nvinfo : EIATTR_PARAM_CBANK
	.align		4
        /*0080*/ 	.byte	0x04, 0x0a
        /*0082*/ 	.short	(.L_1779 - .L_1778)
	.align		4
.L_1778:
        /*0084*/ 	.word	index@(.nv.constant0.compress_flags_from_density_kernel)
        /*0088*/ 	.short	0x0380
        /*008a*/ 	.short	0x0020


	//----- nvinfo : EIATTR_SW_WAR
	.align		4
.L_1779:
        /*008c*/ 	.byte	0x04, 0x36
        /*008e*/ 	.short	(.L_1781 - .L_1780)
.L_1780:
        /*0090*/ 	.word	0x00000008
.L_1781:


//--------------------- .nv.info.slice_popcount_sum_kernel --------------------------
	.section	.nv.info.slice_popcount_sum_kernel,"",@"SHT_CUDA_INFO"
	.sectionflags	@""
	.align	4


	//----- nvinfo : EIATTR_CUDA_API_VERSION
	.align		4
        /*0000*/ 	.byte	0x04, 0x37
        /*0002*/ 	.short	(.L_1783 - .L_1782)
.L_1782:
        /*0004*/ 	.word	0x00000082


	//----- nvinfo : EIATTR_KPARAM_INFO
	.align		4
.L_1783:
        /*0008*/ 	.byte	0x04, 0x17
        /*000a*/ 	.short	(.L_1785 - .L_1784)
.L_1784:
        /*000c*/ 	.word	0x00000000
        /*0010*/ 	.short	0x0003
        /*0012*/ 	.short	0x0010
        /*0014*/ 	.byte	0x00, 0xf5, 0x21, 0x00


	//----- nvinfo : EIATTR_KPARAM_INFO
	.align		4
.L_1785:
        /*0018*/ 	.byte	0x04, 0x17
        /*001a*/ 	.short	(.L_1787 - .L_1786)
.L_1786:
        /*001c*/ 	.word	0x00000000
        /*0020*/ 	.short	0x0002
        /*0022*/ 	.short	0x000c
        /*0024*/ 	.byte	0x00, 0xf0, 0x11, 0x00


	//----- nvinfo : EIATTR_KPARAM_INFO
	.align		4
.L_1787:
        /*0028*/ 	.byte	0x04, 0x17
        /*002a*/ 	.short	(.L_1789 - .L_1788)
.L_1788:
        /*002c*/ 	.word	0x00000000
        /*0030*/ 	.short	0x0001
        /*0032*/ 	.short	0x0008
        /*0034*/ 	.byte	0x00, 0xf0, 0x11, 0x00


	//----- nvinfo : EIATTR_KPARAM_INFO
	.align		4
.L_1789:
        /*0038*/ 	.byte	0x04, 0x17
        /*003a*/ 	.short	(.L_1791 - .L_1790)
.L_1790:
        /*003c*/ 	.word	0x00000000
        /*0040*/ 	.short	0x0000
        /*0042*/ 	.short	0x0000
        /*0044*/ 	.byte	0x00, 0xf5, 0x21, 0x00


	//----- nvinfo : EIATTR_SPARSE_MMA_MASK
	.align		4
.L_1791:
        /*0048*/ 	.byte	0x03, 0x50
        /*004a*/ 	.short	0x0000


	//----- nvinfo : EIATTR_MAXREG_COUNT
	.align		4
        /*004c*/ 	.byte	0x03, 0x1b
        /*004e*/ 	.short	0x00ff


	//----- nvinfo : EIATTR_NUM_BARRIERS
	.align		4
        /*0050*/ 	.byte	0x02, 0x4c
        /*0052*/ 	.byte	0x01
	.zero		1


	//----- nvinfo : EIATTR_MERCURY_ISA_VERSION
	.align		4
        /*0054*/ 	.byte	0x03, 0x5f
        /*0056*/ 	.short	0x0101


	//----- nvinfo : EIATTR_COOP_GROUP_MASK_REGIDS
	.align		4
        /*0058*/ 	.byte	0x04, 0x29
        /*005a*/ 	.short	(.L_1793 - .L_1792)


	//   ....[0]....
.L_1792:
        /*005c*/ 	.word	0xffffffff


	//   ....[1]....
        /*0060*/ 	.word	0xffffffff


	//   ....[2]....
        /*0064*/ 	.word	0xffffffff


	//   ....[3]....
        /*0068*/ 	.word	0xffffffff


	//   ....[4]....
        /*006c*/ 	.word	0xffffffff


	//   ....[5]....
        /*0070*/ 	.word	0xffffffff


	//   ....[6]....
        /*0074*/ 	.word	0xffffffff


	//   ....[7]....
        /*0078*/ 	.word	0xffffffff


	//   ....[8]....
        /*007c*/ 	.word	0xffffffff


	//   ....[9]....
        /*0080*/ 	.word	0xffffffff


	//   ....[10]....
        /*0084*/ 	.word	0xffffffff


	//   ....[11]....
        /*0088*/ 	.word	0xffffffff


	//   ....[12]....
        /*008c*/ 	.word	0xffffffff


	//   ....[13]....
        /*0090*/ 	.word	0xffffffff


	//   ....[14]....
        /*0094*/ 	.word	0xffffffff


	//   ....[15]....
        /*0098*/ 	.word	0xffffffff


	//   ....[16]....
        /*009c*/ 	.word	0xffffffff


	//   ....[17]....
        /*00a0*/ 	.word	0xffffffff


	//   ....[18]....
        /*00a4*/ 	.word	0xffffffff


	//   ....[19]....
        /*00a8*/ 	.word	0xffffffff


	//----- nvinfo : EIATTR_COOP_GROUP_INSTR_OFFSETS
	.align		4
.L_1793:
        /*00ac*/ 	.byte	0x04, 0x28
        /*00ae*/ 	.short	(.L_1795 - .L_1794)


	//   ....[0]....
.L_1794:
        /*00b0*/ 	.word	0x00000210


	//   ....[1]....
        /*00b4*/ 	.word	0x00000240


	//   ....[2]....
        /*00b8*/ 	.word	0x00000280


	//   ....[3]....
        /*00bc*/ 	.word	0x00000290


	//   ....[4]....
        /*00c0*/ 	.word	0x000002d0


	//   ....[5]....
        /*00c4*/ 	.word	0x000002e0


	//   ....[6]....
        /*00c8*/ 	.word	0x00000310


	//   ....[7]....
        /*00cc*/ 	.word	0x00000330


	//   ....[8]....
        /*00d0*/ 	.word	0x00000390


	//   ....[9]....
        /*00d4*/ 	.word	0x000003b0


	//   ....[10]....
        /*00d8*/ 	.word	0x00000450


	//   ....[11]....
        /*00dc*/ 	.word	0x00000460


	//   ....[12]....
        /*00e0*/ 	.word	0x00000490


	//   ....[13]....
        /*00e4*/ 	.word	0x000004a0


	//   ....[14]....
        /*00e8*/ 	.word	0x000004d0


	//   ....[15]....
        /*00ec*/ 	.word	0x000004e0


	//   ....[16]....
        /*00f0*/ 	.word	0x00000510


	//   ....[17]....
        /*00f4*/ 	.word	0x00000520


	//   ....[18]....
        /*00f8*/ 	.word	0x00000560


	//   ....[19]....
        /*00fc*/ 	.word	0x00000570


	//----- nvinfo : EIATTR_VRC_CTA_INIT_COUNT
	.align		4
.L_1795:
        /*0100*/ 	.byte	0x02, 0x4a
	.zero		1
	.zero		1


	//----- nvinfo : EIATTR_EXIT_INSTR_OFFSETS
	.align		4
        /*0104*/ 	.byte	0x04, 0x1c
        /*0106*/ 	.short	(.L_1797 - .L_1796)


	//   ....[0]....
.L_1796:
        /*0108*/ 	.word	0x00000040


	//   ....[1]....
        /*010c*/ 	.word	0x00000580


	//   ....[2]....
        /*0110*/ 	.word	0x000005e0


	//----- nvinfo : EIATTR_CRS_STACK_SIZE
	.align		4
.L_1797:
        /*0114*/ 	.byte	0x04, 0x1e
        /*0116*/ 	.short	(.L_1799 - .L_1798)
.L_1798:
        /*0118*/ 	.word	0x00000000


	//----- nvinfo : EIATTR_CBANK_PARAM_SIZE
	.align		4
.L_1799:
        /*011c*/ 	.byte	0x03, 0x19
        /*011e*/ 	.short	0x0018


	//----- nvinfo : EIATTR_PARAM_CBANK
	.align		4
        /*0120*/ 	.byte	0x04, 0x0a
        /*0122*/ 	.short	(.L_1801 - .L_1800)
	.align		4
.L_1800:
        /*0124*/ 	.word	index@(.nv.constant0.slice_popcount_sum_kernel)
        /*0128*/ 	.short	0x0380
        /*012a*/ 	.short	0x0018


	//----- nvinfo : EIATTR_SW_WAR
	.align		4
.L_1801:
        /*012c*/ 	.byte	0x04, 0x36
        /*012e*/ 	.short	(.L_1803 - .L_1802)
.L_1802:
        /*0130*/ 	.word	0x00000008
.L_1803:


//--------------------- .nv.info.popcount_weighted_keys_literal_fused_multiq_kernel_warp_out_nocoeff --------------------------
	.section	.nv.info.popcount_weighted_keys_literal_fused_multiq_kernel_warp_out_nocoeff,"",@"SHT_CUDA_INFO"
	.sectionflags	@""
	.align	4


	//----- nvinfo : EIATTR_CUDA_API_VERSION
	.align		4
        /*0000*/ 	.byte	0x04, 0x37
        /*0002*/ 	.short	(.L_1805 - .L_1804)
.L_1804:
        /*0004*/ 	.word	0x00000082


	//----- nvinfo : EIATTR_KPARAM_INFO
	.align		4
.L_1805:
        /*0008*/ 	.byte	0x04, 0x17
        /*000a*/ 	.short	(.L_1807 - .L_1806)
.L_1806:
        /*000c*/ 	.word	0x00000000
        /*0010*/ 	.short	0x000f
        /*0012*/ 	.short	0x0058
        /*0014*/ 	.byte	0x00, 0xf5, 0x21, 0x00


	//----- nvinfo : EIATTR_KPARAM_INFO
	.align		4
.L_1807:
        /*0018*/ 	.byte	0x04, 0x17
        /*001a*/ 	.short	(.L_1809 - .L_1808)
.L_1808:
        /*001c*/ 	.word	0x00000000
        /*0020*/ 	.short	0x000e
        /*0022*/ 	.short	0x0054
        /*0024*/ 	.byte	0x00, 0xf0, 0x11, 0x00


	//----- nvinfo : EIATTR_KPARAM_INFO
	.align		4
.L_1809:
        /*0028*/ 	.byte	0x04, 0x17
        /*002a*/ 	.short	(.L_1811 - .L_1810)
.L_1810:
        /*002c*/ 	.word	0x00000000
        /*0030*/ 	.short	0x000d
        /*0032*/ 	.short	0x0050
        /*0034*/ 	.byte	0x00, 0xf0, 0x11, 0x00


	//----- nvinfo : EIATTR_KPARAM_INFO
	.align		4
.L_1811:
        /*0038*/ 	.byte	0x04, 0x17
        /*003a*/ 	.short	(.L_1813 - .L_1812)
.L_1812:
        /*003c*/ 	.word	0x00000000
        /*0040*/ 	.short	0x000c
        /*0042*/ 	.short	0x0048
        /*0044*/ 	.byte	0x00, 0xf5, 0x21, 0x00


	//----- nvinfo : EIATTR_KPARAM_INFO
	.align		4
.L_1813:
        /*0048*/ 	.byte	0x04, 0x17
        /*004a*/ 	.short	(.L_1815 - .L_1814)
.L_1814:
        /*004c*/ 	.word	0x00000000
        /*0050*/ 	.short	0x000b
        /*0052*/ 	.short	0x0040
        /*0054*/ 	.byte	0x00, 0xf5, 0x21, 0x00


	//----- nvinfo : EIATTR_KPARAM_INFO
	.align		4
.L_1815:
        /*0058*/ 	.byte	0x04, 0x17
        /*005a*/ 	.short	(.L_1817 - .L_1816)
.L_1816:
        /*005c*/ 	.word	0x00000000
        /*0060*/ 	.short	0x000a
        /*0062*/ 	.short	0x0038
        /*0064*/ 	.byte	0x00, 0xf0, 0x11, 0x00


	//----- nvinfo : EIATTR_KPARAM_INFO
	.align		4
.L_1817:
        /*0068*/ 	.byte	0x04, 0x17
        /*006a*/ 	.short	(.L_1819 - .L_1818)
.L_1818:
        /*006c*/ 	.word	0x00000000
        /*0070*/ 	.short	0x0009
        /*0072*/ 	.short	0x0034
        /*0074*/ 	.byte	0x00, 0xf0, 0x11, 0x00


	//----- nvinfo : EIATTR_KPARAM_INFO
	.align		4
.L_1819:
        /*0078*/ 	.byte	0x04, 0x17
        /*007a*/ 	.short	(.L_1821 - .L_1820)
.L_1820:
        /*007c*/ 	.word	0x00000000
        /*0080*/ 	.short	0x0008
        /*0082*/ 	.short	0x0030
        /*0084*/ 	.byte	0x00, 0xf0, 0x11, 0x00


	//----- nvinfo : EIATTR_KPARAM_INFO
	.align		4
.L_1821:
        /*0088*/ 	.byte	0x04, 0x17
        /*008a*/ 	.short	(.L_1823 - .L_1822)
.L_1822:
        /*008c*/ 	.word	0x00000000
        /*0090*/ 	.short	0x0007
        /*0092*/ 	.short	0x002c
        /*0094*/ 	.byte	0x00, 0xf0, 0x11, 0x00


	//----- nvinfo : EIATTR_KPARAM_INFO
	.align		4
.L_1823:
        /*0098*/ 	.byte	0x04, 0x17
        /*009a*/ 	.short	(.L_1825 - .L_1824)
.L_1824:
        /*009c*/ 	.word	0x00000000
        /*00a0*/ 	.short	0x0006
        /*00a2*/ 	.short	0x0028
        /*00a4*/ 	.byte	0x00, 0xf0, 0x11, 0x00


	//----- nvinfo : EIATTR_KPARAM_INFO
	.align		4
.L_1825:
        /*00a8*/ 	.byte	0x04, 0x17
        /*00aa*/ 	.short	(.L_1827 - .L_1826)
.L_1826:
        /*00ac*/ 	.word	0x00000000
        /*00b0*/ 	.short	0x0005
        /*00b2*/ 	.short	0x0020
        /*00b4*/ 	.byte	0x00, 0xf5, 0x21, 0x00


	//----- nvinfo : EIATTR_KPARAM_INFO
	.align		4
.L_1827:
        /*00b8*/ 	.byte	0x04, 0x17
        /*00ba*/ 	.short	(.L_1829 - .L_1828)
.L_1828:
        /*00bc*/ 	.word	0x00000000
        /*00c0*/ 	.short	0x0004
        /*00c2*/ 	.short	0x0018
        /*00c4*/ 	.byte	0x00, 0xf5, 0x21, 0x00


	//----- nvinfo : EIATTR_KPARAM_INFO
	.align		4
.L_1829:
        /*00c8*/ 	.byte	0x04, 0x17
        /*00ca*/ 	.short	(.L_1831 - .L_1830)
.L_1830:
        /*00cc*/ 	.word	0x00000000
        /*00d0*/ 	.short	0x0003
        /*00d2*/ 	.short	0x0014
        /*00d4*/ 	.byte	0x00, 0xf0, 0x11, 0x00


	//----- nvinfo : EIATTR_KPARAM_INFO
	.align		4
.L_1831:
        /*00d8*/ 	.byte	0x04, 0x17
        /*00da*/ 	.short	(.L_1833 - .L_1832)
.L_1832:
        /*00dc*/ 	.word	0x00000000
        /*00e0*/ 	.short	0x0002
        /*00e2*/ 	.short	0x0010
        /*00e4*/ 	.byte	0x00, 0xf0, 0x11, 0x00


	//----- nvinfo : EIATTR_KPARAM_INFO
	.align		4
.L_1833:
        /*00e8*/ 	.byte	0x04, 0x17
        /*00ea*/ 	.short	(.L_1835 - .L_1834)
.L_1834:
        /*00ec*/ 	.word	0x00000000
        /*00f0*/ 	.short	0x0001
        /*00f2*/ 	.short	0x0008
        /*00f4*/ 	.byte	0x00, 0xf5, 0x21, 0x00


	//----- nvinfo : EIATTR_KPARAM_INFO
	.align		4
.L_1835:
        /*00f8*/ 	.byte	0x04, 0x17
        /*00fa*/ 	.short	(.L_1837 - .L_1836)
.L_1836:
        /*00fc*/ 	.word	0x00000000
        /*0100*/ 	.short	0x0000
        /*0102*/ 	.short	0x0000
        /*0104*/ 	.byte	0x00, 0xf5, 0x21, 0x00


	//----- nvinfo : EIATTR_SPARSE_MMA_MASK
	.align		4
.L_1837:
        /*0108*/ 	.byte	0x03, 0x50
        /*010a*/ 	.short	0x0000


	//----- nvinfo : EIATTR_MAXREG_COUNT
	.align		4
        /*010c*/ 	.byte	0x03, 0x1b
        /*010e*/ 	.short	0x00ff


	//----- nvinfo : EIATTR_NUM_BARRIERS
	.align		4
        /*0110*/ 	.byte	0x02, 0x4c
        /*0112*/ 	.byte	0x01
	.zero		1


	//----- nvinfo : EIATTR_MERCURY_ISA_VERSION
	.align		4
        /*0114*/ 	.byte	0x03, 0x5f
        /*0116*/ 	.short	0x0101


	//----- nvinfo : EIATTR_COOP_GROUP_MASK_REGIDS
	.align		4
        /*0118*/ 	.byte	0x04, 0x29
        /*011a*/ 	.short	(.L_1839 - .L_1838)


	//   ....[0]....
.L_1838:
        /*011c*/ 	.word	0xffffffff


	//   ....[1]....
        /*0120*/ 	.word	0xffffffff


	//   ....[2]....
        /*0124*/ 	.word	0xffffffff


	//   ....[3]....
        /*0128*/ 	.word	0xffffffff


	//   ....[4]....
        /*012c*/ 	.word	0xffffffff


	//   ....[5]....
        /*0130*/ 	.word	0x0500000d


	//   ....[6]....
        /*0134*/ 	.word	0x0500000d


	//   ....[7]....
        /*0138*/ 	.word	0x0500000d


	//   ....[8]....
        /*013c*/ 	.word	0x0500000d


	//   ....[9]....
        /*0140*/ 	.word	0x0500000d


	//----- nvinfo : EIATTR_COOP_GROUP_INSTR_OFFSETS
	.align		4
.L_1839:
        /*0144*/ 	.byte	0x04, 0x28
        /*0146*/ 	.short	(.L_1841 - .L_1840)


	//   ....[0]....
.L_1840:
        /*0148*/ 	.word	0x00004850


	//   ....[1]....
        /*014c*/ 	.word	0x00004870


	//   ....[2]....
        /*0150*/ 	.word	0x00004890


	//   ....[3]....
        /*0154*/ 	.word	0x000048b0


	//   ....[4]....
        /*0158*/ 	.word	0x000048d0


	//   ....[5]....
        /*015c*/ 	.word	0x00004aa0


	//   ....[6]....
        /*0160*/ 	.word	0x00004b30


	//   ....[7]....
        /*0164*/ 	.word	0x00004ba0


	//   ....[8]....
        /*0168*/ 	.word	0x00004c10


	//   ....[9]....
        /*016c*/ 	.word	0x00004c80


	//----- nvinfo : EIATTR_VRC_CTA_INIT_COUNT
	.align		4
.L_1841:
        /*0170*/ 	.byte	0x02, 0x4a
	.zero		1
	.zero		1


	//----- nvinfo : EIATTR_EXIT_INSTR_OFFSETS
	.align		4
        /*0174*/ 	.byte	0x04, 0x1c
        /*0176*/ 	.short	(.L_1843 - .L_1842)


	//   ....[0]....
.L_1842:
        /*0178*/ 	.word	0x00000070


	//   ....[1]....
        /*017c*/ 	.word	0x000005f0


	//   ....[2]....
        /*0180*/ 	.word	0x00004a30


	//----- nvinfo : EIATTR_CRS_STACK_SIZE
	.align		4
.L_1843:
        /*0184*/ 	.byte	0x04, 0x1e
        /*0186*/ 	.short	(.L_1845 - .L_1844)
.L_1844:
        /*0188*/ 	.word	0x00000000


	//----- nvinfo : EIATTR_CBANK_PARAM_SIZE
	.align		4
.L_1845:
        /*018c*/ 	.byte	0x03, 0x19
        /*018e*/ 	.short	0x0060


	//----- nvinfo : EIATTR_PARAM_CBANK
	.align		4
        /*0190*/ 	.byte	0x04, 0x0a
        /*0192*/ 	.short	(.L_1847 - .L_1846)
	.align		4
.L_1846:
        /*0194*/ 	.word	index@(.nv.constant0.popcount_weighted_keys_literal_fused_multiq_kernel_warp_out_nocoeff)
        /*0198*/ 	.short	0x0380
        /*019a*/ 	.short	0x0060


	//----- nvinfo : EIATTR_SW_WAR
	.align		4
.L_1847:
        /*019c*/ 	.byte	0x04, 0x36
        /*019e*/ 	.short	(.L_1849 - .L_1848)
.L_1848:
        /*01a0*/ 	.word	0x00000008
.L_1849:


//--------------------- .nv.info.popcount_weighted_keys_literal_fused_multiq_kernel --------------------------
	.section	.nv.info.popcount_weighted_keys_literal_fused_multiq_kernel,"",@"SHT_CUDA_INFO"
	.sectionflags	@""
	.align	4


	//----- nvinfo : EIATTR_CUDA_API_VERSION
	.align		4
        /*0000*/ 	.byte	0x04, 0x37
        /*0002*/ 	.short	(.L_1851 - .L_1850)
.L_1850:
        /*0004*/ 	.word	0x00000082


	//----- nvinfo : EIATTR_KPARAM_INFO
	.align		4
.L_1851:
        /*0008*/ 	.byte	0x04, 0x17
        /*000a*/ 	.short	(.L_1853 - .L_1852)
.L_1852:
        /*000c*/ 	.word	0x00000000
        /*0010*/ 	.short	0x000f
        /*0012*/ 	.short	0x0058
        /*0014*/ 	.byte	0x00, 0xf5, 0x21, 0x00


	//----- nvinfo : EIATTR_KPARAM_INFO
	.align		4
.L_1853:
        /*0018*/ 	.byte	0x04, 0x17
        /*001a*/ 	.short	(.L_1855 - .L_1854)
.L_1854:
        /*001c*/ 	.word	0x00000000
        /*0020*/ 	.short	0x000e
        /*0022*/ 	.short	0x0054
        /*0024*/ 	.byte	0x00, 0xf0, 0x11, 0x00


	//----- nvinfo : EIATTR_KPARAM_INFO
	.align		4
.L_1855:
        /*0028*/ 	.byte	0x04, 0x17
        /*002a*/ 	.short	(.L_1857 - .L_1856)
.L_1856:
        /*002c*/ 	.word	0x00000000
        /*0030*/ 	.short	0x000d
        /*0032*/ 	.short	0x0050
        /*0034*/ 	.byte	0x00, 0xf0, 0x11, 0x00


	//----- nvinfo : EIATTR_KPARAM_INFO
	.align		4
.L_1857:
        /*0038*/ 	.byte	0x04, 0x17
        /*003a*/ 	.short	(.L_1859 - .L_1858)
.L_1858:
        /*003c*/ 	.word	0x00000000
        /*0040*/ 	.short	0x000c
        /*0042*/ 	.short	0x0048
        /*0044*/ 	.byte	0x00, 0xf5, 0x21, 0x00


	//----- nvinfo : EIATTR_KPARAM_INFO
	.align		4
.L_1859:
        /*0048*/ 	.byte	0x04, 0x17
        /*004a*/ 	.short	(.L_1861 - .L_1860)
.L_1860:
        /*004c*/ 	.word	0x00000000
        /*0050*/ 	.short	0x000b
        /*0052*/ 	.short	0x0040
        /*0054*/ 	.byte	0x00, 0xf5, 0x21, 0x00


	//----- nvinfo : EIATTR_KPARAM_INFO
	.align		4
.L_1861:
        /*0058*/ 	.byte	0x04, 0x17
        /*005a*/ 	.short	(.L_1863 - .L_1862)
.L_1862:
        /*005c*/ 	.word	0x00000000
        /*0060*/ 	.short	0x000a
        /*0062*/ 	.short	0x0038
        /*0064*/ 	.byte	0x00, 0xf0, 0x11, 0x00


	//----- nvinfo : EIATTR_KPARAM_INFO
	.align		4
.L_1863:
        /*0068*/ 	.byte	0x04, 0x17
        /*006a*/ 	.short	(.L_1865 - .L_1864)
.L_1864:
        /*006c*/ 	.word	0x00000000
        /*0070*/ 	.short	0x0009
        /*0072*/ 	.short	0x0034
        /*0074*/ 	.byte	0x00, 0xf0, 0x11, 0x00


	//----- nvinfo : EIATTR_KPARAM_INFO
	.align		4
.L_1865:
        /*0078*/ 	.byte	0x04, 0x17
        /*007a*/ 	.short	(.L_1867 - .L_1866)
.L_1866:
        /*007c*/ 	.word	0x00000000
        /*0080*/ 	.short	0x0008
        /*0082*/ 	.short	0x0030
        /*0084*/ 	.byte	0x00, 0xf0, 0x11, 0x00


	//----- nvinfo : EIATTR_KPARAM_INFO
	.align		4
.L_1867:
        /*0088*/ 	.byte	0x04, 0x17
        /*008a*/ 	.short	(.L_1869 - .L_1868)
.L_1868:
        /*008c*/ 	.word	0x00000000
        /*0090*/ 	.short	0x0007
        /*0092*/ 	.short	0x002c
        /*0094*/ 	.byte	0x00, 0xf0, 0x11, 0x00


	//----- nvinfo : EIATTR_KPARAM_INFO
	.align		4
.L_1869:
        /*0098*/ 	.byte	0x04, 0x17
        /*009a*/ 	.short	(.L_1871 - .L_1870)
.L_1870:
        /*009c*/ 	.word	0x00000000
        /*00a0*/ 	.short	0x0006
        /*00a2*/ 	.short	0x0028
        /*00a4*/ 	.byte	0x00, 0xf0, 0x11, 0x00


	//----- nvinfo : EIATTR_KPARAM_INFO
	.align		4
.L_1871:
        /*00a8*/ 	.byte	0x04, 0x17
        /*00aa*/ 	.short	(.L_1873 - .L_1872)
.L_1872:
        /*00ac*/ 	.word	0x00000000
        /*00b0*/ 	.short	0x0005
        /*00b2*/ 	.short	0x0020
        /*00b4*/ 	.byte	0x00, 0xf5, 0x21, 0x00


	//----- nvinfo : EIATTR_KPARAM_INFO
	.align		4
.L_1873:
        /*00b8*/ 	.byte	0x04, 0x17
        /*00ba*/ 	.short	(.L_1875 - .L_1874)
.L_1874:
        /*00bc*/ 	.word	0x00000000
        /*00c0*/ 	.short	0x0004
        /*00c2*/ 	.short	0x0018
        /*00c4*/ 	.byte	0x00, 0xf5, 0x21, 0x00


	//----- nvinfo : EIATTR_KPARAM_INFO
	.align		4
.L_1875:
        /*00c8*/ 	.byte	0x04, 0x17
        /*00ca*/ 	.short	(.L_1877 - .L_1876)
.L_1876:
        /*00cc*/ 	.word	0x00000000
        /*00d0*/ 	.short	0x0003
        /*00d2*/ 	.short	0x0014
        /*00d4*/ 	.byte	0x00, 0xf0, 0x11, 0x00


	//----- nvinfo : EIATTR_KPARAM_INFO
	.align		4
.L_1877:
        /*00d8*/ 	.byte	0x04, 0x17
        /*00da*/ 	.short	(.L_1879 - .L_1878)
.L_1878:
        /*00dc*/ 	.word	0x00000000
        /*00e0*/ 	.short	0x0002
        /*00e2*/ 	.short	0x0010
        /*00e4*/ 	.byte	0x00, 0xf0, 0x11, 0x00


	//----- nvinfo : EIATTR_KPARAM_INFO
	.align		4
.L_1879:
        /*00e8*/ 	.byte	0x04, 0x17
        /*00ea*/ 	.short	(.L_1881 - .L_1880)
.L_1880:
        /*00ec*/ 	.word	0x00000000
        /*00f0*/ 	.short	0x0001
        /*00f2*/ 	.short	0x0008
        /*00f4*/ 	.byte	0x00, 0xf5, 0x21, 0x00


	//----- nvinfo : EIATTR_KPARAM_INFO
	.align		4
.L_1881:
        /*00f8*/ 	.byte	0x04, 0x17
        /*00fa*/ 	.short	(.L_1883 - .L_1882)
.L_1882:
        /*00fc*/ 	.word	0x00000000
        /*0100*/ 	.short	0x0000
        /*0102*/ 	.short	0x0000
        /*0104*/ 	.byte	0x00, 0xf5, 0x21, 0x00


	//----- nvinfo : EIATTR_SPARSE_MMA_MASK
	.align		4
.L_1883:
        /*0108*/ 	.byte	0x03, 0x50
        /*010a*/ 	.short	0x0000


	//----- nvinfo : EIATTR_MAXREG_COUNT
	.align		4
        /*010c*/ 	.byte	0x03, 0x1b
        /*010e*/ 	.short	0x00ff


	//----- nvinfo : EIATTR_NUM_BARRIERS
	.align		4
        /*0110*/ 	.byte	0x02, 0x4c
        /*0112*/ 	.byte	0x01
	.zero		1


	//----- nvinfo : EIATTR_MERCURY_ISA_VERSION
	.align		4
        /*0114*/ 	.byte	0x03, 0x5f
        /*0116*/ 	.short	0x0101


	//----- nvinfo : EIATTR_COOP_GROUP_MASK_REGIDS
	.align		4
        /*0118*/ 	.byte	0x04, 0x29
        /*011a*/ 	.short	(.L_1885 - .L_1884)


	//   ....[0]....
.L_1884:
        /*011c*/ 	.word	0xffffffff


	//   ....[1]....
        /*0120*/ 	.word	0xffffffff


	//   ....[2]....
        /*0124*/ 	.word	0xffffffff


	//   ....[3]....
        /*0128*/ 	.word	0xffffffff


	//   ....[4]....
        /*012c*/ 	.word	0xffffffff


	//   ....[5]....
        /*0130*/ 	.word	0xffffffff


	//   ....[6]....
        /*0134*/ 	.word	0xffffffff


	//   ....[7]....
        /*0138*/ 	.word	0xffffffff


	//   ....[8]....
        /*013c*/ 	.word	0xffffffff


	//   ....[9]....
        /*0140*/ 	.word	0xffffffff


	//   ....[10]....
        /*0144*/ 	.word	0x05000016


	//   ....[11]....
        /*0148*/ 	.word	0x05000016


	//   ....[12]....
        /*014c*/ 	.word	0x05000016


	//   ....[13]....
        /*0150*/ 	.word	0x05000016


	//   ....[14]....
        /*0154*/ 	.word	0x05000016


	//----- nvinfo : EIATTR_COOP_GROUP_INSTR_OFFSETS
	.align		4
.L_1885:
        /*0158*/ 	.byte	0x04, 0x28
        /*015a*/ 	.short	(.L_1887 - .L_1886)


	//   ....[0]....
.L_1886:
        /*015c*/ 	.word	0x000012a0


	//   ....[1]....
        /*0160*/ 	.word	0x00001310


	//   ....[2]....
        /*0164*/ 	.word	0x00001350


	//   ....[3]....
        /*0168*/ 	.word	0x00001380


	//   ....[4]....
        /*016c*/ 	.word	0x000013a0


	//   ....[5]....
        /*0170*/ 	.word	0x000014a0


	//   ....[6]....
        /*0174*/ 	.word	0x000014c0


	//   ....[7]....
        /*0178*/ 	.word	0x000014e0


	//   ....[8]....
        /*017c*/ 	.word	0x00001500


	//   ....[9]....
        /*0180*/ 	.word	0x00001520


	//   ....[10]....
        /*0184*/ 	.word	0x000016a0


	//   ....[11]....
        /*0188*/ 	.word	0x00001710


	//   ....[12]....
        /*018c*/ 	.word	0x00001780


	//   ....[13]....
        /*0190*/ 	.word	0x000017f0


	//   ....[14]....
        /*0194*/ 	.word	0x00001860


	//----- nvinfo : EIATTR_VRC_CTA_INIT_COUNT
	.align		4
.L_1887:
        /*0198*/ 	.byte	0x02, 0x4a
	.zero		1
	.zero		1


	//----- nvinfo : EIATTR_EXIT_INSTR_OFFSETS
	.align		4
        /*019c*/ 	.byte	0x04, 0x1c
        /*019e*/ 	.short	(.L_1889 - .L_1888)


	//   ....[0]....
.L_1888:
        /*01a0*/ 	.word	0x00000060


	//   ....[1]....
        /*01a4*/ 	.word	0x00000620


	//   ....[2]....
        /*01a8*/ 	.word	0x00001650


	//----- nvinfo : EIATTR_CRS_STACK_SIZE
	.align		4
.L_1889:
        /*01ac*/ 	.byte	0x04, 0x1e
        /*01ae*/ 	.short	(.L_1891 - .L_1890)
.L_1890:
        /*01b0*/ 	.word	0x00000000


	//----- nvinfo : EIATTR_CBANK_PARAM_SIZE
	.align		4
.L_1891:
        /*01b4*/ 	.byte	0x03, 0x19
        /*01b6*/ 	.short	0x0060


	//----- nvinfo : EIATTR_PARAM_CBANK
	.align		4
        /*01b8*/ 	.byte	0x04, 0x0a
        /*01ba*/ 	.short	(.L_1893 - .L_1892)
	.align		4
.L_1892:
        /*01bc*/ 	.word	index@(.nv.constant0.popcount_weighted_keys_literal_fused_multiq_kernel)
        /*01c0*/ 	.short	0x0380
        /*01c2*/ 	.short	0x0060


	//----- nvinfo : EIATTR_SW_WAR
	.align		4
.L_1893:
        /*01c4*/ 	.byte	0x04, 0x36
        /*01c6*/ 	.short	(.L_1895 - .L_1894)
.L_1894:
        /*01c8*/ 	.word	0x00000008
.L_1895:


//--------------------- .nv.info.pack_bits_all_ballot_multi_kernel --------------------------
	.section	.nv.info.pack_bits_all_ballot_multi_kernel,"",@"SHT_CUDA_INFO"
	.sectionflags	@""
	.align	4


	//----- nvinfo : EIATTR_CUDA_API_VERSION
	.align		4
        /*0000*/ 	.byte	0x04, 0x37
        /*0002*/ 	.short	(.L_1897 - .L_1896)
.L_1896:
        /*0004*/ 	.word	0x00000082


	//----- nvinfo : EIATTR_KPARAM_INFO
	.align		4
.L_1897:
        /*0008*/ 	.byte	0x04, 0x17
        /*000a*/ 	.short	(.L_1899 - .L_1898)
.L_1898:
        /*000c*/ 	.word	0x00000000
        /*0010*/ 	.short	0x0005
        /*0012*/ 	.short	0x0020
        /*0014*/ 	.byte	0x00, 0xf5, 0x21, 0x00


	//----- nvinfo : EIATTR_KPARAM_INFO
	.align		4
.L_1899:
        /*0018*/ 	.byte	0x04, 0x17
        /*001a*/ 	.short	(.L_1901 - .L_1900)
.L_1900:
        /*001c*/ 	.word	0x00000000
        /*0020*/ 	.short	0x0004
        /*0022*/ 	.short	0x0018
        /*0024*/ 	.byte	0x00, 0xf0, 0x21, 0x00


	//----- nvinfo : EIATTR_KPARAM_INFO
	.align		4
.L_1901:
        /*0028*/ 	.byte	0x04, 0x17
        /*002a*/ 	.short	(.L_1903 - .L_1902)
.L_1902:
        /*002c*/ 	.word	0x00000000
        /*0030*/ 	.short	0x0003
        /*0032*/ 	.short	0x0014
        /*0034*/ 	.byte	0x00, 0xf0, 0x11, 0x00


	//----- nvinfo : EIATTR_KPARAM_INFO
	.align		4
.L_1903:
        /*0038*/ 	.byte	0x04, 0x17
        /*003a*/ 	.short	(.L_1905 - .L_1904)
.L_1904:
        /*003c*/ 	.word	0x00000000
        /*0040*/ 	.short	0x0002
        /*0042*/ 	.short	0x0010
        /*0044*/ 	.byte	0x00, 0xf0, 0x11, 0x00


	//----- nvinfo : EIATTR_KPARAM_INFO
	.align		4
.L_1905:
        /*0048*/ 	.byte	0x04, 0x17
        /*004a*/ 	.short	(.L_1907 - .L_1906)
.L_1906:
        /*004c*/ 	.word	0x00000000
        /*0050*/ 	.short	0x0001
        /*0052*/ 	.short	0x0008
        /*0054*/ 	.byte	0x00, 0xf0, 0x21, 0x00


	//----- nvinfo : EIATTR_KPARAM_INFO
	.align		4
.L_1907:
        /*0058*/ 	.byte	0x04, 0x17
        /*005a*/ 	.short	(.L_1909 - .L_1908)
.L_1908:
        /*005c*/ 	.word	0x00000000
        /*0060*/ 	.short	0x0000
        /*0062*/ 	.short	0x0000
        /*0064*/ 	.byte	0x00, 0xf5, 0x21, 0x00


	//----- nvinfo : EIATTR_SPARSE_MMA_MASK
	.align		4
.L_1909:
        /*0068*/ 	.byte	0x03, 0x50
        /*006a*/ 	.short	0x0000


	//----- nvinfo : EIATTR_MAXREG_COUNT
	.align		4
        /*006c*/ 	.byte	0x03, 0x1b
        /*006e*/ 	.short	0x00ff


	//----- nvinfo : EIATTR_MERCURY_ISA_VERSION
	.align		4
        /*0070*/ 	.byte	0x03, 0x5f
        /*0072*/ 	.short	0x0101


	//----- nvinfo : EIATTR_COOP_GROUP_MASK_REGIDS
	.align		4
        /*0074*/ 	.byte	0x04, 0x29
        /*0076*/ 	.short	(.L_1911 - .L_1910)


	//   ....[0]....
.L_1910:
        /*0078*/ 	.word	0xffffffff


	//   ....[1]....
        /*007c*/ 	.word	0xffffffff


	//----- nvinfo : EIATTR_COOP_GROUP_INSTR_OFFSETS
	.align		4
.L_1911:
        /*0080*/ 	.byte	0x04, 0x28
        /*0082*/ 	.short	(.L_1913 - .L_1912)


	//   ....[0]....
.L_1912:
        /*0084*/ 	.word	0x00000340


	//   ....[1]....
        /*0088*/ 	.word	0x00000350


	//----- nvinfo : EIATTR_VRC_CTA_INIT_COUNT
	.align		4
.L_1913:
        /*008c*/ 	.byte	0x02, 0x4a
	.zero		1
	.zero		1


	//----- nvinfo : EIATTR_EXIT_INSTR_OFFSETS
	.align		4
        /*0090*/ 	.byte	0x04, 0x1c
        /*0092*/ 	.short	(.L_1915 - .L_1914)


	//   ....[0]....
.L_1914:
        /*0094*/ 	.word	0x00000040


	//   ....[1]....
        /*0098*/ 	.word	0x000000d0


	//   ....[2]....
        /*009c*/ 	.word	0x00000360


	//   ....[3]....
        /*00a0*/ 	.word	0x000003d0


	//----- nvinfo : EIATTR_CRS_STACK_SIZE
	.align		4
.L_1915:
        /*00a4*/ 	.byte	0x04, 0x1e
        /*00a6*/ 	.short	(.L_1917 - .L_1916)
.L_1916:
        /*00a8*/ 	.word	0x00000000


	//----- nvinfo : EIATTR_CBANK_PARAM_SIZE
	.align		4
.L_1917:
        /*00ac*/ 	.byte	0x03, 0x19
        /*00ae*/ 	.short	0x0028


	//----- nvinfo : EIATTR_PARAM_CBANK
	.align		4
        /*00b0*/ 	.byte	0x04, 0x0a
        /*00b2*/ 	.short	(.L_1919 - .L_1918)
	.align		4
.L_1918:
        /*00b4*/ 	.word	index@(.nv.constant0.pack_bits_all_ballot_multi_kernel)
        /*00b8*/ 	.short	0x0380
        /*00ba*/ 	.short	0x0028


	//----- nvinfo : EIATTR_SW_WAR
	.align		4
.L_1919:
        /*00bc*/ 	.byte	0x04, 0x36
        /*00be*/ 	.short	(.L_1921 - .L_1920)
.L_1920:
        /*00c0*/ 	.word	0x00000008
.L_1921:


//--------------------- .nv.info.pack_bits_all_kernel --------------------------
	.section	.nv.info.pack_bits_all_kernel,"",@"SHT_CUDA_INFO"
	.sectionflags	@""
	.align	4


	//----- nvinfo : EIATTR_CUDA_API_VERSION
	.align		4
        /*0000*/ 	.byte	0x04, 0x37
        /*0002*/ 	.short	(.L_1923 - .L_1922)
.L_1922:
        /*0004*/ 	.word	0x00000082


	//----- nvinfo : EIATTR_KPARAM_INFO
	.align		4
.L_1923:
        /*0008*/ 	.byte	0x04, 0x17
        /*000a*/ 	.short	(.L_1925 - .L_1924)
.L_1924:
        /*000c*/ 	.word	0x00000000
        /*0010*/ 	.short	0x0005
        /*0012*/ 	.short	0x0020
        /*0014*/ 	.byte	0x00, 0xf5, 0x21, 0x00


	//----- nvinfo : EIATTR_KPARAM_INFO
	.align		4
.L_1925:
        /*0018*/ 	.byte	0x04, 0x17
        /*001a*/ 	.short	(.L_1927 - .L_1926)
.L_1926:
        /*001c*/ 	.word	0x00000000
        /*0020*/ 	.short	0x0004
        /*0022*/ 	.short	0x0018
        /*0024*/ 	.byte	0x00, 0xf0, 0x21, 0x00


	//----- nvinfo : EIATTR_KPARAM_INFO
	.align		4
.L_1927:
        /*0028*/ 	.byte	0x04, 0x17
        /*002a*/ 	.short	(.L_1929 - .L_1928)
.L_1928:
        /*002c*/ 	.word	0x00000000
        /*0030*/ 	.short	0x0003
        /*0032*/ 	.short	0x0014
        /*0034*/ 	.byte	0x00, 0xf0, 0x11, 0x00


	//----- nvinfo : EIATTR_KPARAM_INFO
	.align		4
.L_1929:
        /*0038*/ 	.byte	0x04, 0x17
        /*003a*/ 	.short	(.L_1931 - .L_1930)
.L_1930:
        /*003c*/ 	.word	0x00000000
        /*0040*/ 	.short	0x0002
        /*0042*/ 	.short	0x0010
        /*0044*/ 	.byte	0x00, 0xf0, 0x11, 0x00


	//----- nvinfo : EIATTR_KPARAM_INFO
	.align		4
.L_1931:
        /*0048*/ 	.byte	0x04, 0x17
        /*004a*/ 	.short	(.L_1933 - .L_1932)
.L_1932:
        /*004c*/ 	.word	0x00000000
        /*0050*/ 	.short	0x0001
        /*0052*/ 	.short	0x0008
        /*0054*/ 	.byte	0x00, 0xf0, 0x21, 0x00


	//----- nvinfo : EIATTR_KPARAM_INFO
	.align		4
.L_1933:
        /*0058*/ 	.byte	0x04, 0x17
        /*005a*/ 	.short	(.L_1935 - .L_1934)
.L_1934:
        /*005c*/ 	.word	0x00000000
        /*0060*/ 	.short	0x0000
        /*0062*/ 	.short	0x0000
        /*0064*/ 	.byte	0x00, 0xf5, 0x21, 0x00


	//----- nvinfo : EIATTR_SPARSE_MMA_MASK
	.align		4
.L_1935:
        /*0068*/ 	.byte	0x03, 0x50
        /*006a*/ 	.short	0x0000


	//----- nvinfo : EIATTR_MAXREG_COUNT
	.align		4
        /*006c*/ 	.byte	0x03, 0x1b
        /*006e*/ 	.short	0x00ff


	//----- nvinfo : EIATTR_MERCURY_ISA_VERSION
	.align		4
        /*0070*/ 	.byte	0x03, 0x5f
        /*0072*/ 	.short	0x0101


	//----- nvinfo : EIATTR_VRC_CTA_INIT_COUNT
	.align		4
        /*0074*/ 	.byte	0x02, 0x4a
	.zero		1
	.zero		1


	//----- nvinfo : EIATTR_EXIT_INSTR_OFFSETS
	.align		4
        /*0078*/ 	.byte	0x04, 0x1c
        /*007a*/ 	.short	(.L_1937 - .L_1936)


	//   ....[0]....
.L_1936:
        /*007c*/ 	.word	0x00000080


	//   ....[1]....
        /*0080*/ 	.word	0x00000ac0


	//----- nvinfo : EIATTR_CRS_STACK_SIZE
	.align		4
.L_1937:
        /*0084*/ 	.byte	0x04, 0x1e
        /*0086*/ 	.short	(.L_1939 - .L_1938)
.L_1938:
        /*0088*/ 	.word	0x00000000


	//----- nvinfo : EIATTR_CBANK_PARAM_SIZE
	.align		4
.L_1939:
        /*008c*/ 	.byte	0x03, 0x19
        /*008e*/ 	.short	0x0028


	//----- nvinfo : EIATTR_PARAM_CBANK
	.align		4
        /*0090*/ 	.byte	0x04, 0x0a
        /*0092*/ 	.short	(.L_1941 - .L_1940)
	.align		4
.L_1940:
        /*0094*/ 	.word	index@(.nv.constant0.pack_bits_all_kernel)
        /*0098*/ 	.short	0x0380
        /*009a*/ 	.short	0x0028


	//----- nvinfo : EIATTR_SW_WAR
	.align		4
.L_1941:
        /*009c*/ 	.byte	0x04, 0x36
        /*009e*/ 	.short	(.L_1943 - .L_1942)
.L_1942:
        /*00a0*/ 	.word	0x00000008
.L_1943:


//--------------------- .nv.info.ewah_decompress_kernel --------------------------
	.section	.nv.info.ewah_decompress_kernel,"",@"SHT_CUDA_INFO"
	.sectionflags	@""
	.align	4


	//----- nvinfo : EIATTR_CUDA_API_VERSION
	.align		4
        /*0000*/ 	.byte	0x04, 0x37
        /*0002*/ 	.short	(.L_1945 - .L_1944)
.L_1944:
        /*0004*/ 	.word	0x00000082


	//----- nvinfo : EIATTR_KPARAM_INFO
	.align		4
.L_1945:
        /*0008*/ 	.byte	0x04, 0x17
        /*000a*/ 	.short	(.L_1947 - .L_1946)
.L_1946:
        /*000c*/ 	.word	0x00000000
        /*0010*/ 	.short	0x0003
        /*0012*/ 	.short	0x0010
        /*0014*/ 	.byte	0x00, 0xf5, 0x21, 0x00


	//----- nvinfo : EIATTR_KPARAM_INFO
	.align		4
.L_1947:
        /*0018*/ 	.byte	0x04, 0x17
        /*001a*/ 	.short	(.L_1949 - .L_1948)
.L_1948:
        /*001c*/ 	.word	0x00000000
        /*0020*/ 	.short	0x0002
        /*0022*/ 	.short	0x000c
        /*0024*/ 	.byte	0x00, 0xf0, 0x11, 0x00


	//----- nvinfo : EIATTR_KPARAM_INFO
	.align		4
.L_1949:
        /*0028*/ 	.byte	0x04, 0x17
        /*002a*/ 	.short	(.L_1951 - .L_1950)
.L_1950:
        /*002c*/ 	.word	0x00000000
        /*0030*/ 	.short	0x0001
        /*0032*/ 	.short	0x0008
        /*0034*/ 	.byte	0x00, 0xf0, 0x11, 0x00


	//----- nvinfo : EIATTR_KPARAM_INFO
	.align		4
.L_1951:
        /*0038*/ 	.byte	0x04, 0x17
        /*003a*/ 	.short	(.L_1953 - .L_1952)
.L_1952:
        /*003c*/ 	.word	0x00000000
        /*0040*/ 	.short	0x0000
        /*0042*/ 	.short	0x0000
        /*0044*/ 	.byte	0x00, 0xf5, 0x21, 0x00


	//----- nvinfo : EIATTR_SPARSE_MMA_MASK
	.align		4
.L_1953:
        /*0048*/ 	.byte	0x03, 0x50
        /*004a*/ 	.short	0x0000


	//----- nvinfo : EIATTR_MAXREG_COUNT
	.align		4
        /*004c*/ 	.byte	0x03, 0x1b
        /*004e*/ 	.short	0x00ff


	//----- nvinfo : EIATTR_MERCURY_ISA_VERSION
	.align		4
        /*0050*/ 	.byte	0x03, 0x5f
        /*0052*/ 	.short	0x0101


	//----- nvinfo : EIATTR_VRC_CTA_INIT_COUNT
	.align		4
        /*0054*/ 	.byte	0x02, 0x4a
	.zero		1
	.zero		1


	//----- nvinfo : EIATTR_EXIT_INSTR_OFFSETS
	.align		4
        /*0058*/ 	.byte	0x04, 0x1c
        /*005a*/ 	.short	(.L_1955 - .L_1954)


	//   ....[0]....
.L_1954:
        /*005c*/ 	.word	0x00000030


	//   ....[1]....
        /*0060*/ 	.word	0x000003c0


	//   ....[2]....
        /*0064*/ 	.word	0x000005d0


	//   ....[3]....
        /*0068*/ 	.word	0x000006d0


	//   ....[4]....
        /*006c*/ 	.word	0x00000790


	//   ....[5]....
        /*0070*/ 	.word	0x00000820


	//----- nvinfo : EIATTR_CBANK_PARAM_SIZE
	.align		4
.L_1955:
        /*0074*/ 	.byte	0x03, 0x19
        /*0076*/ 	.short	0x0018


	//----- nvinfo : EIATTR_PARAM_CBANK
	.align		4
        /*0078*/ 	.byte	0x04, 0x0a
        /*007a*/ 	.short	(.L_1957 - .L_1956)
	.align		4
.L_1956:
        /*007c*/ 	.word	index@(.nv.constant0.ewah_decompress_kernel)
        /*0080*/ 	.short	0x0380
        /*0082*/ 	.short	0x0018


	//----- nvinfo : EIATTR_SW_WAR
	.align		4
.L_1957:
        /*0084*/ 	.byte	0x04, 0x36
        /*0086*/ 	.short	(.L_1959 - .L_1958)
.L_1958:
        /*0088*/ 	.word	0x00000008
.L_1959:


//--------------------- .nv.callgraph             --------------------------
	.section	.nv.callgraph,"",@"SHT_CUDA_CALLGRAPH"
	.align	4
	.sectionentsize	8
	.align		4
        /*0000*/ 	.word	0x00000000
	.align		4
        /*0004*/ 	.word	0xffffffff
	.align		4
        /*0008*/ 	.word	0x00000000
	.align		4
        /*000c*/ 	.word	0xfffffffe
	.align		4
        /*0010*/ 	.word	0x00000000
	.align		4
        /*0014*/ 	.word	0xfffffffd
	.align		4
        /*0018*/ 	.word	0x00000000
	.align		4
        /*001c*/ 	.word	0xfffffffc


//--------------------- .text._Z66popcount_weighted_keys_literal_fused_multiq_kernel_warp_out_w32_sbILi16EEvPKyPKfiiS1_S3_iiiiiPKxS5_fiPf --------------------------
	.section	.text._Z66popcount_weighted_keys_literal_fused_multiq_kernel_warp_out_w32_sbILi16EEvPKyPKfiiS1_S3_iiiiiPKxS5_fiPf,"ax",@progbits
	.align	128
        .global         _Z66popcount_weighted_keys_literal_fused_multiq_kernel_warp_out_w32_sbILi16EEvPKyPKfiiS1_S3_iiiiiPKxS5_fiPf
        .type           _Z66popcount_weighted_keys_literal_fused_multiq_kernel_warp_out_w32_sbILi16EEvPKyPKfiiS1_S3_iiiiiPKxS5_fiPf,@function
        .size           _Z66popcount_weighted_keys_literal_fused_multiq_kernel_warp_out_w32_sbILi16EEvPKyPKfiiS1_S3_iiiiiPKxS5_fiPf,(.L_x_4138 - _Z66popcount_weighted_keys_literal_fused_multiq_kernel_warp_out_w32_sbILi16EEvPKyPKfiiS1_S3_iiiiiPKxS5_fiPf)
        .other          _Z66popcount_weighted_keys_literal_fused_multiq_kernel_warp_out_w32_sbILi16EEvPKyPKfiiS1_S3_iiiiiPKxS5_fiPf,@"STO_CUDA_ENTRY STV_DEFAULT"
_Z66popcount_weighted_keys_literal_fused_multiq_kernel_warp_out_w32_sbILi16EEvPKyPKfiiS1_S3_iiiiiPKxS5_fiPf:
.text._Z66popcount_weighted_keys_literal_fused_multiq_kernel_warp_out_w32_sbILi16EEvPKyPKfiiS1_S3_iiiiiPKxS5_fiPf:
[----:B------:R-:W-:Y:S01]  /*0000*/  LDC R1, c[0x0][0x37c] ;  /* 0x0000df00ff017b82 */ /* 0x000fe20000000800 */
[----:B------:R-:W0:Y:S07]  /*0010*/  LDCU.64 UR4, c[0x0][0x3b0] ;  /* 0x00007600ff0477ac */ /* 0x000e2e0008000a00 */
[----:B------:R-:W1:Y:S01]  /*0020*/  S2UR UR9, SR_CTAID.Y ;  /* 0x00000000000979c3 */ /* 0x000e620000002600 */
[----:B0-----:R-:W-:-:S04]  /*0030*/  UISETP.LT.AND UP0, UPT, UR5, 0x1, UPT ;  /* 0x000000010500788c */ /* 0x001fc8000bf01270 */
[----:B------:R-:W-:-:S04]  /*0040*/  USEL UR5, UR5, 0x1, !UP0 ;  /* 0x0000000105057887 */ /* 0x000fc8000c000000 */
[----:B-1----:R-:W-:-:S04]  /*0050*/  UIMAD UR9, UR5, UR9, URZ ;  /* 0x00000009050972a4 */ /* 0x002fc8000f8e02ff */
[----:B------:R-:W-:-:S06]  /*0060*/  UISETP.GE.AND UP0, UPT, UR9, UR4, UPT ;  /* 0x000000040900728c */ /* 0x000fcc000bf06270 */
[----:B------:R-:W-:-:S13]  /*0070*/  PLOP3.LUT P0, PT, PT, PT, UP0, 0x80, 0x8 ;  /* 0x000000000008781c */ /* 0x000fda0003f0f008 */
[----:B------:R-:W-:Y:S05]  /*0080*/  @P0 EXIT ;  /* 0x000000000000094d */ /* 0x000fea0003800000 */
[----:B------:R-:W0:Y:S01]  /*0090*/  LDCU UR18, c[0x0][0x360] ;  /* 0x00006c00ff1277ac */ /* 0x000e220008000800 */
[----:B------:R-:W1:Y:S01]  /*00a0*/  S2R R2, SR_TID.X ;  /* 0x0000000000027919 */ /* 0x000e620000002100 */
[----:B------:R-:W2:Y:S01]  /*00b0*/  S2UR UR6, SR_CgaCtaId ;  /* 0x00000000000679c3 */ /* 0x000ea20000008800 */
[----:B------:R-:W3:Y:S01]  /*00c0*/  LDCU UR8, c[0x0][0x3b8] ;  /* 0x00007700ff0877ac */ /* 0x000ee20008000800 */
[----:B------:R-:W4:Y:S06]  /*00d0*/  LDCU UR11, c[0x0][0x390] ;  /* 0x00007200ff0b77ac */ /* 0x000f2c0008000800 */
[----:B------:R-:W5:Y:S01]  /*00e0*/  S2UR UR10, SR_CTAID.X ;  /* 0x00000000000a79c3 */ /* 0x000f620000002500 */
[----:B------:R-:W-:Y:S01]  /*00f0*/  UMOV UR4, 0x400 ;  /* 0x0000040000047882 */ /* 0x000fe20000000000 */
[----:B------:R-:W1:Y:S01]  /*0100*/  LDCU.64 UR14, c[0x0][0x358] ;  /* 0x00006b00ff0e77ac */ /* 0x000e620008000a00 */
[----:B0-----:R-:W0:Y:S01]  /*0110*/  I2F.U32.RP R6, UR18 ;  /* 0x0000001200067d06 */ /* 0x001e220008209000 */
[----:B---3--:R-:W-:-:S02]  /*0120*/  UISETP.LT.AND UP0, UPT, UR8, 0x1, UPT ;  /* 0x000000010800788c */ /* 0x008fc4000bf01270 */
[----:B--2---:R-:W-:Y:S02]  /*0130*/  ULEA UR4, UR6, UR4, 0x18 ;  /* 0x0000000406047291 */ /* 0x004fe4000f8ec0ff */
[----:B------:R-:W-:Y:S02]  /*0140*/  USEL UR8, UR8, 0x1, !UP0 ;  /* 0x0000000108087887 */ /* 0x000fe4000c000000 */
[----:B----4-:R-:W-:Y:S01]  /*0150*/  ULEA UR6, UR11, UR4, 0x8 ;  /* 0x000000040b067291 */ /* 0x010fe2000f8e40ff */
[----:B0-----:R-:W0:Y:S01]  /*0160*/  MUFU.RCP R6, R6 ;  /* 0x0000000600067308 */ /* 0x001e220000001000 */
[----:B-1----:R-:W-:Y:S02]  /*0170*/  VIADD R0, R2, UR18 ;  /* 0x0000001202007c36 */ /* 0x002fe40008000000 */
[----:B------:R-:W-:Y:S02]  /*0180*/  ULEA UR16, UR8, UR6, 0xc ;  /* 0x0000000608107291 */ /* 0x000fe4000f8e60ff */
[----:B-----5:R-:W-:Y:S01]  /*0190*/  UIMAD UR10, UR8, UR10, URZ ;  /* 0x0000000a080a72a4 */ /* 0x020fe2000f8e02ff */
[C---:B------:R-:W-:Y:S01]  /*01a0*/  ISETP.GE.U32.AND P0, PT, R0.reuse, 0x200, PT ;  /* 0x000002000000780c */ /* 0x040fe20003f06070 */
[----:B------:R-:W-:Y:S01]  /*01b0*/  ULEA UR11, UR11, UR16, 0x2 ;  /* 0x000000100b0b7291 */ /* 0x000fe2000f8e10ff */
[----:B------:R-:W-:-:S02]  /*01c0*/  ISETP.GE.U32.AND P1, PT, R0, 0x10, PT ;  /* 0x000000100000780c */ /* 0x000fc40003f26070 */
[----:B------:R-:W-:Y:S01]  /*01d0*/  VIMNMX.U32 R3, PT, PT, R0, 0x200, !PT ;  /* 0x0000020000037848 */ /* 0x000fe20007fe0000 */
[----:B0-----:R-:W-:Y:S01]  /*01e0*/  VIADD R4, R6, 0xffffffe ;  /* 0x0ffffffe06047836 */ /* 0x001fe20000000000 */
[----:B------:R-:W-:-:S03]  /*01f0*/  SEL R6, RZ, 0x1, P0 ;  /* 0x00000001ff067807 */ /* 0x000fc60000000000 */
[----:B------:R0:W1:Y:S01]  /*0200*/  F2I.FTZ.U32.TRUNC.NTZ R5, R4 ;  /* 0x0000000400057305 */ /* 0x000062000021f000 */
[----:B------:R-:W-:Y:S01]  /*0210*/  IADD3 R3, PT, PT, R3, -R0, -R6 ;  /* 0x8000000003037210 */ /* 0x000fe20007ffe806 */
[----:B0-----:R-:W-:Y:S02]  /*0220*/  IMAD.MOV.U32 R4, RZ, RZ, RZ ;  /* 0x000000ffff047224 */ /* 0x001fe400078e00ff */
[----:B-1----:R-:W-:-:S04]  /*0230*/  IMAD.MOV R7, RZ, RZ, -R5 ;  /* 0x000000ffff077224 */ /* 0x002fc800078e0a05 */
[----:B------:R-:W-:-:S04]  /*0240*/  IMAD R7, R7, UR18, RZ ;  /* 0x0000001207077c24 */ /* 0x000fc8000f8e02ff */
[----:B------:R-:W-:Y:S01]  /*0250*/  IMAD.HI.U32 R8, R5, R7, R4 ;  /* 0x0000000705087227 */ /* 0x000fe200078e0004 */
[----:B------:R-:W-:Y:S02]  /*0260*/  VIMNMX.U32 R5, PT, PT, R0, 0x10, !PT ;  /* 0x0000001000057848 */ /* 0x000fe40007fe0000 */
[----:B------:R-:W-:-:S03]  /*0270*/  SEL R7, RZ, 0x1, P1 ;  /* 0x00000001ff077807 */ /* 0x000fc60000800000 */
[----:B------:R-:W-:Y:S01]  /*0280*/  IMAD.HI.U32 R4, R8, R3, RZ ;  /* 0x0000000308047227 */ /* 0x000fe200078e00ff */
[----:B------:R-:W-:-:S03]  /*0290*/  IADD3 R5, PT, PT, R5, -R0, -R7 ;  /* 0x8000000005057210 */ /* 0x000fc60007ffe807 */
[----:B------:R-:W-:Y:S02]  /*02a0*/  IMAD.MOV R10, RZ, RZ, -R4 ;  /* 0x000000ffff0a7224 */ /* 0x000fe400078e0a04 */
[----:B------:R-:W-:-:S04]  /*02b0*/  IMAD.HI.U32 R8, R8, R5, RZ ;  /* 0x0000000508087227 */ /* 0x000fc800078e00ff */
[----:B------:R-:W-:Y:S02]  /*02c0*/  IMAD.MOV R12, RZ, RZ, -R8 ;  /* 0x000000ffff0c7224 */ /* 0x000fe400078e0a08 */
[----:B------:R-:W-:Y:S02]  /*02d0*/  IMAD R3, R10, UR18, R3 ;  /* 0x000000120a037c24 */ /* 0x000fe4000f8e0203 */
[----:B------:R-:W-:-:S03]  /*02e0*/  IMAD R5, R12, UR18, R5 ;  /* 0x000000120c057c24 */ /* 0x000fc6000f8e0205 */
[----:B------:R-:W-:Y:S02]  /*02f0*/  ISETP.GE.U32.AND P3, PT, R3, UR18, PT ;  /* 0x0000001203007c0c */ /* 0x000fe4000bf66070 */
[----:B------:R-:W-:-:S11]  /*0300*/  ISETP.GE.U32.AND P2, PT, R5, UR18, PT ;  /* 0x0000001205007c0c */ /* 0x000fd6000bf46070 */
[----:B------:R-:W-:Y:S02]  /*0310*/  @P3 VIADD R3, R3, -UR18 ;  /* 0x8000001203033c36 */ /* 0x000fe40008000000 */
[----:B------:R-:W-:Y:S01]  /*0320*/  @P2 IADD3 R5, PT, PT, R5, -UR18, RZ ;  /* 0x8000001205052c10 */ /* 0x000fe2000fffe0ff */
[----:B------:R-:W-:Y:S01]  /*0330*/  @P3 VIADD R4, R4, 0x1 ;  /* 0x0000000104043836 */ /* 0x000fe20000000000 */
[----:B------:R-:W-:Y:S01]  /*0340*/  ISETP.NE.U32.AND P3, PT, RZ, UR18, PT ;  /* 0x00000012ff007c0c */ /* 0x000fe2000bf65070 */
[----:B------:R-:W-:Y:S01]  /*0350*/  @P2 VIADD R8, R8, 0x1 ;  /* 0x0000000108082836 */ /* 0x000fe20000000000 */
[----:B------:R-:W-:Y:S02]  /*0360*/  ISETP.GE.U32.AND P1, PT, R3, UR18, PT ;  /* 0x0000001203007c0c */ /* 0x000fe4000bf26070 */
[----:B------:R-:W-:Y:S02]  /*0370*/  ISETP.GE.U32.AND P0, PT, R5, UR18, PT ;  /* 0x0000001205007c0c */ /* 0x000fe4000bf06070 */
[----:B------:R-:W-:-:S09]  /*0380*/  LOP3.LUT R3, RZ, UR18, RZ, 0x33, !PT ;  /* 0x00000012ff037c12 */ /* 0x000fd2000f8e33ff */
[----:B------:R-:W-:Y:S02]  /*0390*/  @P1 VIADD R4, R4, 0x1 ;  /* 0x0000000104041836 */ /* 0x000fe40000000000 */
[----:B------:R-:W-:-:S03]  /*03a0*/  @P0 VIADD R8, R8, 0x1 ;  /* 0x0000000108080836 */ /* 0x000fc60000000000 */
[C---:B------:R-:W-:Y:S02]  /*03b0*/  SEL R5, R3.reuse, R4, !P3 ;  /* 0x0000000403057207 */ /* 0x040fe40005800000 */
[----:B------:R-:W-:Y:S02]  /*03c0*/  SEL R8, R3, R8, !P3 ;  /* 0x0000000803087207 */ /* 0x000fe40005800000 */
[----:B------:R-:W-:Y:S01]  /*03d0*/  LOP3.LUT R3, R2, 0x1f, RZ, 0xc0, !PT ;  /* 0x0000001f02037812 */ /* 0x000fe200078ec0ff */
[----:B------:R-:W-:Y:S01]  /*03e0*/  IMAD.IADD R4, R6, 0x1, R5 ;  /* 0x0000000106047824 */ /* 0x000fe200078e0205 */
[----:B------:R-:W-:Y:S01]  /*03f0*/  IADD3 R6, PT, PT, R0, UR18, RZ ;  /* 0x0000001200067c10 */ /* 0x000fe2000fffe0ff */
[----:B------:R-:W-:Y:S02]  /*0400*/  IMAD.IADD R5, R7, 0x1, R8 ;  /* 0x0000000107057824 */ /* 0x000fe400078e0208 */
[----:B------:R-:W-:Y:S01]  /*0410*/  IMAD.MOV.U32 R7, RZ, RZ, RZ ;  /* 0x000000ffff077224 */ /* 0x000fe200078e00ff */
[----:B------:R-:W-:Y:S01]  /*0420*/  LOP3.LUT R21, R4, 0x3, RZ, 0xc0, !PT ;  /* 0x0000000304157812 */ /* 0x000fe200078ec0ff */
[----:B------:R-:W-:Y:S01]  /*0430*/  VIADD R20, R6, UR18 ;  /* 0x0000001206147c36 */ /* 0x000fe20008000000 */
[----:B------:R-:W-:-:S07]  /*0440*/  LOP3.LUT R22, R5, 0x3, RZ, 0xc0, !PT ;  /* 0x0000000305167812 */ /* 0x000fce00078ec0ff */
.L_x_10:
[----:B0-----:R-:W0:Y:S01]  /*0450*/  LDCU UR7, c[0x0][0x3ac] ;  /* 0x00007580ff0777ac */ /* 0x001e220008000800 */
[----:B------:R-:W-:-:S05]  /*0460*/  VIADD R24, R7, UR10 ;  /* 0x0000000a07187c36 */ /* 0x000fca0008000000 */
[----:B0-----:R-:W-:-:S13]  /*0470*/  ISETP.GE.AND P0, PT, R24, UR7, PT ;  /* 0x0000000718007c0c */ /* 0x001fda000bf06270 */
[----:B-1234-:R-:W-:Y:S05]  /*0480*/  @P0 BRA `(.L_x_0) ;  /* 0x0000000400e80947 */ /* 0x01efea0003800000 */
[----:B------:R-:W-:Y:S01]  /*0490*/  ISETP.GT.U32.AND P0, PT, R2, 0x1ff, PT ;  /* 0x000001ff0200780c */ /* 0x000fe20003f04070 */
[----:B------:R-:W-:-:S12]  /*04a0*/  BSSY.RECONVERGENT B0, `(.L_x_1) ;  /* 0x000003b000007945 */ /* 0x000fd80003800200 */
[----:B------:R-:W-:Y:S05]  /*04b0*/  @P0 BRA `(.L_x_2) ;  /* 0x0000000000e40947 */ /* 0x000fea0003800000 */
[----:B------:R-:W0:Y:S01]  /*04c0*/  LDC.64 R8, c[0x0][0x398] ;  /* 0x0000e600ff087b82 */ /* 0x000e220000000a00 */
[----:B------:R-:W-:Y:S01]  /*04d0*/  ISETP.NE.AND P1, PT, R21, 0x3, PT ;  /* 0x000000031500780c */ /* 0x000fe20003f25270 */
[----:B------:R-:W-:Y:S01]  /*04e0*/  BSSY.RECONVERGENT B1, `(.L_x_3) ;  /* 0x000001c000017945 */ /* 0x000fe20003800200 */
[----:B------:R-:W-:Y:S01]  /*04f0*/  ISETP.GE.U32.AND P0, PT, R4, 0x3, PT ;  /* 0x000000030400780c */ /* 0x000fe20003f06070 */
[----:B------:R-:W-:Y:S01]  /*0500*/  IMAD.MOV.U32 R18, RZ, RZ, R2 ;  /* 0x000000ffff127224 */ /* 0x000fe200078e0002 */
[----:B0-----:R-:W-:-:S04]  /*0510*/  LEA R8, P2, R24, R8, 0xc ;  /* 0x0000000818087211 */ /* 0x001fc800078460ff */
[----:B------:R-:W-:-:S05]  /*0520*/  LEA.HI.X R9, R24, R9, RZ, 0xc, P2 ;  /* 0x0000000918097211 */ /* 0x000fca00010f64ff */
[----:B------:R-:W-:Y:S05]  /*0530*/  @!P1 BRA `(.L_x_4) ;  /* 0x0000000000589947 */ /* 0x000fea0003800000 */
[----:B------:R-:W-:-:S05]  /*0540*/  IMAD.WIDE.U32 R12, R2, 0x8, R8 ;  /* 0x00000008020c7825 */ /* 0x000fca00078e0008 */
[----:B------:R-:W2:Y:S01]  /*0550*/  LDG.E.64.CONSTANT R10, desc[UR14][R12.64] ;  /* 0x0000000e0c0a7981 */ /* 0x000ea2000c1e9b00 */
[----:B------:R-:W-:Y:S01]  /*0560*/  IMAD R14, R7, 0x200, R2 ;  /* 0x00000200070e7824 */ /* 0x000fe200078e0202 */
[----:B------:R-:W-:Y:S01]  /*0570*/  ISETP.NE.AND P1, PT, R21, RZ, PT ;  /* 0x000000ff1500720c */ /* 0x000fe20003f25270 */
[----:B------:R-:W-:-:S03]  /*0580*/  IMAD.MOV.U32 R18, RZ, RZ, R0 ;  /* 0x000000ffff127224 */ /* 0x000fc600078e0000 */
[----:B------:R-:W-:-:S05]  /*0590*/  LEA R15, R14, UR6, 0x3 ;  /* 0x000000060e0f7c11 */ /* 0x000fca000f8e18ff */
[----:B--2---:R0:W-:Y:S04]  /*05a0*/  STS.64 [R15], R10 ;  /* 0x0000000a0f007388 */ /* 0x0041e80000000a00 */
[----:B------:R-:W-:Y:S05]  /*05b0*/  @!P1 BRA `(.L_x_4) ;  /* 0x0000000000389947 */ /* 0x000fea0003800000 */
[----:B------:R-:W-:Y:S02]  /*05c0*/  ISETP.NE.AND P1, PT, R21, 0x1, PT ;  /* 0x000000011500780c */ /* 0x000fe40003f25270 */
[----:B0-----:R-:W-:-:S05]  /*05d0*/  MOV R11, UR18 ;  /* 0x00000012000b7c02 */ /* 0x001fca0008000f00 */
[----:B------:R-:W-:-:S04]  /*05e0*/  IMAD.WIDE R10, R11, 0x8, R12 ;  /* 0x000000080b0a7825 */ /* 0x000fc800078e020c */
[----:B------:R-:W-:-:S04]  /*05f0*/  IMAD.U32 R13, RZ, RZ, UR18 ;  /* 0x00000012ff0d7e24 */ /* 0x000fc8000f8e00ff */
[----:B------:R-:W-:Y:S02]  /*0600*/  @P1 IMAD.WIDE R12, R13, 0x8, R10 ;  /* 0x000000080d0c1825 */ /* 0x000fe400078e020a */
[----:B------:R-:W2:Y:S04]  /*0610*/  LDG.E.64.CONSTANT R10, desc[UR14][R10.64] ;  /* 0x0000000e0a0a7981 */ /* 0x000ea8000c1e9b00 */
[----:B------:R-:W3:Y:S01]  /*0620*/  @P1 LDG.E.64.CONSTANT R12, desc[UR14][R12.64] ;  /* 0x0000000e0c0c1981 */ /* 0x000ee2000c1e9b00 */
[----:B------:R-:W-:Y:S02]  /*0630*/  IMAD.U32 R14, RZ, RZ, UR18 ;  /* 0x00000012ff0e7e24 */ /* 0x000fe4000f8e00ff */
[----:B------:R-:W-:Y:S02]  /*0640*/  IMAD.MOV.U32 R18, RZ, RZ, R6 ;  /* 0x000000ffff127224 */ /* 0x000fe400078e0006 */
[----:B------:R-:W-:-:S02]  /*0650*/  IMAD R17, R14, 0x8, R15 ;  /* 0x000000080e117824 */ /* 0x000fc400078e020f */
[----:B------:R-:W-:Y:S02]  /*0660*/  @P1 IMAD.MOV.U32 R18, RZ, RZ, R20 ;  /* 0x000000ffff121224 */ /* 0x000fe400078e0014 */
[----:B------:R-:W-:Y:S01]  /*0670*/  @P1 IMAD R15, R14, 0x8, R17 ;  /* 0x000000080e0f1824 */ /* 0x000fe200078e0211 */
[----:B--2---:R1:W-:Y:S04]  /*0680*/  STS.64 [R17], R10 ;  /* 0x0000000a11007388 */ /* 0x0043e80000000a00 */
[----:B---3--:R1:W-:Y:S02]  /*0690*/  @P1 STS.64 [R15], R12 ;  /* 0x0000000c0f001388 */ /* 0x0083e40000000a00 */
.L_x_4:
[----:B------:R-:W-:Y:S05]  /*06a0*/  BSYNC.RECONVERGENT B1 ;  /* 0x0000000000017941 */ /* 0x000fea0003800200 */
.L_x_3:
[----:B------:R-:W-:Y:S05]  /*06b0*/  @!P0 BRA `(.L_x_2) ;  /* 0x0000000000648947 */ /* 0x000fea0003800000 */
.L_x_5:
[C---:B-12---:R-:W-:Y:S01]  /*06c0*/  IADD3 R13, PT, PT, R18.reuse, UR18, RZ ;  /* 0x00000012120d7c10 */ /* 0x046fe2000fffe0ff */
[----:B0-----:R-:W-:-:S04]  /*06d0*/  IMAD.WIDE.U32 R10, R18, 0x8, R8 ;  /* 0x00000008120a7825 */ /* 0x001fc800078e0008 */
[C---:B------:R-:W-:Y:S02]  /*06e0*/  VIADD R15, R13.reuse, UR18 ;  /* 0x000000120d0f7c36 */ /* 0x040fe40008000000 */
[--C-:B------:R-:W-:Y:S01]  /*06f0*/  IMAD.WIDE.U32 R12, R13, 0x8, R8.reuse ;  /* 0x000000080d0c7825 */ /* 0x100fe200078e0008 */
[----:B------:R-:W2:Y:S03]  /*0700*/  LDG.E.64.CONSTANT R10, desc[UR14][R10.64] ;  /* 0x0000000e0a0a7981 */ /* 0x000ea6000c1e9b00 */
[C---:B------:R-:W-:Y:S02]  /*0710*/  VIADD R27, R15.reuse, UR18 ;  /* 0x000000120f1b7c36 */ /* 0x040fe40008000000 */
[--C-:B------:R-:W-:Y:S01]  /*0720*/  IMAD.WIDE.U32 R14, R15, 0x8, R8.reuse ;  /* 0x000000080f0e7825 */ /* 0x100fe200078e0008 */
[----:B------:R-:W3:Y:S03]  /*0730*/  LDG.E.64.CONSTANT R12, desc[UR14][R12.64] ;  /* 0x0000000e0c0c7981 */ /* 0x000ee6000c1e9b00 */
[----:B------:R-:W-:-:S02]  /*0740*/  IMAD.WIDE.U32 R16, R27, 0x8, R8 ;  /* 0x000000081b107825 */ /* 0x000fc400078e0008 */
[----:B------:R-:W4:Y:S04]  /*0750*/  LDG.E.64.CONSTANT R14, desc[UR14][R14.64] ;  /* 0x0000000e0e0e7981 */ /* 0x000f28000c1e9b00 */
[----:B------:R-:W5:Y:S01]  /*0760*/  LDG.E.64.CONSTANT R16, desc[UR14][R16.64] ;  /* 0x0000000e10107981 */ /* 0x000f62000c1e9b00 */
[----:B------:R-:W-:Y:S02]  /*0770*/  IMAD R18, R7, 0x200, R18 ;  /* 0x0000020007127824 */ /* 0x000fe400078e0212 */
[----:B------:R-:W-:-:S03]  /*0780*/  IMAD.U32 R26, RZ, RZ, UR18 ;  /* 0x00000012ff1a7e24 */ /* 0x000fc6000f8e00ff */
[----:B------:R-:W-:Y:S01]  /*0790*/  LEA R19, R18, UR6, 0x3 ;  /* 0x0000000612137c11 */ /* 0x000fe2000f8e18ff */
[----:B------:R-:W-:-:S04]  /*07a0*/  IMAD.U32 R18, RZ, RZ, UR18 ;  /* 0x00000012ff127e24 */ /* 0x000fc8000f8e00ff */
[----:B------:R-:W-:-:S05]  /*07b0*/  IMAD R23, R26, 0x8, R19 ;  /* 0x000000081a177824 */ /* 0x000fca00078e0213 */
[----:B------:R-:W-:-:S05]  /*07c0*/  LEA R25, R18, R23, 0x3 ;  /* 0x0000001712197211 */ /* 0x000fca00078e18ff */
[----:B------:R-:W-:Y:S02]  /*07d0*/  IMAD R29, R26, 0x8, R25 ;  /* 0x000000081a1d7824 */ /* 0x000fe400078e0219 */
[----:B------:R-:W-:-:S05]  /*07e0*/  VIADD R18, R27, UR18 ;  /* 0x000000121b127c36 */ /* 0x000fca0008000000 */
[----:B------:R-:W-:Y:S01]  /*07f0*/  ISETP.GE.U32.AND P0, PT, R18, 0x200, PT ;  /* 0x000002001200780c */ /* 0x000fe20003f06070 */
[----:B--2---:R2:W-:Y:S04]  /*0800*/  STS.64 [R19], R10 ;  /* 0x0000000a13007388 */ /* 0x0045e80000000a00 */
[----:B---3--:R2:W-:Y:S04]  /*0810*/  STS.64 [R23], R12 ;  /* 0x0000000c17007388 */ /* 0x0085e80000000a00 */
[----:B----4-:R2:W-:Y:S04]  /*0820*/  STS.64 [R25], R14 ;  /* 0x0000000e19007388 */ /* 0x0105e80000000a00 */
[----:B-----5:R2:W-:Y:S01]  /*0830*/  STS.64 [R29], R16 ;  /* 0x000000101d007388 */ /* 0x0205e20000000a00 */
[----:B------:R-:W-:Y:S05]  /*0840*/  @!P0 BRA `(.L_x_5) ;  /* 0xfffffffc009c8947 */ /* 0x000fea000383ffff */
.L_x_2:
[----:B------:R-:W-:Y:S05]  /*0850*/  BSYNC.RECONVERGENT B0 ;  /* 0x0000000000007941 */ /* 0x000fea0003800200 */
.L_x_1:
[----:B------:R-:W-:Y:S01]  /*0860*/  ISETP.GT.U32.AND P0, PT, R2, 0xf, PT ;  /* 0x0000000f0200780c */ /* 0x000fe20003f04070 */
[----:B------:R-:W-:-:S12]  /*0870*/  BSSY.RECONVERGENT B0, `(.L_x_0) ;  /* 0x000003b000007945 */ /* 0x000fd80003800200 */
[----:B------:R-:W-:Y:S05]  /*0880*/  @P0 BRA `(.L_x_6) ;  /* 0x0000000000e40947 */ /* 0x000fea0003800000 */
[----:B------:R-:W3:Y:S01]  /*0890*/  LDC.64 R8, c[0x0][0x3a0] ;  /* 0x0000e800ff087b82 */ /* 0x000ee20000000a00 */
[----:B------:R-:W-:Y:S01]  /*08a0*/  ISETP.NE.AND P1, PT, R22, 0x3, PT ;  /* 0x000000031600780c */ /* 0x000fe20003f25270 */
[----:B------:R-:W-:Y:S01]  /*08b0*/  BSSY.RECONVERGENT B1, `(.L_x_7) ;  /* 0x000001c000017945 */ /* 0x000fe20003800200 */
[----:B------:R-:W-:Y:S01]  /*08c0*/  ISETP.GE.U32.AND P0, PT, R5, 0x3, PT ;  /* 0x000000030500780c */ /* 0x000fe20003f06070 */
[----:B------:R-:W-:Y:S01]  /*08d0*/  IMAD.MOV.U32 R18, RZ, RZ, R2 ;  /* 0x000000ffff127224 */ /* 0x000fe200078e0002 */
[----:B---3--:R-:W-:-:S04]  /*08e0*/  LEA R8, P2, R24, R8, 0x6 ;  /* 0x0000000818087211 */ /* 0x008fc800078430ff */
[----:B------:R-:W-:-:S05]  /*08f0*/  LEA.HI.X R9, R24, R9, RZ, 0x6, P2 ;  /* 0x0000000918097211 */ /* 0x000fca00010f34ff */
[----:B------:R-:W-:Y:S05]  /*0900*/  @!P1 BRA `(.L_x_8) ;  /* 0x0000000000589947 */ /* 0x000fea0003800000 */
[----:B012---:R-:W-:-:S05]  /*0910*/  IMAD.WIDE.U32 R10, R2, 0x4, R8 ;  /* 0x00000004020a7825 */ /* 0x007fca00078e0008 */
[----:B------:R-:W2:Y:S01]  /*0920*/  LDG.E.CONSTANT R12, desc[UR14][R10.64] ;  /* 0x0000000e0a0c7981 */ /* 0x000ea2000c1e9900 */
[----:B------:R-:W-:Y:S01]  /*0930*/  IMAD R13, R7, 0x10, R2 ;  /* 0x00000010070d7824 */ /* 0x000fe200078e0202 */
[----:B------:R-:W-:Y:S01]  /*0940*/  ISETP.NE.AND P1, PT, R22, RZ, PT ;  /* 0x000000ff1600720c */ /* 0x000fe20003f25270 */
[----:B------:R-:W-:-:S03]  /*0950*/  IMAD.MOV.U32 R18, RZ, RZ, R0 ;  /* 0x000000ffff127224 */ /* 0x000fc600078e0000 */
[----:B------:R-:W-:-:S05]  /*0960*/  LEA R15, R13, UR11, 0x2 ;  /* 0x0000000b0d0f7c11 */ /* 0x000fca000f8e10ff */
[----:B--2---:R3:W-:Y:S04]  /*0970*/  STS [R15], R12 ;  /* 0x0000000c0f007388 */ /* 0x0047e80000000800 */
[----:B------:R-:W-:Y:S05]  /*0980*/  @!P1 BRA `(.L_x_8) ;  /* 0x0000000000389947 */ /* 0x000fea0003800000 */
[----:B------:R-:W-:Y:S01]  /*0990*/  ISETP.NE.AND P1, PT, R22, 0x1, PT ;  /* 0x000000011600780c */ /* 0x000fe20003f25270 */
[----:B------:R-:W-:-:S04]  /*09a0*/  IMAD.U32 R13, RZ, RZ, UR18 ;  /* 0x00000012ff0d7e24 */ /* 0x000fc8000f8e00ff */
[----:B---3--:R-:W-:Y:S01]  /*09b0*/  IMAD.WIDE R12, R13, 0x4, R10 ;  /* 0x000000040d0c7825 */ /* 0x008fe200078e020a */
[----:B------:R-:W-:-:S07]  /*09c0*/  MOV R11, UR18 ;  /* 0x00000012000b7c02 */ /* 0x000fce0008000f00 */
[----:B------:R-:W-:Y:S02]  /*09d0*/  @P1 IMAD.WIDE R10, R11, 0x4, R12 ;  /* 0x000000040b0a1825 */ /* 0x000fe400078e020c */
[----:B------:R-:W2:Y:S04]  /*09e0*/  LDG.E.CONSTANT R12, desc[UR14][R12.64] ;  /* 0x0000000e0c0c7981 */ /* 0x000ea8000c1e9900 */
[----:B------:R-:W3:Y:S01]  /*09f0*/  @P1 LDG.E.CONSTANT R10, desc[UR14][R10.64] ;  /* 0x0000000e0a0a1981 */ /* 0x000ee2000c1e9900 */
[----:B------:R-:W-:Y:S02]  /*0a00*/  IMAD.U32 R14, RZ, RZ, UR18 ;  /* 0x00000012ff0e7e24 */ /* 0x000fe4000f8e00ff */
[----:B------:R-:W-:Y:S02]  /*0a10*/  IMAD.MOV.U32 R18, RZ, RZ, R6 ;  /* 0x000000ffff127224 */ /* 0x000fe400078e0006 */
[----:B------:R-:W-:-:S02]  /*0a20*/  IMAD R17, R14, 0x4, R15 ;  /* 0x000000040e117824 */ /* 0x000fc400078e020f */
[----:B------:R-:W-:Y:S02]  /*0a30*/  @P1 IMAD.MOV.U32 R18, RZ, RZ, R20 ;  /* 0x000000ffff121224 */ /* 0x000fe400078e0014 */
[----:B------:R-:W-:Y:S01]  /*0a40*/  @P1 IMAD R15, R14, 0x4, R17 ;  /* 0x000000040e0f1824 */ /* 0x000fe200078e0211 */
[----:B--2---:R4:W-:Y:S04]  /*0a50*/  STS [R17], R12 ;  /* 0x0000000c11007388 */ /* 0x0049e80000000800 */
[----:B---3--:R4:W-:Y:S02]  /*0a60*/  @P1 STS [R15], R10 ;  /* 0x0000000a0f001388 */ /* 0x0089e40000000800 */
.L_x_8:
[----:B------:R-:W-:Y:S05]  /*0a70*/  BSYNC.RECONVERGENT B1 ;  /* 0x0000000000017941 */ /* 0x000fea0003800200 */
.L_x_7:
[----:B------:R-:W-:Y:S05]  /*0a80*/  @!P0 BRA `(.L_x_6) ;  /* 0x0000000000648947 */ /* 0x000fea0003800000 */
.L_x_9:
[C---:B-12---:R-:W-:Y:S02]  /*0a90*/  VIADD R13, R18.reuse, UR18 ;  /* 0x00000012120d7c36 */ /* 0x046fe40008000000 */
[----:B0---4-:R-:W-:-:S03]  /*0aa0*/  IMAD.WIDE.U32 R10, R18, 0x4, R8 ;  /* 0x00000004120a7825 */ /* 0x011fc600078e0008 */
[C---:B---3--:R-:W-:Y:S01]  /*0ab0*/  IADD3 R15, PT, PT, R13.reuse, UR18, RZ ;  /* 0x000000120d0f7c10 */ /* 0x048fe2000fffe0ff */
[--C-:B------:R-:W-:Y:S02]  /*0ac0*/  IMAD.WIDE.U32 R12, R13, 0x4, R8.reuse ;  /* 0x000000040d0c7825 */ /* 0x100fe400078e0008 */
[----:B------:R0:W2:Y:S02]  /*0ad0*/  LDG.E.CONSTANT R10, desc[UR14][R10.64] ;  /* 0x0000000e0a0a7981 */ /* 0x0000a4000c1e9900 */
[C---:B------:R-:W-:Y:S02]  /*0ae0*/  VIADD R27, R15.reuse, UR18 ;  /* 0x000000120f1b7c36 */ /* 0x040fe40008000000 */
[--C-:B------:R-:W-:Y:S01]  /*0af0*/  IMAD.WIDE.U32 R14, R15, 0x4, R8.reuse ;  /* 0x000000040f0e7825 */ /* 0x100fe200078e0008 */
[----:B------:R-:W3:Y:S03]  /*0b00*/  LDG.E.CONSTANT R12, desc[UR14][R12.64] ;  /* 0x0000000e0c0c7981 */ /* 0x000ee6000c1e9900 */
[----:B------:R-:W-:-:S02]  /*0b10*/  IMAD.WIDE.U32 R16, R27, 0x4, R8 ;  /* 0x000000041b107825 */ /* 0x000fc400078e0008 */
[----:B------:R-:W4:Y:S04]  /*0b20*/  LDG.E.CONSTANT R14, desc[UR14][R14.64] ;  /* 0x0000000e0e0e7981 */ /* 0x000f28000c1e9900 */
[----:B------:R-:W5:Y:S01]  /*0b30*/  LDG.E.CONSTANT R16, desc[UR14][R16.64] ;  /* 0x0000000e10107981 */ /* 0x000f62000c1e9900 */
[----:B------:R-:W-:Y:S02]  /*0b40*/  IMAD R18, R7, 0x10, R18 ;  /* 0x0000001007127824 */ /* 0x000fe400078e0212 */
[----:B------:R-:W-:-:S03]  /*0b50*/  IMAD.U32 R24, RZ, RZ, UR18 ;  /* 0x00000012ff187e24 */ /* 0x000fc6000f8e00ff */
[----:B------:R-:W-:Y:S01]  /*0b60*/  LEA R19, R18, UR11, 0x2 ;  /* 0x0000000b12137c11 */ /* 0x000fe2000f8e10ff */
[----:B------:R-:W-:-:S04]  /*0b70*/  IMAD.U32 R18, RZ, RZ, UR18 ;  /* 0x00000012ff127e24 */ /* 0x000fc8000f8e00ff */
[----:B------:R-:W-:-:S04]  /*0b80*/  IMAD R23, R24, 0x4, R19 ;  /* 0x0000000418177824 */ /* 0x000fc800078e0213 */
[----:B------:R-:W-:-:S05]  /*0b90*/  IMAD R25, R18, 0x4, R23 ;  /* 0x0000000412197824 */ /* 0x000fca00078e0217 */
[----:B0-----:R-:W-:Y:S01]  /*0ba0*/  LEA R11, R24, R25, 0x2 ;  /* 0x00000019180b7211 */ /* 0x001fe200078e10ff */
[----:B------:R-:W-:-:S05]  /*0bb0*/  VIADD R18, R27, UR18 ;  /* 0x000000121b127c36 */ /* 0x000fca0008000000 */
[----:B------:R-:W-:Y:S01]  /*0bc0*/  ISETP.GE.U32.AND P0, PT, R18, 0x10, PT ;  /* 0x000000101200780c */ /* 0x000fe20003f06070 */
[----:B--2---:R0:W-:Y:S04]  /*0bd0*/  STS [R19], R10 ;  /* 0x0000000a13007388 */ /* 0x0041e80000000800 */
[----:B---3--:R0:W-:Y:S04]  /*0be0*/  STS [R23], R12 ;  /* 0x0000000c17007388 */ /* 0x0081e80000000800 */
[----:B----4-:R0:W-:Y:S04]  /*0bf0*/  STS [R25], R14 ;  /* 0x0000000e19007388 */ /* 0x0101e80000000800 */
[----:B-----5:R0:W-:Y:S01]  /*0c00*/  STS [R11], R16 ;  /* 0x000000100b007388 */ /* 0x0201e20000000800 */
[----:B------:R-:W-:Y:S05]  /*0c10*/  @!P0 BRA `(.L_x_9) ;  /* 0xfffffffc009c8947 */ /* 0x000fea000383ffff */
.L_x_6:
[----:B------:R-:W-:Y:S05]  /*0c20*/  BSYNC.RECONVERGENT B0 ;  /* 0x0000000000007941 */ /* 0x000fea0003800200 */
.L_x_0:
[----:B------:R-:W-:-:S05]  /*0c30*/  VIADD R7, R7, 0x1 ;  /* 0x0000000107077836 */ /* 0x000fca0000000000 */
[----:B------:R-:W-:-:S13]  /*0c40*/  ISETP.NE.AND P0, PT, R7, UR8, PT ;  /* 0x0000000807007c0c */ /* 0x000fda000bf05270 */
[----:B------:R-:W-:Y:S05]  /*0c50*/  @P0 BRA `(.L_x_10) ;  /* 0xfffffff400fc0947 */ /* 0x000fea000383ffff */
[----:B------:R-:W-:Y:S01]  /*0c60*/  BAR.SYNC.DEFER_BLOCKING 0x0 ;  /* 0x0000000000007b1d */ /* 0x000fe20000010000 */
[C---:B------:R-:W-:Y:S02]  /*0c70*/  LEA R4, R3.reuse, UR6, 0x3 ;  /* 0x0000000603047c11 */ /* 0x040fe4000f8e18ff */
[----:B------:R-:W-:-:S03]  /*0c80*/  LEA R5, R3, UR4, 0x3 ;  /* 0x0000000403057c11 */ /* 0x000fc6000f8e18ff */
[----:B------:R-:W5:Y:S01]  /*0c90*/  LDCU UR12, c[0x0][0x390] ;  /* 0x00007200ff0c77ac */ /* 0x000f620008000800 */
[----:B------:R-:W-:Y:S01]  /*0ca0*/  UMOV UR4, URZ ;  /* 0x000000ff00047c82 */ /* 0x000fe20008000000 */
[----:B-----5:R-:W-:Y:S02]  /*0cb0*/  USHF.L.U32 UR17, UR12, 0x5, URZ ;  /* 0x000000050c117899 */ /* 0x020fe400080006ff */
[----:B------:R-:W-:-:S12]  /*0cc0*/  USHF.R.S32.HI UR12, URZ, 0x1f, UR12 ;  /* 0x0000001fff0c7899 */ /* 0x000fd8000801140c */
.L_x_58:
[----:B-----5:R-:W5:Y:S01]  /*0cd0*/  LDCU UR6, c[0x0][0x3b0] ;  /* 0x00007600ff0677ac */ /* 0x020f620008000800 */
[----:B------:R-:W-:-:S04]  /*0ce0*/  UIADD3 UR13, UPT, UPT, UR9, UR4, URZ ;  /* 0x00000004090d7290 */ /* 0x000fc8000fffe0ff */
[----:B-----5:R-:W-:-:S06]  /*0cf0*/  UISETP.GE.AND UP0, UPT, UR13, UR6, UPT ;  /* 0x000000060d00728c */ /* 0x020fcc000bf06270 */
[----:B------:R-:W-:-:S13]  /*0d00*/  PLOP3.LUT P0, PT, PT, PT, UP0, 0x80, 0x8 ;  /* 0x000000000008781c */ /* 0x000fda0003f0f008 */
[----:B01-3--:R-:W-:Y:S05]  /*0d10*/  @P0 EXIT ;  /* 0x000000000000094d */ /* 0x00bfea0003800000 */
[----:B------:R-:W0:Y:S01]  /*0d20*/  LDCU.64 UR6, c[0x0][0x3c8] ;  /* 0x00007900ff0677ac */ /* 0x000e220008000a00 */
[----:B------:R-:W3:Y:S01]  /*0d30*/  LDCU UR19, c[0x0][0x390] ;  /* 0x00007200ff1377ac */ /* 0x000ee20008000800 */
[----:B------:R-:W1:Y:S01]  /*0d40*/  LDCU.64 UR20, c[0x0][0x388] ;  /* 0x00007100ff1477ac */ /* 0x000e620008000a00 */
[----:B0-----:R-:W-:-:S06]  /*0d50*/  UIMAD.WIDE.U32 UR6, UR13, 0x8, UR6 ;  /* 0x000000080d0678a5 */ /* 0x001fcc000f8e0006 */
[----:B-12-4-:R-:W-:Y:S02]  /*0d60*/  IMAD.U32 R10, RZ, RZ, UR6 ;  /* 0x00000006ff0a7e24 */ /* 0x016fe4000f8e00ff */
[----:B------:R-:W-:-:S06]  /*0d70*/  IMAD.U32 R11, RZ, RZ, UR7 ;  /* 0x00000007ff0b7e24 */ /* 0x000fcc000f8e00ff */
[----:B------:R-:W5:Y:S01]  /*0d80*/  LDG.E.64.CONSTANT R10, desc[UR14][R10.64] ;  /* 0x0000000e0a0a7981 */ /* 0x000f62000c1e9b00 */
[C---:B------:R-:W-:Y:S01]  /*0d90*/  ISETP.GE.AND P0, PT, R2.reuse, UR17, PT ;  /* 0x0000001102007c0c */ /* 0x040fe2000bf06270 */
[----:B---3--:R-:W-:Y:S01]  /*0da0*/  UIMAD.WIDE.U32 UR22, UR13, UR19, URZ ;  /* 0x000000130d1672a5 */ /* 0x008fe2000f8e00ff */
[----:B------:R-:W-:Y:S01]  /*0db0*/  BSSY.RECONVERGENT B0, `(.L_x_11) ;  /* 0x0000015000007945 */ /* 0x000fe20003800200 */
[----:B------:R-:W-:Y:S02]  /*0dc0*/  ISETP.GE.AND P1, PT, R2, UR19, PT ;  /* 0x0000001302007c0c */ /* 0x000fe4000bf26270 */
[----:B------:R-:W-:-:S08]  /*0dd0*/  UIMAD UR13, UR13, UR12, UR23 ;  /* 0x0000000c0d0d72a4 */ /* 0x000fd0000f8e0217 */
[----:B------:R-:W-:Y:S05]  /*0de0*/  @P0 BRA `(.L_x_12) ;  /* 0x0000000000440947 */ /* 0x000fea0003800000 */
[----:B------:R-:W0:Y:S01]  /*0df0*/  S2R R9, SR_CgaCtaId ;  /* 0x0000000000097919 */ /* 0x000e220000008800 */
[----:B------:R-:W1:Y:S01]  /*0e00*/  LDCU.64 UR6, c[0x0][0x380] ;  /* 0x00007000ff0677ac */ /* 0x000e620008000a00 */
[----:B------:R-:W-:Y:S01]  /*0e10*/  IMAD.U32 R6, RZ, RZ, UR22 ;  /* 0x00000016ff067e24 */ /* 0x000fe2000f8e00ff */
[----:B------:R-:W-:Y:S01]  /*0e20*/  MOV R0, 0x400 ;  /* 0x0000040000007802 */ /* 0x000fe20000000f00 */
[----:B------:R-:W-:Y:S01]  /*0e30*/  IMAD.U32 R7, RZ, RZ, UR23 ;  /* 0x00000017ff077e24 */ /* 0x000fe2000f8e00ff */
[----:B------:R-:W-:Y:S01]  /*0e40*/  MOV R7, UR13 ;  /* 0x0000000d00077c02 */ /* 0x000fe20008000f00 */
[----:B------:R-:W-:Y:S01]  /*0e50*/  IMAD.MOV.U32 R13, RZ, RZ, R2 ;  /* 0x000000ffff0d7224 */ /* 0x000fe200078e0002 */
[C---:B-1----:R-:W-:Y:S02]  /*0e60*/  LEA R8, P0, R6.reuse, UR6, 0x8 ;  /* 0x0000000606087c11 */ /* 0x042fe4000f8040ff */
[----:B0-----:R-:W-:Y:S02]  /*0e70*/  LEA R0, R9, R0, 0x18 ;  /* 0x0000000009007211 */ /* 0x001fe400078ec0ff */
[----:B------:R-:W-:-:S09]  /*0e80*/  LEA.HI.X R9, R6, UR7, R7, 0x8, P0 ;  /* 0x0000000706097c11 */ /* 0x000fd200080f4407 */
.L_x_13:
[----:B0-----:R-:W-:-:S06]  /*0e90*/  IMAD.WIDE R6, R13, 0x8, R8 ;  /* 0x000000080d067825 */ /* 0x001fcc00078e0208 */
[----:B------:R-:W2:Y:S01]  /*0ea0*/  LDG.E.64.CONSTANT R6, desc[UR14][R6.64] ;  /* 0x0000000e06067981 */ /* 0x000ea2000c1e9b00 */
[C---:B------:R-:W-:Y:S02]  /*0eb0*/  IMAD R15, R13.reuse, 0x8, R0 ;  /* 0x000000080d0f7824 */ /* 0x040fe400078e0200 */
[----:B------:R-:W-:-:S05]  /*0ec0*/  VIADD R13, R13, UR18 ;  /* 0x000000120d0d7c36 */ /* 0x000fca0008000000 */
[----:B------:R-:W-:Y:S01]  /*0ed0*/  ISETP.GE.AND P0, PT, R13, UR17, PT ;  /* 0x000000110d007c0c */ /* 0x000fe2000bf06270 */
[----:B--2---:R0:W-:-:S12]  /*0ee0*/  STS.64 [R15], R6 ;  /* 0x000000060f007388 */ /* 0x0041d80000000a00 */
[----:B------:R-:W-:Y:S05]  /*0ef0*/  @!P0 BRA `(.L_x_13) ;  /* 0xfffffffc00e48947 */ /* 0x000fea000383ffff */
.L_x_12:
[----:B------:R-:W-:Y:S05]  /*0f00*/  BSYNC.RECONVERGENT B0 ;  /* 0x0000000000007941 */ /* 0x000fea0003800200 */
.L_x_11:
[----:B------:R-:W-:Y:S04]  /*0f10*/  BSSY.RECONVERGENT B0, `(.L_x_14) ;  /* 0x000000d000007945 */ /* 0x000fe80003800200 */
[----:B------:R-:W-:Y:S05]  /*0f20*/  @P1 BRA `(.L_x_15) ;  /* 0x00000000002c1947 */ /* 0x000fea0003800000 */
[----:B------:R-:W-:-:S07]  /*0f30*/  IMAD.MOV.U32 R0, RZ, RZ, R2 ;  /* 0x000000ffff007224 */ /* 0x000fce00078e0002 */
.L_x_16:
[----:B0-----:R-:W-:-:S04]  /*0f40*/  IADD3 R7, P0, PT, R0, UR22, RZ ;  /* 0x0000001600077c10 */ /* 0x001fc8000ff1e0ff */
[----:B------:R-:W-:Y:S02]  /*0f50*/  LEA.HI.X.SX32 R8, R0, UR13, 0x1, P0 ;  /* 0x0000000d00087c11 */ /* 0x000fe400080f0eff */
[----:B-1----:R-:W-:-:S04]  /*0f60*/  LEA R6, P0, R7, UR20, 0x2 ;  /* 0x0000001407067c11 */ /* 0x002fc8000f8010ff */
[----:B------:R-:W-:-:S05]  /*0f70*/  LEA.HI.X R7, R7, UR21, R8, 0x2, P0 ;  /* 0x0000001507077c11 */ /* 0x000fca00080f1408 */
[----:B------:R-:W2:Y:S01]  /*0f80*/  LDG.E.CONSTANT R6, desc[UR14][R6.64] ;  /* 0x0000000e06067981 */ /* 0x000ea2000c1e9900 */
[C---:B------:R-:W-:Y:S01]  /*0f90*/  LEA R9, R0.reuse, UR16, 0x2 ;  /* 0x0000001000097c11 */ /* 0x040fe2000f8e10ff */
[----:B------:R-:W-:-:S05]  /*0fa0*/  VIADD R0, R0, UR18 ;  /* 0x0000001200007c36 */ /* 0x000fca0008000000 */
[----:B------:R-:W-:Y:S01]  /*0fb0*/  ISETP.GE.AND P0, PT, R0, UR19, PT ;  /* 0x0000001300007c0c */ /* 0x000fe2000bf06270 */
[----:B--2---:R1:W-:-:S12]  /*0fc0*/  STS [R9], R6 ;  /* 0x0000000609007388 */ /* 0x0043d80000000800 */
[----:B------:R-:W-:Y:S05]  /*0fd0*/  @!P0 BRA `(.L_x_16) ;  /* 0xfffffffc00d88947 */ /* 0x000fea000383ffff */
.L_x_15:
[----:B------:R-:W-:Y:S05]  /*0fe0*/  BSYNC.RECONVERGENT B0 ;  /* 0x0000000000007941 */ /* 0x000fea0003800200 */
.L_x_14:
[----:B0-----:R-:W-:Y:S01]  /*0ff0*/  SHF.R.U32.HI R7, RZ, 0x5, R2 ;  /* 0x00000005ff077819 */ /* 0x001fe20000011602 */
[----:B------:R-:W-:Y:S01]  /*1000*/  UIADD3 UR4, UPT, UPT, UR4, 0x1, URZ ;  /* 0x0000000104047890 */ /* 0x000fe2000fffe0ff */
[----:B------:R-:W-:Y:S02]  /*1010*/  BAR.SYNC.DEFER_BLOCKING 0x0 ;  /* 0x0000000000007b1d */ /* 0x000fe40000010000 */
[----:B------:R-:W-:Y:S01]  /*1020*/  ISETP.GE.U32.AND P0, PT, R7, UR8, PT ;  /* 0x0000000807007c0c */ /* 0x000fe2000bf06070 */
[----:B------:R-:W-:-:S12]  /*1030*/  UISETP.NE.AND UP1, UPT, UR4, UR5, UPT ;  /* 0x000000050400728c */ /* 0x000fd8000bf25270 */
[----:B------:R-:W-:Y:S05]  /*1040*/  @P0 BRA `(.L_x_17) ;  /* 0x0000009400cc0947 */ /* 0x000fea0003800000 */
[----:B------:R-:W0:Y:S02]  /*1050*/  LDCU UR7, c[0x0][0x3d4] ;  /* 0x00007a80ff0777ac */ /* 0x000e240008000800 */
[----:B0-----:R-:W-:Y:S02]  /*1060*/  USHF.R.S32.HI UR6, URZ, 0x1f, UR7 ;  /* 0x0000001fff067899 */ /* 0x001fe40008011407 */
[----:B-1---5:R-:W-:Y:S02]  /*1070*/  IMAD R9, R11, UR7, RZ ;  /* 0x000000070b097c24 */ /* 0x022fe4000f8e02ff */
[----:B------:R-:W-:-:S04]  /*1080*/  IMAD.WIDE.U32 R16, R10, UR7, RZ ;  /* 0x000000070a107c25 */ /* 0x000fc8000f8e00ff */
[----:B------:R-:W-:-:S04]  /*1090*/  IMAD R9, R10, UR6, R9 ;  /* 0x000000060a097c24 */ /* 0x000fc8000f8e0209 */
[----:B------:R-:W-:-:S07]  /*10a0*/  IMAD.IADD R6, R17, 0x1, R9 ;  /* 0x0000000111067824 */ /* 0x000fce00078e0209 */
.L_x_57:
[----:B0-----:R-:W0:Y:S01]  /*10b0*/  LDCU UR6, c[0x0][0x3ac] ;  /* 0x00007580ff0677ac */ /* 0x001e220008000800 */
[----:B------:R-:W-:Y:S01]  /*10c0*/  IADD3 R9, PT, PT, R7, UR10, RZ ;  /* 0x0000000a07097c10 */ /* 0x000fe2000fffe0ff */
[----:B------:R-:W-:Y:S03]  /*10d0*/  BSSY B0, `(.L_x_18) ;  /* 0x0000965000007945 */ /* 0x000fe60003800000 */
[----:B0-----:R-:W-:-:S13]  /*10e0*/  ISETP.GE.AND P0, PT, R9, UR6, PT ;  /* 0x0000000609007c0c */ /* 0x001fda000bf06270 */
[----:B---3-5:R-:W-:Y:S05]  /*10f0*/  @P0 BRA `(.L_x_19) ;  /* 0x0000009400880947 */ /* 0x028fea0003800000 */
[----:B------:R-:W0:Y:S01]  /*1100*/  LDC.64 R18, c[0x0][0x3c0] ;  /* 0x0000f000ff127b82 */ /* 0x000e220000000a00 */
[C---:B------:R-:W-:Y:S01]  /*1110*/  LEA R40, R7.reuse, UR11, 0x6 ;  /* 0x0000000b07287c11 */ /* 0x040fe2000f8e30ff */
[----:B------:R-:W-:-:S04]  /*1120*/  IMAD R52, R7, 0x1000, R4 ;  /* 0x0000100007347824 */ /* 0x000fc800078e0204 */
[----:B------:R1:W2:Y:S02]  /*1130*/  LDS R0, [R40] ;  /* 0x0000000028007984 */ /* 0x0002a40000000800 */
[----:B------:R-:W3:Y:S02]  /*1140*/  LDC R61, c[0x0][0x390] ;  /* 0x0000e400ff3d7b82 */ /* 0x000ee40000000800 */
[----:B------:R1:W4:Y:S04]  /*1150*/  LDS R8, [R40+0x4] ;  /* 0x0000040028087984 */ /* 0x0003280000000800 */
[----:B------:R1:W1:Y:S04]  /*1160*/  LDS R10, [R40+0xc] ;  /* 0x00000c00280a7984 */ /* 0x0002680000000800 */
[----:B------:R0:W1:Y:S04]  /*1170*/  LDS R11, [R40+0x10] ;  /* 0x00001000280b7984 */ /* 0x0000680000000800 */
[----:B------:R0:W1:Y:S02]  /*1180*/  LDS R12, [R40+0x14] ;  /* 0x00001400280c7984 */ /* 0x0000640000000800 */
[----:B0-----:R-:W-:-:S02]  /*1190*/  IMAD.WIDE.U32 R18, R9, 0x8, R18 ;  /* 0x0000000809127825 */ /* 0x001fc400078e0012 */
[----:B------:R0:W0:Y:S04]  /*11a0*/  LDS R9, [R40+0x8] ;  /* 0x0000080028097984 */ /* 0x0000280000000800 */
[----:B------:R-:W5:Y:S01]  /*11b0*/  LDG.E.64.CONSTANT R18, desc[UR14][R18.64] ;  /* 0x0000000e12127981 */ /* 0x000f62000c1e9b00 */
[----:B---3--:R-:W-:-:S03]  /*11c0*/  ISETP.GE.AND P0, PT, R61, 0x11, PT ;  /* 0x000000113d00780c */ /* 0x008fc60003f06270 */
[----:B------:R3:W0:Y:S04]  /*11d0*/  LDS R13, [R40+0x18] ;  /* 0x00001800280d7984 */ /* 0x0006280000000800 */
        /* <DEDUP_REMOVED lines=9> */
[----:B------:R3:W0:Y:S04]  /*1270*/  LDS.64 R20, [R52] ;  /* 0x0000000034147984 */ /* 0x0006280000000a00 */
[----:B------:R3:W0:Y:S04]  /*1280*/  LDS.64 R22, [R52+0x100] ;  /* 0x0001000034167984 */ /* 0x0006280000000a00 */
        /* <DEDUP_REMOVED lines=13> */
[----:B------:R3:W0:Y:S01]  /*1360*/  LDS.64 R50, [R52+0xf00] ;  /* 0x000f000034327984 */ /* 0x0006220000000a00 */
[----:B-12-4-:R-:W-:Y:S05]  /*1370*/  @!P0 BRA `(.L_x_20) ;  /* 0x00000008004c8947 */ /* 0x016fea0003800000 */
[----:B------:R-:W-:Y:S01]  /*1380*/  BSSY B1, `(.L_x_21) ;  /* 0x0000091000017945 */ /* 0x000fe20003800000 */
[----:B------:R-:W-:Y:S01]  /*1390*/  IMAD.MOV R64, RZ, RZ, -R61 ;  /* 0x000000ffff407224 */ /* 0x000fe200078e0a3d */
[----:B------:R-:W-:Y:S01]  /*13a0*/  ISETP.NE.AND P0, PT, R3, RZ, PT ;  /* 0x000000ff0300720c */ /* 0x000fe20003f05270 */
[----:B------:R-:W-:Y:S02]  /*13b0*/  IMAD.MOV.U32 R63, RZ, RZ, RZ ;  /* 0x000000ffff3f7224 */ /* 0x000fe400078e00ff */
[----:B------:R-:W-:Y:S02]  /*13c0*/  IMAD.U32 R62, RZ, RZ, UR16 ;  /* 0x00000010ff3e7e24 */ /* 0x000fe4000f8e00ff */
[----:B------:R-:W-:-:S08]  /*13d0*/  IMAD.MOV.U32 R61, RZ, RZ, R5 ;  /* 0x000000ffff3d7224 */ /* 0x000fd000078e0005 */
.L_x_23:
[----:B------:R-:W-:Y:S01]  /*13e0*/  IMAD.MOV.U32 R65, RZ, RZ, RZ ;  /* 0x000000ffff417224 */ /* 0x000fe200078e00ff */
[----:B------:R-:W-:-:S05]  /*13f0*/  UMOV UR6, 0xffffffff ;  /* 0xffffffff00067882 */ /* 0x000fca0000000000 */
[----:B------:R1:W2:Y:S01]  /*1400*/  @!P0 LDS R65, [R62] ;  /* 0x000000003e418984 */ /* 0x0002a20000000800 */
[----:B------:R-:W-:Y:S05]  /*1410*/  BRA.DIV UR6, `(.L_x_22) ;  /* 0x0000009206e87947 */ /* 0x000fea000b800000 */
[----:B--2---:R-:W2:Y:S02]  /*1420*/  SHFL.IDX PT, R65, R65, RZ, 0x1f ;  /* 0x00001fff41417589 */ /* 0x004ea400000e0000 */
.L_x_61:
[----:B---3--:R3:W0:Y:S01]  /*1430*/  LDS.64 R52, [R61] ;  /* 0x000000003d347984 */ /* 0x0086220000000a00 */
[----:B------:R-:W-:Y:S02]  /*1440*/  VIADD R64, R64, 0x1 ;  /* 0x0000000140407836 */ /* 0x000fe40000000000 */
[----:B-1----:R-:W-:-:S03]  /*1450*/  VIADD R62, R62, 0x4 ;  /* 0x000000043e3e7836 */ /* 0x002fc60000000000 */
[----:B------:R-:W-:Y:S01]  /*1460*/  ISETP.NE.AND P1, PT, R64, RZ, PT ;  /* 0x000000ff4000720c */ /* 0x000fe20003f25270 */
[----:B---3--:R-:W-:Y:S01]  /*1470*/  VIADD R61, R61, 0x100 ;  /* 0x000001003d3d7836 */ /* 0x008fe20000000000 */
[----:B0-----:R-:W-:Y:S02]  /*1480*/  LOP3.LUT R68, R20, R52, RZ, 0xc0, !PT ;  /* 0x0000003414447212 */ /* 0x001fe400078ec0ff */
[-C--:B------:R-:W-:Y:S02]  /*1490*/  LOP3.LUT R69, R21, R53.reuse, RZ, 0xc0, !PT ;  /* 0x0000003515457212 */ /* 0x080fe400078ec0ff */
[----:B------:R0:W-:Y:S08]  /*14a0*/  POPC R66, R68 ;  /* 0x0000004400427309 */ /* 0x0001f00000000000 */
[----:B------:R1:W3:Y:S01]  /*14b0*/  POPC R67, R69 ;  /* 0x0000004500437309 */ /* 0x0002e20000000000 */
[----:B0-----:R-:W-:-:S07]  /*14c0*/  LOP3.LUT R68, R25, R53, RZ, 0xc0, !PT ;  /* 0x0000003519447212 */ /* 0x001fce00078ec0ff */
[----:B------:R-:W-:Y:S01]  /*14d0*/  POPC R68, R68 ;  /* 0x0000004400447309 */ /* 0x000fe20000000000 */
[-C--:B-1----:R-:W-:Y:S02]  /*14e0*/  LOP3.LUT R69, R24, R52.reuse, RZ, 0xc0, !PT ;  /* 0x0000003418457212 */ /* 0x082fe400078ec0ff */
[----:B---3--:R-:W-:Y:S02]  /*14f0*/  IADD3 R66, PT, PT, R66, R67, RZ ;  /* 0x0000004342427210 */ /* 0x008fe40007ffe0ff */
[----:B------:R-:W-:Y:S02]  /*1500*/  LOP3.LUT R67, R22, R52, RZ, 0xc0, !PT ;  /* 0x0000003416437212 */ /* 0x000fe400078ec0ff */
[----:B------:R-:W-:-:S05]  /*1510*/  I2FP.F32.U32 R66, R66 ;  /* 0x0000004200427245 */ /* 0x000fca0000201000 */
[----:B--2---:R-:W-:-:S04]  /*1520*/  FMUL R66, R65, R66 ;  /* 0x0000004241427220 */ /* 0x004fc80000400000 */
[----:B------:R-:W-:Y:S02]  /*1530*/  FFMA R63, R0, R66, R63 ;  /* 0x00000042003f7223 */ /* 0x000fe4000000003f */
[----:B------:R0:W-:Y:S02]  /*1540*/  POPC R66, R67 ;  /* 0x0000004300427309 */ /* 0x0001e40000000000 */
[----:B0-----:R-:W-:-:S06]  /*1550*/  LOP3.LUT R67, R23, R53, RZ, 0xc0, !PT ;  /* 0x0000003517437212 */ /* 0x001fcc00078ec0ff */
[----:B------:R-:W0:Y:S02]  /*1560*/  POPC R67, R67 ;  /* 0x0000004300437309 */ /* 0x000e240000000000 */
[----:B0-----:R-:W-:Y:S01]  /*1570*/  IMAD.IADD R66, R66, 0x1, R67 ;  /* 0x0000000142427824 */ /* 0x001fe200078e0243 */
[----:B------:R-:W-:-:S04]  /*1580*/  LOP3.LUT R67, R26, R52, RZ, 0xc0, !PT ;  /* 0x000000341a437212 */ /* 0x000fc800078ec0ff */
[----:B------:R-:W-:-:S05]  /*1590*/  I2FP.F32.U32 R66, R66 ;  /* 0x0000004200427245 */ /* 0x000fca0000201000 */
[----:B------:R-:W-:-:S04]  /*15a0*/  FMUL R66, R65, R66 ;  /* 0x0000004241427220 */ /* 0x000fc80000400000 */
[----:B------:R-:W-:Y:S02]  /*15b0*/  FFMA R66, R8, R66, R63 ;  /* 0x0000004208427223 */ /* 0x000fe4000000003f */
[----:B------:R0:W1:Y:S02]  /*15c0*/  POPC R63, R69 ;  /* 0x00000045003f7309 */ /* 0x0000640000000000 */
[----:B0-----:R-:W-:Y:S01]  /*15d0*/  LOP3.LUT R69, R28, R52, RZ, 0xc0, !PT ;  /* 0x000000341c457212 */ /* 0x001fe200078ec0ff */
[----:B-1----:R-:W-:-:S05]  /*15e0*/  IMAD.IADD R63, R63, 0x1, R68 ;  /* 0x000000013f3f7824 */ /* 0x002fca00078e0244 */
[----:B------:R-:W-:-:S05]  /*15f0*/  I2FP.F32.U32 R68, R63 ;  /* 0x0000003f00447245 */ /* 0x000fca0000201000 */
[----:B------:R-:W-:Y:S01]  /*1600*/  FMUL R63, R65, R68 ;  /* 0x00000044413f7220 */ /* 0x000fe20000400000 */
[----:B------:R-:W-:-:S03]  /*1610*/  LOP3.LUT R68, R29, R53, RZ, 0xc0, !PT ;  /* 0x000000351d447212 */ /* 0x000fc600078ec0ff */
[----:B------:R-:W-:Y:S02]  /*1620*/  FFMA R63, R9, R63, R66 ;  /* 0x0000003f093f7223 */ /* 0x000fe40000000042 */
[----:B------:R0:W-:Y:S08]  /*1630*/  POPC R66, R67 ;  /* 0x0000004300427309 */ /* 0x0001f00000000000 */
[----:B------:R-:W-:Y:S01]  /*1640*/  POPC R68, R68 ;  /* 0x0000004400447309 */ /* 0x000fe20000000000 */
[----:B0-----:R-:W-:-:S07]  /*1650*/  LOP3.LUT R67, R27, R53, RZ, 0xc0, !PT ;  /* 0x000000351b437212 */ /* 0x001fce00078ec0ff */
        /* <DEDUP_REMOVED lines=33> */
[----:B0-----:R-:W-:Y:S02]  /*1870*/  IADD3 R66, PT, PT, R66, R67, RZ ;  /* 0x0000004342427210 */ /* 0x001fe40007ffe0ff */
[----:B------:R-:W-:Y:S02]  /*1880*/  LOP3.LUT R67, R38, R52, RZ, 0xc0, !PT ;  /* 0x0000003426437212 */ /* 0x000fe400078ec0ff */
        /* <DEDUP_REMOVED lines=23> */
[----:B------:R-:W-:-:S04]  /*1a00*/  FMUL R63, R65, R68 ;  /* 0x00000044413f7220 */ /* 0x000fc80000400000 */
[----:B------:R-:W-:Y:S02]  /*1a10*/  FFMA R63, R55, R63, R66 ;  /* 0x0000003f373f7223 */ /* 0x000fe40000000042 */
[----:B------:R0:W-:Y:S02]  /*1a20*/  POPC R66, R67 ;  /* 0x0000004300427309 */ /* 0x0001e40000000000 */
[----:B0-----:R-:W-:-:S06]  /*1a30*/  LOP3.LUT R67, R43, R53, RZ, 0xc0, !PT ;  /* 0x000000352b437212 */ /* 0x001fcc00078ec0ff */
[----:B------:R-:W0:Y:S02]  /*1a40*/  POPC R67, R67 ;  /* 0x0000004300437309 */ /* 0x000e240000000000 */
[----:B0-----:R-:W-:Y:S01]  /*1a50*/  IMAD.IADD R66, R66, 0x1, R67 ;  /* 0x0000000142427824 */ /* 0x001fe200078e0243 */
[----:B------:R-:W-:-:S04]  /*1a60*/  LOP3.LUT R67, R47, R53, RZ, 0xc0, !PT ;  /* 0x000000352f437212 */ /* 0x000fc800078ec0ff */
[----:B------:R-:W-:Y:S02]  /*1a70*/  I2FP.F32.U32 R66, R66 ;  /* 0x0000004200427245 */ /* 0x000fe40000201000 */
[----:B------:R-:W-:Y:S03]  /*1a80*/  POPC R67, R67 ;  /* 0x0000004300437309 */ /* 0x000fe60000000000 */
[----:B------:R-:W-:-:S04]  /*1a90*/  FMUL R66, R65, R66 ;  /* 0x0000004241427220 */ /* 0x000fc80000400000 */
[----:B------:R-:W-:Y:S02]  /*1aa0*/  FFMA R66, R56, R66, R63 ;  /* 0x0000004238427223 */ /* 0x000fe4000000003f */
[----:B------:R0:W-:Y:S02]  /*1ab0*/  POPC R63, R69 ;  /* 0x00000045003f7309 */ /* 0x0001e40000000000 */
[----:B0-----:R-:W-:-:S06]  /*1ac0*/  LOP3.LUT R69, R45, R53, RZ, 0xc0, !PT ;  /* 0x000000352d457212 */ /* 0x001fcc00078ec0ff */
[----:B------:R0:W1:Y:S02]  /*1ad0*/  POPC R68, R69 ;  /* 0x0000004500447309 */ /* 0x0000640000000000 */
[-C--:B0-----:R-:W-:Y:S02]  /*1ae0*/  LOP3.LUT R69, R49, R53.reuse, RZ, 0xc0, !PT ;  /* 0x0000003531457212 */ /* 0x081fe400078ec0ff */
[----:B------:R-:W-:Y:S01]  /*1af0*/  LOP3.LUT R53, R51, R53, RZ, 0xc0, !PT ;  /* 0x0000003533357212 */ /* 0x000fe200078ec0ff */
[----:B-1----:R-:W-:-:S05]  /*1b00*/  IMAD.IADD R63, R63, 0x1, R68 ;  /* 0x000000013f3f7824 */ /* 0x002fca00078e0244 */
[----:B------:R-:W-:Y:S01]  /*1b10*/  POPC R53, R53 ;  /* 0x0000003500357309 */ /* 0x000fe20000000000 */
[----:B------:R-:W-:-:S05]  /*1b20*/  I2FP.F32.U32 R68, R63 ;  /* 0x0000003f00447245 */ /* 0x000fca0000201000 */
[----:B------:R-:W-:Y:S01]  /*1b30*/  FMUL R63, R65, R68 ;  /* 0x00000044413f7220 */ /* 0x000fe20000400000 */
[----:B------:R-:W-:-:S03]  /*1b40*/  LOP3.LUT R68, R46, R52, RZ, 0xc0, !PT ;  /* 0x000000342e447212 */ /* 0x000fc600078ec0ff */
[----:B------:R-:W-:Y:S02]  /*1b50*/  FFMA R63, R57, R63, R66 ;  /* 0x0000003f393f7223 */ /* 0x000fe40000000042 */
[----:B------:R-:W0:Y:S08]  /*1b60*/  POPC R66, R68 ;  /* 0x0000004400427309 */ /* 0x000e300000000000 */
[----:B------:R-:W-:Y:S01]  /*1b70*/  POPC R68, R69 ;  /* 0x0000004500447309 */ /* 0x000fe20000000000 */
[----:B0-----:R-:W-:Y:S01]  /*1b80*/  IMAD.IADD R66, R66, 0x1, R67 ;  /* 0x0000000142427824 */ /* 0x001fe200078e0243 */
[----:B------:R-:W-:-:S04]  /*1b90*/  LOP3.LUT R67, R48, R52, RZ, 0xc0, !PT ;  /* 0x0000003430437212 */ /* 0x000fc800078ec0ff */
[----:B------:R-:W-:-:S05]  /*1ba0*/  I2FP.F32.U32 R66, R66 ;  /* 0x0000004200427245 */ /* 0x000fca0000201000 */
[----:B------:R-:W-:-:S04]  /*1bb0*/  FMUL R66, R65, R66 ;  /* 0x0000004241427220 */ /* 0x000fc80000400000 */
[----:B------:R-:W-:Y:S02]  /*1bc0*/  FFMA R66, R58, R66, R63 ;  /* 0x000000423a427223 */ /* 0x000fe4000000003f */
[----:B------:R-:W0:Y:S02]  /*1bd0*/  POPC R63, R67 ;  /* 0x00000043003f7309 */ /* 0x000e240000000000 */
[----:B0-----:R-:W-:-:S04]  /*1be0*/  IADD3 R63, PT, PT, R63, R68, RZ ;  /* 0x000000443f3f7210 */ /* 0x001fc80007ffe0ff */
[----:B------:R-:W-:-:S05]  /*1bf0*/  I2FP.F32.U32 R68, R63 ;  /* 0x0000003f00447245 */ /* 0x000fca0000201000 */
[----:B------:R-:W-:-:S04]  /*1c00*/  FMUL R63, R65, R68 ;  /* 0x00000044413f7220 */ /* 0x000fc80000400000 */
[----:B------:R-:W-:Y:S01]  /*1c10*/  FFMA R63, R59, R63, R66 ;  /* 0x0000003f3b3f7223 */ /* 0x000fe20000000042 */
[----:B------:R-:W-:-:S04]  /*1c20*/  LOP3.LUT R66, R50, R52, RZ, 0xc0, !PT ;  /* 0x0000003432427212 */ /* 0x000fc800078ec0ff */
[----:B------:R-:W0:Y:S02]  /*1c30*/  POPC R52, R66 ;  /* 0x0000004200347309 */ /* 0x000e240000000000 */
[----:B0-----:R-:W-:-:S05]  /*1c40*/  IMAD.IADD R52, R52, 0x1, R53 ;  /* 0x0000000134347824 */ /* 0x001fca00078e0235 */
[----:B------:R-:W-:-:S05]  /*1c50*/  I2FP.F32.U32 R52, R52 ;  /* 0x0000003400347245 */ /* 0x000fca0000201000 */
[----:B------:R-:W-:-:S04]  /*1c60*/  FMUL R52, R65, R52 ;  /* 0x0000003441347220 */ /* 0x000fc80000400000 */
[----:B------:R-:W-:Y:S01]  /*1c70*/  FFMA R63, R60, R52, R63 ;  /* 0x000000343c3f7223 */ /* 0x000fe2000000003f */
[----:B------:R-:W-:Y:S06]  /*1c80*/  @P1 BRA `(.L_x_23) ;  /* 0xfffffff400d41947 */ /* 0x000fec000383ffff */
[----:B------:R-:W-:Y:S05]  /*1c90*/  BSYNC B1 ;  /* 0x0000000000017941 */ /* 0x000fea0003800000 */
.L_x_21:
[----:B------:R-:W-:Y:S05]  /*1ca0*/  BRA `(.L_x_24) ;  /* 0x0000008800447947 */ /* 0x000fea0003800000 */
.L_x_20:
[----:B------:R-:W-:Y:S01]  /*1cb0*/  ISETP.GE.AND P0, PT, R61, 0x1, PT ;  /* 0x000000013d00780c */ /* 0x000fe20003f06270 */
[----:B------:R-:W-:-:S12]  /*1cc0*/  IMAD.MOV.U32 R63, RZ, RZ, RZ ;  /* 0x000000ffff3f7224 */ /* 0x000fd800078e00ff */
[----:B------:R-:W-:Y:S05]  /*1cd0*/  @!P0 BRA `(.L_x_25) ;  /* 0x00000008001c8947 */ /* 0x000fea0003800000 */
[----:B------:R-:W-:Y:S01]  /*1ce0*/  ISETP.NE.AND P0, PT, R3, RZ, PT ;  /* 0x000000ff0300720c */ /* 0x000fe20003f05270 */
[----:B------:R-:W-:Y:S01]  /*1cf0*/  IMAD.MOV.U32 R62, RZ, RZ, RZ ;  /* 0x000000ffff3e7224 */ /* 0x000fe200078e00ff */
[----:B------:R-:W-:-:S11]  /*1d00*/  UMOV UR6, 0xffffffff ;  /* 0xffffffff00067882 */ /* 0x000fd60000000000 */
[----:B------:R-:W1:Y:S01]  /*1d10*/  @!P0 LDS R62, [UR16] ;  /* 0x00000010ff3e8984 */ /* 0x000e620008000800 */
[----:B------:R-:W-:Y:S05]  /*1d20*/  BRA.DIV UR6, `(.L_x_26) ;  /* 0x0000008a06c87947 */ /* 0x000fea000b800000 */
[----:B-1----:R-:W1:Y:S02]  /*1d30*/  SHFL.IDX PT, R62, R62, RZ, 0x1f ;  /* 0x00001fff3e3e7589 */ /* 0x002e6400000e0000 */
.L_x_64:
[----:B---3--:R-:W0:Y:S02]  /*1d40*/  LDS.64 R52, [R5] ;  /* 0x0000000005347984 */ /* 0x008e240000000a00 */
[-C--:B0-----:R-:W-:Y:S02]  /*1d50*/  LOP3.LUT R68, R20, R52.reuse, RZ, 0xc0, !PT ;  /* 0x0000003414447212 */ /* 0x081fe400078ec0ff */
[-C--:B------:R-:W-:Y:S02]  /*1d60*/  LOP3.LUT R69, R21, R53.reuse, RZ, 0xc0, !PT ;  /* 0x0000003515457212 */ /* 0x080fe400078ec0ff */
[----:B------:R0:W-:Y:S01]  /*1d70*/  POPC R63, R68 ;  /* 0x00000044003f7309 */ /* 0x0001e20000000000 */
[----:B------:R-:W-:Y:S02]  /*1d80*/  LOP3.LUT R66, R22, R52, RZ, 0xc0, !PT ;  /* 0x0000003416427212 */ /* 0x000fe400078ec0ff */
[----:B------:R-:W-:-:S05]  /*1d90*/  LOP3.LUT R67, R23, R53, RZ, 0xc0, !PT ;  /* 0x0000003517437212 */ /* 0x000fca00078ec0ff */
[----:B------:R2:W3:Y:S01]  /*1da0*/  POPC R64, R69 ;  /* 0x0000004500407309 */ /* 0x0004e20000000000 */
[----:B0-----:R-:W-:-:S07]  /*1db0*/  LOP3.LUT R68, R24, R52, RZ, 0xc0, !PT ;  /* 0x0000003418447212 */ /* 0x001fce00078ec0ff */
[----:B------:R-:W-:Y:S01]  /*1dc0*/  POPC R65, R66 ;  /* 0x0000004200417309 */ /* 0x000fe20000000000 */
[----:B--2---:R-:W-:Y:S02]  /*1dd0*/  LOP3.LUT R69, R25, R53, RZ, 0xc0, !PT ;  /* 0x0000003519457212 */ /* 0x004fe400078ec0ff */
[----:B---3--:R-:W-:-:S05]  /*1de0*/  IADD3 R63, PT, PT, R63, R64, RZ ;  /* 0x000000403f3f7210 */ /* 0x008fca0007ffe0ff */
[----:B------:R0:W-:Y:S01]  /*1df0*/  POPC R66, R69 ;  /* 0x0000004500427309 */ /* 0x0001e20000000000 */
[----:B------:R-:W-:-:S07]  /*1e00*/  I2FP.F32.U32 R63, R63 ;  /* 0x0000003f003f7245 */ /* 0x000fce0000201000 */
[----:B------:R2:W3:Y:S01]  /*1e10*/  POPC R64, R67 ;  /* 0x0000004300407309 */ /* 0x0004e20000000000 */
[----:B-1----:R-:W-:Y:S01]  /*1e20*/  FMUL R63, R62, R63 ;  /* 0x0000003f3e3f7220 */ /* 0x002fe20000400000 */
[----:B0-----:R-:W-:-:S03]  /*1e30*/  LOP3.LUT R69, R29, R53, RZ, 0xc0, !PT ;  /* 0x000000351d457212 */ /* 0x001fc600078ec0ff */
[----:B------:R-:W-:Y:S01]  /*1e40*/  FFMA R63, R0, R63, RZ ;  /* 0x0000003f003f7223 */ /* 0x000fe200000000ff */
[----:B--2---:R-:W-:Y:S01]  /*1e50*/  LOP3.LUT R67, R27, R53, RZ, 0xc0, !PT ;  /* 0x000000351b437212 */ /* 0x004fe200078ec0ff */
[----:B---3--:R-:W-:-:S05]  /*1e60*/  IMAD.IADD R64, R65, 0x1, R64 ;  /* 0x0000000141407824 */ /* 0x008fca00078e0240 */
[----:B------:R-:W-:-:S05]  /*1e70*/  I2FP.F32.U32 R65, R64 ;  /* 0x0000004000417245 */ /* 0x000fca0000201000 */
[----:B------:R-:W-:Y:S02]  /*1e80*/  FMUL R64, R62, R65 ;  /* 0x000000413e407220 */ /* 0x000fe40000400000 */
[----:B------:R0:W1:Y:S02]  /*1e90*/  POPC R65, R68 ;  /* 0x0000004400417309 */ /* 0x0000640000000000 */
[----:B------:R-:W-:Y:S01]  /*1ea0*/  FFMA R64, R8, R64, R63 ;  /* 0x0000004008407223 */ /* 0x000fe2000000003f */
[-C--:B0-----:R-:W-:Y:S01]  /*1eb0*/  LOP3.LUT R68, R28, R52.reuse, RZ, 0xc0, !PT ;  /* 0x000000341c447212 */ /* 0x081fe200078ec0ff */
[----:B-1----:R-:W-:Y:S01]  /*1ec0*/  IMAD.IADD R65, R65, 0x1, R66 ;  /* 0x0000000141417824 */ /* 0x002fe200078e0242 */
[----:B------:R-:W-:-:S04]  /*1ed0*/  LOP3.LUT R66, R26, R52, RZ, 0xc0, !PT ;  /* 0x000000341a427212 */ /* 0x000fc800078ec0ff */
[----:B------:R-:W-:-:S05]  /*1ee0*/  I2FP.F32.U32 R65, R65 ;  /* 0x0000004100417245 */ /* 0x000fca0000201000 */
[----:B------:R-:W-:Y:S02]  /*1ef0*/  FMUL R63, R62, R65 ;  /* 0x000000413e3f7220 */ /* 0x000fe40000400000 */
[----:B------:R-:W-:Y:S02]  /*1f00*/  POPC R65, R66 ;  /* 0x0000004200417309 */ /* 0x000fe40000000000 */
[----:B------:R-:W-:-:S06]  /*1f10*/  FFMA R63, R9, R63, R64 ;  /* 0x0000003f093f7223 */ /* 0x000fcc0000000040 */
[----:B------:R0:W1:Y:S08]  /*1f20*/  POPC R64, R67 ;  /* 0x0000004300407309 */ /* 0x0000700000000000 */
[----:B------:R2:W-:Y:S01]  /*1f30*/  POPC R66, R69 ;  /* 0x0000004500427309 */ /* 0x0005e20000000000 */
[-C--:B0-----:R-:W-:Y:S01]  /*1f40*/  LOP3.LUT R67, R31, R53.reuse, RZ, 0xc0, !PT ;  /* 0x000000351f437212 */ /* 0x081fe200078ec0ff */
[----:B-1----:R-:W-:Y:S01]  /*1f50*/  IMAD.IADD R64, R65, 0x1, R64 ;  /* 0x0000000141407824 */ /* 0x002fe200078e0240 */
[----:B--2---:R-:W-:-:S04]  /*1f60*/  LOP3.LUT R69, R33, R53, RZ, 0xc0, !PT ;  /* 0x0000003521457212 */ /* 0x004fc800078ec0ff */
        /* <DEDUP_REMOVED lines=29> */
[----:B0-----:R-:W-:Y:S02]  /*2140*/  LOP3.LUT R67, R39, R53, RZ, 0xc0, !PT ;  /* 0x0000003527437212 */ /* 0x001fe400078ec0ff */
[----:B-1----:R-:W-:-:S04]  /*2150*/  IADD3 R64, PT, PT, R65, R64, RZ ;  /* 0x0000004041407210 */ /* 0x002fc80007ffe0ff */
[----:B------:R-:W-:Y:S02]  /*2160*/  I2FP.F32.U32 R65, R64 ;  /* 0x0000004000417245 */ /* 0x000fe40000201000 */
[----:B--2---:R-:W-:-:S03]  /*2170*/  LOP3.LUT R69, R41, R53, RZ, 0xc0, !PT ;  /* 0x0000003529457212 */ /* 0x004fc600078ec0ff */
        /* <DEDUP_REMOVED lines=27> */
[----:B------:R-:W-:Y:S01]  /*2330*/  POPC R66, R69 ;  /* 0x0000004500427309 */ /* 0x000fe20000000000 */
[----:B0-----:R-:W-:Y:S01]  /*2340*/  LOP3.LUT R67, R47, R53, RZ, 0xc0, !PT ;  /* 0x000000352f437212 */ /* 0x001fe200078ec0ff */
[----:B-1----:R-:W-:-:S05]  /*2350*/  IMAD.IADD R64, R65, 0x1, R64 ;  /* 0x0000000141407824 */ /* 0x002fca00078e0240 */
        /* <DEDUP_REMOVED lines=11> */
[----:B------:R0:W1:Y:S02]  /*2410*/  POPC R64, R67 ;  /* 0x0000004300407309 */ /* 0x0000640000000000 */
[----:B0-----:R-:W-:Y:S01]  /*2420*/  LOP3.LUT R67, R51, R53, RZ, 0xc0, !PT ;  /* 0x0000003533437212 */ /* 0x001fe200078ec0ff */
[----:B-1----:R-:W-:-:S05]  /*2430*/  IMAD.IADD R64, R65, 0x1, R64 ;  /* 0x0000000141407824 */ /* 0x002fca00078e0240 */
[----:B------:R-:W-:-:S05]  /*2440*/  I2FP.F32.U32 R65, R64 ;  /* 0x0000004000417245 */ /* 0x000fca0000201000 */
[----:B------:R-:W-:Y:S02]  /*2450*/  FMUL R64, R62, R65 ;  /* 0x000000413e407220 */ /* 0x000fe40000400000 */
[----:B------:R-:W-:Y:S02]  /*2460*/  POPC R65, R68 ;  /* 0x0000004400417309 */ /* 0x000fe40000000000 */
[----:B------:R-:W-:Y:S01]  /*2470*/  FFMA R64, R58, R64, R63 ;  /* 0x000000403a407223 */ /* 0x000fe2000000003f */
[----:B------:R-:W-:-:S05]  /*2480*/  LOP3.LUT R63, R49, R53, RZ, 0xc0, !PT ;  /* 0x00000035313f7212 */ /* 0x000fca00078ec0ff */
[----:B------:R-:W0:Y:S08]  /*2490*/  POPC R66, R63 ;  /* 0x0000003f00427309 */ /* 0x000e300000000000 */
[----:B------:R-:W-:Y:S01]  /*24a0*/  POPC R53, R67 ;  /* 0x0000004300357309 */ /* 0x000fe20000000000 */
[----:B0-----:R-:W-:Y:S02]  /*24b0*/  IADD3 R65, PT, PT, R65, R66, RZ ;  /* 0x0000004241417210 */ /* 0x001fe40007ffe0ff */
[----:B------:R-:W-:-:S02]  /*24c0*/  LOP3.LUT R66, R50, R52, RZ, 0xc0, !PT ;  /* 0x0000003432427212 */ /* 0x000fc400078ec0ff */
[----:B------:R-:W-:-:S03]  /*24d0*/  I2FP.F32.U32 R65, R65 ;  /* 0x0000004100417245 */ /* 0x000fc60000201000 */
[----:B------:R-:W0:Y:S02]  /*24e0*/  POPC R52, R66 ;  /* 0x0000004200347309 */ /* 0x000e240000000000 */
[----:B------:R-:W-:-:S04]  /*24f0*/  FMUL R65, R62, R65 ;  /* 0x000000413e417220 */ /* 0x000fc80000400000 */
[----:B------:R-:W-:Y:S01]  /*2500*/  FFMA R65, R59, R65, R64 ;  /* 0x000000413b417223 */ /* 0x000fe20000000040 */
[----:B0-----:R-:W-:-:S05]  /*2510*/  IMAD.IADD R52, R52, 0x1, R53 ;  /* 0x0000000134347824 */ /* 0x001fca00078e0235 */
[----:B------:R-:W-:-:S05]  /*2520*/  I2FP.F32.U32 R53, R52 ;  /* 0x0000003400357245 */ /* 0x000fca0000201000 */
[----:B------:R-:W-:-:S04]  /*2530*/  FMUL R53, R62, R53 ;  /* 0x000000353e357220 */ /* 0x000fc80000400000 */
[----:B------:R-:W-:-:S07]  /*2540*/  FFMA R63, R60, R53, R65 ;  /* 0x000000353c3f7223 */ /* 0x000fce0000000041 */
.L_x_25:
[----:B------:R-:W-:-:S13]  /*2550*/  ISETP.GE.AND P0, PT, R61, 0x2, PT ;  /* 0x000000023d00780c */ /* 0x000fda0003f06270 */
[----:B------:R-:W-:Y:S05]  /*2560*/  @!P0 BRA `(.L_x_27) ;  /* 0x00000008001c8947 */ /* 0x000fea0003800000 */
[----:B------:R-:W-:Y:S01]  /*2570*/  ISETP.NE.AND P0, PT, R3, RZ, PT ;  /* 0x000000ff0300720c */ /* 0x000fe20003f05270 */
[----:B------:R-:W-:Y:S01]  /*2580*/  IMAD.MOV.U32 R62, RZ, RZ, RZ ;  /* 0x000000ffff3e7224 */ /* 0x000fe200078e00ff */
[----:B------:R-:W-:-:S11]  /*2590*/  UMOV UR6, 0xffffffff ;  /* 0xffffffff00067882 */ /* 0x000fd60000000000 */
[----:B------:R-:W1:Y:S01]  /*25a0*/  @!P0 LDS R62, [UR16+0x4] ;  /* 0x00000410ff3e8984 */ /* 0x000e620008000800 */
[----:B------:R-:W-:Y:S05]  /*25b0*/  BRA.DIV UR6, `(.L_x_28) ;  /* 0x0000008206d07947 */ /* 0x000fea000b800000 */
[----:B-1----:R-:W1:Y:S02]  /*25c0*/  SHFL.IDX PT, R62, R62, RZ, 0x1f ;  /* 0x00001fff3e3e7589 */ /* 0x002e6400000e0000 */
.L_x_67:
[----:B---3--:R-:W0:Y:S02]  /*25d0*/  LDS.64 R52, [R5+0x100] ;  /* 0x0001000005347984 */ /* 0x008e240000000a00 */
[-C--:B0-----:R-:W-:Y:S02]  /*25e0*/  LOP3.LUT R68, R20, R52.reuse, RZ, 0xc0, !PT ;  /* 0x0000003414447212 */ /* 0x081fe400078ec0ff */
[-C--:B------:R-:W-:Y:S02]  /*25f0*/  LOP3.LUT R69, R21, R53.reuse, RZ, 0xc0, !PT ;  /* 0x0000003515457212 */ /* 0x080fe400078ec0ff */
[----:B------:R0:W-:Y:S01]  /*2600*/  POPC R64, R68 ;  /* 0x0000004400407309 */ /* 0x0001e20000000000 */
[----:B------:R-:W-:Y:S02]  /*2610*/  LOP3.LUT R66, R22, R52, RZ, 0xc0, !PT ;  /* 0x0000003416427212 */ /* 0x000fe400078ec0ff */
[----:B------:R-:W-:-:S05]  /*2620*/  LOP3.LUT R67, R23, R53, RZ, 0xc0, !PT ;  /* 0x0000003517437212 */ /* 0x000fca00078ec0ff */
[----:B------:R2:W3:Y:S01]  /*2630*/  POPC R65, R69 ;  /* 0x0000004500417309 */ /* 0x0004e20000000000 */
[----:B0-----:R-:W-:Y:S02]  /*2640*/  LOP3.LUT R68, R24, R52, RZ, 0xc0, !PT ;  /* 0x0000003418447212 */ /* 0x001fe400078ec0ff */
[----:B--2---:R-:W-:Y:S01]  /*2650*/  LOP3.LUT R69, R25, R53, RZ, 0xc0, !PT ;  /* 0x0000003519457212 */ /* 0x004fe200078ec0ff */
[----:B---3--:R-:W-:-:S05]  /*2660*/  IMAD.IADD R64, R64, 0x1, R65 ;  /* 0x0000000140407824 */ /* 0x008fca00078e0241 */
[----:B------:R-:W-:Y:S02]  /*2670*/  I2FP.F32.U32 R65, R64 ;  /* 0x0000004000417245 */ /* 0x000fe40000201000 */
[----:B------:R-:W-:Y:S03]  /*2680*/  POPC R64, R66 ;  /* 0x0000004200407309 */ /* 0x000fe60000000000 */
[----:B-1----:R-:W-:-:S04]  /*2690*/  FMUL R65, R62, R65 ;  /* 0x000000413e417220 */ /* 0x002fc80000400000 */
[----:B------:R-:W-:Y:S01]  /*26a0*/  FFMA R63, R0, R65, R63 ;  /* 0x00000041003f7223 */ /* 0x000fe2000000003f */
[----:B------:R0:W-:Y:S08]  /*26b0*/  POPC R66, R69 ;  /* 0x0000004500427309 */ /* 0x0001f00000000000 */
[----:B------:R1:W2:Y:S01]  /*26c0*/  POPC R65, R67 ;  /* 0x0000004300417309 */ /* 0x0002a20000000000 */
[----:B0-----:R-:W-:-:S02]  /*26d0*/  LOP3.LUT R69, R29, R53, RZ, 0xc0, !PT ;  /* 0x000000351d457212 */ /* 0x001fc400078ec0ff */
[----:B-1----:R-:W-:Y:S01]  /*26e0*/  LOP3.LUT R67, R27, R53, RZ, 0xc0, !PT ;  /* 0x000000351b437212 */ /* 0x002fe200078ec0ff */
[----:B--2---:R-:W-:-:S05]  /*26f0*/  IMAD.IADD R64, R64, 0x1, R65 ;  /* 0x0000000140407824 */ /* 0x004fca00078e0241 */
        /* <DEDUP_REMOVED lines=20> */
[----:B0-----:R-:W-:Y:S02]  /*2840*/  LOP3.LUT R68, R32, R52, RZ, 0xc0, !PT ;  /* 0x0000003420447212 */ /* 0x001fe400078ec0ff */
[----:B-1----:R-:W-:Y:S02]  /*2850*/  IADD3 R65, PT, PT, R65, R66, RZ ;  /* 0x0000004241417210 */ /* 0x002fe40007ffe0ff */
[----:B------:R-:W-:Y:S02]  /*2860*/  LOP3.LUT R66, R30, R52, RZ, 0xc0, !PT ;  /* 0x000000341e427212 */ /* 0x000fe400078ec0ff */
        /* <DEDUP_REMOVED lines=54> */
[----:B0-----:R-:W-:Y:S02]  /*2bd0*/  LOP3.LUT R67, R47, R53, RZ, 0xc0, !PT ;  /* 0x000000352f437212 */ /* 0x001fe400078ec0ff */
[----:B-1----:R-:W-:-:S04]  /*2be0*/  IADD3 R64, PT, PT, R65, R64, RZ ;  /* 0x0000004041407210 */ /* 0x002fc80007ffe0ff */
        /* <DEDUP_REMOVED lines=21> */
[----:B0-----:R-:W-:Y:S01]  /*2d40*/  IMAD.IADD R65, R65, 0x1, R66 ;  /* 0x0000000141417824 */ /* 0x001fe200078e0242 */
[----:B------:R-:W-:-:S06]  /*2d50*/  LOP3.LUT R66, R50, R52, RZ, 0xc0, !PT ;  /* 0x0000003432427212 */ /* 0x000fcc00078ec0ff */
[----:B------:R-:W0:Y:S01]  /*2d60*/  POPC R52, R66 ;  /* 0x0000004200347309 */ /* 0x000e220000000000 */
[----:B------:R-:W-:-:S05]  /*2d70*/  I2FP.F32.U32 R65, R65 ;  /* 0x0000004100417245 */ /* 0x000fca0000201000 */
[----:B------:R-:W-:-:S04]  /*2d80*/  FMUL R65, R62, R65 ;  /* 0x000000413e417220 */ /* 0x000fc80000400000 */
[----:B------:R-:W-:Y:S01]  /*2d90*/  FFMA R65, R59, R65, R64 ;  /* 0x000000413b417223 */ /* 0x000fe20000000040 */
[----:B0-----:R-:W-:-:S05]  /*2da0*/  IMAD.IADD R52, R52, 0x1, R53 ;  /* 0x0000000134347824 */ /* 0x001fca00078e0235 */
[----:B------:R-:W-:-:S05]  /*2db0*/  I2FP.F32.U32 R53, R52 ;  /* 0x0000003400357245 */ /* 0x000fca0000201000 */
[----:B------:R-:W-:-:S04]  /*2dc0*/  FMUL R53, R62, R53 ;  /* 0x000000353e357220 */ /* 0x000fc80000400000 */
[----:B------:R-:W-:-:S07]  /*2dd0*/  FFMA R63, R60, R53, R65 ;  /* 0x000000353c3f7223 */ /* 0x000fce0000000041 */
.L_x_27:
        /* <DEDUP_REMOVED lines=8> */
.L_x_70:
        /* <DEDUP_REMOVED lines=17> */
[----:B-1----:R-:W-:Y:S02]  /*2f70*/  LOP3.LUT R67, R27, R53, RZ, 0xc0, !PT ;  /* 0x000000351b437212 */ /* 0x002fe400078ec0ff */
[----:B--2---:R-:W-:-:S04]  /*2f80*/  IADD3 R64, PT, PT, R64, R65, RZ ;  /* 0x0000004140407210 */ /* 0x004fc80007ffe0ff */
        /* <DEDUP_REMOVED lines=106> */
[----:B0-----:R-:W-:-:S04]  /*3630*/  IADD3 R52, PT, PT, R52, R53, RZ ;  /* 0x0000003534347210 */ /* 0x001fc80007ffe0ff */
[----:B------:R-:W-:-:S05]  /*3640*/  I2FP.F32.U32 R53, R52 ;  /* 0x0000003400357245 */ /* 0x000fca0000201000 */
[----:B------:R-:W-:-:S04]  /*3650*/  FMUL R53, R62, R53 ;  /* 0x000000353e357220 */ /* 0x000fc80000400000 */
[----:B------:R-:W-:-:S07]  /*3660*/  FFMA R63, R60, R53, R65 ;  /* 0x000000353c3f7223 */ /* 0x000fce0000000041 */
.L_x_29:
        /* <DEDUP_REMOVED lines=8> */
.L_x_73:
        /* <DEDUP_REMOVED lines=129> */
.L_x_31:
        /* <DEDUP_REMOVED lines=8> */
.L_x_76:
        /* <DEDUP_REMOVED lines=129> */
.L_x_33:
[----:B------:R-:W-:-:S13]  /*4790*/  ISETP.GE.AND P0, PT, R61, 0x6, PT ;  /* 0x000000063d00780c */ /* 0x000fda0003f06270 */
[----:B------:R-:W-:Y:S05]  /*47a0*/  @!P0 BRA `(.L_x_35) ;  /* 0x00000008001c8947 */ /* 0x000fea0003800000 */
[----:B------:R-:W-:Y:S01]  /*47b0*/  ISETP.NE.AND P0, PT, R3, RZ, PT ;  /* 0x000000ff0300720c */ /* 0x000fe20003f05270 */
[----:B------:R-:W-:Y:S01]  /*47c0*/  HFMA2 R62, -RZ, RZ, 0, 0 ;  /* 0x00000000ff3e7431 */ /* 0x000fe200000001ff */
[----:B------:R-:W-:-:S11]  /*47d0*/  UMOV UR6, 0xffffffff ;  /* 0xffffffff00067882 */ /* 0x000fd60000000000 */
[----:B------:R-:W1:Y:S01]  /*47e0*/  @!P0 LDS R62, [UR16+0x14] ;  /* 0x00001410ff3e8984 */ /* 0x000e620008000800 */
[----:B------:R-:W-:Y:S05]  /*47f0*/  BRA.DIV UR6, `(.L_x_36) ;  /* 0x0000006206f07947 */ /* 0x000fea000b800000 */
[----:B-1----:R-:W1:Y:S02]  /*4800*/  SHFL.IDX PT, R62, R62, RZ, 0x1f ;  /* 0x00001fff3e3e7589 */ /* 0x002e6400000e0000 */
.L_x_79:
        /* <DEDUP_REMOVED lines=110> */
[----:B0-----:R-:W-:Y:S02]  /*4ef0*/  LOP3.LUT R67, R51, R53, RZ, 0xc0, !PT ;  /* 0x0000003533437212 */ /* 0x001fe400078ec0ff */
[----:B-1----:R-:W-:-:S04]  /*4f00*/  IADD3 R64, PT, PT, R65, R64, RZ ;  /* 0x0000004041407210 */ /* 0x002fc80007ffe0ff */
        /* <DEDUP_REMOVED lines=17> */
.L_x_35:
        /* <DEDUP_REMOVED lines=8> */
.L_x_82:
        /* <DEDUP_REMOVED lines=129> */
.L_x_37:
        /* <DEDUP_REMOVED lines=8> */
.L_x_85:
        /* <DEDUP_REMOVED lines=8> */
[----:B--2---:R-:W-:Y:S02]  /*59b0*/  LOP3.LUT R69, R25, R53, RZ, 0xc0, !PT ;  /* 0x0000003519457212 */ /* 0x004fe400078ec0ff */
[----:B---3--:R-:W-:-:S04]  /*59c0*/  IADD3 R64, PT, PT, R64, R65, RZ ;  /* 0x0000004140407210 */ /* 0x008fc80007ffe0ff */
        /* <DEDUP_REMOVED lines=119> */
.L_x_39:
        /* <DEDUP_REMOVED lines=8> */
.L_x_88:
        /* <DEDUP_REMOVED lines=129> */
.L_x_41:
        /* <DEDUP_REMOVED lines=8> */
.L_x_91:
        /* <DEDUP_REMOVED lines=129> */
.L_x_43:
        /* <DEDUP_REMOVED lines=8> */
.L_x_94:
        /* <DEDUP_REMOVED lines=129> */
.L_x_45:
        /* <DEDUP_REMOVED lines=8> */
.L_x_97:
        /* <DEDUP_REMOVED lines=129> */
.L_x_47:
        /* <DEDUP_REMOVED lines=8> */
.L_x_100:
        /* <DEDUP_REMOVED lines=129> */
.L_x_49:
        /* <DEDUP_REMOVED lines=8> */
.L_x_103:
        /* <DEDUP_REMOVED lines=129> */
.L_x_51:
        /* <DEDUP_REMOVED lines=8> */
.L_x_106:
        /* <DEDUP_REMOVED lines=129> */
.L_x_53:
[----:B------:R-:W-:-:S13]  /*9d30*/  ISETP.NE.AND P0, PT, R61, 0x10, PT ;  /* 0x000000103d00780c */ /* 0x000fda0003f05270 */
[----:B------:R-:W-:Y:S05]  /*9d40*/  @P0 BRA `(.L_x_24) ;  /* 0x00000008001c0947 */ /* 0x000fea0003800000 */
[----:B------:R-:W-:Y:S01]  /*9d50*/  ISETP.NE.AND P0, PT, R3, RZ, PT ;  /* 0x000000ff0300720c */ /* 0x000fe20003f05270 */
[----:B------:R-:W-:Y:S01]  /*9d60*/  IMAD.MOV.U32 R61, RZ, RZ, RZ ;  /* 0x000000ffff3d7224 */ /* 0x000fe200078e00ff */
[----:B------:R-:W-:-:S11]  /*9d70*/  UMOV UR6, 0xffffffff ;  /* 0xffffffff00067882 */ /* 0x000fd60000000000 */
[----:B------:R-:W1:Y:S01]  /*9d80*/  @!P0 LDS R61, [UR16+0x3c] ;  /* 0x00003c10ff3d8984 */ /* 0x000e620008000800 */
[----:B------:R-:W-:Y:S05]  /*9d90*/  BRA.DIV UR6, `(.L_x_55) ;  /* 0x0000001606407947 */ /* 0x000fea000b800000 */
[----:B-1----:R-:W1:Y:S02]  /*9da0*/  SHFL.IDX PT, R61, R61, RZ, 0x1f ;  /* 0x00001fff3d3d7589 */ /* 0x002e6400000e0000 */
.L_x_109:
[----:B---3--:R-:W0:Y:S02]  /*9db0*/  LDS.64 R52, [R5+0xf00] ;  /* 0x000f000005347984 */ /* 0x008e240000000a00 */
[-C--:B0-----:R-:W-:Y:S02]  /*9dc0*/  LOP3.LUT R20, R20, R52.reuse, RZ, 0xc0, !PT ;  /* 0x0000003414147212 */ /* 0x081fe400078ec0ff */
[-C--:B------:R-:W-:Y:S02]  /*9dd0*/  LOP3.LUT R65, R21, R53.reuse, RZ, 0xc0, !PT ;  /* 0x0000003515417212 */ /* 0x080fe400078ec0ff */
[-C--:B------:R-:W-:Y:S02]  /*9de0*/  LOP3.LUT R21, R22, R52.reuse, RZ, 0xc0, !PT ;  /* 0x0000003416157212 */ /* 0x080fe400078ec0ff */
[----:B------:R-:W-:Y:S01]  /*9df0*/  LOP3.LUT R62, R23, R53, RZ, 0xc0, !PT ;  /* 0x00000035173e7212 */ /* 0x000fe200078ec0ff */
[----:B------:R-:W-:Y:S01]  /*9e00*/  POPC R20, R20 ;  /* 0x0000001400147309 */ /* 0x000fe20000000000 */
[----:B------:R-:W-:-:S02]  /*9e10*/  LOP3.LUT R22, R24, R52, RZ, 0xc0, !PT ;  /* 0x0000003418167212 */ /* 0x000fc400078ec0ff */
[-C--:B------:R-:W-:Y:S02]  /*9e20*/  LOP3.LUT R23, R25, R53.reuse, RZ, 0xc0, !PT ;  /* 0x0000003519177212 */ /* 0x080fe400078ec0ff */
[-C--:B------:R-:W-:Y:S02]  /*9e30*/  LOP3.LUT R24, R26, R52.reuse, RZ, 0xc0, !PT ;  /* 0x000000341a187212 */ /* 0x080fe400078ec0ff */
[-C--:B------:R-:W-:Y:S01]  /*9e40*/  LOP3.LUT R25, R27, R53.reuse, RZ, 0xc0, !PT ;  /* 0x000000351b197212 */ /* 0x080fe200078ec0ff */
[----:B------:R-:W0:Y:S01]  /*9e50*/  POPC R65, R65 ;  /* 0x0000004100417309 */ /* 0x000e220000000000 */
[-C--:B------:R-:W-:Y:S02]  /*9e60*/  LOP3.LUT R26, R28, R52.reuse, RZ, 0xc0, !PT ;  /* 0x000000341c1a7212 */ /* 0x080fe400078ec0ff */
[----:B------:R-:W-:Y:S02]  /*9e70*/  LOP3.LUT R27, R29, R53, RZ, 0xc0, !PT ;  /* 0x000000351d1b7212 */ /* 0x000fe400078ec0ff */
[----:B------:R-:W-:-:S02]  /*9e80*/  LOP3.LUT R28, R30, R52, RZ, 0xc0, !PT ;  /* 0x000000341e1c7212 */ /* 0x000fc400078ec0ff */
[-C--:B------:R-:W-:Y:S01]  /*9e90*/  LOP3.LUT R31, R31, R53.reuse, RZ, 0xc0, !PT ;  /* 0x000000351f1f7212 */ /* 0x080fe200078ec0ff */
[----:B------:R-:W-:Y:S01]  /*9ea0*/  POPC R21, R21 ;  /* 0x0000001500157309 */ /* 0x000fe20000000000 */
[-C--:B------:R-:W-:Y:S02]  /*9eb0*/  LOP3.LUT R29, R32, R52.reuse, RZ, 0xc0, !PT ;  /* 0x00000034201d7212 */ /* 0x080fe400078ec0ff */
[-C--:B------:R-:W-:Y:S02]  /*9ec0*/  LOP3.LUT R32, R34, R52.reuse, RZ, 0xc0, !PT ;  /* 0x0000003422207212 */ /* 0x080fe400078ec0ff */
[----:B------:R-:W-:Y:S01]  /*9ed0*/  LOP3.LUT R34, R36, R52, RZ, 0xc0, !PT ;  /* 0x0000003424227212 */ /* 0x000fe200078ec0ff */
[----:B0-----:R-:W-:Y:S02]  /*9ee0*/  IMAD.IADD R20, R20, 0x1, R65 ;  /* 0x0000000114147824 */ /* 0x001fe400078e0241 */
[----:B------:R-:W0:Y:S01]  /*9ef0*/  POPC R62, R62 ;  /* 0x0000003e003e7309 */ /* 0x000e220000000000 */
[----:B------:R-:W-:-:S02]  /*9f00*/  LOP3.LUT R30, R33, R53, RZ, 0xc0, !PT ;  /* 0x00000035211e7212 */ /* 0x000fc400078ec0ff */
[-C--:B------:R-:W-:Y:S02]  /*9f10*/  LOP3.LUT R36, R38, R52.reuse, RZ, 0xc0, !PT ;  /* 0x0000003426247212 */ /* 0x080fe400078ec0ff */
[-C--:B------:R-:W-:Y:S02]  /*9f20*/  LOP3.LUT R33, R35, R53.reuse, RZ, 0xc0, !PT ;  /* 0x0000003523217212 */ /* 0x080fe400078ec0ff */
[-C--:B------:R-:W-:Y:S01]  /*9f30*/  LOP3.LUT R38, R40, R52.reuse, RZ, 0xc0, !PT ;  /* 0x0000003428267212 */ /* 0x080fe200078ec0ff */
[----:B------:R-:W-:Y:S01]  /*9f40*/  POPC R22, R22 ;  /* 0x0000001600167309 */ /* 0x000fe20000000000 */
[-C--:B------:R-:W-:Y:S02]  /*9f50*/  LOP3.LUT R35, R37, R53.reuse, RZ, 0xc0, !PT ;  /* 0x0000003525237212 */ /* 0x080fe400078ec0ff */
[----:B------:R-:W-:Y:S02]  /*9f60*/  LOP3.LUT R40, R42, R52, RZ, 0xc0, !PT ;  /* 0x000000342a287212 */ /* 0x000fe400078ec0ff */
[----:B------:R-:W-:Y:S01]  /*9f70*/  LOP3.LUT R37, R39, R53, RZ, 0xc0, !PT ;  /* 0x0000003527257212 */ /* 0x000fe200078ec0ff */
[----:B0-----:R-:W-:-:S02]  /*9f80*/  IMAD.IADD R21, R21, 0x1, R62 ;  /* 0x0000000115157824 */ /* 0x001fc400078e023e */
[----:B------:R-:W0:Y:S01]  /*9f90*/  POPC R23, R23 ;  /* 0x0000001700177309 */ /* 0x000e220000000000 */
[----:B------:R-:W-:Y:S02]  /*9fa0*/  I2FP.F32.U32 R42, R20 ;  /* 0x00000014002a7245 */ /* 0x000fe40000201000 */
[-C--:B------:R-:W-:Y:S02]  /*9fb0*/  LOP3.LUT R39, R41, R53.reuse, RZ, 0xc0, !PT ;  /* 0x0000003529277212 */ /* 0x080fe400078ec0ff */
[----:B------:R-:W-:Y:S01]  /*9fc0*/  LOP3.LUT R41, R43, R53, RZ, 0xc0, !PT ;  /* 0x000000352b297212 */ /* 0x000fe200078ec0ff */
[----:B-1----:R-:W-:Y:S01]  /*9fd0*/  FMUL R42, R61, R42 ;  /* 0x0000002a3d2a7220 */ /* 0x002fe20000400000 */
[----:B------:R-:W-:Y:S01]  /*9fe0*/  LOP3.LUT R43, R44, R52, RZ, 0xc0, !PT ;  /* 0x000000342c2b7212 */ /* 0x000fe200078ec0ff */
[----:B------:R-:W-:Y:S01]  /*9ff0*/  POPC R24, R24 ;  /* 0x0000001800187309 */ /* 0x000fe20000000000 */
[----:B------:R-:W-:Y:S01]  /*a000*/  I2FP.F32.U32 R44, R21 ;  /* 0x00000015002c7245 */ /* 0x000fe20000201000 */
[----:B------:R-:W-:Y:S01]  /*a010*/  FFMA R63, R0, R42, R63 ;  /* 0x0000002a003f7223 */ /* 0x000fe2000000003f */
[----:B------:R-:W-:-:S02]  /*a020*/  LOP3.LUT R21, R45, R53, RZ, 0xc0, !PT ;  /* 0x000000352d157212 */ /* 0x000fc400078ec0ff */
[----:B------:R-:W-:Y:S01]  /*a030*/  LOP3.LUT R0, R46, R52, RZ, 0xc0, !PT ;  /* 0x000000342e007212 */ /* 0x000fe200078ec0ff */
[----:B------:R-:W-:Y:S01]  /*a040*/  FMUL R44, R61, R44 ;  /* 0x0000002c3d2c7220 */ /* 0x000fe20000400000 */
[----:B0-----:R-:W-:Y:S01]  /*a050*/  IMAD.IADD R22, R22, 0x1, R23 ;  /* 0x0000000116167824 */ /* 0x001fe200078e0217 */
[----:B------:R-:W0:Y:S01]  /*a060*/  POPC R25, R25 ;  /* 0x0000001900197309 */ /* 0x000e220000000000 */
[----:B------:R-:W-:Y:S01]  /*a070*/  LOP3.LUT R46, R47, R53, RZ, 0xc0, !PT ;  /* 0x000000352f2e7212 */ /* 0x000fe200078ec0ff */
[----:B------:R-:W-:Y:S01]  /*a080*/  FFMA R44, R8, R44, R63 ;  /* 0x0000002c082c7223 */ /* 0x000fe2000000003f */
[----:B------:R-:W-:Y:S02]  /*a090*/  LOP3.LUT R8, R48, R52, RZ, 0xc0, !PT ;  /* 0x0000003430087212 */ /* 0x000fe400078ec0ff */
[----:B------:R-:W-:-:S03]  /*a0a0*/  I2FP.F32.U32 R22, R22 ;  /* 0x0000001600167245 */ /* 0x000fc60000201000 */
[----:B------:R-:W-:Y:S02]  /*a0b0*/  POPC R26, R26 ;  /* 0x0000001a001a7309 */ /* 0x000fe40000000000 */
[----:B------:R-:W-:-:S04]  /*a0c0*/  FMUL R22, R61, R22 ;  /* 0x000000163d167220 */ /* 0x000fc80000400000 */
[----:B------:R-:W-:Y:S01]  /*a0d0*/  FFMA R9, R9, R22, R44 ;  /* 0x0000001609097223 */ /* 0x000fe2000000002c */
[----:B0-----:R-:W-:Y:S01]  /*a0e0*/  IMAD.IADD R24, R24, 0x1, R25 ;  /* 0x0000000118187824 */ /* 0x001fe200078e0219 */
[----:B------:R-:W0:Y:S04]  /*a0f0*/  POPC R27, R27 ;  /* 0x0000001b001b7309 */ /* 0x000e280000000000 */
[----:B------:R-:W-:-:S04]  /*a100*/  I2FP.F32.U32 R24, R24 ;  /* 0x0000001800187245 */ /* 0x000fc80000201000 */
[----:B------:R-:W-:Y:S01]  /*a110*/  POPC R28, R28 ;  /* 0x0000001c001c7309 */ /* 0x000fe20000000000 */
[----:B------:R-:W-:-:S04]  /*a120*/  FMUL R24, R61, R24 ;  /* 0x000000183d187220 */ /* 0x000fc80000400000 */
[----:B------:R-:W-:Y:S01]  /*a130*/  FFMA R24, R10, R24, R9 ;  /* 0x000000180a187223 */ /* 0x000fe20000000009 */
[----:B0-----:R-:W-:Y:S02]  /*a140*/  IADD3 R26, PT, PT, R26, R27, RZ ;  /* 0x0000001b1a1a7210 */ /* 0x001fe40007ffe0ff */
[----:B------:R-:W0:Y:S02]  /*a150*/  POPC R31, R31 ;  /* 0x0000001f001f7309 */ /* 0x000e240000000000 */
[----:B------:R-:W-:-:S06]  /*a160*/  I2FP.F32.U32 R26, R26 ;  /* 0x0000001a001a7245 */ /* 0x000fcc0000201000 */
[----:B------:R-:W-:Y:S01]  /*a170*/  POPC R29, R29 ;  /* 0x0000001d001d7309 */ /* 0x000fe20000000000 */
[----:B------:R-:W-:-:S04]  /*a180*/  FMUL R26, R61, R26 ;  /* 0x0000001a3d1a7220 */ /* 0x000fc80000400000 */
[----:B------:R-:W-:Y:S01]  /*a190*/  FFMA R11, R11, R26, R24 ;  /* 0x0000001a0b0b7223 */ /* 0x000fe20000000018 */
[----:B0-----:R-:W-:Y:S02]  /*a1a0*/  IMAD.IADD R28, R28, 0x1, R31 ;  /* 0x000000011c1c7824 */ /* 0x001fe400078e021f */
[----:B------:R-:W0:Y:S03]  /*a1b0*/  POPC R30, R30 ;  /* 0x0000001e001e7309 */ /* 0x000e260000000000 */
[----:B------:R-:W-:-:S05]  /*a1c0*/  I2FP.F32.U32 R28, R28 ;  /* 0x0000001c001c7245 */ /* 0x000fca0000201000 */
[----:B------:R-:W-:Y:S01]  /*a1d0*/  POPC R32, R32 ;  /* 0x0000002000207309 */ /* 0x000fe20000000000 */
[----:B------:R-:W-:-:S04]  /*a1e0*/  FMUL R28, R61, R28 ;  /* 0x0000001c3d1c7220 */ /* 0x000fc80000400000 */
[----:B------:R-:W-:Y:S01]  /*a1f0*/  FFMA R28, R12, R28, R11 ;  /* 0x0000001c0c1c7223 */ /* 0x000fe2000000000b */
[----:B------:R-:W-:Y:S01]  /*a200*/  LOP3.LUT R11, R49, R53, RZ, 0xc0, !PT ;  /* 0x00000035310b7212 */ /* 0x000fe200078ec0ff */
[----:B0-----:R-:W-:Y:S01]  /*a210*/  IMAD.IADD R29, R29, 0x1, R30 ;  /* 0x000000011d1d7824 */ /* 0x001fe200078e021e */
[----:B------:R-:W0:Y:S04]  /*a220*/  POPC R33, R33 ;  /* 0x0000002100217309 */ /* 0x000e280000000000 */
[----:B------:R-:W-:-:S04]  /*a230*/  I2FP.F32.U32 R10, R29 ;  /* 0x0000001d000a7245 */ /* 0x000fc80000201000 */
        /* <DEDUP_REMOVED lines=50> */
[----:B------:R-:W-:-:S04]  /*a560*/  FMUL R8, R61, R8 ;  /* 0x000000083d087220 */ /* 0x000fc80000400000 */
[----:B------:R-:W-:Y:S01]  /*a570*/  FFMA R59, R59, R8, R0 ;  /* 0x000000083b3b7223 */ /* 0x000fe20000000000 */
[----:B0-----:R-:W-:-:S05]  /*a580*/  IMAD.IADD R10, R10, 0x1, R13 ;  /* 0x000000010a0a7824 */ /* 0x001fca00078e020d */
[----:B------:R-:W-:-:S05]  /*a590*/  I2FP.F32.U32 R10, R10 ;  /* 0x0000000a000a7245 */ /* 0x000fca0000201000 */
[----:B------:R-:W-:-:S04]  /*a5a0*/  FMUL R10, R61, R10 ;  /* 0x0000000a3d0a7220 */ /* 0x000fc80000400000 */
[----:B------:R-:W-:-:S07]  /*a5b0*/  FFMA R63, R60, R10, R59 ;  /* 0x0000000a3c3f7223 */ /* 0x000fce000000003b */
.L_x_24:
[----:B------:R-:W-:Y:S01]  /*a5c0*/  UMOV UR6, 0xffffffff ;  /* 0xffffffff00067882 */ /* 0x000fe20000000000 */
[----:B------:R-:W-:Y:S02]  /*a5d0*/  ISETP.NE.AND P0, PT, R3, RZ, PT ;  /* 0x000000ff0300720c */ /* 0x000fe40003f05270 */
[----:B------:R-:W-:Y:S11]  /*a5e0*/  BRA.DIV UR6, `(.L_x_56) ;  /* 0x0000000e06587947 */ /* 0x000ff6000b800000 */
[----:B------:R-:W1:Y:S02]  /*a5f0*/  SHFL.DOWN PT, R0, R63, 0x10, 0x1f ;  /* 0x0a001f003f007f89 */ /* 0x000e6400000e0000 */
[----:B-1----:R-:W-:-:S05]  /*a600*/  FADD R0, R0, R63 ;  /* 0x0000003f00007221 */ /* 0x002fca0000000000 */
[----:B0-----:R-:W0:Y:S02]  /*a610*/  SHFL.DOWN PT, R9, R0, 0x8, 0x1f ;  /* 0x09001f0000097f89 */ /* 0x001e2400000e0000 */
[----:B0-----:R-:W-:-:S05]  /*a620*/  FADD R9, R0, R9 ;  /* 0x0000000900097221 */ /* 0x001fca0000000000 */
[----:B------:R-:W0:Y:S02]  /*a630*/  SHFL.DOWN PT, R8, R9, 0x4, 0x1f ;  /* 0x08801f0009087f89 */ /* 0x000e2400000e0000 */
[----:B0-----:R-:W-:-:S05]  /*a640*/  FADD R8, R9, R8 ;  /* 0x0000000809087221 */ /* 0x001fca0000000000 */
[----:B------:R-:W0:Y:S02]  /*a650*/  SHFL.DOWN PT, R11, R8, 0x2, 0x1f ;  /* 0x08401f00080b7f89 */ /* 0x000e2400000e0000 */
[----:B0-----:R-:W-:-:S05]  /*a660*/  FADD R11, R8, R11 ;  /* 0x0000000b080b7221 */ /* 0x001fca0000000000 */
[----:B------:R0:W1:Y:S02]  /*a670*/  SHFL.DOWN PT, R10, R11, 0x1, 0x1f ;  /* 0x08201f000b0a7f89 */ /* 0x00006400000e0000 */
.L_x_116:
[----:B01----:R-:W-:Y:S01]  /*a680*/  FADD R11, R11, R10 ;  /* 0x0000000a0b0b7221 */ /* 0x003fe20000000000 */
[----:B------:R-:W-:Y:S06]  /*a690*/  @P0 BRA `(.L_x_19) ;  /* 0x0000000000200947 */ /* 0x000fec0003800000 */
[----:B------:R-:W0:Y:S01]  /*a6a0*/  LDCU.64 UR20, c[0x0][0x3d8] ;  /* 0x00007b00ff1477ac */ /* 0x000e220008000a00 */
[----:B-----5:R-:W-:Y:S01]  /*a6b0*/  IADD3 R0, P0, PT, R18, R16, RZ ;  /* 0x0000001012007210 */ /* 0x020fe20007f1e0ff */
[----:B------:R-:W1:Y:S04]  /*a6c0*/  LDCU UR6, c[0x0][0x3d0] ;  /* 0x00007a00ff0677ac */ /* 0x000e680008000800 */
[----:B------:R-:W-:Y:S01]  /*a6d0*/  IMAD.X R19, R19, 0x1, R6, P0 ;  /* 0x0000000113137824 */ /* 0x000fe200000e0606 */
[----:B0-----:R-:W-:-:S04]  /*a6e0*/  LEA R8, P0, R0, UR20, 0x2 ;  /* 0x0000001400087c11 */ /* 0x001fc8000f8010ff */
[----:B------:R-:W-:Y:S01]  /*a6f0*/  LEA.HI.X R9, R0, UR21, R19, 0x2, P0 ;  /* 0x0000001500097c11 */ /* 0x000fe200080f1413 */
[----:B-1----:R-:W-:-:S05]  /*a700*/  FMUL R11, R11, UR6 ;  /* 0x000000060b0b7c20 */ /* 0x002fca0008400000 */
[----:B------:R0:W-:Y:S03]  /*a710*/  STG.E desc[UR14][R8.64], R11 ;  /* 0x0000000b08007986 */ /* 0x0001e6000c10190e */
.L_x_19:
[----:B------:R-:W-:Y:S05]  /*a720*/  BSYNC B0 ;  /* 0x0000000000007941 */ /* 0x000fea0003800000 */
.L_x_18:
[----:B------:R-:W-:-:S06]  /*a730*/  UIADD3 UR6, UPT, UPT, UR18, 0x1f, URZ ;  /* 0x0000001f12067890 */ /* 0x000fcc000fffe0ff */
[----:B------:R-:W-:-:S05]  /*a740*/  IMAD.U32 R0, RZ, RZ, UR6 ;  /* 0x00000006ff007e24 */ /* 0x000fca000f8e00ff */
[----:B------:R-:W-:-:S04]  /*a750*/  LEA.HI R7, R0, R7, RZ, 0x1b ;  /* 0x0000000700077211 */ /* 0x000fc800078fd8ff */
[----:B------:R-:W-:-:S13]  /*a760*/  ISETP.GE.U32.AND P0, PT, R7, UR8, PT ;  /* 0x0000000807007c0c */ /* 0x000fda000bf06070 */
[----:B------:R-:W-:Y:S05]  /*a770*/  @!P0 BRA `(.L_x_57) ;  /* 0xffffff68004c8947 */ /* 0x000fea000383ffff */
.L_x_17:
[----:B------:R-:W-:Y:S05]  /*a780*/  WARPSYNC.ALL ;  /* 0x0000000000007948 */ /* 0x000fea0003800000 */
[----:B------:R-:W-:Y:S06]  /*a790*/  BAR.SYNC.DEFER_BLOCKING 0x0 ;  /* 0x0000000000007b1d */ /* 0x000fec0000010000 */
[----:B------:R-:W-:Y:S05]  /*a7a0*/  BRA.U UP1, `(.L_x_58) ;  /* 0xffffff6501487547 */ /* 0x000fea000b83ffff */
[----:B------:R-:W-:Y:S05]  /*a7b0*/  EXIT ;  /* 0x000000000000794d */ /* 0x000fea0003800000 */
.L_x_22:
[----:B------:R-:W-:Y:S01]  /*a7c0*/  HFMA2 R53, -RZ, RZ, 0, 0 ;  /* 0x00000000ff357431 */ /* 0x000fe200000001ff */
[----:B------:R-:W-:Y:S01]  /*a7d0*/  BSSY B2, `(.L_x_59) ;  /* 0x0000006000027945 */ /* 0x000fe20003800000 */
[----:B------:R-:W-:Y:S02]  /*a7e0*/  IMAD.MOV.U32 R66, RZ, RZ, 0x1f ;  /* 0x0000001fff427424 */ /* 0x000fe400078e00ff */
[----:B---3--:R-:W-:-:S07]  /*a7f0*/  IMAD.MOV.U32 R52, RZ, RZ, -0x1 ;  /* 0xffffffffff347424 */ /* 0x008fce00078e00ff */
[----:B012--5:R-:W-:Y:S05]  /*a800*/  WARPSYNC.COLLECTIVE R52, `(.L_x_60) ;  /* 0x0000000034087348 */ /* 0x027fea0003c00000 */
[----:B--2---:R2:W3:Y:S02]  /*a810*/  SHFL.IDX P1, R65, R65, R53, R66 ;  /* 0x0000003541417389 */ /* 0x0044e40000020042 */
[----:B0123-5:R-:W-:Y:S05]  /*a820*/  ENDCOLLECTIVE ;  /* 0x000000000000791b */ /* 0x02ffea0003800000 */
.L_x_60:
[----:B------:R-:W-:Y:S05]  /*a830*/  BSYNC B2 ;  /* 0x0000000000027941 */ /* 0x000fea0003800000 */
.L_x_59:
[----:B------:R-:W-:Y:S05]  /*a840*/  BRA `(.L_x_61) ;  /* 0xffffff6800f87947 */ /* 0x000fea000383ffff */
.L_x_26:
[----:B------:R-:W-:Y:S01]  /*a850*/  BSSY B1, `(.L_x_62) ;  /* 0x0000008000017945 */ /* 0x000fe20003800000 */
[----:B-1----:R-:W-:Y:S02]  /*a860*/  IMAD.MOV.U32 R65, RZ, RZ, R62 ;  /* 0x000000ffff417224 */ /* 0x002fe400078e003e */
[----:B------:R-:W-:Y:S02]  /*a870*/  IMAD.MOV.U32 R53, RZ, RZ, RZ ;  /* 0x000000ffff357224 */ /* 0x000fe400078e00ff */
[----:B------:R-:W-:Y:S02]  /*a880*/  IMAD.MOV.U32 R66, RZ, RZ, 0x1f ;  /* 0x0000001fff427424 */ /* 0x000fe400078e00ff */
[----:B---3--:R-:W-:-:S07]  /*a890*/  IMAD.MOV.U32 R52, RZ, RZ, -0x1 ;  /* 0xffffffffff347424 */ /* 0x008fce00078e00ff */
[----:B0----5:R-:W-:Y:S05]  /*a8a0*/  WARPSYNC.COLLECTIVE R52, `(.L_x_63) ;  /* 0x0000000034087348 */ /* 0x021fea0003c00000 */
[----:B------:R1:W2:Y:S02]  /*a8b0*/  SHFL.IDX P1, R65, R65, R53, R66 ;  /* 0x0000003541417389 */ /* 0x0002a40000020042 */
[----:B012--5:R-:W-:Y:S05]  /*a8c0*/  ENDCOLLECTIVE ;  /* 0x000000000000791b */ /* 0x027fea0003800000 */
.L_x_63:
[----:B------:R-:W-:Y:S05]  /*a8d0*/  BSYNC B1 ;  /* 0x0000000000017941 */ /* 0x000fea0003800000 */
.L_x_62:
[----:B------:R-:W-:Y:S01]  /*a8e0*/  MOV R62, R65 ;  /* 0x00000041003e7202 */ /* 0x000fe20000000f00 */
[----:B------:R-:W-:Y:S06]  /*a8f0*/  BRA `(.L_x_64) ;  /* 0xffffff7400107947 */ /* 0x000fec000383ffff */
.L_x_28:
        /* <DEDUP_REMOVED lines=8> */
.L_x_66:
[----:B------:R-:W-:Y:S05]  /*a980*/  BSYNC B1 ;  /* 0x0000000000017941 */ /* 0x000fea0003800000 */
.L_x_65:
[----:B------:R-:W-:Y:S01]  /*a990*/  IMAD.MOV.U32 R62, RZ, RZ, R65 ;  /* 0x000000ffff3e7224 */ /* 0x000fe200078e0041 */
[----:B------:R-:W-:Y:S06]  /*a9a0*/  BRA `(.L_x_67) ;  /* 0xffffff7c00087947 */ /* 0x000fec000383ffff */
.L_x_30:
[----:B------:R-:W-:Y:S01]  /*a9b0*/  HFMA2 R53, -RZ, RZ, 0, 0 ;  /* 0x00000000ff357431 */ /* 0x000fe200000001ff */
[----:B------:R-:W-:Y:S01]  /*a9c0*/  BSSY B1, `(.L_x_68) ;  /* 0x0000007000017945 */ /* 0x000fe20003800000 */
[----:B-1----:R-:W-:Y:S02]  /*a9d0*/  IMAD.MOV.U32 R65, RZ, RZ, R62 ;  /* 0x000000ffff417224 */ /* 0x002fe400078e003e */
[----:B------:R-:W-:Y:S02]  /*a9e0*/  IMAD.MOV.U32 R66, RZ, RZ, 0x1f ;  /* 0x0000001fff427424 */ /* 0x000fe400078e00ff */
[----:B---3--:R-:W-:-:S07]  /*a9f0*/  IMAD.MOV.U32 R52, RZ, RZ, -0x1 ;  /* 0xffffffffff347424 */ /* 0x008fce00078e00ff */
[----:B0----5:R-:W-:Y:S05]  /*aa00*/  WARPSYNC.COLLECTIVE R52, `(.L_x_69) ;  /* 0x0000000034087348 */ /* 0x021fea0003c00000 */
[----:B------:R1:W2:Y:S02]  /*aa10*/  SHFL.IDX P1, R65, R65, R53, R66 ;  /* 0x0000003541417389 */ /* 0x0002a40000020042 */
[----:B012--5:R-:W-:Y:S05]  /*aa20*/  ENDCOLLECTIVE ;  /* 0x000000000000791b */ /* 0x027fea0003800000 */
.L_x_69:
[----:B------:R-:W-:Y:S05]  /*aa30*/  BSYNC B1 ;  /* 0x0000000000017941 */ /* 0x000fea0003800000 */
.L_x_68:
[----:B------:R-:W-:Y:S01]  /*aa40*/  IMAD.MOV.U32 R62, RZ, RZ, R65 ;  /* 0x000000ffff3e7224 */ /* 0x000fe200078e0041 */
[----:B------:R-:W-:Y:S06]  /*aa50*/  BRA `(.L_x_70) ;  /* 0xffffff8400007947 */ /* 0x000fec000383ffff */
.L_x_32:
[----:B------:R-:W-:Y:S01]  /*aa60*/  BSSY B1, `(.L_x_71) ;  /* 0x0000008000017945 */ /* 0x000fe20003800000 */
[----:B-1----:R-:W-:Y:S01]  /*aa70*/  IMAD.MOV.U32 R65, RZ, RZ, R62 ;  /* 0x000000ffff417224 */ /* 0x002fe200078e003e */
[----:B---3--:R-:W-:Y:S01]  /*aa80*/  MOV R52, 0xffffffff ;  /* 0xffffffff00347802 */ /* 0x008fe20000000f00 */
[----:B------:R-:W-:Y:S02]  /*aa90*/  IMAD.MOV.U32 R53, RZ, RZ, RZ ;  /* 0x000000ffff357224 */ /* 0x000fe400078e00ff */
[----:B------:R-:W-:-:S07]  /*aaa0*/  IMAD.MOV.U32 R66, RZ, RZ, 0x1f ;  /* 0x0000001fff427424 */ /* 0x000fce00078e00ff */
[----:B0----5:R-:W-:Y:S05]  /*aab0*/  WARPSYNC.COLLECTIVE R52, `(.L_x_72) ;  /* 0x0000000034087348 */ /* 0x021fea0003c00000 */
[----:B------:R1:W2:Y:S02]  /*aac0*/  SHFL.IDX P1, R65, R65, R53, R66 ;  /* 0x0000003541417389 */ /* 0x0002a40000020042 */
[----:B012--5:R-:W-:Y:S05]  /*aad0*/  ENDCOLLECTIVE ;  /* 0x000000000000791b */ /* 0x027fea0003800000 */
.L_x_72:
[----:B------:R-:W-:Y:S05]  /*aae0*/  BSYNC B1 ;  /* 0x0000000000017941 */ /* 0x000fea0003800000 */
.L_x_71:
[----:B------:R-:W-:Y:S01]  /*aaf0*/  IMAD.MOV.U32 R62, RZ, RZ, R65 ;  /* 0x000000ffff3e7224 */ /* 0x000fe200078e0041 */
[----:B------:R-:W-:Y:S06]  /*ab00*/  BRA `(.L_x_73) ;  /* 0xffffff8800f87947 */ /* 0x000fec000383ffff */
.L_x_34:
        /* <DEDUP_REMOVED lines=8> */
.L_x_75:
[----:B------:R-:W-:Y:S05]  /*ab90*/  BSYNC B1 ;  /* 0x0000000000017941 */ /* 0x000fea0003800000 */
.L_x_74:
[----:B------:R-:W-:Y:S01]  /*aba0*/  IMAD.MOV.U32 R62, RZ, RZ, R65 ;  /* 0x000000ffff3e7224 */ /* 0x000fe200078e0041 */
[----:B------:R-:W-:Y:S06]  /*abb0*/  BRA `(.L_x_76) ;  /* 0xffffff9000f07947 */ /* 0x000fec000383ffff */
.L_x_36:
[----:B------:R-:W-:Y:S01]  /*abc0*/  BSSY B1, `(.L_x_77) ;  /* 0x0000008000017945 */ /* 0x000fe20003800000 */
[----:B-1----:R-:W-:Y:S01]  /*abd0*/  MOV R65, R62 ;  /* 0x0000003e00417202 */ /* 0x002fe20000000f00 */
[----:B------:R-:W-:Y:S02]  /*abe0*/  IMAD.MOV.U32 R53, RZ, RZ, RZ ;  /* 0x000000ffff357224 */ /* 0x000fe400078e00ff */
[----:B------:R-:W-:Y:S02]  /*abf0*/  IMAD.MOV.U32 R66, RZ, RZ, 0x1f ;  /* 0x0000001fff427424 */ /* 0x000fe400078e00ff */
[----:B---3--:R-:W-:-:S07]  /*ac00*/  IMAD.MOV.U32 R52, RZ, RZ, -0x1 ;  /* 0xffffffffff347424 */ /* 0x008fce00078e00ff */
[----:B0----5:R-:W-:Y:S05]  /*ac10*/  WARPSYNC.COLLECTIVE R52, `(.L_x_78) ;  /* 0x0000000034087348 */ /* 0x021fea0003c00000 */
[----:B------:R1:W2:Y:S02]  /*ac20*/  SHFL.IDX P1, R65, R65, R53, R66 ;  /* 0x0000003541417389 */ /* 0x0002a40000020042 */
[----:B012--5:R-:W-:Y:S05]  /*ac30*/  ENDCOLLECTIVE ;  /* 0x000000000000791b */ /* 0x027fea0003800000 */
.L_x_78:
[----:B------:R-:W-:Y:S05]  /*ac40*/  BSYNC B1 ;  /* 0x0000000000017941 */ /* 0x000fea0003800000 */
.L_x_77:
[----:B------:R-:W-:Y:S01]  /*ac50*/  IMAD.MOV.U32 R62, RZ, RZ, R65 ;  /* 0x000000ffff3e7224 */ /* 0x000fe200078e0041 */
[----:B------:R-:W-:Y:S06]  /*ac60*/  BRA `(.L_x_79) ;  /* 0xffffff9800e87947 */ /* 0x000fec000383ffff */
.L_x_38:
[----:B------:R-:W-:Y:S01]  /*ac70*/  HFMA2 R66, -RZ, RZ, 0, 1.847743988037109375e-06 ;  /* 0x0000001fff427431 */ /* 0x000fe200000001ff */
[----:B------:R-:W-:Y:S01]  /*ac80*/  BSSY B1, `(.L_x_80) ;  /* 0x0000007000017945 */ /* 0x000fe20003800000 */
[----:B-1----:R-:W-:Y:S02]  /*ac90*/  IMAD.MOV.U32 R65, RZ, RZ, R62 ;  /* 0x000000ffff417224 */ /* 0x002fe400078e003e */
[----:B------:R-:W-:Y:S02]  /*aca0*/  IMAD.MOV.U32 R53, RZ, RZ, RZ ;  /* 0x000000ffff357224 */ /* 0x000fe400078e00ff */
[----:B---3--:R-:W-:-:S07]  /*acb0*/  IMAD.MOV.U32 R52, RZ, RZ, -0x1 ;  /* 0xffffffffff347424 */ /* 0x008fce00078e00ff */
[----:B0----5:R-:W-:Y:S05]  /*acc0*/  WARPSYNC.COLLECTIVE R52, `(.L_x_81) ;  /* 0x0000000034087348 */ /* 0x021fea0003c00000 */
[----:B------:R1:W2:Y:S02]  /*acd0*/  SHFL.IDX P1, R65, R65, R53, R66 ;  /* 0x0000003541417389 */ /* 0x0002a40000020042 */
[----:B012--5:R-:W-:Y:S05]  /*ace0*/  ENDCOLLECTIVE ;  /* 0x000000000000791b */ /* 0x027fea0003800000 */
.L_x_81:
[----:B------:R-:W-:Y:S05]  /*acf0*/  BSYNC B1 ;  /* 0x0000000000017941 */ /* 0x000fea0003800000 */
.L_x_80:
[----:B------:R-:W-:Y:S01]  /*ad00*/  IMAD.MOV.U32 R62, RZ, RZ, R65 ;  /* 0x000000ffff3e7224 */ /* 0x000fe200078e0041 */
[----:B------:R-:W-:Y:S06]  /*ad10*/  BRA `(.L_x_82) ;  /* 0xffffffa000e07947 */ /* 0x000fec000383ffff */
.L_x_40:
        /* <DEDUP_REMOVED lines=8> */
.L_x_84:
[----:B------:R-:W-:Y:S05]  /*ada0*/  BSYNC B1 ;  /* 0x0000000000017941 */ /* 0x000fea0003800000 */
.L_x_83:
[----:B------:R-:W-:Y:S01]  /*adb0*/  MOV R62, R65 ;  /* 0x00000041003e7202 */ /* 0x000fe20000000f00 */
[----:B------:R-:W-:Y:S06]  /*adc0*/  BRA `(.L_x_85) ;  /* 0xffffffa800d87947 */ /* 0x000fec000383ffff */
.L_x_42:
        /* <DEDUP_REMOVED lines=8> */
.L_x_87:
[----:B------:R-:W-:Y:S05]  /*ae50*/  BSYNC B1 ;  /* 0x0000000000017941 */ /* 0x000fea0003800000 */
.L_x_86:
[----:B------:R-:W-:Y:S01]  /*ae60*/  IMAD.MOV.U32 R62, RZ, RZ, R65 ;  /* 0x000000ffff3e7224 */ /* 0x000fe200078e0041 */
[----:B------:R-:W-:Y:S06]  /*ae70*/  BRA `(.L_x_88) ;  /* 0xffffffb000d07947 */ /* 0x000fec000383ffff */
.L_x_44:
        /* <DEDUP_REMOVED lines=8> */
.L_x_90:
[----:B------:R-:W-:Y:S05]  /*af00*/  BSYNC B1 ;  /* 0x0000000000017941 */ /* 0x000fea0003800000 */
.L_x_89:
[----:B------:R-:W-:Y:S01]  /*af10*/  IMAD.MOV.U32 R62, RZ, RZ, R65 ;  /* 0x000000ffff3e7224 */ /* 0x000fe200078e0041 */
[----:B------:R-:W-:Y:S06]  /*af20*/  BRA `(.L_x_91) ;  /* 0xffffffb800c87947 */ /* 0x000fec000383ffff */
.L_x_46:
        /* <DEDUP_REMOVED lines=8> */
.L_x_93:
[----:B------:R-:W-:Y:S05]  /*afb0*/  BSYNC B1 ;  /* 0x0000000000017941 */ /* 0x000fea0003800000 */
.L_x_92:
[----:B------:R-:W-:Y:S01]  /*afc0*/  IMAD.MOV.U32 R62, RZ, RZ, R65 ;  /* 0x000000ffff3e7224 */ /* 0x000fe200078e0041 */
[----:B------:R-:W-:Y:S06]  /*afd0*/  BRA `(.L_x_94) ;  /* 0xffffffc000c07947 */ /* 0x000fec000383ffff */
.L_x_48:
        /* <DEDUP_REMOVED lines=8> */
.L_x_96:
[----:B------:R-:W-:Y:S05]  /*b060*/  BSYNC B1 ;  /* 0x0000000000017941 */ /* 0x000fea0003800000 */
.L_x_95:
[----:B------:R-:W-:Y:S01]  /*b070*/  IMAD.MOV.U32 R62, RZ, RZ, R65 ;  /* 0x000000ffff3e7224 */ /* 0x000fe200078e0041 */
[----:B------:R-:W-:Y:S06]  /*b080*/  BRA `(.L_x_97) ;  /* 0xffffffc800b87947 */ /* 0x000fec000383ffff */
.L_x_50:
        /* <DEDUP_REMOVED lines=8> */
.L_x_99:
[----:B------:R-:W-:Y:S05]  /*b110*/  BSYNC B1 ;  /* 0x0000000000017941 */ /* 0x000fea0003800000 */
.L_x_98:
[----:B------:R-:W-:Y:S01]  /*b120*/  IMAD.MOV.U32 R62, RZ, RZ, R65 ;  /* 0x000000ffff3e7224 */ /* 0x000fe200078e0041 */
[----:B------:R-:W-:Y:S06]  /*b130*/  BRA `(.L_x_100) ;  /* 0xffffffd000b07947 */ /* 0x000fec000383ffff */
.L_x_52:
        /* <DEDUP_REMOVED lines=8> */
.L_x_102:
[----:B------:R-:W-:Y:S05]  /*b1c0*/  BSYNC B1 ;  /* 0x0000000000017941 */ /* 0x000fea0003800000 */
.L_x_101:
[----:B------:R-:W-:Y:S01]  /*b1d0*/  IMAD.MOV.U32 R62, RZ, RZ, R65 ;  /* 0x000000ffff3e7224 */ /* 0x000fe200078e0041 */
[----:B------:R-:W-:Y:S06]  /*b1e0*/  BRA `(.L_x_103) ;  /* 0xffffffd800a87947 */ /* 0x000fec000383ffff */
.L_x_54:
        /* <DEDUP_REMOVED lines=8> */
.L_x_105:
[----:B------:R-:W-:Y:S05]  /*b270*/  BSYNC B1 ;  /* 0x0000000000017941 */ /* 0x000fea0003800000 */
.L_x_104:
[----:B------:R-:W-:Y:S01]  /*b280*/  MOV R62, R65 ;  /* 0x00000041003e7202 */ /* 0x000fe20000000f00 */
[----:B------:R-:W-:Y:S06]  /*b290*/  BRA `(.L_x_106) ;  /* 0xffffffe000a07947 */ /* 0x000fec000383ffff */
.L_x_55:
        /* <DEDUP_REMOVED lines=8> */
.L_x_108:
[----:B------:R-:W-:Y:S05]  /*b320*/  BSYNC B1 ;  /* 0x0000000000017941 */ /* 0x000fea0003800000 */
.L_x_107:
[----:B------:R-:W-:Y:S01]  /*b330*/  IMAD.MOV.U32 R61, RZ, RZ, R65 ;  /* 0x000000ffff3d7224 */ /* 0x000fe200078e0041 */
[----:B------:R-:W-:Y:S06]  /*b340*/  BRA `(.L_x_109) ;  /* 0xffffffe800987947 */ /* 0x000fec000383ffff */
.L_x_56:
[----:B------:R-:W-:Y:S01]  /*b350*/  HFMA2 R12, -RZ, RZ, 0, 9.5367431640625e-07 ;  /* 0x00000010ff0c7431 */ /* 0x000fe200000001ff */
[----:B------:R-:W-:Y:S01]  /*b360*/  BSSY B1, `(.L_x_110) ;  /* 0x0000006000017945 */ /* 0x000fe20003800000 */
[----:B0-----:R-:W-:Y:S02]  /*b370*/  IMAD.MOV.U32 R13, RZ, RZ, 0x1f ;  /* 0x0000001fff0d7424 */ /* 0x001fe400078e00ff */
[----:B---3--:R-:W-:-:S07]  /*b380*/  IMAD.MOV.U32 R52, RZ, RZ, -0x1 ;  /* 0xffffffffff347424 */ /* 0x008fce00078e00ff */
[----:B-----5:R-:W-:Y:S05]  /*b390*/  WARPSYNC.COLLECTIVE R52, `(.L_x_111) ;  /* 0x0000000034087348 */ /* 0x020fea0003c00000 */
[----:B------:R0:W1:Y:S02]  /*b3a0*/  SHFL.DOWN P1, R10, R63, R12, R13 ;  /* 0x0800000c3f0a7389 */ /* 0x000064000002000d */
[----:B01---5:R-:W-:Y:S05]  /*b3b0*/  ENDCOLLECTIVE ;  /* 0x000000000000791b */ /* 0x023fea0003800000 */
.L_x_111:
[----:B------:R-:W-:Y:S05]  /*b3c0*/  BSYNC B1 ;  /* 0x0000000000017941 */ /* 0x000fea0003800000 */
.L_x_110:
[----:B------:R-:W-:Y:S01]  /*b3d0*/  IMAD.MOV.U32 R0, RZ, RZ, R10 ;  /* 0x000000ffff007224 */ /* 0x000fe200078e000a */
[----:B------:R-:W-:Y:S01]  /*b3e0*/  MOV R13, 0x1f ;  /* 0x0000001f000d7802 */ /* 0x000fe20000000f00 */
[----:B------:R-:W-:Y:S02]  /*b3f0*/  IMAD.MOV.U32 R12, RZ, RZ, 0x8 ;  /* 0x00000008ff0c7424 */ /* 0x000fe400078e00ff */
[----:B------:R-:W-:Y:S01]  /*b400*/  FADD R0, R0, R63 ;  /* 0x0000003f00007221 */ /* 0x000fe20000000000 */
[----:B------:R-:W-:-:S03]  /*b410*/  IMAD.MOV.U32 R52, RZ, RZ, -0x1 ;  /* 0xffffffffff347424 */ /* 0x000fc600078e00ff */
[----:B------:R-:W-:-:S07]  /*b420*/  IMAD.MOV.U32 R63, RZ, RZ, R0 ;  /* 0x000000ffff3f7224 */ /* 0x000fce00078e0000 */
[----:B------:R-:W-:Y:S05]  /*b430*/  WARPSYNC.COLLECTIVE R52, `(.L_x_112) ;  /* 0x0000000034087348 */ /* 0x000fea0003c00000 */
[----:B------:R0:W1:Y:S02]  /*b440*/  SHFL.DOWN P1, R10, R63, R12, R13 ;  /* 0x0800000c3f0a7389 */ /* 0x000064000002000d */
[----:B01----:R-:W-:Y:S05]  /*b450*/  ENDCOLLECTIVE ;  /* 0x000000000000791b */ /* 0x003fea0003800000 */
.L_x_112:
[----:B------:R-:W-:Y:S02]  /*b460*/  IMAD.MOV.U32 R12, RZ, RZ, 0x4 ;  /* 0x00000004ff0c7424 */ /* 0x000fe400078e00ff */
[----:B------:R-:W-:-:S04]  /*b470*/  IMAD.MOV.U32 R9, RZ, RZ, R10 ;  /* 0x000000ffff097224 */ /* 0x000fc800078e000a */
[----:B------:R-:W-:-:S04]  /*b480*/  FADD R9, R0, R9 ;  /* 0x0000000900097221 */ /* 0x000fc80000000000 */
[----:B------:R-:W-:-:S07]  /*b490*/  IMAD.MOV.U32 R63, RZ, RZ, R9 ;  /* 0x000000ffff3f7224 */ /* 0x000fce00078e0009 */
[----:B------:R-:W-:Y:S05]  /*b4a0*/  WARPSYNC.COLLECTIVE R52, `(.L_x_113) ;  /* 0x0000000034087348 */ /* 0x000fea0003c00000 */
[----:B------:R0:W1:Y:S02]  /*b4b0*/  SHFL.DOWN P1, R10, R63, R12, R13 ;  /* 0x0800000c3f0a7389 */ /* 0x000064000002000d */
[----:B01----:R-:W-:Y:S05]  /*b4c0*/  ENDCOLLECTIVE ;  /* 0x000000000000791b */ /* 0x003fea0003800000 */
.L_x_113:
[----:B------:R-:W-:Y:S02]  /*b4d0*/  IMAD.MOV.U32 R12, RZ, RZ, 0x2 ;  /* 0x00000002ff0c7424 */ /* 0x000fe400078e00ff */
[----:B------:R-:W-:-:S04]  /*b4e0*/  IMAD.MOV.U32 R8, RZ, RZ, R10 ;  /* 0x000000ffff087224 */ /* 0x000fc800078e000a */
[----:B------:R-:W-:-:S05]  /*b4f0*/  FADD R8, R9, R8 ;  /* 0x0000000809087221 */ /* 0x000fca0000000000 */
[----:B------:R-:W-:-:S07]  /*b500*/  MOV R63, R8 ;  /* 0x00000008003f7202 */ /* 0x000fce0000000f00 */
[----:B------:R-:W-:Y:S05]  /*b510*/  WARPSYNC.COLLECTIVE R52, `(.L_x_114) ;  /* 0x0000000034087348 */ /* 0x000fea0003c00000 */
[----:B------:R0:W1:Y:S02]  /*b520*/  SHFL.DOWN P1, R10, R63, R12, R13 ;  /* 0x0800000c3f0a7389 */ /* 0x000064000002000d */
[----:B01----:R-:W-:Y:S05]  /*b530*/  ENDCOLLECTIVE ;  /* 0x000000000000791b */ /* 0x003fea0003800000 */
.L_x_114:
[----:B------:R-:W-:Y:S02]  /*b540*/  IMAD.MOV.U32 R12, RZ, RZ, 0x1 ;  /* 0x00000001ff0c7424 */ /* 0x000fe400078e00ff */
[----:B------:R-:W-:-:S04]  /*b550*/  IMAD.MOV.U32 R11, RZ, RZ, R10 ;  /* 0x000000ffff0b7224 */ /* 0x000fc800078e000a */
[----:B------:R-:W-:-:S04]  /*b560*/  FADD R11, R8, R11 ;  /* 0x0000000b080b7221 */ /* 0x000fc80000000000 */
[----:B------:R-:W-:-:S07]  /*b570*/  IMAD.MOV.U32 R63, RZ, RZ, R11 ;  /* 0x000000ffff3f7224 */ /* 0x000fce00078e000b */
[----:B------:R-:W-:Y:S05]  /*b580*/  WARPSYNC.COLLECTIVE R52, `(.L_x_115) ;  /* 0x0000000034087348 */ /* 0x000fea0003c00000 */
[----:B------:R0:W1:Y:S02]  /*b590*/  SHFL.DOWN P1, R10, R63, R12, R13 ;  /* 0x0800000c3f0a7389 */ /* 0x000064000002000d */
[----:B01----:R-:W-:Y:S05]  /*b5a0*/  ENDCOLLECTIVE ;  /* 0x000000000000791b */ /* 0x003fea0003800000 */
.L_x_115:
[----:B------:R-:W-:Y:S05]  /*b5b0*/  BRA `(.L_x_116) ;  /* 0xfffffff000307947 */ /* 0x000fea000383ffff */
.L_x_117:
[----:B------:R-:W-:-:S00]  /*b5c0*/  BRA `(.L_x_117) ;  /* 0xfffffffc00fc7947 */ /* 0x000fc0000383ffff */
[----:B------:R-:W-:-:S00]  /*b5d0*/  NOP ;  /* 0x0000000000007918 */ /* 0x000fc00000000000 */
        /* <DEDUP_REMOVED lines=10> */
.L_x_4138:


//--------------------- .text._Z67popcount_weighted_keys_literal_fused_multiq_kernel_warp_out_w32_sb2ILi16EEvPKyPKfiiS1_S3_iiiiiPKxS5_fiPf --------------------------
	.section	.text._Z67popcount_weighted_keys_literal_fused_multiq_kernel_warp_out_w32_sb2ILi16EEvPKyPKfiiS1_S3_iiiiiPKxS5_fiPf,"ax",@progbits
	.align	128
        .global         _Z67popcount_weighted_keys_literal_fused_multiq_kernel_warp_out_w32_sb2ILi16EEvPKyPKfiiS1_S3_iiiiiPKxS5_fiPf
        .type           _Z67popcount_weighted_keys_literal_fused_multiq_kernel_warp_out_w32_sb2ILi16EEvPKyPKfiiS1_S3_iiiiiPKxS5_fiPf,@function
        .size           _Z67popcount_weighted_keys_literal_fused_multiq_kernel_warp_out_w32_sb2ILi16EEvPKyPKfiiS1_S3_iiiiiPKxS5_fiPf,(.L_x_4139 - _Z67popcount_weighted_keys_literal_fused_multiq_kernel_warp_out_w32_sb2ILi16EEvPKyPKfiiS1_S3_iiiiiPKxS5_fiPf)
        .other          _Z67popcount_weighted_keys_literal_fused_multiq_kernel_warp_out_w32_sb2ILi16EEvPKyPKfiiS1_S3_iiiiiPKxS5_fiPf,@"STO_CUDA_ENTRY STV_DEFAULT"
_Z67popcount_weighted_keys_literal_fused_multiq_kernel_warp_out_w32_sb2ILi16EEvPKyPKfiiS1_S3_iiiiiPKxS5_fiPf:
.text._Z67popcount_weighted_keys_literal_fused_multiq_kernel_warp_out_w32_sb2ILi16EEvPKyPKfiiS1_S3_iiiiiPKxS5_fiPf:
[----:B------:R-:W-:Y:S08]  /*0000*/  LDC R1, c[0x0][0x37c] ;  /* 0x0000df00ff017b82 */ /* 0x000ff00000000800 */
[----:B------:R-:W0:Y:S08]  /*0010*/  LDC.64 R2, c[0x0][0x3b0] ;  /* 0x0000ec00ff027b82 */ /* 0x000e300000000a00 */
[----:B------:R-:W1:Y:S01]  /*0020*/  S2UR UR4, SR_CTAID.Y ;  /* 0x00000000000479c3 */ /* 0x000e620000002600 */
[----:B0-----:R-:W-:-:S05]  /*0030*/  VIMNMX R4, PT, PT, R3, 0x1, !PT ;  /* 0x0000000103047848 */ /* 0x001fca0007fe0100 */
[----:B-1----:R-:W-:-:S05]  /*0040*/  IMAD R3, R4, UR4, RZ ;  /* 0x0000000404037c24 */ /* 0x002fca000f8e02ff */
[----:B------:R-:W-:-:S13]  /*0050*/  ISETP.GE.AND P0, PT, R3, R2, PT ;  /* 0x000000020300720c */ /* 0x000fda0003f06270 */
[----:B------:R-:W-:Y:S05]  /*0060*/  @P0 EXIT ;  /* 0x000000000000094d */ /* 0x000fea0003800000 */
[----:B------:R-:W0:Y:S01]  /*0070*/  LDC R5, c[0x0][0x360] ;  /* 0x0000d800ff057b82 */ /* 0x000e220000000800 */
[----:B------:R-:W1:Y:S01]  /*0080*/  S2R R6, SR_TID.X ;  /* 0x0000000000067919 */ /* 0x000e620000002100 */
[----:B------:R-:W2:Y:S01]  /*0090*/  LDCU UR7, c[0x0][0x3b8] ;  /* 0x00007700ff0777ac */ /* 0x000ea20008000800 */
[----:B------:R-:W-:Y:S01]  /*00a0*/  IMAD.MOV.U32 R19, RZ, RZ, RZ ;  /* 0x000000ffff137224 */ /* 0x000fe200078e00ff */
[----:B------:R-:W3:Y:S04]  /*00b0*/  LDCU UR8, c[0x0][0x390] ;  /* 0x00007200ff0877ac */ /* 0x000ee80008000800 */
[----:B------:R-:W4:Y:S01]  /*00c0*/  S2UR UR6, SR_CgaCtaId ;  /* 0x00000000000679c3 */ /* 0x000f220000008800 */
[----:B------:R-:W-:Y:S01]  /*00d0*/  UMOV UR4, 0x400 ;  /* 0x0000040000047882 */ /* 0x000fe20000000000 */
[----:B------:R-:W0:Y:S06]  /*00e0*/  LDCU.64 UR10, c[0x0][0x358] ;  /* 0x00006b00ff0a77ac */ /* 0x000e2c0008000a00 */
[----:B------:R-:W5:Y:S01]  /*00f0*/  S2UR UR5, SR_CTAID.X ;  /* 0x00000000000579c3 */ /* 0x000f620000002500 */
[----:B--2---:R-:W-:Y:S01]  /*0100*/  UISETP.LT.AND UP0, UPT, UR7, 0x1, UPT ;  /* 0x000000010700788c */ /* 0x004fe2000bf01270 */
[----:B0-----:R-:W0:Y:S01]  /*0110*/  I2F.U32.RP R8, R5 ;  /* 0x0000000500087306 */ /* 0x001e220000209000 */
[----:B----4-:R-:W-:Y:S01]  /*0120*/  ULEA UR6, UR6, UR4, 0x18 ;  /* 0x0000000406067291 */ /* 0x010fe2000f8ec0ff */
[----:B-1----:R-:W-:Y:S01]  /*0130*/  IMAD.IADD R0, R6, 0x1, R5 ;  /* 0x0000000106007824 */ /* 0x002fe200078e0205 */
[----:B------:R-:W-:-:S02]  /*0140*/  USEL UR4, UR7, 0x1, !UP0 ;  /* 0x0000000107047887 */ /* 0x000fc4000c000000 */
[----:B---3--:R-:W-:Y:S01]  /*0150*/  ULEA UR9, UR8, UR6, 0x8 ;  /* 0x0000000608097291 */ /* 0x008fe2000f8e40ff */
[C-C-:B------:R-:W-:Y:S01]  /*0160*/  IMAD.IADD R18, R0.reuse, 0x1, R5.reuse ;  /* 0x0000000100127824 */ /* 0x140fe200078e0205 */
[C---:B------:R-:W-:Y:S01]  /*0170*/  ISETP.GE.U32.AND P0, PT, R0.reuse, 0x200, PT ;  /* 0x000002000000780c */ /* 0x040fe20003f06070 */
[----:B0-----:R-:W0:Y:S01]  /*0180*/  MUFU.RCP R8, R8 ;  /* 0x0000000800087308 */ /* 0x001e220000001000 */
[C---:B------:R-:W-:Y:S01]  /*0190*/  ISETP.GE.U32.AND P1, PT, R0.reuse, 0x10, PT ;  /* 0x000000100000780c */ /* 0x040fe20003f26070 */
[----:B------:R-:W-:Y:S01]  /*01a0*/  ULEA UR12, UR4, UR9, 0xc ;  /* 0x00000009040c7291 */ /* 0x000fe2000f8e60ff */
[----:B------:R-:W-:Y:S01]  /*01b0*/  VIMNMX.U32 R7, PT, PT, R0, 0x200, !PT ;  /* 0x0000020000077848 */ /* 0x000fe20007fe0000 */
[----:B------:R-:W-:Y:S01]  /*01c0*/  IMAD.IADD R28, R18, 0x1, R5 ;  /* 0x00000001121c7824 */ /* 0x000fe200078e0205 */
[----:B-----5:R-:W-:Y:S02]  /*01d0*/  UIMAD UR5, UR4, UR5, URZ ;  /* 0x00000005040572a4 */ /* 0x020fe4000f8e02ff */
[----:B------:R-:W-:Y:S01]  /*01e0*/  ULEA UR7, UR8, UR12, 0x2 ;  /* 0x0000000c08077291 */ /* 0x000fe2000f8e10ff */
[----:B0-----:R-:W-:Y:S01]  /*01f0*/  VIADD R2, R8, 0xffffffe ;  /* 0x0ffffffe08027836 */ /* 0x001fe20000000000 */
[----:B------:R-:W-:-:S03]  /*0200*/  SEL R8, RZ, 0x1, P0 ;  /* 0x00000001ff087807 */ /* 0x000fc60000000000 */
[----:B------:R0:W1:Y:S02]  /*0210*/  F2I.FTZ.U32.TRUNC.NTZ R3, R2 ;  /* 0x0000000200037305 */ /* 0x000064000021f000 */
[----:B0-----:R-:W-:Y:S02]  /*0220*/  IMAD.MOV.U32 R2, RZ, RZ, RZ ;  /* 0x000000ffff027224 */ /* 0x001fe400078e00ff */
[----:B-1----:R-:W-:-:S04]  /*0230*/  IMAD.MOV R10, RZ, RZ, -R3 ;  /* 0x000000ffff0a7224 */ /* 0x002fc800078e0a03 */
[----:B------:R-:W-:Y:S01]  /*0240*/  IMAD R9, R10, R5, RZ ;  /* 0x000000050a097224 */ /* 0x000fe200078e02ff */
[----:B------:R-:W-:-:S03]  /*0250*/  SEL R10, RZ, 0x1, P1 ;  /* 0x00000001ff0a7807 */ /* 0x000fc60000800000 */
[----:B------:R-:W-:Y:S01]  /*0260*/  IMAD.HI.U32 R3, R3, R9, R2 ;  /* 0x0000000903037227 */ /* 0x000fe200078e0002 */
[----:B------:R-:W-:Y:S02]  /*0270*/  VIMNMX.U32 R9, PT, PT, R0, 0x10, !PT ;  /* 0x0000001000097848 */ /* 0x000fe40007fe0000 */
[-C--:B------:R-:W-:Y:S02]  /*0280*/  IADD3 R2, PT, PT, R7, -R0.reuse, -R8 ;  /* 0x8000000007027210 */ /* 0x080fe40007ffe808 */
[----:B------:R-:W-:-:S03]  /*0290*/  IADD3 R12, PT, PT, R9, -R0, -R10 ;  /* 0x80000000090c7210 */ /* 0x000fc60007ffe80a */
[----:B------:R-:W-:-:S04]  /*02a0*/  IMAD.HI.U32 R7, R3, R2, RZ ;  /* 0x0000000203077227 */ /* 0x000fc800078e00ff */
[----:B------:R-:W-:-:S04]  /*02b0*/  IMAD.HI.U32 R3, R3, R12, RZ ;  /* 0x0000000c03037227 */ /* 0x000fc800078e00ff */
[----:B------:R-:W-:Y:S02]  /*02c0*/  IMAD.MOV R9, RZ, RZ, -R7 ;  /* 0x000000ffff097224 */ /* 0x000fe400078e0a07 */
[----:B------:R-:W-:Y:S02]  /*02d0*/  IMAD.MOV R11, RZ, RZ, -R3 ;  /* 0x000000ffff0b7224 */ /* 0x000fe400078e0a03 */
[C---:B------:R-:W-:Y:S02]  /*02e0*/  IMAD R2, R5.reuse, R9, R2 ;  /* 0x0000000905027224 */ /* 0x040fe400078e0202 */
[----:B------:R-:W-:-:S03]  /*02f0*/  IMAD R12, R5, R11, R12 ;  /* 0x0000000b050c7224 */ /* 0x000fc600078e020c */
[-C--:B------:R-:W-:Y:S02]  /*0300*/  ISETP.GE.U32.AND P0, PT, R2, R5.reuse, PT ;  /* 0x000000050200720c */ /* 0x080fe40003f06070 */
[----:B------:R-:W-:-:S11]  /*0310*/  ISETP.GE.U32.AND P2, PT, R12, R5, PT ;  /* 0x000000050c00720c */ /* 0x000fd60003f46070 */
[--C-:B------:R-:W-:Y:S02]  /*0320*/  @P0 IMAD.IADD R2, R2, 0x1, -R5.reuse ;  /* 0x0000000102020824 */ /* 0x100fe400078e0a05 */
[----:B------:R-:W-:Y:S01]  /*0330*/  @P2 IMAD.IADD R12, R12, 0x1, -R5 ;  /* 0x000000010c0c2824 */ /* 0x000fe200078e0a05 */
[----:B------:R-:W-:Y:S01]  /*0340*/  @P2 IADD3 R3, PT, PT, R3, 0x1, RZ ;  /* 0x0000000103032810 */ /* 0x000fe20007ffe0ff */
[----:B------:R-:W-:Y:S01]  /*0350*/  @P0 VIADD R7, R7, 0x1 ;  /* 0x0000000107070836 */ /* 0x000fe20000000000 */
[-C--:B------:R-:W-:Y:S02]  /*0360*/  ISETP.GE.U32.AND P1, PT, R2, R5.reuse, PT ;  /* 0x000000050200720c */ /* 0x080fe40003f26070 */
[-C--:B------:R-:W-:Y:S02]  /*0370*/  ISETP.GE.U32.AND P3, PT, R12, R5.reuse, PT ;  /* 0x000000050c00720c */ /* 0x080fe40003f66070 */
[----:B------:R-:W-:Y:S02]  /*0380*/  ISETP.NE.U32.AND P0, PT, R5, RZ, PT ;  /* 0x000000ff0500720c */ /* 0x000fe40003f05070 */
[----:B------:R-:W-:-:S07]  /*0390*/  LOP3.LUT R2, RZ, R5, RZ, 0x33, !PT ;  /* 0x00000005ff027212 */ /* 0x000fce00078e33ff */
[----:B------:R-:W-:Y:S02]  /*03a0*/  @P1 VIADD R7, R7, 0x1 ;  /* 0x0000000107071836 */ /* 0x000fe40000000000 */
[----:B------:R-:W-:-:S03]  /*03b0*/  @P3 VIADD R3, R3, 0x1 ;  /* 0x0000000103033836 */ /* 0x000fc60000000000 */
[C---:B------:R-:W-:Y:S02]  /*03c0*/  SEL R7, R2.reuse, R7, !P0 ;  /* 0x0000000702077207 */ /* 0x040fe40004000000 */
[----:B------:R-:W-:-:S03]  /*03d0*/  SEL R3, R2, R3, !P0 ;  /* 0x0000000302037207 */ /* 0x000fc60004000000 */
[----:B------:R-:W-:Y:S01]  /*03e0*/  IMAD.IADD R16, R8, 0x1, R7 ;  /* 0x0000000108107824 */ /* 0x000fe200078e0207 */
[----:B------:R-:W-:Y:S01]  /*03f0*/  LOP3.LUT R7, R6, 0x1f, RZ, 0xc0, !PT ;  /* 0x0000001f06077812 */ /* 0x000fe200078ec0ff */
[----:B------:R-:W-:-:S03]  /*0400*/  IMAD.IADD R17, R10, 0x1, R3 ;  /* 0x000000010a117824 */ /* 0x000fc600078e0203 */
[----:B------:R-:W-:Y:S02]  /*0410*/  LOP3.LUT R27, R16, 0x3, RZ, 0xc0, !PT ;  /* 0x00000003101b7812 */ /* 0x000fe400078ec0ff */
[----:B------:R-:W-:-:S07]  /*0420*/  LOP3.LUT R29, R17, 0x3, RZ, 0xc0, !PT ;  /* 0x00000003111d7812 */ /* 0x000fce00078ec0ff */
.L_x_128:
        /* <DEDUP_REMOVED lines=17> */
[----:B------:R-:W-:Y:S01]  /*0540*/  LEA R10, R19, R6, 0x9 ;  /* 0x00000006130a7211 */ /* 0x000fe200078e48ff */
[----:B------:R-:W-:Y:S01]  /*0550*/  IMAD.MOV.U32 R20, RZ, RZ, R0 ;  /* 0x000000ffff147224 */ /* 0x000fe200078e0000 */
[----:B------:R-:W-:Y:S02]  /*0560*/  ISETP.NE.AND P0, PT, R27, RZ, PT ;  /* 0x000000ff1b00720c */ /* 0x000fe40003f05270 */
[----:B------:R-:W-:-:S05]  /*0570*/  LEA R10, R10, UR9, 0x3 ;  /* 0x000000090a0a7c11 */ /* 0x000fca000f8e18ff */
[----:B--2---:R0:W-:Y:S06]  /*0580*/  STS.64 [R10], R2 ;  /* 0x000000020a007388 */ /* 0x0041ec0000000a00 */
[----:B------:R-:W-:Y:S05]  /*0590*/  @!P0 BRA `(.L_x_122) ;  /* 0x00000000002c8947 */ /* 0x000fea0003800000 */
[----:B------:R-:W-:Y:S01]  /*05a0*/  ISETP.NE.AND P0, PT, R27, 0x1, PT ;  /* 0x000000011b00780c */ /* 0x000fe20003f05270 */
[----:B0-----:R-:W-:-:S12]  /*05b0*/  IMAD.WIDE R2, R5, 0x8, R8 ;  /* 0x0000000805027825 */ /* 0x001fd800078e0208 */
[C---:B------:R-:W-:Y:S02]  /*05c0*/  @P0 IMAD.WIDE R8, R5.reuse, 0x8, R2 ;  /* 0x0000000805080825 */ /* 0x040fe400078e0202 */
[----:B------:R-:W2:Y:S04]  /*05d0*/  LDG.E.64.CONSTANT R2, desc[UR10][R2.64] ;  /* 0x0000000a02027981 */ /* 0x000ea8000c1e9b00 */
[----:B------:R-:W3:Y:S01]  /*05e0*/  @P0 LDG.E.64.CONSTANT R8, desc[UR10][R8.64] ;  /* 0x0000000a08080981 */ /* 0x000ee2000c1e9b00 */
[C---:B------:R-:W-:Y:S02]  /*05f0*/  IMAD R10, R5.reuse, 0x8, R10 ;  /* 0x00000008050a7824 */ /* 0x040fe400078e020a */
[----:B------:R-:W-:Y:S02]  /*0600*/  IMAD.MOV.U32 R20, RZ, RZ, R18 ;  /* 0x000000ffff147224 */ /* 0x000fe400078e0012 */
[----:B------:R-:W-:-:S02]  /*0610*/  @P0 IMAD R11, R5, 0x8, R10 ;  /* 0x00000008050b0824 */ /* 0x000fc400078e020a */
[----:B------:R-:W-:Y:S01]  /*0620*/  @P0 IMAD.MOV.U32 R20, RZ, RZ, R28 ;  /* 0x000000ffff140224 */ /* 0x000fe200078e001c */
[----:B--2---:R1:W-:Y:S04]  /*0630*/  STS.64 [R10], R2 ;  /* 0x000000020a007388 */ /* 0x0043e80000000a00 */
[----:B---3--:R1:W-:Y:S02]  /*0640*/  @P0 STS.64 [R11], R8 ;  /* 0x000000080b000388 */ /* 0x0083e40000000a00 */
.L_x_122:
[----:B------:R-:W-:Y:S05]  /*0650*/  BSYNC.RECONVERGENT B1 ;  /* 0x0000000000017941 */ /* 0x000fea0003800200 */
.L_x_121:
[----:B------:R-:W-:Y:S05]  /*0660*/  @!P1 BRA `(.L_x_120) ;  /* 0x00000000005c9947 */ /* 0x000fea0003800000 */
.L_x_123:
[----:B-12---:R-:W-:Y:S02]  /*0670*/  IMAD.IADD R8, R5, 0x1, R20 ;  /* 0x0000000105087824 */ /* 0x006fe400078e0214 */
[----:B0-----:R-:W-:-:S04]  /*0680*/  IMAD.WIDE.U32 R2, R20, 0x8, R14 ;  /* 0x0000000814027825 */ /* 0x001fc800078e000e */
[C---:B------:R-:W-:Y:S02]  /*0690*/  IMAD.IADD R10, R8.reuse, 0x1, R5 ;  /* 0x00000001080a7824 */ /* 0x040fe400078e0205 */
[----:B------:R-:W-:Y:S01]  /*06a0*/  IMAD.WIDE.U32 R8, R8, 0x8, R14 ;  /* 0x0000000808087825 */ /* 0x000fe200078e000e */
[----:B------:R-:W2:Y:S03]  /*06b0*/  LDG.E.64.CONSTANT R2, desc[UR10][R2.64] ;  /* 0x0000000a02027981 */ /* 0x000ea6000c1e9b00 */
[C---:B------:R-:W-:Y:S02]  /*06c0*/  IMAD.IADD R24, R10.reuse, 0x1, R5 ;  /* 0x000000010a187824 */ /* 0x040fe400078e0205 */
[--C-:B------:R-:W-:Y:S01]  /*06d0*/  IMAD.WIDE.U32 R10, R10, 0x8, R14.reuse ;  /* 0x000000080a0a7825 */ /* 0x100fe200078e000e */
[----:B------:R-:W3:Y:S03]  /*06e0*/  LDG.E.64.CONSTANT R8, desc[UR10][R8.64] ;  /* 0x0000000a08087981 */ /* 0x000ee6000c1e9b00 */
[----:B------:R-:W-:-:S02]  /*06f0*/  IMAD.WIDE.U32 R12, R24, 0x8, R14 ;  /* 0x00000008180c7825 */ /* 0x000fc400078e000e */
[----:B------:R-:W4:Y:S04]  /*0700*/  LDG.E.64.CONSTANT R10, desc[UR10][R10.64] ;  /* 0x0000000a0a0a7981 */ /* 0x000f28000c1e9b00 */
[----:B------:R-:W5:Y:S01]  /*0710*/  LDG.E.64.CONSTANT R12, desc[UR10][R12.64] ;  /* 0x0000000a0c0c7981 */ /* 0x000f62000c1e9b00 */
[----:B------:R-:W-:-:S05]  /*0720*/  IMAD R20, R19, 0x200, R20 ;  /* 0x0000020013147824 */ /* 0x000fca00078e0214 */
[----:B------:R-:W-:-:S04]  /*0730*/  LEA R21, R20, UR9, 0x3 ;  /* 0x0000000914157c11 */ /* 0x000fc8000f8e18ff */
[----:B------:R-:W-:-:S05]  /*0740*/  LEA R22, R5, R21, 0x3 ;  /* 0x0000001505167211 */ /* 0x000fca00078e18ff */
[----:B------:R-:W-:-:S04]  /*0750*/  IMAD R23, R5, 0x8, R22 ;  /* 0x0000000805177824 */ /* 0x000fc800078e0216 */
[----:B------:R-:W-:Y:S02]  /*0760*/  IMAD R25, R5, 0x8, R23 ;  /* 0x0000000805197824 */ /* 0x000fe400078e0217 */
[----:B------:R-:W-:-:S05]  /*0770*/  IMAD.IADD R20, R24, 0x1, R5 ;  /* 0x0000000118147824 */ /* 0x000fca00078e0205 */
[----:B------:R-:W-:Y:S01]  /*0780*/  ISETP.GE.U32.AND P0, PT, R20, 0x200, PT ;  /* 0x000002001400780c */ /* 0x000fe20003f06070 */
[----:B--2---:R2:W-:Y:S04]  /*0790*/  STS.64 [R21], R2 ;  /* 0x0000000215007388 */ /* 0x0045e80000000a00 */
[----:B---3--:R2:W-:Y:S04]  /*07a0*/  STS.64 [R22], R8 ;  /* 0x0000000816007388 */ /* 0x0085e80000000a00 */
[----:B----4-:R2:W-:Y:S04]  /*07b0*/  STS.64 [R23], R10 ;  /* 0x0000000a17007388 */ /* 0x0105e80000000a00 */
[----:B-----5:R2:W-:Y:S01]  /*07c0*/  STS.64 [R25], R12 ;  /* 0x0000000c19007388 */ /* 0x0205e20000000a00 */
[----:B------:R-:W-:Y:S05]  /*07d0*/  @!P0 BRA `(.L_x_123) ;  /* 0xfffffffc00a48947 */ /* 0x000fea000383ffff */
.L_x_120:
[----:B------:R-:W-:Y:S05]  /*07e0*/  BSYNC.RECONVERGENT B0 ;  /* 0x0000000000007941 */ /* 0x000fea0003800200 */
.L_x_119:
        /* <DEDUP_REMOVED lines=20> */
[----:B---3--:R-:W-:-:S12]  /*0930*/  IMAD.WIDE R8, R5, 0x4, R2 ;  /* 0x0000000405087825 */ /* 0x008fd800078e0202 */
[C---:B------:R-:W-:Y:S02]  /*0940*/  @P0 IMAD.WIDE R2, R5.reuse, 0x4, R8 ;  /* 0x0000000405020825 */ /* 0x040fe400078e0208 */
[----:B------:R-:W2:Y:S04]  /*0950*/  LDG.E.CONSTANT R8, desc[UR10][R8.64] ;  /* 0x0000000a08087981 */ /* 0x000ea8000c1e9900 */
[----:B------:R-:W3:Y:S01]  /*0960*/  @P0 LDG.E.CONSTANT R2, desc[UR10][R2.64] ;  /* 0x0000000a02020981 */ /* 0x000ee2000c1e9900 */
[C---:B------:R-:W-:Y:S02]  /*0970*/  IMAD R10, R5.reuse, 0x4, R10 ;  /* 0x00000004050a7824 */ /* 0x040fe400078e020a */
[----:B------:R-:W-:Y:S01]  /*0980*/  IMAD.MOV.U32 R20, RZ, RZ, R18 ;  /* 0x000000ffff147224 */ /* 0x000fe200078e0012 */
[----:B------:R-:W-:Y:S01]  /*0990*/  @P0 MOV R20, R28 ;  /* 0x0000001c00140202 */ /* 0x000fe20000000f00 */
[----:B------:R-:W-:Y:S01]  /*09a0*/  @P0 IMAD R11, R5, 0x4, R10 ;  /* 0x00000004050b0824 */ /* 0x000fe200078e020a */
[----:B--2---:R4:W-:Y:S04]  /*09b0*/  STS [R10], R8 ;  /* 0x000000080a007388 */ /* 0x0049e80000000800 */
[----:B---3--:R4:W-:Y:S02]  /*09c0*/  @P0 STS [R11], R2 ;  /* 0x000000020b000388 */ /* 0x0089e40000000800 */
.L_x_126:
[----:B------:R-:W-:Y:S05]  /*09d0*/  BSYNC.RECONVERGENT B1 ;  /* 0x0000000000017941 */ /* 0x000fea0003800200 */
.L_x_125:
[----:B------:R-:W-:Y:S05]  /*09e0*/  @!P1 BRA `(.L_x_124) ;  /* 0x00000000005c9947 */ /* 0x000fea0003800000 */
.L_x_127:
[----:B01234-:R-:W-:Y:S02]  /*09f0*/  IMAD.IADD R8, R5, 0x1, R20 ;  /* 0x0000000105087824 */ /* 0x01ffe400078e0214 */
[----:B0-----:R-:W-:-:S04]  /*0a00*/  IMAD.WIDE.U32 R2, R20, 0x4, R14 ;  /* 0x0000000414027825 */ /* 0x001fc800078e000e */
[C---:B------:R-:W-:Y:S02]  /*0a10*/  IMAD.IADD R10, R8.reuse, 0x1, R5 ;  /* 0x00000001080a7824 */ /* 0x040fe400078e0205 */
[----:B------:R-:W-:Y:S01]  /*0a20*/  IMAD.WIDE.U32 R8, R8, 0x4, R14 ;  /* 0x0000000408087825 */ /* 0x000fe200078e000e */
[----:B------:R-:W2:Y:S03]  /*0a30*/  LDG.E.CONSTANT R2, desc[UR10][R2.64] ;  /* 0x0000000a02027981 */ /* 0x000ea6000c1e9900 */
[C---:B------:R-:W-:Y:S02]  /*0a40*/  IMAD.IADD R24, R10.reuse, 0x1, R5 ;  /* 0x000000010a187824 */ /* 0x040fe400078e0205 */
[--C-:B------:R-:W-:Y:S01]  /*0a50*/  IMAD.WIDE.U32 R10, R10, 0x4, R14.reuse ;  /* 0x000000040a0a7825 */ /* 0x100fe200078e000e */
[----:B------:R-:W3:Y:S03]  /*0a60*/  LDG.E.CONSTANT R8, desc[UR10][R8.64] ;  /* 0x0000000a08087981 */ /* 0x000ee6000c1e9900 */
[----:B------:R-:W-:-:S02]  /*0a70*/  IMAD.WIDE.U32 R12, R24, 0x4, R14 ;  /* 0x00000004180c7825 */ /* 0x000fc400078e000e */
[----:B------:R-:W4:Y:S04]  /*0a80*/  LDG.E.CONSTANT R10, desc[UR10][R10.64] ;  /* 0x0000000a0a0a7981 */ /* 0x000f28000c1e9900 */
[----:B------:R-:W5:Y:S01]  /*0a90*/  LDG.E.CONSTANT R12, desc[UR10][R12.64] ;  /* 0x0000000a0c0c7981 */ /* 0x000f62000c1e9900 */
[----:B------:R-:W-:-:S05]  /*0aa0*/  IMAD R20, R19, 0x10, R20 ;  /* 0x0000001013147824 */ /* 0x000fca00078e0214 */
[----:B------:R-:W-:-:S05]  /*0ab0*/  LEA R21, R20, UR7, 0x2 ;  /* 0x0000000714157c11 */ /* 0x000fca000f8e10ff */
[----:B------:R-:W-:-:S04]  /*0ac0*/  IMAD R22, R5, 0x4, R21 ;  /* 0x0000000405167824 */ /* 0x000fc800078e0215 */
[----:B------:R-:W-:-:S04]  /*0ad0*/  IMAD R23, R5, 0x4, R22 ;  /* 0x0000000405177824 */ /* 0x000fc800078e0216 */
[----:B------:R-:W-:Y:S02]  /*0ae0*/  IMAD R25, R5, 0x4, R23 ;  /* 0x0000000405197824 */ /* 0x000fe400078e0217 */
[----:B------:R-:W-:-:S05]  /*0af0*/  IMAD.IADD R20, R24, 0x1, R5 ;  /* 0x0000000118147824 */ /* 0x000fca00078e0205 */
[----:B------:R-:W-:Y:S01]  /*0b00*/  ISETP.GE.U32.AND P0, PT, R20, 0x10, PT ;  /* 0x000000101400780c */ /* 0x000fe20003f06070 */
[----:B--2---:R0:W-:Y:S04]  /*0b10*/  STS [R21], R2 ;  /* 0x0000000215007388 */ /* 0x0041e80000000800 */
[----:B---3--:R0:W-:Y:S04]  /*0b20*/  STS [R22], R8 ;  /* 0x0000000816007388 */ /* 0x0081e80000000800 */
[----:B----4-:R0:W-:Y:S04]  /*0b30*/  STS [R23], R10 ;  /* 0x0000000a17007388 */ /* 0x0101e80000000800 */
[----:B-----5:R0:W-:Y:S01]  /*0b40*/  STS [R25], R12 ;  /* 0x0000000c19007388 */ /* 0x0201e20000000800 */
[----:B------:R-:W-:Y:S05]  /*0b50*/  @!P0 BRA `(.L_x_127) ;  /* 0xfffffffc00a48947 */ /* 0x000fea000383ffff */
.L_x_124:
[----:B------:R-:W-:Y:S05]  /*0b60*/  BSYNC.RECONVERGENT B0 ;  /* 0x0000000000007941 */ /* 0x000fea0003800200 */
.L_x_118:
[----:B------:R-:W-:-:S05]  /*0b70*/  VIADD R19, R19, 0x1 ;  /* 0x0000000113137836 */ /* 0x000fca0000000000 */
[----:B------:R-:W-:-:S13]  /*0b80*/  ISETP.NE.AND P0, PT, R19, UR4, PT ;  /* 0x0000000413007c0c */ /* 0x000fda000bf05270 */
[----:B------:R-:W-:Y:S05]  /*0b90*/  @P0 BRA `(.L_x_128) ;  /* 0xfffffff800240947 */ /* 0x000fea000383ffff */
[----:B------:R-:W5:Y:S01]  /*0ba0*/  LDCU UR5, c[0x0][0x3b8] ;  /* 0x00007700ff0577ac */ /* 0x000f620008000800 */
[----:B------:R-:W-:Y:S01]  /*0bb0*/  SHF.R.U32.HI R0, RZ, 0x4, R6 ;  /* 0x00000004ff007819 */ /* 0x000fe20000011606 */
[----:B01234-:R-:W-:Y:S01]  /*0bc0*/  IMAD.SHL.U32 R8, R7, 0x8, RZ ;  /* 0x0000000807087824 */ /* 0x01ffe200078e00ff */
[C---:B------:R-:W-:Y:S01]  /*0bd0*/  SHF.L.U32 R3, R6.reuse, 0x8, RZ ;  /* 0x0000000806037819 */ /* 0x040fe200000006ff */
[----:B------:R-:W-:Y:S01]  /*0be0*/  IMAD.SHL.U32 R11, R6, 0x4, RZ ;  /* 0x00000004060b7824 */ /* 0x000fe200078e00ff */
[----:B------:R-:W-:Y:S01]  /*0bf0*/  LOP3.LUT R0, R0, 0x3e, RZ, 0xc0, !PT ;  /* 0x0000003e00007812 */ /* 0x000fe200078ec0ff */
[----:B------:R-:W-:Y:S01]  /*0c00*/  IMAD.MOV.U32 R9, RZ, RZ, RZ ;  /* 0x000000ffff097224 */ /* 0x000fe200078e00ff */
[C---:B------:R-:W-:Y:S01]  /*0c10*/  LOP3.LUT R10, R8.reuse, 0x3e000, R3, 0xf8, !PT ;  /* 0x0003e000080a7812 */ /* 0x040fe200078ef803 */
[----:B------:R-:W-:Y:S01]  /*0c20*/  VIADD R12, R8, UR6 ;  /* 0x00000006080c7c36 */ /* 0x000fe20008000000 */
[----:B------:R-:W-:Y:S01]  /*0c30*/  LOP3.LUT R2, R0, 0x1, RZ, 0xfc, !PT ;  /* 0x0000000100027812 */ /* 0x000fe200078efcff */
[----:B------:R-:W0:Y:S01]  /*0c40*/  LDCU.64 UR16, c[0x0][0x388] ;  /* 0x00007100ff1077ac */ /* 0x000e220008000a00 */
[----:B------:R-:W-:Y:S01]  /*0c50*/  LOP3.LUT R11, R11, 0xf80, RZ, 0xc0, !PT ;  /* 0x00000f800b0b7812 */ /* 0x000fe200078ec0ff */
[----:B------:R-:W-:Y:S01]  /*0c60*/  BAR.SYNC.DEFER_BLOCKING 0x0 ;  /* 0x0000000000007b1d */ /* 0x000fe20000010000 */
[----:B-----5:R-:W-:-:S04]  /*0c70*/  ISETP.GE.AND P0, PT, R2, UR5, PT ;  /* 0x0000000502007c0c */ /* 0x020fc8000bf06270 */
[----:B------:R-:W-:-:S13]  /*0c80*/  ISETP.LT.U32.OR P0, PT, R0, UR4, !P0 ;  /* 0x0000000400007c0c */ /* 0x000fda000c701470 */
.L_x_178:
[----:B-1----:R-:W1:Y:S01]  /*0c90*/  S2UR UR5, SR_CTAID.Y ;  /* 0x00000000000579c3 */ /* 0x002e620000002600 */
[----:B--2---:R-:W2:Y:S01]  /*0ca0*/  LDCU UR8, c[0x0][0x3b0] ;  /* 0x00007600ff0877ac */ /* 0x004ea20008000800 */
[----:B-1---5:R-:W-:-:S05]  /*0cb0*/  IMAD R32, R4, UR5, R9 ;  /* 0x0000000504207c24 */ /* 0x022fca000f8e0209 */
[----:B--2---:R-:W-:-:S13]  /*0cc0*/  ISETP.GE.AND P1, PT, R32, UR8, PT ;  /* 0x0000000820007c0c */ /* 0x004fda000bf26270 */
[----:B0--3--:R-:W-:Y:S05]  /*0cd0*/  @P1 EXIT ;  /* 0x000000000000194d */ /* 0x009fea0003800000 */
[----:B------:R-:W0:Y:S08]  /*0ce0*/  LDC.64 R28, c[0x0][0x3c8] ;  /* 0x0000f200ff1c7b82 */ /* 0x000e300000000a00 */
[----:B------:R-:W1:Y:S01]  /*0cf0*/  LDC R13, c[0x0][0x390] ;  /* 0x0000e400ff0d7b82 */ /* 0x000e620000000800 */
[----:B0-----:R-:W-:-:S06]  /*0d00*/  IMAD.WIDE.U32 R28, R32, 0x8, R28 ;  /* 0x00000008201c7825 */ /* 0x001fcc00078e001c */
[----:B------:R-:W5:Y:S01]  /*0d10*/  LDG.E.64.CONSTANT R28, desc[UR10][R28.64] ;  /* 0x0000000a1c1c7981 */ /* 0x000f62000c1e9b00 */
[----:B------:R-:W-:Y:S01]  /*0d20*/  BSSY.RECONVERGENT B0, `(.L_x_129) ;  /* 0x0000016000007945 */ /* 0x000fe20003800200 */
[----:B-1----:R-:W-:Y:S01]  /*0d30*/  IMAD.SHL.U32 R107, R13, 0x20, RZ ;  /* 0x000000200d6b7824 */ /* 0x002fe200078e00ff */
[----:B------:R-:W-:Y:S01]  /*0d40*/  SHF.R.S32.HI R3, RZ, 0x1f, R13 ;  /* 0x0000001fff037819 */ /* 0x000fe2000001140d */
[-C--:B------:R-:W-:Y:S01]  /*0d50*/  IMAD.WIDE.U32 R30, R32, R13.reuse, RZ ;  /* 0x0000000d201e7225 */ /* 0x080fe200078e00ff */
[C---:B------:R-:W-:Y:S02]  /*0d60*/  ISETP.GE.AND P2, PT, R6.reuse, R13, PT ;  /* 0x0000000d0600720c */ /* 0x040fe40003f46270 */
[----:B------:R-:W-:Y:S01]  /*0d70*/  ISETP.GE.AND P1, PT, R6, R107, PT ;  /* 0x0000006b0600720c */ /* 0x000fe20003f26270 */
[----:B------:R-:W-:-:S12]  /*0d80*/  IMAD R3, R32, R3, R31 ;  /* 0x0000000320037224 */ /* 0x000fd800078e021f */
[----:B------:R-:W-:Y:S05]  /*0d90*/  @P1 BRA `(.L_x_130) ;  /* 0x0000000000381947 */ /* 0x000fea0003800000 */
[----:B------:R-:W0:Y:S01]  /*0da0*/  S2R R98, SR_CgaCtaId ;  /* 0x0000000000627919 */ /* 0x000e220000008800 */
[----:B------:R-:W1:Y:S01]  /*0db0*/  LDCU.64 UR14, c[0x0][0x380] ;  /* 0x00007000ff0e77ac */ /* 0x000e620008000a00 */
[----:B------:R-:W-:Y:S01]  /*0dc0*/  MOV R33, 0x400 ;  /* 0x0000040000217802 */ /* 0x000fe20000000f00 */
[----:B------:R-:W-:Y:S01]  /*0dd0*/  IMAD.MOV.U32 R109, RZ, RZ, R6 ;  /* 0x000000ffff6d7224 */ /* 0x000fe200078e0006 */
[----:B-1----:R-:W-:Y:S02]  /*0de0*/  LEA R32, P1, R30, UR14, 0x8 ;  /* 0x0000000e1e207c11 */ /* 0x002fe4000f8240ff */
[----:B0-----:R-:W-:Y:S02]  /*0df0*/  LEA R113, R98, R33, 0x18 ;  /* 0x0000002162717211 */ /* 0x001fe400078ec0ff */
[----:B------:R-:W-:-:S09]  /*0e00*/  LEA.HI.X R33, R30, UR15, R3, 0x8, P1 ;  /* 0x0000000f1e217c11 */ /* 0x000fd200088f4403 */
.L_x_131:
[----:B0-----:R-:W-:-:S06]  /*0e10*/  IMAD.WIDE R98, R109, 0x8, R32 ;  /* 0x000000086d627825 */ /* 0x001fcc00078e0220 */
[----:B------:R-:W2:Y:S01]  /*0e20*/  LDG.E.64.CONSTANT R98, desc[UR10][R98.64] ;  /* 0x0000000a62627981 */ /* 0x000ea2000c1e9b00 */
[----:B------:R-:W-:Y:S02]  /*0e30*/  IMAD R111, R109, 0x8, R113 ;  /* 0x000000086d6f7824 */ /* 0x000fe400078e0271 */
[----:B------:R-:W-:-:S05]  /*0e40*/  IMAD.IADD R109, R5, 0x1, R109 ;  /* 0x00000001056d7824 */ /* 0x000fca00078e026d */
[----:B------:R-:W-:Y:S01]  /*0e50*/  ISETP.GE.AND P1, PT, R109, R107, PT ;  /* 0x0000006b6d00720c */ /* 0x000fe20003f26270 */
[----:B--2---:R0:W-:-:S12]  /*0e60*/  STS.64 [R111], R98 ;  /* 0x000000626f007388 */ /* 0x0041d80000000a00 */
[----:B------:R-:W-:Y:S05]  /*0e70*/  @!P1 BRA `(.L_x_131) ;  /* 0xfffffffc00e49947 */ /* 0x000fea000383ffff */
.L_x_130:
[----:B------:R-:W-:Y:S05]  /*0e80*/  BSYNC.RECONVERGENT B0 ;  /* 0x0000000000007941 */ /* 0x000fea0003800200 */
.L_x_129:
[----:B------:R-:W-:Y:S05]  /*0e90*/  @P2 BRA `(.L_x_132) ;  /* 0x00000000002c2947 */ /* 0x000fea0003800000 */
[----:B0-----:R-:W-:-:S07]  /*0ea0*/  IMAD.MOV.U32 R98, RZ, RZ, R6 ;  /* 0x000000ffff627224 */ /* 0x001fce00078e0006 */
.L_x_133:
[----:B------:R-:W-:-:S04]  /*0eb0*/  IADD3 R33, P1, PT, R98, R30, RZ ;  /* 0x0000001e62217210 */ /* 0x000fc80007f3e0ff */
[----:B-1----:R-:W-:Y:S02]  /*0ec0*/  LEA.HI.X.SX32 R99, R98, R3, 0x1, P1 ;  /* 0x0000000362637211 */ /* 0x002fe400008f0eff */
[----:B------:R-:W-:-:S04]  /*0ed0*/  LEA R32, P1, R33, UR16, 0x2 ;  /* 0x0000001021207c11 */ /* 0x000fc8000f8210ff */
[----:B------:R-:W-:-:S05]  /*0ee0*/  LEA.HI.X R33, R33, UR17, R99, 0x2, P1 ;  /* 0x0000001121217c11 */ /* 0x000fca00088f1463 */
[----:B------:R-:W2:Y:S01]  /*0ef0*/  LDG.E.CONSTANT R32, desc[UR10][R32.64] ;  /* 0x0000000a20207981 */ /* 0x000ea2000c1e9900 */
[----:B------:R-:W-:Y:S02]  /*0f00*/  LEA R99, R98, UR12, 0x2 ;  /* 0x0000000c62637c11 */ /* 0x000fe4000f8e10ff */
[----:B------:R-:W-:-:S04]  /*0f10*/  IADD3 R98, PT, PT, R5, R98, RZ ;  /* 0x0000006205627210 */ /* 0x000fc80007ffe0ff */
[----:B------:R-:W-:Y:S01]  /*0f20*/  ISETP.GE.AND P1, PT, R98, R13, PT ;  /* 0x0000000d6200720c */ /* 0x000fe20003f26270 */
[----:B--2---:R1:W-:-:S12]  /*0f30*/  STS [R99], R32 ;  /* 0x0000002063007388 */ /* 0x0043d80000000800 */
[----:B------:R-:W-:Y:S05]  /*0f40*/  @!P1 BRA `(.L_x_133) ;  /* 0xfffffffc00d89947 */ /* 0x000fea000383ffff */
.L_x_132:
[----:B------:R-:W-:Y:S05]  /*0f50*/  WARPSYNC.ALL ;  /* 0x0000000000007948 */ /* 0x000fea0003800000 */
[----:B------:R-:W-:Y:S01]  /*0f60*/  BAR.SYNC.DEFER_BLOCKING 0x0 ;  /* 0x0000000000007b1d */ /* 0x000fe20000010000 */
[----:B------:R-:W-:-:S07]  /*0f70*/  VIADD R9, R9, 0x1 ;  /* 0x0000000109097836 */ /* 0x000fce0000000000 */
[----:B------:R-:W-:Y:S01]  /*0f80*/  @!P0 BAR.SYNC.DEFER_BLOCKING 0x0 ;  /* 0x0000000000008b1d */ /* 0x000fe20000010000 */
[----:B------:R-:W-:-:S05]  /*0f90*/  ISETP.NE.AND P1, PT, R9, R4, PT ;  /* 0x000000040900720c */ /* 0x000fca0003f25270 */
[----:B------:R-:W-:Y:S08]  /*0fa0*/  @!P0 BRA `(.L_x_134) ;  /* 0x0000012000f08947 */ /* 0x000ff00003800000 */
[----:B------:R-:W2:Y:S01]  /*0fb0*/  LDCU UR5, c[0x0][0x3b8] ;  /* 0x00007700ff0577ac */ /* 0x000ea20008000800 */
[----:B------:R-:W-:-:S04]  /*0fc0*/  SHF.R.U32.HI R3, RZ, 0x4, R6 ;  /* 0x00000004ff037819 */ /* 0x000fc80000011606 */
[----:B------:R-:W-:-:S04]  /*0fd0*/  LOP3.LUT R107, R3, 0x3e, RZ, 0xc0, !PT ;  /* 0x0000003e036b7812 */ /* 0x000fc800078ec0ff */
[C---:B------:R-:W-:Y:S02]  /*0fe0*/  LOP3.LUT R3, R107.reuse, 0x1, RZ, 0xfc, !PT ;  /* 0x000000016b037812 */ /* 0x040fe400078efcff */
[----:B------:R-:W-:Y:S02]  /*0ff0*/  ISETP.GE.U32.AND P2, PT, R107, UR4, PT ;  /* 0x000000046b007c0c */ /* 0x000fe4000bf46070 */
[----:B--2---:R-:W-:-:S11]  /*1000*/  ISETP.GE.AND P3, PT, R3, UR5, PT ;  /* 0x0000000503007c0c */ /* 0x004fd6000bf66270 */
[----:B------:R-:W2:Y:S01]  /*1010*/  @!P2 S2R R3, SR_CTAID.X ;  /* 0x000000000003a919 */ /* 0x000ea20000002500 */
[----:B-1----:R-:W1:Y:S01]  /*1020*/  @!P2 LDC.64 R32, c[0x0][0x3c0] ;  /* 0x0000f000ff20ab82 */ /* 0x002e620000000a00 */
[----:B------:R-:W3:Y:S07]  /*1030*/  @!P3 S2R R30, SR_CTAID.X ;  /* 0x00000000001eb919 */ /* 0x000eee0000002500 */
[----:B0-----:R-:W0:Y:S01]  /*1040*/  @!P3 LDC.64 R98, c[0x0][0x3c0] ;  /* 0x0000f000ff62bb82 */ /* 0x001e220000000a00 */
[----:B--2---:R-:W-:-:S04]  /*1050*/  @!P2 IMAD R3, R3, UR4, R107 ;  /* 0x000000040303ac24 */ /* 0x004fc8000f8e026b */
[----:B-1----:R-:W-:-:S04]  /*1060*/  @!P2 IMAD.WIDE.U32 R32, R3, 0x8, R32 ;  /* 0x000000080320a825 */ /* 0x002fc800078e0020 */
[----:B---3--:R-:W-:Y:S01]  /*1070*/  @!P3 IMAD R107, R30, UR4, R107 ;  /* 0x000000041e6bbc24 */ /* 0x008fe2000f8e026b */
[----:B------:R-:W-:-:S03]  /*1080*/  CS2R R30, SRZ ;  /* 0x00000000001e7805 */ /* 0x000fc6000001ff00 */
[----:B0-----:R-:W-:-:S03]  /*1090*/  @!P3 IMAD.WIDE.U32 R98, R107, 0x8, R98 ;  /* 0x000000086b62b825 */ /* 0x001fc600078e0062 */
[----:B------:R0:W5:Y:S02]  /*10a0*/  @!P2 LDG.E.64.CONSTANT R30, desc[UR10][R32.64] ;  /* 0x0000000a201ea981 */ /* 0x000164000c1e9b00 */
[----:B0-----:R-:W-:-:S06]  /*10b0*/  CS2R R32, SRZ ;  /* 0x0000000000207805 */ /* 0x001fcc000001ff00 */
[----:B------:R0:W5:Y:S01]  /*10c0*/  @!P3 LDG.E.64.CONSTANT R32, desc[UR10][R98.64+0x8] ;  /* 0x0000080a6220b981 */ /* 0x000162000c1e9b00 */
[----:B------:R-:W-:Y:S01]  /*10d0*/  BSSY.RECONVERGENT B0, `(.L_x_135) ;  /* 0x0000023000007945 */ /* 0x000fe20003800200 */
[----:B------:R-:W-:-:S03]  /*10e0*/  ISETP.GE.AND P4, PT, R13, 0x11, PT ;  /* 0x000000110d00780c */ /* 0x000fc60003f86270 */
[----:B------:R-:W-:Y:S10]  /*10f0*/  @P2 BRA `(.L_x_136) ;  /* 0x0000000000802947 */ /* 0x000ff40003800000 */
[----:B------:R1:W2:Y:S04]  /*1100*/  LDS R0, [R11+UR7] ;  /* 0x000000070b007984 */ /* 0x0002a80008000800 */
[----:B------:R1:W3:Y:S04]  /*1110*/  LDS R14, [R11+UR7+0x4] ;  /* 0x000004070b0e7984 */ /* 0x0002e80008000800 */
[----:B------:R1:W4:Y:S04]  /*1120*/  LDS R15, [R11+UR7+0x8] ;  /* 0x000008070b0f7984 */ /* 0x0003280008000800 */
[----:B------:R1:W0:Y:S04]  /*1130*/  LDS R16, [R11+UR7+0xc] ;  /* 0x00000c070b107984 */ /* 0x0002280008000800 */
        /* <DEDUP_REMOVED lines=12> */
[----:B------:R1:W0:Y:S04]  /*1200*/  LDS.64 R34, [R10+UR9] ;  /* 0x000000090a227984 */ /* 0x0002280008000a00 */
[----:B------:R1:W0:Y:S04]  /*1210*/  LDS.64 R36, [R10+UR9+0x100] ;  /* 0x000100090a247984 */ /* 0x0002280008000a00 */
        /* <DEDUP_REMOVED lines=13> */
[----:B--234-:R1:W0:Y:S02]  /*12f0*/  LDS.64 R64, [R10+UR9+0xf00] ;  /* 0x000f00090a407984 */ /* 0x01c2240008000a00 */
.L_x_136:
[----:B------:R-:W-:Y:S05]  /*1300*/  BSYNC.RECONVERGENT B0 ;  /* 0x0000000000007941 */ /* 0x000fea0003800200 */
.L_x_135:
[----:B------:R-:W-:Y:S04]  /*1310*/  BSSY.RECONVERGENT B0, `(.L_x_137) ;  /* 0x0000022000007945 */ /* 0x000fe80003800200 */
[----:B------:R-:W-:Y:S05]  /*1320*/  @P3 BRA `(.L_x_138) ;  /* 0x0000000000803947 */ /* 0x000fea0003800000 */
        /* <DEDUP_REMOVED lines=31> */
[----:B---34-:R2:W0:Y:S02]  /*1520*/  LDS.64 R96, [R10+UR9+0x1f00] ;  /* 0x001f00090a607984 */ /* 0x0184240008000a00 */
.L_x_138:
[----:B------:R-:W-:Y:S05]  /*1530*/  BSYNC.RECONVERGENT B0 ;  /* 0x0000000000007941 */ /* 0x000fea0003800200 */
.L_x_137:
[----:B------:R-:W-:Y:S05]  /*1540*/  @!P4 BRA `(.L_x_139) ;  /* 0x000000100048c947 */ /* 0x000fea0003800000 */
[----:B------:R-:W-:Y:S02]  /*1550*/  IMAD.MOV R13, RZ, RZ, -R13 ;  /* 0x000000ffff0d7224 */ /* 0x000fe400078e0a0d */
[----:B------:R-:W-:Y:S02]  /*1560*/  IMAD.U32 R111, RZ, RZ, UR12 ;  /* 0x0000000cff6f7e24 */ /* 0x000fe4000f8e00ff */
[----:B------:R-:W-:Y:S02]  /*1570*/  IMAD.MOV.U32 R109, RZ, RZ, R12 ;  /* 0x000000ffff6d7224 */ /* 0x000fe400078e000c */
[----:B------:R-:W-:Y:S02]  /*1580*/  IMAD.MOV.U32 R3, RZ, RZ, RZ ;  /* 0x000000ffff037224 */ /* 0x000fe400078e00ff */
[----:B------:R-:W-:-:S07]  /*1590*/  IMAD.MOV.U32 R107, RZ, RZ, RZ ;  /* 0x000000ffff6b7224 */ /* 0x000fce00078e00ff */
.L_x_141:
[----:B------:R-:W-:Y:S01]  /*15a0*/  ISETP.NE.AND P4, PT, R7, RZ, PT ;  /* 0x000000ff0700720c */ /* 0x000fe20003f85270 */
[----:B------:R-:W-:Y:S01]  /*15b0*/  IMAD.MOV.U32 R113, RZ, RZ, RZ ;  /* 0x000000ffff717224 */ /* 0x000fe200078e00ff */
[----:B------:R-:W-:Y:S01]  /*15c0*/  UMOV UR5, 0xffffffff ;  /* 0xffffffff00057882 */ /* 0x000fe20000000000 */
[----:B------:R-:W-:-:S10]  /*15d0*/  VIADD R13, R13, 0x1 ;  /* 0x000000010d0d7836 */ /* 0x000fd40000000000 */
[----:B------:R3:W4:Y:S01]  /*15e0*/  @!P4 LDS R113, [R111] ;  /* 0x000000006f71c984 */ /* 0x0007220000000800 */
[----:B------:R-:W-:Y:S01]  /*15f0*/  ISETP.NE.AND P4, PT, R13, RZ, PT ;  /* 0x000000ff0d00720c */ /* 0x000fe20003f85270 */
[----:B------:R-:W-:-:S12]  /*1600*/  BRA.DIV UR5, `(.L_x_140) ;  /* 0x0000011e05607947 */ /* 0x000fd8000b800000 */
[----:B----4-:R-:W4:Y:S02]  /*1610*/  SHFL.IDX PT, R113, R113, RZ, 0x1f ;  /* 0x00001fff71717589 */ /* 0x010f2400000e0000 */
.L_x_181:
[----:B0-----:R0:W1:Y:S01]  /*1620*/  LDS.64 R98, [R109] ;  /* 0x000000006d627984 */ /* 0x0010620000000a00 */
[----:B---3--:R-:W-:Y:S02]  /*1630*/  VIADD R111, R111, 0x4 ;  /* 0x000000046f6f7836 */ /* 0x008fe40000000000 */
[----:B0-----:R-:W-:Y:S01]  /*1640*/  VIADD R109, R109, 0x100 ;  /* 0x000001006d6d7836 */ /* 0x001fe20000000000 */
[-C--:B-1----:R-:W-:Y:S02]  /*1650*/  @!P2 LOP3.LUT R121, R34, R98.reuse, RZ, 0xc0, !PT ;  /* 0x000000622279a212 */ /* 0x082fe400078ec0ff */
[-C--:B------:R-:W-:Y:S02]  /*1660*/  @!P2 LOP3.LUT R123, R35, R99.reuse, RZ, 0xc0, !PT ;  /* 0x00000063237ba212 */ /* 0x080fe400078ec0ff */
[----:B------:R0:W-:Y:S01]  /*1670*/  @!P2 POPC R115, R121 ;  /* 0x000000790073a309 */ /* 0x0001e20000000000 */
[----:B------:R-:W-:Y:S02]  /*1680*/  @!P3 LOP3.LUT R119, R66, R98, RZ, 0xc0, !PT ;  /* 0x000000624277b212 */ /* 0x000fe400078ec0ff */
[----:B------:R-:W-:-:S05]  /*1690*/  @!P3 LOP3.LUT R125, R67, R99, RZ, 0xc0, !PT ;  /* 0x00000063437db212 */ /* 0x000fca00078ec0ff */
[----:B------:R1:W3:Y:S01]  /*16a0*/  @!P2 POPC R117, R123 ;  /* 0x0000007b0075a309 */ /* 0x0002e20000000000 */
[----:B0-----:R-:W-:Y:S02]  /*16b0*/  @!P2 LOP3.LUT R121, R36, R98, RZ, 0xc0, !PT ;  /* 0x000000622479a212 */ /* 0x001fe400078ec0ff */
[----:B-1----:R-:W-:Y:S01]  /*16c0*/  @!P2 LOP3.LUT R123, R37, R99, RZ, 0xc0, !PT ;  /* 0x00000063257ba212 */ /* 0x002fe200078ec0ff */
[----:B---3--:R-:W-:-:S04]  /*16d0*/  @!P2 IMAD.IADD R115, R115, 0x1, R117 ;  /* 0x000000017373a824 */ /* 0x008fc800078e0275 */
[----:B------:R0:W-:Y:S01]  /*16e0*/  @!P3 POPC R117, R119 ;  /* 0x000000770075b309 */ /* 0x0001e20000000000 */
[----:B------:R-:W-:-:S05]  /*16f0*/  @!P2 I2FP.F32.U32 R115, R115 ;  /* 0x000000730073a245 */ /* 0x000fca0000201000 */
[----:B----4-:R-:W-:Y:S01]  /*1700*/  @!P2 FMUL R115, R113, R115 ;  /* 0x000000737173a220 */ /* 0x010fe20000400000 */
[----:B0-----:R-:W-:-:S03]  /*1710*/  @!P3 LOP3.LUT R119, R68, R98, RZ, 0xc0, !PT ;  /* 0x000000624477b212 */ /* 0x001fc600078ec0ff */
[----:B------:R-:W-:Y:S02]  /*1720*/  @!P2 FFMA R107, R0, R115, R107 ;  /* 0x00000073006ba223 */ /* 0x000fe4000000006b */
[----:B------:R0:W1:Y:S02]  /*1730*/  @!P3 POPC R115, R125 ;  /* 0x0000007d0073b309 */ /* 0x0000640000000000 */
[----:B0-----:R-:W-:Y:S02]  /*1740*/  @!P3 LOP3.LUT R125, R69, R99, RZ, 0xc0, !PT ;  /* 0x00000063457db212 */ /* 0x001fe400078ec0ff */
[----:B-1----:R-:W-:-:S04]  /*1750*/  @!P3 IADD3 R115, PT, PT, R117, R115, RZ ;  /* 0x000000737573b210 */ /* 0x002fc80007ffe0ff */
[----:B------:R0:W-:Y:S01]  /*1760*/  @!P2 POPC R117, R121 ;  /* 0x000000790075a309 */ /* 0x0001e20000000000 */
[----:B------:R-:W-:-:S05]  /*1770*/  @!P3 I2FP.F32.U32 R115, R115 ;  /* 0x000000730073b245 */ /* 0x000fca0000201000 */
[----:B------:R-:W-:-:S04]  /*1780*/  @!P3 FMUL R115, R113, R115 ;  /* 0x000000737173b220 */ /* 0x000fc80000400000 */
[----:B------:R-:W-:Y:S01]  /*1790*/  @!P3 FFMA R3, R2, R115, R3 ;  /* 0x000000730203b223 */ /* 0x000fe20000000003 */
[----:B0-----:R-:W-:Y:S01]  /*17a0*/  @!P2 LOP3.LUT R121, R38, R98, RZ, 0xc0, !PT ;  /* 0x000000622679a212 */ /* 0x001fe200078ec0ff */
[----:B------:R0:W1:Y:S02]  /*17b0*/  @!P2 POPC R115, R123 ;  /* 0x0000007b0073a309 */ /* 0x0000640000000000 */
[----:B0-----:R-:W-:Y:S01]  /*17c0*/  @!P2 LOP3.LUT R123, R39, R99, RZ, 0xc0, !PT ;  /* 0x00000063277ba212 */ /* 0x001fe200078ec0ff */
[----:B-1----:R-:W-:-:S05]  /*17d0*/  @!P2 IMAD.IADD R115, R117, 0x1, R115 ;  /* 0x000000017573a824 */ /* 0x002fca00078e0273 */
[----:B------:R0:W-:Y:S01]  /*17e0*/  @!P3 POPC R117, R119 ;  /* 0x000000770075b309 */ /* 0x0001e20000000000 */
[----:B------:R-:W-:-:S05]  /*17f0*/  @!P2 I2FP.F32.U32 R115, R115 ;  /* 0x000000730073a245 */ /* 0x000fca0000201000 */
[----:B------:R-:W-:Y:S01]  /*1800*/  @!P2 FMUL R115, R113, R115 ;  /* 0x000000737173a220 */ /* 0x000fe20000400000 */
[----:B0-----:R-:W-:-:S03]  /*1810*/  @!P3 LOP3.LUT R119, R70, R98, RZ, 0xc0, !PT ;  /* 0x000000624677b212 */ /* 0x001fc600078ec0ff */
[----:B------:R-:W-:Y:S02]  /*1820*/  @!P2 FFMA R107, R14, R115, R107 ;  /* 0x000000730e6ba223 */ /* 0x000fe4000000006b */
        /* <DEDUP_REMOVED lines=208> */
[----:B------:R-:W0:Y:S08]  /*2530*/  @!P3 POPC R115, R125 ;  /* 0x0000007d0073b309 */ /* 0x000e300000000000 */
[----:B------:R-:W-:Y:S01]  /*2540*/  @!P3 POPC R99, R119 ;  /* 0x000000770063b309 */ /* 0x000fe20000000000 */
[----:B0-----:R-:W-:-:S07]  /*2550*/  @!P3 IMAD.IADD R115, R117, 0x1, R115 ;  /* 0x000000017573b824 */ /* 0x001fce00078e0273 */
[----:B------:R-:W-:Y:S01]  /*2560*/  @!P2 POPC R117, R121 ;  /* 0x000000790075a309 */ /* 0x000fe20000000000 */
[----:B------:R-:W-:-:S05]  /*2570*/  @!P3 I2FP.F32.U32 R115, R115 ;  /* 0x000000730073b245 */ /* 0x000fca0000201000 */
[----:B------:R-:W-:-:S04]  /*2580*/  @!P3 FMUL R115, R113, R115 ;  /* 0x000000737173b220 */ /* 0x000fc80000400000 */
[----:B------:R-:W-:Y:S02]  /*2590*/  @!P3 FFMA R3, R103, R115, R3 ;  /* 0x000000736703b223 */ /* 0x000fe40000000003 */
[----:B------:R-:W0:Y:S02]  /*25a0*/  @!P2 POPC R115, R123 ;  /* 0x0000007b0073a309 */ /* 0x000e240000000000 */
[----:B0-----:R-:W-:Y:S01]  /*25b0*/  @!P2 IMAD.IADD R115, R117, 0x1, R115 ;  /* 0x000000017573a824 */ /* 0x001fe200078e0273 */
[----:B------:R-:W-:-:S05]  /*25c0*/  @!P3 LOP3.LUT R117, R96, R98, RZ, 0xc0, !PT ;  /* 0x000000626075b212 */ /* 0x000fca00078ec0ff */
[----:B------:R-:W0:Y:S02]  /*25d0*/  @!P3 POPC R98, R117 ;  /* 0x000000750062b309 */ /* 0x000e240000000000 */
[----:B0-----:R-:W-:Y:S02]  /*25e0*/  @!P3 IADD3 R99, PT, PT, R98, R99, RZ ;  /* 0x000000636263b210 */ /* 0x001fe40007ffe0ff */
[----:B------:R-:W-:Y:S02]  /*25f0*/  @!P2 I2FP.F32.U32 R98, R115 ;  /* 0x000000730062a245 */ /* 0x000fe40000201000 */
[----:B------:R-:W-:-:S03]  /*2600*/  @!P3 I2FP.F32.U32 R99, R99 ;  /* 0x000000630063b245 */ /* 0x000fc60000201000 */
[C---:B------:R-:W-:Y:S02]  /*2610*/  @!P2 FMUL R98, R113.reuse, R98 ;  /* 0x000000627162a220 */ /* 0x040fe40000400000 */
[----:B------:R-:W-:Y:S02]  /*2620*/  @!P3 FMUL R99, R113, R99 ;  /* 0x000000637163b220 */ /* 0x000fe40000400000 */
[----:B------:R-:W-:Y:S02]  /*2630*/  @!P2 FFMA R107, R100, R98, R107 ;  /* 0x00000062646ba223 */ /* 0x000fe4000000006b */
[----:B------:R-:W-:Y:S01]  /*2640*/  @!P3 FFMA R3, R105, R99, R3 ;  /* 0x000000636903b223 */ /* 0x000fe20000000003 */
[----:B------:R-:W-:Y:S06]  /*2650*/  @P4 BRA `(.L_x_141) ;  /* 0xffffffec00d04947 */ /* 0x000fec000383ffff */
[----:B------:R-:W-:Y:S05]  /*2660*/  BRA `(.L_x_142) ;  /* 0x0000010800507947 */ /* 0x000fea0003800000 */
.L_x_139:
[----:B------:R-:W-:Y:S01]  /*2670*/  ISETP.GE.AND P4, PT, R13, 0x1, PT ;  /* 0x000000010d00780c */ /* 0x000fe20003f86270 */
[----:B------:R-:W-:Y:S02]  /*2680*/  IMAD.MOV.U32 R107, RZ, RZ, RZ ;  /* 0x000000ffff6b7224 */ /* 0x000fe400078e00ff */
[----:B------:R-:W-:-:S10]  /*2690*/  IMAD.MOV.U32 R3, RZ, RZ, RZ ;  /* 0x000000ffff037224 */ /* 0x000fd400078e00ff */
[----:B------:R-:W-:Y:S05]  /*26a0*/  @!P4 BRA `(.L_x_143) ;  /* 0x000000100024c947 */ /* 0x000fea0003800000 */
[----:B------:R-:W-:Y:S01]  /*26b0*/  ISETP.NE.AND P4, PT, R7, RZ, PT ;  /* 0x000000ff0700720c */ /* 0x000fe20003f85270 */
[----:B------:R-:W-:Y:S01]  /*26c0*/  IMAD.MOV.U32 R109, RZ, RZ, RZ ;  /* 0x000000ffff6d7224 */ /* 0x000fe200078e00ff */
[----:B------:R-:W-:-:S11]  /*26d0*/  UMOV UR5, 0xffffffff ;  /* 0xffffffff00057882 */ /* 0x000fd60000000000 */
[----:B------:R-:W3:Y:S01]  /*26e0*/  @!P4 LDS R109, [UR12] ;  /* 0x0000000cff6dc984 */ /* 0x000ee20008000800 */
[----:B------:R-:W-:Y:S05]  /*26f0*/  BRA.DIV UR5, `(.L_x_144) ;  /* 0x0000010e05487947 */ /* 0x000fea000b800000 */
[----:B---3--:R-:W3:Y:S02]  /*2700*/  SHFL.IDX PT, R109, R109, RZ, 0x1f ;  /* 0x00001fff6d6d7589 */ /* 0x008ee400000e0000 */
.L_x_183:
[----:B0-----:R-:W0:Y:S02]  /*2710*/  LDS.64 R98, [R8+UR6] ;  /* 0x0000000608627984 */ /* 0x001e240008000a00 */
[-C--:B0-----:R-:W-:Y:S02]  /*2720*/  @!P2 LOP3.LUT R121, R36, R98.reuse, RZ, 0xc0, !PT ;  /* 0x000000622479a212 */ /* 0x081fe400078ec0ff */
[-C--:B------:R-:W-:Y:S02]  /*2730*/  @!P2 LOP3.LUT R123, R37, R99.reuse, RZ, 0xc0, !PT ;  /* 0x00000063257ba212 */ /* 0x080fe400078ec0ff */
[----:B------:R-:W-:Y:S01]  /*2740*/  @!P2 LOP3.LUT R113, R34, R98, RZ, 0xc0, !PT ;  /* 0x000000622271a212 */ /* 0x000fe200078ec0ff */
[----:B------:R0:W-:Y:S01]  /*2750*/  @!P2 POPC R111, R121 ;  /* 0x00000079006fa309 */ /* 0x0001e20000000000 */
[-C--:B------:R-:W-:Y:S02]  /*2760*/  @!P2 LOP3.LUT R115, R35, R99.reuse, RZ, 0xc0, !PT ;  /* 0x000000632373a212 */ /* 0x080fe400078ec0ff */
[----:B------:R-:W-:-:S02]  /*2770*/  @!P3 LOP3.LUT R3, R67, R99, RZ, 0xc0, !PT ;  /* 0x000000634303b212 */ /* 0x000fc400078ec0ff */
[-C--:B------:R-:W-:Y:S02]  /*2780*/  @!P3 LOP3.LUT R125, R66, R98.reuse, RZ, 0xc0, !PT ;  /* 0x00000062427db212 */ /* 0x080fe400078ec0ff */
[-C--:B------:R-:W-:Y:S01]  /*2790*/  @!P3 LOP3.LUT R119, R68, R98.reuse, RZ, 0xc0, !PT ;  /* 0x000000624477b212 */ /* 0x080fe200078ec0ff */
[----:B------:R4:W1:Y:S01]  /*27a0*/  @!P2 POPC R117, R123 ;  /* 0x0000007b0075a309 */ /* 0x0008620000000000 */
[----:B0-----:R-:W-:-:S07]  /*27b0*/  @!P2 LOP3.LUT R121, R38, R98, RZ, 0xc0, !PT ;  /* 0x000000622679a212 */ /* 0x001fce00078ec0ff */
[----:B------:R-:W-:Y:S01]  /*27c0*/  @!P2 POPC R113, R113 ;  /* 0x000000710071a309 */ /* 0x000fe20000000000 */
[----:B----4-:R-:W-:Y:S01]  /*27d0*/  @!P2 LOP3.LUT R123, R39, R99, RZ, 0xc0, !PT ;  /* 0x00000063277ba212 */ /* 0x010fe200078ec0ff */
[----:B-1----:R-:W-:-:S06]  /*27e0*/  @!P2 IMAD.IADD R111, R111, 0x1, R117 ;  /* 0x000000016f6fa824 */ /* 0x002fcc00078e0275 */
[----:B------:R-:W0:Y:S01]  /*27f0*/  @!P2 POPC R115, R115 ;  /* 0x000000730073a309 */ /* 0x000e220000000000 */
[----:B------:R-:W-:-:S07]  /*2800*/  @!P3 LOP3.LUT R117, R69, R99, RZ, 0xc0, !PT ;  /* 0x000000634575b212 */ /* 0x000fce00078ec0ff */
[----:B------:R1:W-:Y:S01]  /*2810*/  @!P3 POPC R107, R125 ;  /* 0x0000007d006bb309 */ /* 0x0003e20000000000 */
[----:B0-----:R-:W-:-:S07]  /*2820*/  @!P2 IMAD.IADD R113, R113, 0x1, R115 ;  /* 0x000000017171a824 */ /* 0x001fce00078e0273 */
[----:B------:R-:W0:Y:S01]  /*2830*/  @!P3 POPC R3, R3 ;  /* 0x000000030003b309 */ /* 0x000e220000000000 */
[----:B-1----:R-:W-:-:S07]  /*2840*/  @!P3 LOP3.LUT R125, R70, R98, RZ, 0xc0, !PT ;  /* 0x00000062467db212 */ /* 0x002fce00078ec0ff */
[----:B------:R-:W-:Y:S01]  /*2850*/  @!P3 POPC R115, R119 ;  /* 0x000000770073b309 */ /* 0x000fe20000000000 */
[----:B0-----:R-:W-:-:S07]  /*2860*/  @!P3 IMAD.IADD R107, R107, 0x1, R3 ;  /* 0x000000016b6bb824 */ /* 0x001fce00078e0203 */
[----:B------:R-:W0:Y:S01]  /*2870*/  @!P3 POPC R117, R117 ;  /* 0x000000750075b309 */ /* 0x000e220000000000 */
[----:B------:R-:W-:-:S05]  /*2880*/  @!P2 I2FP.F32.U32 R3, R113 ;  /* 0x000000710003a245 */ /* 0x000fca0000201000 */
[----:B---3--:R-:W-:Y:S02]  /*2890*/  @!P2 FMUL R3, R109, R3 ;  /* 0x000000036d03a220 */ /* 0x008fe40000400000 */
[----:B------:R1:W-:Y:S01]  /*28a0*/  @!P2 POPC R119, R123 ;  /* 0x0000007b0077a309 */ /* 0x0003e20000000000 */
[----:B0-----:R-:W-:Y:S01]  /*28b0*/  @!P3 IMAD.IADD R113, R115, 0x1, R117 ;  /* 0x000000017371b824 */ /* 0x001fe200078e0275 */
[----:B------:R-:W-:-:S06]  /*28c0*/  @!P3 I2FP.F32.U32 R115, R107 ;  /* 0x0000006b0073b245 */ /* 0x000fcc0000201000 */
[----:B------:R0:W3:Y:S01]  /*28d0*/  @!P2 POPC R117, R121 ;  /* 0x000000790075a309 */ /* 0x0000e20000000000 */
[----:B------:R-:W-:Y:S01]  /*28e0*/  HFMA2 R107, -RZ, RZ, 0, 0 ;  /* 0x00000000ff6b7431 */ /* 0x000fe200000001ff */
[----:B-1----:R-:W-:Y:S01]  /*28f0*/  @!P2 LOP3.LUT R123, R41, R99, RZ, 0xc0, !PT ;  /* 0x00000063297ba212 */ /* 0x002fe200078ec0ff */
[----:B------:R-:W-:Y:S01]  /*2900*/  @!P3 FMUL R115, R109, R115 ;  /* 0x000000736d73b220 */ /* 0x000fe20000400000 */
[----:B------:R-:W-:Y:S01]  /*2910*/  @!P2 FFMA R107, R0, R3, RZ ;  /* 0x00000003006ba223 */ /* 0x000fe200000000ff */
[----:B------:R-:W-:Y:S02]  /*2920*/  IMAD.MOV.U32 R3, RZ, RZ, RZ ;  /* 0x000000ffff037224 */ /* 0x000fe400078e00ff */
[----:B------:R-:W-:Y:S01]  /*2930*/  @!P3 FFMA R3, R2, R115, RZ ;  /* 0x000000730203b223 */ /* 0x000fe200000000ff */
[----:B------:R-:W-:Y:S02]  /*2940*/  @!P2 I2FP.F32.U32 R115, R111 ;  /* 0x0000006f0073a245 */ /* 0x000fe40000201000 */
[----:B0-----:R-:W-:Y:S01]  /*2950*/  @!P2 LOP3.LUT R121, R40, R98, RZ, 0xc0, !PT ;  /* 0x000000622879a212 */ /* 0x001fe200078ec0ff */
[----:B---3--:R-:W-:Y:S01]  /*2960*/  @!P2 IMAD.IADD R111, R117, 0x1, R119 ;  /* 0x00000001756fa824 */ /* 0x008fe200078e0277 */
[----:B------:R-:W-:Y:S01]  /*2970*/  @!P3 LOP3.LUT R119, R71, R99, RZ, 0xc0, !PT ;  /* 0x000000634777b212 */ /* 0x000fe200078ec0ff */
[----:B------:R0:W-:Y:S01]  /*2980*/  @!P3 POPC R117, R125 ;  /* 0x0000007d0075b309 */ /* 0x0001e20000000000 */
[----:B------:R-:W-:-:S04]  /*2990*/  @!P2 FMUL R115, R109, R115 ;  /* 0x000000736d73a220 */ /* 0x000fc80000400000 */
[----:B------:R-:W-:Y:S01]  /*29a0*/  @!P2 FFMA R107, R14, R115, R107 ;  /* 0x000000730e6ba223 */ /* 0x000fe2000000006b */
[----:B------:R-:W-:Y:S02]  /*29b0*/  @!P3 I2FP.F32.U32 R115, R113 ;  /* 0x000000710073b245 */ /* 0x000fe40000201000 */
[----:B------:R-:W1:Y:S03]  /*29c0*/  @!P3 POPC R119, R119 ;  /* 0x000000770077b309 */ /* 0x000e660000000000 */
[----:B------:R-:W-:Y:S01]  /*29d0*/  @!P3 FMUL R115, R109, R115 ;  /* 0x000000736d73b220 */ /* 0x000fe20000400000 */
[----:B0-----:R-:W-:-:S03]  /*29e0*/  @!P3 LOP3.LUT R125, R72, R98, RZ, 0xc0, !PT ;  /* 0x00000062487db212 */ /* 0x001fc600078ec0ff */
[----:B------:R-:W-:Y:S01]  /*29f0*/  @!P3 FFMA R3, R102, R115, R3 ;  /* 0x000000736603b223 */ /* 0x000fe20000000003 */
[----:B------:R-:W-:-:S05]  /*2a00*/  @!P2 I2FP.F32.U32 R115, R111 ;  /* 0x0000006f0073a245 */ /* 0x000fca0000201000 */
[----:B------:R-:W-:Y:S01]  /*2a10*/  @!P2 FMUL R115, R109, R115 ;  /* 0x000000736d73a220 */ /* 0x000fe20000400000 */
[----:B-1----:R-:W-:Y:S02]  /*2a20*/  @!P3 IMAD.IADD R113, R117, 0x1, R119 ;  /* 0x000000017571b824 */ /* 0x002fe400078e0277 */
[----:B------:R0:W-:Y:S01]  /*2a30*/  @!P2 POPC R117, R121 ;  /* 0x000000790075a309 */ /* 0x0001e20000000000 */
[----:B------:R-:W-:Y:S02]  /*2a40*/  @!P2 FFMA R107, R15, R115, R107 ;  /* 0x000000730f6ba223 */ /* 0x000fe4000000006b */
[----:B------:R-:W-:-:S05]  /*2a50*/  @!P3 I2FP.F32.U32 R115, R113 ;  /* 0x000000710073b245 */ /* 0x000fca0000201000 */
[----:B------:R1:W3:Y:S01]  /*2a60*/  @!P2 POPC R119, R123 ;  /* 0x0000007b0077a309 */ /* 0x0002e20000000000 */
[----:B------:R-:W-:Y:S01]  /*2a70*/  @!P3 FMUL R115, R109, R115 ;  /* 0x000000736d73b220 */ /* 0x000fe20000400000 */
[----:B0-----:R-:W-:-:S03]  /*2a80*/  @!P2 LOP3.LUT R121, R42, R98, RZ, 0xc0, !PT ;  /* 0x000000622a79a212 */ /* 0x001fc600078ec0ff */
[----:B------:R-:W-:Y:S01]  /*2a90*/  @!P3 FFMA R3, R104, R115, R3 ;  /* 0x000000736803b223 */ /* 0x000fe20000000003 */
[-C--:B-1----:R-:W-:Y:S01]  /*2aa0*/  @!P2 LOP3.LUT R123, R43, R99.reuse, RZ, 0xc0, !PT ;  /* 0x000000632b7ba212 */ /* 0x082fe200078ec0ff */
[----:B---3--:R-:W-:Y:S01]  /*2ab0*/  @!P2 IMAD.IADD R111, R117, 0x1, R119 ;  /* 0x00000001756fa824 */ /* 0x008fe200078e0277 */
[----:B------:R-:W-:Y:S01]  /*2ac0*/  @!P3 LOP3.LUT R119, R73, R99, RZ, 0xc0, !PT ;  /* 0x000000634977b212 */ /* 0x000fe200078ec0ff */
[----:B------:R0:W-:Y:S03]  /*2ad0*/  @!P3 POPC R117, R125 ;  /* 0x0000007d0075b309 */ /* 0x0001e60000000000 */
[----:B------:R-:W-:-:S05]  /*2ae0*/  @!P2 I2FP.F32.U32 R115, R111 ;  /* 0x0000006f0073a245 */ /* 0x000fca0000201000 */
[----:B------:R-:W1:Y:S01]  /*2af0*/  @!P3 POPC R119, R119 ;  /* 0x000000770077b309 */ /* 0x000e620000000000 */
[----:B------:R-:W-:Y:S01]  /*2b00*/  @!P2 FMUL R115, R109, R115 ;  /* 0x000000736d73a220 */ /* 0x000fe20000400000 */
[----:B0-----:R-:W-:-:S03]  /*2b10*/  @!P3 LOP3.LUT R125, R74, R98, RZ, 0xc0, !PT ;  /* 0x000000624a7db212 */ /* 0x001fc600078ec0ff */
[----:B------:R-:W-:Y:S01]  /*2b20*/  @!P2 FFMA R107, R16, R115, R107 ;  /* 0x00000073106ba223 */ /* 0x000fe2000000006b */
[----:B-1----:R-:W-:Y:S02]  /*2b30*/  @!P3 IMAD.IADD R113, R117, 0x1, R119 ;  /* 0x000000017571b824 */ /* 0x002fe400078e0277 */
[----:B------:R0:W-:Y:S03]  /*2b40*/  @!P2 POPC R117, R121 ;  /* 0x000000790075a309 */ /* 0x0001e60000000000 */
        /* <DEDUP_REMOVED lines=37> */
[----:B-1----:R-:W-:Y:S02]  /*2da0*/  @!P2 LOP3.LUT R123, R49, R99, RZ, 0xc0, !PT ;  /* 0x00000063317ba212 */ /* 0x002fe400078ec0ff */
[----:B---3--:R-:W-:Y:S02]  /*2db0*/  @!P2 IADD3 R111, PT, PT, R117, R119, RZ ;  /* 0x00000077756fa210 */ /* 0x008fe40007ffe0ff */
[----:B------:R-:W-:Y:S01]  /*2dc0*/  @!P3 LOP3.LUT R119, R79, R99, RZ, 0xc0, !PT ;  /* 0x000000634f77b212 */ /* 0x000fe200078ec0ff */
[----:B------:R0:W-:Y:S01]  /*2dd0*/  @!P3 POPC R117, R125 ;  /* 0x0000007d0075b309 */ /* 0x0001e20000000000 */
[----:B------:R-:W-:-:S05]  /*2de0*/  @!P2 I2FP.F32.U32 R115, R111 ;  /* 0x0000006f0073a245 */ /* 0x000fca0000201000 */
[----:B------:R-:W-:Y:S02]  /*2df0*/  @!P2 FMUL R115, R109, R115 ;  /* 0x000000736d73a220 */ /* 0x000fe40000400000 */
[----:B------:R-:W1:Y:S02]  /*2e00*/  @!P3 POPC R119, R119 ;  /* 0x000000770077b309 */ /* 0x000e640000000000 */
[----:B------:R-:W-:Y:S01]  /*2e10*/  @!P2 FFMA R107, R19, R115, R107 ;  /* 0x00000073136ba223 */ /* 0x000fe2000000006b */
[----:B0-----:R-:W-:Y:S01]  /*2e20*/  @!P3 LOP3.LUT R125, R80, R98, RZ, 0xc0, !PT ;  /* 0x00000062507db212 */ /* 0x001fe200078ec0ff */
[----:B-1----:R-:W-:-:S04]  /*2e30*/  @!P3 IMAD.IADD R113, R117, 0x1, R119 ;  /* 0x000000017571b824 */ /* 0x002fc800078e0277 */
[----:B------:R0:W-:Y:S01]  /*2e40*/  @!P2 POPC R117, R121 ;  /* 0x000000790075a309 */ /* 0x0001e20000000000 */
[----:B------:R-:W-:-:S07]  /*2e50*/  @!P3 I2FP.F32.U32 R115, R113 ;  /* 0x000000710073b245 */ /* 0x000fce0000201000 */
        /* <DEDUP_REMOVED lines=118> */
[-C--:B------:R-:W-:Y:S01]  /*35c0*/  @!P3 LOP3.LUT R119, R95, R99.reuse, RZ, 0xc0, !PT ;  /* 0x000000635f77b212 */ /* 0x080fe200078ec0ff */
[----:B------:R-:W-:Y:S08]  /*35d0*/  @!P3 POPC R117, R125 ;  /* 0x0000007d0075b309 */ /* 0x000ff00000000000 */
[----:B------:R-:W0:Y:S08]  /*35e0*/  @!P3 POPC R119, R119 ;  /* 0x000000770077b309 */ /* 0x000e300000000000 */
[----:B------:R-:W-:Y:S01]  /*35f0*/  @!P2 POPC R115, R123 ;  /* 0x0000007b0073a309 */ /* 0x000fe20000000000 */
[----:B0-----:R-:W-:Y:S01]  /*3600*/  @!P3 IMAD.IADD R113, R117, 0x1, R119 ;  /* 0x000000017571b824 */ /* 0x001fe200078e0277 */
[----:B------:R-:W-:-:S06]  /*3610*/  @!P3 LOP3.LUT R119, R97, R99, RZ, 0xc0, !PT ;  /* 0x000000636177b212 */ /* 0x000fcc00078ec0ff */
[----:B------:R-:W0:Y:S01]  /*3620*/  @!P2 POPC R117, R121 ;  /* 0x000000790075a309 */ /* 0x000e220000000000 */
[----:B------:R-:W-:-:S07]  /*3630*/  @!P3 I2FP.F32.U32 R113, R113 ;  /* 0x000000710071b245 */ /* 0x000fce0000201000 */
[----:B------:R-:W-:Y:S01]  /*3640*/  @!P3 POPC R99, R119 ;  /* 0x000000770063b309 */ /* 0x000fe20000000000 */
[----:B------:R-:W-:-:S04]  /*3650*/  @!P3 FMUL R113, R109, R113 ;  /* 0x000000716d71b220 */ /* 0x000fc80000400000 */
[----:B------:R-:W-:Y:S01]  /*3660*/  @!P3 FFMA R3, R103, R113, R3 ;  /* 0x000000716703b223 */ /* 0x000fe20000000003 */
[----:B0-----:R-:W-:Y:S01]  /*3670*/  @!P2 IMAD.IADD R115, R117, 0x1, R115 ;  /* 0x000000017573a824 */ /* 0x001fe200078e0273 */
[----:B------:R-:W-:-:S04]  /*3680*/  @!P3 LOP3.LUT R117, R96, R98, RZ, 0xc0, !PT ;  /* 0x000000626075b212 */ /* 0x000fc800078ec0ff */
[----:B------:R-:W0:Y:S01]  /*3690*/  @!P3 POPC R98, R117 ;  /* 0x000000750062b309 */ /* 0x000e220000000000 */
[----:B------:R-:W-:-:S05]  /*36a0*/  @!P2 I2FP.F32.U32 R115, R115 ;  /* 0x000000730073a245 */ /* 0x000fca0000201000 */
[----:B------:R-:W-:Y:S01]  /*36b0*/  @!P2 FMUL R115, R109, R115 ;  /* 0x000000736d73a220 */ /* 0x000fe20000400000 */
[----:B0-----:R-:W-:Y:S01]  /*36c0*/  @!P3 IMAD.IADD R99, R98, 0x1, R99 ;  /* 0x000000016263b824 */ /* 0x001fe200078e0263 */
[----:B------:R-:W-:-:S04]  /*36d0*/  @!P2 I2FP.F32.U32 R98, R111 ;  /* 0x0000006f0062a245 */ /* 0x000fc80000201000 */
[----:B------:R-:W-:Y:S01]  /*36e0*/  @!P3 I2FP.F32.U32 R99, R99 ;  /* 0x000000630063b245 */ /* 0x000fe20000201000 */
[----:B------:R-:W-:-:S04]  /*36f0*/  @!P2 FMUL R98, R109, R98 ;  /* 0x000000626d62a220 */ /* 0x000fc80000400000 */
[----:B------:R-:W-:Y:S01]  /*3700*/  @!P3 FMUL R99, R109, R99 ;  /* 0x000000636d63b220 */ /* 0x000fe20000400000 */
[----:B------:R-:W-:-:S03]  /*3710*/  @!P2 FFMA R107, R27, R98, R107 ;  /* 0x000000621b6ba223 */ /* 0x000fc6000000006b */
[----:B------:R-:W-:Y:S01]  /*3720*/  @!P3 FFMA R3, R105, R99, R3 ;  /* 0x000000636903b223 */ /* 0x000fe20000000003 */
[----:B------:R-:W-:-:S07]  /*3730*/  @!P2 FFMA R107, R100, R115, R107 ;  /* 0x00000073646ba223 */ /* 0x000fce000000006b */
.L_x_143:
[----:B------:R-:W-:-:S13]  /*3740*/  ISETP.GE.AND P4, PT, R13, 0x2, PT ;  /* 0x000000020d00780c */ /* 0x000fda0003f86270 */
[----:B------:R-:W-:Y:S05]  /*3750*/  @!P4 BRA `(.L_x_145) ;  /* 0x00000010001cc947 */ /* 0x000fea0003800000 */
[----:B------:R-:W-:Y:S01]  /*3760*/  ISETP.NE.AND P4, PT, R7, RZ, PT ;  /* 0x000000ff0700720c */ /* 0x000fe20003f85270 */
[----:B------:R-:W-:Y:S01]  /*3770*/  UMOV UR5, 0xffffffff ;  /* 0xffffffff00057882 */ /* 0x000fe20000000000 */
[----:B------:R-:W-:-:S11]  /*3780*/  MOV R109, RZ ;  /* 0x000000ff006d7202 */ /* 0x000fd60000000f00 */
[----:B------:R-:W3:Y:S01]  /*3790*/  @!P4 LDS R109, [UR12+0x4] ;  /* 0x0000040cff6dc984 */ /* 0x000ee20008000800 */
[----:B------:R-:W-:Y:S05]  /*37a0*/  BRA.DIV UR5, `(.L_x_146) ;  /* 0x000000fe05407947 */ /* 0x000fea000b800000 */
[----:B---3--:R-:W3:Y:S02]  /*37b0*/  SHFL.IDX PT, R109, R109, RZ, 0x1f ;  /* 0x00001fff6d6d7589 */ /* 0x008ee400000e0000 */
.L_x_186:
[----:B0-----:R-:W0:Y:S02]  /*37c0*/  LDS.64 R98, [R8+UR6+0x100] ;  /* 0x0001000608627984 */ /* 0x001e240008000a00 */
[-C--:B0-----:R-:W-:Y:S02]  /*37d0*/  @!P2 LOP3.LUT R113, R35, R99.reuse, RZ, 0xc0, !PT ;  /* 0x000000632371a212 */ /* 0x081fe400078ec0ff */
[----:B------:R-:W-:Y:S02]  /*37e0*/  @!P3 LOP3.LUT R117, R67, R99, RZ, 0xc0, !PT ;  /* 0x000000634375b212 */ /* 0x000fe400078ec0ff */
[-C--:B------:R-:W-:Y:S02]  /*37f0*/  @!P2 LOP3.LUT R123, R34, R98.reuse, RZ, 0xc0, !PT ;  /* 0x00000062227ba212 */ /* 0x080fe400078ec0ff */
[-C--:B------:R-:W-:Y:S01]  /*3800*/  @!P3 LOP3.LUT R125, R66, R98.reuse, RZ, 0xc0, !PT ;  /* 0x00000062427db212 */ /* 0x080fe200078ec0ff */
[----:B------:R-:W-:Y:S01]  /*3810*/  @!P2 POPC R113, R113 ;  /* 0x000000710071a309 */ /* 0x000fe20000000000 */
[----:B------:R-:W-:-:S07]  /*3820*/  @!P2 LOP3.LUT R121, R36, R98, RZ, 0xc0, !PT ;  /* 0x000000622479a212 */ /* 0x000fce00078ec0ff */
[----:B------:R0:W4:Y:S08]  /*3830*/  @!P2 POPC R111, R123 ;  /* 0x0000007b006fa309 */ /* 0x0001300000000000 */
[----:B------:R1:W-:Y:S01]  /*3840*/  @!P3 POPC R115, R125 ;  /* 0x0000007d0073b309 */ /* 0x0003e20000000000 */
[----:B0-----:R-:W-:Y:S01]  /*3850*/  @!P2 LOP3.LUT R123, R37, R99, RZ, 0xc0, !PT ;  /* 0x00000063257ba212 */ /* 0x001fe200078ec0ff */
[----:B----4-:R-:W-:-:S06]  /*3860*/  @!P2 IMAD.IADD R111, R111, 0x1, R113 ;  /* 0x000000016f6fa824 */ /* 0x010fcc00078e0271 */
[----:B------:R-:W0:Y:S01]  /*3870*/  @!P3 POPC R117, R117 ;  /* 0x000000750075b309 */ /* 0x000e220000000000 */
[----:B-1----:R-:W-:-:S07]  /*3880*/  @!P3 LOP3.LUT R125, R68, R98, RZ, 0xc0, !PT ;  /* 0x00000062447db212 */ /* 0x002fce00078ec0ff */
[----:B------:R1:W-:Y:S01]  /*3890*/  @!P2 POPC R119, R121 ;  /* 0x000000790077a309 */ /* 0x0003e20000000000 */
[----:B0-----:R-:W-:Y:S01]  /*38a0*/  @!P3 IMAD.IADD R113, R115, 0x1, R117 ;  /* 0x000000017371b824 */ /* 0x001fe200078e0275 */
[----:B------:R-:W-:-:S06]  /*38b0*/  @!P2 I2FP.F32.U32 R115, R111 ;  /* 0x0000006f0073a245 */ /* 0x000fcc0000201000 */
[----:B------:R0:W4:Y:S01]  /*38c0*/  @!P2 POPC R117, R123 ;  /* 0x0000007b0075a309 */ /* 0x0001220000000000 */
[----:B-1----:R-:W-:Y:S01]  /*38d0*/  @!P2 LOP3.LUT R121, R38, R98, RZ, 0xc0, !PT ;  /* 0x000000622679a212 */ /* 0x002fe200078ec0ff */
[----:B---3--:R-:W-:-:S04]  /*38e0*/  @!P2 FMUL R115, R109, R115 ;  /* 0x000000736d73a220 */ /* 0x008fc80000400000 */
[----:B------:R-:W-:Y:S01]  /*38f0*/  @!P2 FFMA R107, R0, R115, R107 ;  /* 0x00000073006ba223 */ /* 0x000fe2000000006b */
[----:B------:R-:W-:Y:S02]  /*3900*/  @!P3 I2FP.F32.U32 R115, R113 ;  /* 0x000000710073b245 */ /* 0x000fe40000201000 */
[----:B0-----:R-:W-:-:S03]  /*3910*/  @!P2 LOP3.LUT R123, R39, R99, RZ, 0xc0, !PT ;  /* 0x00000063277ba212 */ /* 0x001fc600078ec0ff */
[----:B------:R-:W-:Y:S01]  /*3920*/  @!P3 FMUL R115, R109, R115 ;  /* 0x000000736d73b220 */ /* 0x000fe20000400000 */
[----:B----4-:R-:W-:Y:S01]  /*3930*/  @!P2 IMAD.IADD R111, R119, 0x1, R117 ;  /* 0x00000001776fa824 */ /* 0x010fe200078e0275 */
[----:B------:R-:W-:Y:S01]  /*3940*/  @!P3 LOP3.LUT R119, R69, R99, RZ, 0xc0, !PT ;  /* 0x000000634577b212 */ /* 0x000fe200078ec0ff */
[----:B------:R0:W-:Y:S01]  /*3950*/  @!P3 POPC R117, R125 ;  /* 0x0000007d0075b309 */ /* 0x0001e20000000000 */
[----:B------:R-:W-:Y:S02]  /*3960*/  @!P3 FFMA R3, R2, R115, R3 ;  /* 0x000000730203b223 */ /* 0x000fe40000000003 */
        /* <DEDUP_REMOVED lines=53> */
[----:B-1----:R-:W-:Y:S02]  /*3cc0*/  @!P3 IADD3 R113, PT, PT, R117, R119, RZ ;  /* 0x000000777571b210 */ /* 0x002fe40007ffe0ff */
[----:B------:R0:W-:Y:S02]  /*3cd0*/  @!P2 POPC R117, R121 ;  /* 0x000000790075a309 */ /* 0x0001e40000000000 */
[----:B------:R-:W-:-:S05]  /*3ce0*/  @!P3 I2FP.F32.U32 R115, R113 ;  /* 0x000000710073b245 */ /* 0x000fca0000201000 */
[----:B------:R-:W-:Y:S01]  /*3cf0*/  @!P3 FMUL R115, R109, R115 ;  /* 0x000000736d73b220 */ /* 0x000fe20000400000 */
[----:B------:R1:W3:Y:S01]  /*3d00*/  @!P2 POPC R119, R123 ;  /* 0x0000007b0077a309 */ /* 0x0002e20000000000 */
[----:B0-----:R-:W-:Y:S02]  /*3d10*/  @!P2 LOP3.LUT R121, R46, R98, RZ, 0xc0, !PT ;  /* 0x000000622e79a212 */ /* 0x001fe400078ec0ff */
[----:B------:R-:W-:Y:S01]  /*3d20*/  @!P3 FFMA R3, R108, R115, R3 ;  /* 0x000000736c03b223 */ /* 0x000fe20000000003 */
[-C--:B-1----:R-:W-:Y:S01]  /*3d30*/  @!P2 LOP3.LUT R123, R47, R99.reuse, RZ, 0xc0, !PT ;  /* 0x000000632f7ba212 */ /* 0x082fe200078ec0ff */
[----:B---3--:R-:W-:Y:S01]  /*3d40*/  @!P2 IMAD.IADD R111, R117, 0x1, R119 ;  /* 0x00000001756fa824 */ /* 0x008fe200078e0277 */
[----:B------:R-:W-:Y:S02]  /*3d50*/  @!P3 LOP3.LUT R119, R77, R99, RZ, 0xc0, !PT ;  /* 0x000000634d77b212 */ /* 0x000fe400078ec0ff */
[----:B------:R0:W-:Y:S02]  /*3d60*/  @!P3 POPC R117, R125 ;  /* 0x0000007d0075b309 */ /* 0x0001e40000000000 */
[----:B------:R-:W-:-:S06]  /*3d70*/  @!P2 I2FP.F32.U32 R115, R111 ;  /* 0x0000006f0073a245 */ /* 0x000fcc0000201000 */
        /* <DEDUP_REMOVED lines=142> */
[----:B------:R-:W-:Y:S08]  /*4660*/  @!P3 POPC R117, R125 ;  /* 0x0000007d0075b309 */ /* 0x000ff00000000000 */
[----:B------:R-:W0:Y:S08]  /*4670*/  @!P3 POPC R119, R119 ;  /* 0x000000770077b309 */ /* 0x000e300000000000 */
[----:B------:R-:W-:Y:S01]  /*4680*/  @!P2 POPC R115, R123 ;  /* 0x0000007b0073a309 */ /* 0x000fe20000000000 */
[----:B0-----:R-:W-:-:S07]  /*4690*/  @!P3 IADD3 R113, PT, PT, R117, R119, RZ ;  /* 0x000000777571b210 */ /* 0x001fce0007ffe0ff */
[----:B------:R-:W0:Y:S01]  /*46a0*/  @!P2 POPC R117, R121 ;  /* 0x000000790075a309 */ /* 0x000e220000000000 */
[----:B------:R-:W-:Y:S02]  /*46b0*/  @!P3 LOP3.LUT R119, R97, R99, RZ, 0xc0, !PT ;  /* 0x000000636177b212 */ /* 0x000fe400078ec0ff */
[----:B------:R-:W-:-:S05]  /*46c0*/  @!P3 I2FP.F32.U32 R113, R113 ;  /* 0x000000710071b245 */ /* 0x000fca0000201000 */
        /* <DEDUP_REMOVED lines=16> */
.L_x_145:
[----:B------:R-:W-:-:S13]  /*47d0*/  ISETP.GE.AND P4, PT, R13, 0x3, PT ;  /* 0x000000030d00780c */ /* 0x000fda0003f86270 */
[----:B------:R-:W-:Y:S05]  /*47e0*/  @!P4 BRA `(.L_x_147) ;  /* 0x00000010001cc947 */ /* 0x000fea0003800000 */
[----:B------:R-:W-:Y:S01]  /*47f0*/  ISETP.NE.AND P4, PT, R7, RZ, PT ;  /* 0x000000ff0700720c */ /* 0x000fe20003f85270 */
[----:B------:R-:W-:Y:S01]  /*4800*/  IMAD.MOV.U32 R109, RZ, RZ, RZ ;  /* 0x000000ffff6d7224 */ /* 0x000fe200078e00ff */
[----:B------:R-:W-:-:S11]  /*4810*/  UMOV UR5, 0xffffffff ;  /* 0xffffffff00057882 */ /* 0x000fd60000000000 */
[----:B------:R-:W3:Y:S01]  /*4820*/  @!P4 LDS R109, [UR12+0x8] ;  /* 0x0000080cff6dc984 */ /* 0x000ee20008000800 */
[----:B------:R-:W-:Y:S05]  /*4830*/  BRA.DIV UR5, `(.L_x_148) ;  /* 0x000000ee05487947 */ /* 0x000fea000b800000 */
[----:B---3--:R-:W3:Y:S02]  /*4840*/  SHFL.IDX PT, R109, R109, RZ, 0x1f ;  /* 0x00001fff6d6d7589 */ /* 0x008ee400000e0000 */
.L_x_189:
        /* <DEDUP_REMOVED lines=257> */
.L_x_147:
        /* <DEDUP_REMOVED lines=8> */
.L_x_192:
        /* <DEDUP_REMOVED lines=257> */
.L_x_149:
        /* <DEDUP_REMOVED lines=8> */
.L_x_195:
        /* <DEDUP_REMOVED lines=9> */
[----:B0-----:R-:W-:Y:S02]  /*6a00*/  @!P2 LOP3.LUT R123, R37, R99, RZ, 0xc0, !PT ;  /* 0x00000063257ba212 */ /* 0x001fe400078ec0ff */
[----:B----4-:R-:W-:-:S05]  /*6a10*/  @!P2 IADD3 R111, PT, PT, R111, R113, RZ ;  /* 0x000000716f6fa210 */ /* 0x010fca0007ffe0ff */
        /* <DEDUP_REMOVED lines=233> */
[----:B0-----:R-:W-:Y:S02]  /*78b0*/  @!P2 IADD3 R115, PT, PT, R117, R115, RZ ;  /* 0x000000737573a210 */ /* 0x001fe40007ffe0ff */
[----:B------:R-:W-:Y:S02]  /*78c0*/  @!P3 LOP3.LUT R117, R96, R98, RZ, 0xc0, !PT ;  /* 0x000000626075b212 */ /* 0x000fe400078ec0ff */
[----:B------:R-:W-:Y:S02]  /*78d0*/  @!P2 I2FP.F32.U32 R115, R115 ;  /* 0x000000730073a245 */ /* 0x000fe40000201000 */
[----:B------:R-:W0:Y:S03]  /*78e0*/  @!P3 POPC R98, R117 ;  /* 0x000000750062b309 */ /* 0x000e260000000000 */
        /* <DEDUP_REMOVED lines=9> */
.L_x_151:
        /* <DEDUP_REMOVED lines=8> */
.L_x_198:
        /* <DEDUP_REMOVED lines=233> */
[-C--:B------:R-:W-:Y:S02]  /*8890*/  @!P3 LOP3.LUT R119, R95, R99.reuse, RZ, 0xc0, !PT ;  /* 0x000000635f77b212 */ /* 0x080fe400078ec0ff */
        /* <DEDUP_REMOVED lines=23> */
.L_x_153:
        /* <DEDUP_REMOVED lines=8> */
.L_x_201:
        /* <DEDUP_REMOVED lines=257> */
.L_x_155:
        /* <DEDUP_REMOVED lines=8> */
.L_x_204:
        /* <DEDUP_REMOVED lines=14> */
[----:B0-----:R-:W-:-:S07]  /*9c00*/  @!P3 IADD3 R113, PT, PT, R115, R117, RZ ;  /* 0x000000757371b210 */ /* 0x001fce0007ffe0ff */
[----:B------:R0:W4:Y:S01]  /*9c10*/  @!P2 POPC R117, R123 ;  /* 0x0000007b0075a309 */ /* 0x0001220000000000 */
[----:B------:R-:W-:Y:S02]  /*9c20*/  @!P2 I2FP.F32.U32 R115, R111 ;  /* 0x0000006f0073a245 */ /* 0x000fe40000201000 */
[----:B-1----:R-:W-:-:S03]  /*9c30*/  @!P2 LOP3.LUT R121, R38, R98, RZ, 0xc0, !PT ;  /* 0x000000622679a212 */ /* 0x002fc600078ec0ff */
[----:B---3--:R-:W-:-:S04]  /*9c40*/  @!P2 FMUL R115, R109, R115 ;  /* 0x000000736d73a220 */ /* 0x008fc80000400000 */
[----:B------:R-:W-:Y:S01]  /*9c50*/  @!P2 FFMA R107, R0, R115, R107 ;  /* 0x00000073006ba223 */ /* 0x000fe2000000006b */
[----:B0-----:R-:W-:Y:S02]  /*9c60*/  @!P2 LOP3.LUT R123, R39, R99, RZ, 0xc0, !PT ;  /* 0x00000063277ba212 */ /* 0x001fe400078ec0ff */
[----:B------:R-:W-:Y:S01]  /*9c70*/  @!P3 I2FP.F32.U32 R115, R113 ;  /* 0x000000710073b245 */ /* 0x000fe20000201000 */
[----:B----4-:R-:W-:Y:S01]  /*9c80*/  @!P2 IMAD.IADD R111, R119, 0x1, R117 ;  /* 0x00000001776fa824 */ /* 0x010fe200078e0275 */
[----:B------:R-:W-:Y:S01]  /*9c90*/  @!P3 LOP3.LUT R119, R69, R99, RZ, 0xc0, !PT ;  /* 0x000000634577b212 */ /* 0x000fe200078ec0ff */
[----:B------:R0:W-:Y:S02]  /*9ca0*/  @!P3 POPC R117, R125 ;  /* 0x0000007d0075b309 */ /* 0x0001e40000000000 */
[----:B------:R-:W-:-:S04]  /*9cb0*/  @!P3 FMUL R115, R109, R115 ;  /* 0x000000736d73b220 */ /* 0x000fc80000400000 */
[----:B------:R-:W-:Y:S01]  /*9cc0*/  @!P3 FFMA R3, R2, R115, R3 ;  /* 0x000000730203b223 */ /* 0x000fe20000000003 */
[----:B------:R-:W-:Y:S01]  /*9cd0*/  @!P2 I2FP.F32.U32 R115, R111 ;  /* 0x0000006f0073a245 */ /* 0x000fe20000201000 */
[----:B------:R-:W1:Y:S01]  /*9ce0*/  @!P3 POPC R119, R119 ;  /* 0x000000770077b309 */ /* 0x000e620000000000 */
[----:B0-----:R-:W-:-:S03]  /*9cf0*/  @!P3 LOP3.LUT R125, R70, R98, RZ, 0xc0, !PT ;  /* 0x00000062467db212 */ /* 0x001fc600078ec0ff */
[----:B------:R-:W-:-:S04]  /*9d00*/  @!P2 FMUL R115, R109, R115 ;  /* 0x000000736d73a220 */ /* 0x000fc80000400000 */
        /* <DEDUP_REMOVED lines=218> */
[----:B0-----:R-:W-:Y:S02]  /*aab0*/  @!P3 IADD3 R99, PT, PT, R98, R99, RZ ;  /* 0x000000636263b210 */ /* 0x001fe40007ffe0ff */
[----:B------:R-:W-:Y:S02]  /*aac0*/  @!P2 I2FP.F32.U32 R98, R111 ;  /* 0x0000006f0062a245 */ /* 0x000fe40000201000 */
[----:B------:R-:W-:-:S03]  /*aad0*/  @!P3 I2FP.F32.U32 R99, R99 ;  /* 0x000000630063b245 */ /* 0x000fc60000201000 */
[C---:B------:R-:W-:Y:S02]  /*aae0*/  @!P2 FMUL R98, R109.reuse, R98 ;  /* 0x000000626d62a220 */ /* 0x040fe40000400000 */
[----:B------:R-:W-:Y:S02]  /*aaf0*/  @!P3 FMUL R99, R109, R99 ;  /* 0x000000636d63b220 */ /* 0x000fe40000400000 */
[----:B------:R-:W-:Y:S02]  /*ab00*/  @!P2 FFMA R107, R27, R98, R107 ;  /* 0x000000621b6ba223 */ /* 0x000fe4000000006b */
[----:B------:R-:W-:Y:S02]  /*ab10*/  @!P3 FFMA R3, R105, R99, R3 ;  /* 0x000000636903b223 */ /* 0x000fe40000000003 */
[----:B------:R-:W-:-:S07]  /*ab20*/  @!P2 FFMA R107, R100, R115, R107 ;  /* 0x00000073646ba223 */ /* 0x000fce000000006b */
.L_x_157:
        /* <DEDUP_REMOVED lines=8> */
.L_x_207:
        /* <DEDUP_REMOVED lines=233> */
[----:B------:R-:W-:Y:S01]  /*ba40*/  @!P2 POPC R115, R123 ;  /* 0x0000007b0073a309 */ /* 0x000fe20000000000 */
[----:B------:R-:W-:-:S07]  /*ba50*/  @!P3 LOP3.LUT R119, R95, R99, RZ, 0xc0, !PT ;  /* 0x000000635f77b212 */ /* 0x000fce00078ec0ff */
[----:B------:R-:W-:Y:S08]  /*ba60*/  @!P3 POPC R117, R125 ;  /* 0x0000007d0075b309 */ /* 0x000ff00000000000 */
[----:B------:R-:W0:Y:S02]  /*ba70*/  @!P3 POPC R119, R119 ;  /* 0x000000770077b309 */ /* 0x000e240000000000 */
[----:B0-----:R-:W-:Y:S01]  /*ba80*/  @!P3 IMAD.IADD R113, R117, 0x1, R119 ;  /* 0x000000017571b824 */ /* 0x001fe200078e0277 */
[----:B------:R-:W-:-:S05]  /*ba90*/  @!P3 LOP3.LUT R119, R97, R99, RZ, 0xc0, !PT ;  /* 0x000000636177b212 */ /* 0x000fca00078ec0ff */
        /* <DEDUP_REMOVED lines=18> */
.L_x_159:
        /* <DEDUP_REMOVED lines=8> */
.L_x_210:
[----:B0-----:R-:W0:Y:S02]  /*bc40*/  LDS.64 R98, [R8+UR6+0x900] ;  /* 0x0009000608627984 */ /* 0x001e240008000a00 */
[-C--:B0-----:R-:W-:Y:S02]  /*bc50*/  @!P2 LOP3.LUT R115, R34, R98.reuse, RZ, 0xc0, !PT ;  /* 0x000000622273a212 */ /* 0x081fe400078ec0ff */
[-C--:B------:R-:W-:Y:S02]  /*bc60*/  @!P2 LOP3.LUT R117, R35, R99.reuse, RZ, 0xc0, !PT ;  /* 0x000000632375a212 */ /* 0x080fe400078ec0ff */
[----:B------:R-:W-:Y:S01]  /*bc70*/  @!P2 POPC R111, R115 ;  /* 0x00000073006fa309 */ /* 0x000fe20000000000 */
[-C--:B------:R-:W-:Y:S02]  /*bc80*/  @!P3 LOP3.LUT R125, R66, R98.reuse, RZ, 0xc0, !PT ;  /* 0x00000062427db212 */ /* 0x080fe400078ec0ff */
[----:B------:R-:W-:Y:S02]  /*bc90*/  @!P2 LOP3.LUT R121, R36, R98, RZ, 0xc0, !PT ;  /* 0x000000622479a212 */ /* 0x000fe400078ec0ff */
[----:B------:R-:W-:-:S02]  /*bca0*/  @!P2 LOP3.LUT R123, R37, R99, RZ, 0xc0, !PT ;  /* 0x00000063257ba212 */ /* 0x000fc400078ec0ff */
[----:B------:R-:W-:Y:S01]  /*bcb0*/  @!P3 LOP3.LUT R119, R68, R98, RZ, 0xc0, !PT ;  /* 0x000000624477b212 */ /* 0x000fe200078ec0ff */
[----:B------:R-:W0:Y:S08]  /*bcc0*/  @!P2 POPC R113, R117 ;  /* 0x000000750071a309 */ /* 0x000e300000000000 */
[----:B------:R4:W-:Y:S01]  /*bcd0*/  @!P2 POPC R115, R121 ;  /* 0x000000790073a309 */ /* 0x0009e20000000000 */
[----:B0-----:R-:W-:Y:S01]  /*bce0*/  @!P2 IMAD.IADD R111, R111, 0x1, R113 ;  /* 0x000000016f6fa824 */ /* 0x001fe200078e0271 */
[----:B------:R-:W-:-:S06]  /*bcf0*/  @!P3 LOP3.LUT R113, R67, R99, RZ, 0xc0, !PT ;  /* 0x000000634371b212 */ /* 0x000fcc00078ec0ff */
[----:B------:R0:W-:Y:S01]  /*bd00*/  @!P2 POPC R117, R123 ;  /* 0x0000007b0075a309 */ /* 0x0001e20000000000 */
[----:B----4-:R-:W-:Y:S02]  /*bd10*/  @!P2 LOP3.LUT R121, R38, R98, RZ, 0xc0, !PT ;  /* 0x000000622679a212 */ /* 0x010fe400078ec0ff */
[----:B------:R-:W-:-:S05]  /*bd20*/  @!P2 I2FP.F32.U32 R111, R111 ;  /* 0x0000006f006fa245 */ /* 0x000fca0000201000 */
[----:B------:R-:W-:Y:S01]  /*bd30*/  @!P3 POPC R113, R113 ;  /* 0x000000710071b309 */ /* 0x000fe20000000000 */
[----:B---3--:R-:W-:Y:S01]  /*bd40*/  @!P2 FMUL R111, R109, R111 ;  /* 0x0000006f6d6fa220 */ /* 0x008fe20000400000 */
[----:B0-----:R-:W-:-:S03]  /*bd50*/  @!P2 LOP3.LUT R123, R39, R99, RZ, 0xc0, !PT ;  /* 0x00000063277ba212 */ /* 0x001fc600078ec0ff */
[----:B------:R-:W-:-:S03]  /*bd60*/  @!P2 FFMA R107, R0, R111, R107 ;  /* 0x0000006f006ba223 */ /* 0x000fc6000000006b */
[----:B------:R0:W3:Y:S08]  /*bd70*/  @!P3 POPC R111, R125 ;  /* 0x0000007d006fb309 */ /* 0x0000f00000000000 */
[----:B------:R-:W-:Y:S01]  /*bd80*/  @!P3 POPC R119, R119 ;  /* 0x000000770077b309 */ /* 0x000fe20000000000 */
[----:B0-----:R-:W-:Y:S01]  /*bd90*/  @!P3 LOP3.LUT R125, R69, R99, RZ, 0xc0, !PT ;  /* 0x00000063457db212 */ /* 0x001fe200078ec0ff */
[----:B---3--:R-:W-:-:S02]  /*bda0*/  @!P3 IMAD.IADD R111, R111, 0x1, R113 ;  /* 0x000000016f6fb824 */ /* 0x008fc400078e0271 */
[----:B------:R-:W-:-:S04]  /*bdb0*/  @!P2 IMAD.IADD R113, R115, 0x1, R117 ;  /* 0x000000017371a824 */ /* 0x000fc800078e0275 */
[----:B------:R0:W3:Y:S01]  /*bdc0*/  @!P3 POPC R117, R125 ;  /* 0x0000007d0075b309 */ /* 0x0000e20000000000 */
[----:B------:R-:W-:-:S05]  /*bdd0*/  @!P3 I2FP.F32.U32 R115, R111 ;  /* 0x0000006f0073b245 */ /* 0x000fca0000201000 */
[----:B------:R-:W-:-:S04]  /*bde0*/  @!P3 FMUL R115, R109, R115 ;  /* 0x000000736d73b220 */ /* 0x000fc80000400000 */
[----:B------:R-:W-:Y:S01]  /*bdf0*/  @!P3 FFMA R3, R2, R115, R3 ;  /* 0x000000730203b223 */ /* 0x000fe20000000003 */
[----:B------:R-:W-:Y:S02]  /*be00*/  @!P2 I2FP.F32.U32 R115, R113 ;  /* 0x000000710073a245 */ /* 0x000fe40000201000 */
[----:B0-----:R-:W-:Y:S01]  /*be10*/  @!P3 LOP3.LUT R125, R70, R98, RZ, 0xc0, !PT ;  /* 0x00000062467db212 */ /* 0x001fe200078ec0ff */
[----:B---3--:R-:W-:Y:S02]  /*be20*/  @!P3 IMAD.IADD R111, R119, 0x1, R117 ;  /* 0x00000001776fb824 */ /* 0x008fe400078e0275 */
[----:B------:R-:W-:Y:S01]  /*be30*/  @!P2 FMUL R115, R109, R115 ;  /* 0x000000736d73a220 */ /* 0x000fe20000400000 */
[----:B------:R0:W-:Y:S03]  /*be40*/  @!P2 POPC R117, R121 ;  /* 0x000000790075a309 */ /* 0x0001e60000000000 */
[----:B------:R-:W-:Y:S01]  /*be50*/  @!P2 FFMA R107, R14, R115, R107 ;  /* 0x000000730e6ba223 */ /* 0x000fe2000000006b */
[----:B------:R-:W-:-:S04]  /*be60*/  @!P3 I2FP.F32.U32 R115, R111 ;  /* 0x0000006f0073b245 */ /* 0x000fc80000201000 */
[----:B------:R3:W4:Y:S01]  /*be70*/  @!P2 POPC R119, R123 ;  /* 0x0000007b0077a309 */ /* 0x0007220000000000 */
[----:B------:R-:W-:Y:S01]  /*be80*/  @!P3 FMUL R115, R109, R115 ;  /* 0x000000736d73b220 */ /* 0x000fe20000400000 */
[----:B0-----:R-:W-:-:S03]  /*be90*/  @!P2 LOP3.LUT R121, R40, R98, RZ, 0xc0, !PT ;  /* 0x000000622879a212 */ /* 0x001fc600078ec0ff */
[----:B------:R-:W-:Y:S01]  /*bea0*/  @!P3 FFMA R3, R102, R115, R3 ;  /* 0x000000736603b223 */ /* 0x000fe20000000003 */
[-C--:B---3--:R-:W-:Y:S01]  /*beb0*/  @!P2 LOP3.LUT R123, R41, R99.reuse, RZ, 0xc0, !PT ;  /* 0x00000063297ba212 */ /* 0x088fe200078ec0ff */
[----:B----4-:R-:W-:Y:S01]  /*bec0*/  @!P2 IMAD.IADD R113, R117, 0x1, R119 ;  /* 0x000000017571a824 */ /* 0x010fe200078e0277 */
[----:B------:R-:W-:Y:S01]  /*bed0*/  @!P3 LOP3.LUT R119, R71, R99, RZ, 0xc0, !PT ;  /* 0x000000634777b212 */ /* 0x000fe200078ec0ff */
[----:B------:R0:W-:Y:S03]  /*bee0*/  @!P3 POPC R117, R125 ;  /* 0x0000007d0075b309 */ /* 0x0001e60000000000 */
[----:B------:R-:W-:-:S05]  /*bef0*/  @!P2 I2FP.F32.U32 R115, R113 ;  /* 0x000000710073a245 */ /* 0x000fca0000201000 */
[----:B------:R-:W3:Y:S01]  /*bf00*/  @!P3 POPC R119, R119 ;  /* 0x000000770077b309 */ /* 0x000ee20000000000 */
[----:B------:R-:W-:Y:S01]  /*bf10*/  @!P2 FMUL R115, R109, R115 ;  /* 0x000000736d73a220 */ /* 0x000fe20000400000 */
[----:B0-----:R-:W-:-:S03]  /*bf20*/  @!P3 LOP3.LUT R125, R72, R98, RZ, 0xc0, !PT ;  /* 0x00000062487db212 */ /* 0x001fc600078ec0ff */
[----:B------:R-:W-:Y:S01]  /*bf30*/  @!P2 FFMA R107, R15, R115, R107 ;  /* 0x000000730f6ba223 */ /* 0x000fe2000000006b */
[----:B---3--:R-:W-:Y:S02]  /*bf40*/  @!P3 IADD3 R111, PT, PT, R117, R119, RZ ;  /* 0x00000077756fb210 */ /* 0x008fe40007ffe0ff */
[----:B------:R0:W-:Y:S02]  /*bf50*/  @!P2 POPC R117, R121 ;  /* 0x000000790075a309 */ /* 0x0001e40000000000 */
[----:B------:R-:W-:-:S05]  /*bf60*/  @!P3 I2FP.F32.U32 R115, R111 ;  /* 0x0000006f0073b245 */ /* 0x000fca0000201000 */
[----:B------:R-:W-:Y:S01]  /*bf70*/  @!P3 FMUL R115, R109, R115 ;  /* 0x000000736d73b220 */ /* 0x000fe20000400000 */
[----:B------:R3:W4:Y:S01]  /*bf80*/  @!P2 POPC R119, R123 ;  /* 0x0000007b0077a309 */ /* 0x0007220000000000 */
[----:B0-----:R-:W-:Y:S02]  /*bf90*/  @!P2 LOP3.LUT R121, R42, R98, RZ, 0xc0, !PT ;  /* 0x000000622a79a212 */ /* 0x001fe400078ec0ff */
[----:B------:R-:W-:Y:S01]  /*bfa0*/  @!P3 FFMA R3, R104, R115, R3 ;  /* 0x000000736803b223 */ /* 0x000fe20000000003 */
[-C--:B---3--:R-:W-:Y:S01]  /*bfb0*/  @!P2 LOP3.LUT R123, R43, R99.reuse, RZ, 0xc0, !PT ;  /* 0x000000632b7ba212 */ /* 0x088fe200078ec0ff */
[----:B----4-:R-:W-:Y:S01]  /*bfc0*/  @!P2 IMAD.IADD R113, R117, 0x1, R119 ;  /* 0x000000017571a824 */ /* 0x010fe200078e0277 */
[----:B------:R-:W-:Y:S02]  /*bfd0*/  @!P3 LOP3.LUT R119, R73, R99, RZ, 0xc0, !PT ;  /* 0x000000634977b212 */ /* 0x000fe400078ec0ff */
[----:B------:R0:W-:Y:S02]  /*bfe0*/  @!P3 POPC R117, R125 ;  /* 0x0000007d0075b309 */ /* 0x0001e40000000000 */
[----:B------:R-:W-:-:S06]  /*bff0*/  @!P2 I2FP.F32.U32 R115, R113 ;  /* 0x000000710073a245 */ /* 0x000fcc0000201000 */
[----:B------:R-:W3:Y:S01]  /*c000*/  @!P3 POPC R119, R119 ;  /* 0x000000770077b309 */ /* 0x000ee20000000000 */
[----:B------:R-:W-:Y:S01]  /*c010*/  @!P2 FMUL R115, R109, R115 ;  /* 0x000000736d73a220 */ /* 0x000fe20000400000 */
[----:B0-----:R-:W-:-:S03]  /*c020*/  @!P3 LOP3.LUT R125, R74, R98, RZ, 0xc0, !PT ;  /* 0x000000624a7db212 */ /* 0x001fc600078ec0ff */
[----:B------:R-:W-:Y:S01]  /*c030*/  @!P2 FFMA R107, R16, R115, R107 ;  /* 0x00000073106ba223 */ /* 0x000fe2000000006b */
[----:B---3--:R-:W-:Y:S02]  /*c040*/  @!P3 IMAD.IADD R111, R117, 0x1, R119 ;  /* 0x00000001756fb824 */ /* 0x008fe400078e0277 */
[----:B------:R0:W-:Y:S03]  /*c050*/  @!P2 POPC R117, R121 ;  /* 0x000000790075a309 */ /* 0x0001e60000000000 */
[----:B------:R-:W-:-:S05]  /*c060*/  @!P3 I2FP.F32.U32 R115, R111 ;  /* 0x0000006f0073b245 */ /* 0x000fca0000201000 */
        /* <DEDUP_REMOVED lines=44> */
[----:B------:R-:W-:-:S03]  /*c330*/  @!P2 FFMA R107, R19, R115, R107 ;  /* 0x00000073136ba223 */ /* 0x000fc6000000006b */
[----:B------:R0:W-:Y:S01]  /*c340*/  @!P3 POPC R115, R125 ;  /* 0x0000007d0073b309 */ /* 0x0001e20000000000 */
[----:B---3--:R-:W-:-:S07]  /*c350*/  @!P3 IMAD.IADD R111, R117, 0x1, R119 ;  /* 0x00000001756fb824 */ /* 0x008fce00078e0277 */
[----:B------:R3:W-:Y:S01]  /*c360*/  @!P2 POPC R117, R121 ;  /* 0x000000790075a309 */ /* 0x0007e20000000000 */
[----:B0-----:R-:W-:Y:S02]  /*c370*/  @!P3 LOP3.LUT R125, R83, R99, RZ, 0xc0, !PT ;  /* 0x00000063537db212 */ /* 0x001fe400078ec0ff */
[----:B------:R-:W-:-:S05]  /*c380*/  @!P3 I2FP.F32.U32 R111, R111 ;  /* 0x0000006f006fb245 */ /* 0x000fca0000201000 */
[----:B------:R0:W4:Y:S01]  /*c390*/  @!P2 POPC R119, R123 ;  /* 0x0000007b0077a309 */ /* 0x0001220000000000 */
[----:B------:R-:W-:Y:S01]  /*c3a0*/  @!P3 FMUL R111, R109, R111 ;  /* 0x0000006f6d6fb220 */ /* 0x000fe20000400000 */
[----:B---3--:R-:W-:-:S03]  /*c3b0*/  @!P2 LOP3.LUT R121, R50, R98, RZ, 0xc0, !PT ;  /* 0x000000623279a212 */ /* 0x008fc600078ec0ff */
[----:B------:R-:W-:Y:S01]  /*c3c0*/  @!P3 FFMA R3, R112, R111, R3 ;  /* 0x0000006f7003b223 */ /* 0x000fe20000000003 */
[-C--:B0-----:R-:W-:Y:S01]  /*c3d0*/  @!P2 LOP3.LUT R123, R51, R99.reuse, RZ, 0xc0, !PT ;  /* 0x00000063337ba212 */ /* 0x081fe200078ec0ff */
[----:B----4-:R-:W-:Y:S01]  /*c3e0*/  @!P2 IMAD.IADD R113, R117, 0x1, R119 ;  /* 0x000000017571a824 */ /* 0x010fe200078e0277 */
[----:B------:R-:W-:Y:S02]  /*c3f0*/  @!P3 LOP3.LUT R119, R80, R98, RZ, 0xc0, !PT ;  /* 0x000000625077b212 */ /* 0x000fe400078ec0ff */
[----:B------:R0:W-:Y:S08]  /*c400*/  @!P2 POPC R111, R123 ;  /* 0x0000007b006fa309 */ /* 0x0001f00000000000 */
[----:B------:R3:W4:Y:S01]  /*c410*/  @!P3 POPC R117, R119 ;  /* 0x000000770075b309 */ /* 0x0007220000000000 */
[----:B0-----:R-:W-:-:S02]  /*c420*/  @!P2 LOP3.LUT R123, R53, R99, RZ, 0xc0, !PT ;  /* 0x00000063357ba212 */ /* 0x001fc400078ec0ff */
[----:B---3--:R-:W-:Y:S02]  /*c430*/  @!P3 LOP3.LUT R119, R82, R98, RZ, 0xc0, !PT ;  /* 0x000000625277b212 */ /* 0x008fe400078ec0ff */
[----:B----4-:R-:W-:-:S03]  /*c440*/  @!P3 IADD3 R115, PT, PT, R117, R115, RZ ;  /* 0x000000737573b210 */ /* 0x010fc60007ffe0ff */
[----:B------:R0:W3:Y:S01]  /*c450*/  @!P2 POPC R117, R121 ;  /* 0x000000790075a309 */ /* 0x0000e20000000000 */
[----:B------:R-:W-:-:S05]  /*c460*/  @!P3 I2FP.F32.U32 R115, R115 ;  /* 0x000000730073b245 */ /* 0x000fca0000201000 */
[----:B------:R-:W-:-:S04]  /*c470*/  @!P3 FMUL R115, R109, R115 ;  /* 0x000000736d73b220 */ /* 0x000fc80000400000 */
[----:B------:R-:W-:Y:S01]  /*c480*/  @!P3 FFMA R3, R114, R115, R3 ;  /* 0x000000737203b223 */ /* 0x000fe20000000003 */
[----:B0-----:R-:W-:Y:S01]  /*c490*/  @!P2 LOP3.LUT R121, R52, R98, RZ, 0xc0, !PT ;  /* 0x000000623479a212 */ /* 0x001fe200078ec0ff */
[----:B------:R0:W-:Y:S01]  /*c4a0*/  @!P3 POPC R115, R125 ;  /* 0x0000007d0073b309 */ /* 0x0001e20000000000 */
[----:B---3--:R-:W-:-:S07]  /*c4b0*/  @!P2 IMAD.IADD R111, R117, 0x1, R111 ;  /* 0x00000001756fa824 */ /* 0x008fce00078e026f */
[----:B------:R-:W3:Y:S01]  /*c4c0*/  @!P3 POPC R117, R119 ;  /* 0x000000770075b309 */ /* 0x000ee20000000000 */
[----:B0-----:R-:W-:-:S07]  /*c4d0*/  @!P3 LOP3.LUT R125, R84, R98, RZ, 0xc0, !PT ;  /* 0x00000062547db212 */ /* 0x001fce00078ec0ff */
[----:B------:R0:W-:Y:S01]  /*c4e0*/  @!P2 POPC R119, R123 ;  /* 0x0000007b0077a309 */ /* 0x0001e20000000000 */
[----:B---3--:R-:W-:-:S07]  /*c4f0*/  @!P3 IMAD.IADD R115, R117, 0x1, R115 ;  /* 0x000000017573b824 */ /* 0x008fce00078e0273 */
[----:B------:R3:W4:Y:S01]  /*c500*/  @!P2 POPC R117, R121 ;  /* 0x000000790075a309 */ /* 0x0007220000000000 */
[----:B0-----:R-:W-:Y:S02]  /*c510*/  @!P2 LOP3.LUT R123, R55, R99, RZ, 0xc0, !PT ;  /* 0x00000063377ba212 */ /* 0x001fe400078ec0ff */
[----:B------:R-:W-:-:S05]  /*c520*/  @!P3 I2FP.F32.U32 R115, R115 ;  /* 0x000000730073b245 */ /* 0x000fca0000201000 */
[----:B------:R-:W-:Y:S01]  /*c530*/  @!P3 FMUL R115, R109, R115 ;  /* 0x000000736d73b220 */ /* 0x000fe20000400000 */
[----:B---3--:R-:W-:-:S03]  /*c540*/  @!P2 LOP3.LUT R121, R54, R98, RZ, 0xc0, !PT ;  /* 0x000000623679a212 */ /* 0x008fc600078ec0ff */
[----:B------:R-:W-:Y:S01]  /*c550*/  @!P3 FFMA R3, R116, R115, R3 ;  /* 0x000000737403b223 */ /* 0x000fe20000000003 */
[----:B------:R-:W-:Y:S01]  /*c560*/  @!P2 I2FP.F32.U32 R115, R113 ;  /* 0x000000710073a245 */ /* 0x000fe20000201000 */
[----:B----4-:R-:W-:Y:S01]  /*c570*/  @!P2 IMAD.IADD R113, R117, 0x1, R119 ;  /* 0x000000017571a824 */ /* 0x010fe200078e0277 */
[----:B------:R-:W-:Y:S01]  /*c580*/  @!P3 LOP3.LUT R119, R85, R99, RZ, 0xc0, !PT ;  /* 0x000000635577b212 */ /* 0x000fe200078ec0ff */
[----:B------:R0:W-:Y:S02]  /*c590*/  @!P3 POPC R117, R125 ;  /* 0x0000007d0075b309 */ /* 0x0001e40000000000 */
[----:B------:R-:W-:-:S04]  /*c5a0*/  @!P2 FMUL R115, R109, R115 ;  /* 0x000000736d73a220 */ /* 0x000fc80000400000 */
[----:B------:R-:W-:Y:S01]  /*c5b0*/  @!P2 FFMA R107, R20, R115, R107 ;  /* 0x00000073146ba223 */ /* 0x000fe2000000006b */
[----:B------:R-:W-:Y:S01]  /*c5c0*/  @!P2 I2FP.F32.U32 R115, R111 ;  /* 0x0000006f0073a245 */ /* 0x000fe20000201000 */
[----:B------:R-:W3:Y:S01]  /*c5d0*/  @!P3 POPC R119, R119 ;  /* 0x000000770077b309 */ /* 0x000ee20000000000 */
[----:B0-----:R-:W-:-:S03]  /*c5e0*/  @!P3 LOP3.LUT R125, R86, R98, RZ, 0xc0, !PT ;  /* 0x00000062567db212 */ /* 0x001fc600078ec0ff */
[----:B------:R-:W-:-:S04]  /*c5f0*/  @!P2 FMUL R115, R109, R115 ;  /* 0x000000736d73a220 */ /* 0x000fc80000400000 */
[----:B------:R-:W-:Y:S01]  /*c600*/  @!P2 FFMA R107, R21, R115, R107 ;  /* 0x00000073156ba223 */ /* 0x000fe2000000006b */
[----:B------:R-:W-:-:S05]  /*c610*/  @!P2 I2FP.F32.U32 R115, R113 ;  /* 0x000000710073a245 */ /* 0x000fca0000201000 */
[----:B------:R-:W-:Y:S01]  /*c620*/  @!P2 FMUL R115, R109, R115 ;  /* 0x000000736d73a220 */ /* 0x000fe20000400000 */
[----:B---3--:R-:W-:Y:S02]  /*c630*/  @!P3 IMAD.IADD R111, R117, 0x1, R119 ;  /* 0x00000001756fb824 */ /* 0x008fe400078e0277 */
[----:B------:R0:W-:Y:S01]  /*c640*/  @!P2 POPC R117, R121 ;  /* 0x000000790075a309 */ /* 0x0001e20000000000 */
[----:B------:R-:W-:Y:S02]  /*c650*/  @!P2 FFMA R107, R22, R115, R107 ;  /* 0x00000073166ba223 */ /* 0x000fe4000000006b */
        /* <DEDUP_REMOVED lines=83> */
[----:B------:R-:W-:Y:S02]  /*cb90*/  @!P3 LOP3.LUT R117, R96, R98, RZ, 0xc0, !PT ;  /* 0x000000626075b212 */ /* 0x000fe400078ec0ff */
[----:B------:R-:W-:-:S04]  /*cba0*/  @!P2 I2FP.F32.U32 R98, R113 ;  /* 0x000000710062a245 */ /* 0x000fc80000201000 */
[----:B------:R-:W0:Y:S01]  /*cbb0*/  @!P3 POPC R117, R117 ;  /* 0x000000750075b309 */ /* 0x000e220000000000 */
[----:B------:R-:W-:-:S04]  /*cbc0*/  @!P2 FMUL R98, R109, R98 ;  /* 0x000000626d62a220 */ /* 0x000fc80000400000 */
[----:B------:R-:W-:Y:S01]  /*cbd0*/  @!P2 FFMA R107, R27, R98, R107 ;  /* 0x000000621b6ba223 */ /* 0x000fe2000000006b */
[----:B------:R-:W-:-:S05]  /*cbe0*/  @!P2 I2FP.F32.U32 R98, R115 ;  /* 0x000000730062a245 */ /* 0x000fca0000201000 */
[----:B------:R-:W-:Y:S01]  /*cbf0*/  @!P2 FMUL R98, R109, R98 ;  /* 0x000000626d62a220 */ /* 0x000fe20000400000 */
[----:B0-----:R-:W-:-:S03]  /*cc00*/  @!P3 IMAD.IADD R99, R117, 0x1, R99 ;  /* 0x000000017563b824 */ /* 0x001fc600078e0263 */
[----:B------:R-:W-:Y:S02]  /*cc10*/  @!P2 FFMA R107, R100, R98, R107 ;  /* 0x00000062646ba223 */ /* 0x000fe4000000006b */
[----:B------:R-:W-:-:S05]  /*cc20*/  @!P3 I2FP.F32.U32 R99, R99 ;  /* 0x000000630063b245 */ /* 0x000fca0000201000 */
[----:B------:R-:W-:-:S04]  /*cc30*/  @!P3 FMUL R99, R109, R99 ;  /* 0x000000636d63b220 */ /* 0x000fc80000400000 */
[----:B------:R-:W-:-:S07]  /*cc40*/  @!P3 FFMA R3, R105, R99, R3 ;  /* 0x000000636903b223 */ /* 0x000fce0000000003 */
.L_x_161:
        /* <DEDUP_REMOVED lines=8> */
.L_x_213:
[----:B0-----:R-:W0:Y:S02]  /*ccd0*/  LDS.64 R98, [R8+UR6+0xa00] ;  /* 0x000a000608627984 */ /* 0x001e240008000a00 */
[-C--:B0-----:R-:W-:Y:S02]  /*cce0*/  @!P2 LOP3.LUT R113, R35, R99.reuse, RZ, 0xc0, !PT ;  /* 0x000000632371a212 */ /* 0x081fe400078ec0ff */
[----:B------:R-:W-:Y:S02]  /*ccf0*/  @!P3 LOP3.LUT R117, R67, R99, RZ, 0xc0, !PT ;  /* 0x000000634375b212 */ /* 0x000fe400078ec0ff */
[-C--:B------:R-:W-:Y:S02]  /*cd00*/  @!P2 LOP3.LUT R121, R34, R98.reuse, RZ, 0xc0, !PT ;  /* 0x000000622279a212 */ /* 0x080fe400078ec0ff */
[-C--:B------:R-:W-:Y:S01]  /*cd10*/  @!P3 LOP3.LUT R119, R66, R98.reuse, RZ, 0xc0, !PT ;  /* 0x000000624277b212 */ /* 0x080fe200078ec0ff */
[----:B------:R-:W-:Y:S01]  /*cd20*/  @!P2 POPC R113, R113 ;  /* 0x000000710071a309 */ /* 0x000fe20000000000 */
[----:B------:R-:W-:-:S02]  /*cd30*/  @!P2 LOP3.LUT R123, R36, R98, RZ, 0xc0, !PT ;  /* 0x00000062247ba212 */ /* 0x000fc400078ec0ff */
[----:B------:R-:W-:-:S05]  /*cd40*/  @!P3 LOP3.LUT R125, R68, R98, RZ, 0xc0, !PT ;  /* 0x00000062447db212 */ /* 0x000fca00078ec0ff */
[----:B------:R0:W4:Y:S08]  /*cd50*/  @!P2 POPC R111, R121 ;  /* 0x00000079006fa309 */ /* 0x0001300000000000 */
[----:B------:R-:W-:Y:S01]  /*cd60*/  @!P3 POPC R115, R119 ;  /* 0x000000770073b309 */ /* 0x000fe20000000000 */
[----:B0-----:R-:W-:Y:S01]  /*cd70*/  @!P2 LOP3.LUT R121, R38, R98, RZ, 0xc0, !PT ;  /* 0x000000622679a212 */ /* 0x001fe200078ec0ff */
[----:B----4-:R-:W-:-:S06]  /*cd80*/  @!P2 IMAD.IADD R111, R111, 0x1, R113 ;  /* 0x000000016f6fa824 */ /* 0x010fcc00078e0271 */
[----:B------:R-:W0:Y:S01]  /*cd90*/  @!P3 POPC R117, R117 ;  /* 0x000000750075b309 */ /* 0x000e220000000000 */
[----:B------:R-:W-:Y:S02]  /*cda0*/  @!P2 LOP3.LUT R113, R37, R99, RZ, 0xc0, !PT ;  /* 0x000000632571a212 */ /* 0x000fe400078ec0ff */
[----:B------:R-:W-:-:S05]  /*cdb0*/  @!P2 I2FP.F32.U32 R111, R111 ;  /* 0x0000006f006fa245 */ /* 0x000fca0000201000 */
[----:B------:R-:W-:Y:S01]  /*cdc0*/  @!P2 POPC R113, R113 ;  /* 0x000000710071a309 */ /* 0x000fe20000000000 */
[----:B---3--:R-:W-:-:S04]  /*cdd0*/  @!P2 FMUL R111, R109, R111 ;  /* 0x0000006f6d6fa220 */ /* 0x008fc80000400000 */
[----:B------:R-:W-:Y:S01]  /*cde0*/  @!P2 FFMA R107, R0, R111, R107 ;  /* 0x0000006f006ba223 */ /* 0x000fe2000000006b */
[----:B0-----:R-:W-:Y:S01]  /*cdf0*/  @!P3 IMAD.IADD R115, R115, 0x1, R117 ;  /* 0x000000017373b824 */ /* 0x001fe200078e0275 */
[----:B------:R-:W-:Y:S01]  /*ce00*/  @!P3 LOP3.LUT R117, R69, R99, RZ, 0xc0, !PT ;  /* 0x000000634575b212 */ /* 0x000fe200078ec0ff */
[----:B------:R0:W3:Y:S03]  /*ce10*/  @!P2 POPC R111, R123 ;  /* 0x0000007b006fa309 */ /* 0x0000e60000000000 */
[----:B------:R-:W-:-:S05]  /*ce20*/  @!P3 I2FP.F32.U32 R115, R115 ;  /* 0x000000730073b245 */ /* 0x000fca0000201000 */
[----:B------:R-:W-:Y:S01]  /*ce30*/  @!P3 FMUL R115, R109, R115 ;  /* 0x000000736d73b220 */ /* 0x000fe20000400000 */
[----:B------:R-:W-:Y:S01]  /*ce40*/  @!P3 POPC R117, R117 ;  /* 0x000000750075b309 */ /* 0x000fe20000000000 */
[----:B0-----:R-:W-:Y:S02]  /*ce50*/  @!P2 LOP3.LUT R123, R39, R99, RZ, 0xc0, !PT ;  /* 0x00000063277ba212 */ /* 0x001fe400078ec0ff */
[----:B------:R-:W-:Y:S01]  /*ce60*/  @!P3 FFMA R3, R2, R115, R3 ;  /* 0x000000730203b223 */ /* 0x000fe20000000003 */
[----:B---3--:R-:W-:-:S04]  /*ce70*/  @!P2 IADD3 R111, PT, PT, R111, R113, RZ ;  /* 0x000000716f6fa210 */ /* 0x008fc80007ffe0ff */
[----:B------:R0:W3:Y:S08]  /*ce80*/  @!P3 POPC R115, R125 ;  /* 0x0000007d0073b309 */ /* 0x0000f00000000000 */
[----:B------:R4:W-:Y:S01]  /*ce90*/  @!P2 POPC R119, R121 ;  /* 0x000000790077a309 */ /* 0x0009e20000000000 */
[----:B0-----:R-:W-:Y:S01]  /*cea0*/  @!P3 LOP3.LUT R125, R70, R98, RZ, 0xc0, !PT ;  /* 0x00000062467db212 */ /* 0x001fe200078ec0ff */
[----:B---3--:R-:W-:Y:S01]  /*ceb0*/  @!P3 IMAD.IADD R113, R115, 0x1, R117 ;  /* 0x000000017371b824 */ /* 0x008fe200078e0275 */
[----:B------:R-:W-:-:S05]  /*cec0*/  @!P2 I2FP.F32.U32 R115, R111 ;  /* 0x0000006f0073a245 */ /* 0x000fca0000201000 */
[----:B------:R0:W3:Y:S01]  /*ced0*/  @!P2 POPC R117, R123 ;  /* 0x0000007b0075a309 */ /* 0x0000e20000000000 */
[----:B----4-:R-:W-:Y:S01]  /*cee0*/  @!P2 LOP3.LUT R121, R40, R98, RZ, 0xc0, !PT ;  /* 0x000000622879a212 */ /* 0x010fe200078ec0ff */
[----:B------:R-:W-:-:S04]  /*cef0*/  @!P2 FMUL R115, R109, R115 ;  /* 0x000000736d73a220 */ /* 0x000fc80000400000 */
[----:B------:R-:W-:Y:S01]  /*cf00*/  @!P2 FFMA R107, R14, R115, R107 ;  /* 0x000000730e6ba223 */ /* 0x000fe2000000006b */
[----:B------:R-:W-:Y:S02]  /*cf10*/  @!P3 I2FP.F32.U32 R115, R113 ;  /* 0x000000710073b245 */ /* 0x000fe40000201000 */
[----:B0-----:R-:W-:-:S03]  /*cf20*/  @!P2 LOP3.LUT R123, R41, R99, RZ, 0xc0, !PT ;  /* 0x00000063297ba212 */ /* 0x001fc600078ec0ff */
[----:B------:R-:W-:Y:S01]  /*cf30*/  @!P3 FMUL R115, R109, R115 ;  /* 0x000000736d73b220 */ /* 0x000fe20000400000 */
[----:B---3--:R-:W-:Y:S01]  /*cf40*/  @!P2 IMAD.IADD R111, R119, 0x1, R117 ;  /* 0x00000001776fa824 */ /* 0x008fe200078e0275 */
[----:B------:R-:W-:Y:S01]  /*cf50*/  @!P3 LOP3.LUT R119, R71, R99, RZ, 0xc0, !PT ;  /* 0x000000634777b212 */ /* 0x000fe200078ec0ff */
[----:B------:R0:W-:Y:S01]  /*cf60*/  @!P3 POPC R117, R125 ;  /* 0x0000007d0075b309 */ /* 0x0001e20000000000 */
[----:B------:R-:W-:Y:S02]  /*cf70*/  @!P3 FFMA R3, R102, R115, R3 ;  /* 0x000000736603b223 */ /* 0x000fe40000000003 */
        /* <DEDUP_REMOVED lines=60> */
[----:B---3--:R-:W-:Y:S02]  /*d340*/  @!P2 LOP3.LUT R123, R49, R99, RZ, 0xc0, !PT ;  /* 0x00000063317ba212 */ /* 0x008fe400078ec0ff */
[----:B----4-:R-:W-:Y:S02]  /*d350*/  @!P2 IADD3 R111, PT, PT, R117, R119, RZ ;  /* 0x00000077756fa210 */ /* 0x010fe40007ffe0ff */
[----:B------:R-:W-:Y:S01]  /*d360*/  @!P3 LOP3.LUT R119, R79, R99, RZ, 0xc0, !PT ;  /* 0x000000634f77b212 */ /* 0x000fe200078ec0ff */
[----:B------:R0:W-:Y:S01]  /*d370*/  @!P3 POPC R117, R125 ;  /* 0x0000007d0075b309 */ /* 0x0001e20000000000 */
[----:B------:R-:W-:-:S05]  /*d380*/  @!P2 I2FP.F32.U32 R115, R111 ;  /* 0x0000006f0073a245 */ /* 0x000fca0000201000 */
[----:B------:R-:W-:Y:S02]  /*d390*/  @!P2 FMUL R115, R109, R115 ;  /* 0x000000736d73a220 */ /* 0x000fe40000400000 */
[----:B------:R-:W3:Y:S02]  /*d3a0*/  @!P3 POPC R119, R119 ;  /* 0x000000770077b309 */ /* 0x000ee40000000000 */
[----:B------:R-:W-:Y:S01]  /*d3b0*/  @!P2 FFMA R107, R19, R115, R107 ;  /* 0x00000073136ba223 */ /* 0x000fe2000000006b */
[----:B0-----:R-:W-:Y:S01]  /*d3c0*/  @!P3 LOP3.LUT R125, R80, R98, RZ, 0xc0, !PT ;  /* 0x00000062507db212 */ /* 0x001fe200078ec0ff */
[----:B---3--:R-:W-:-:S04]  /*d3d0*/  @!P3 IMAD.IADD R113, R117, 0x1, R119 ;  /* 0x000000017571b824 */ /* 0x008fc800078e0277 */
[----:B------:R0:W-:Y:S01]  /*d3e0*/  @!P2 POPC R117, R121 ;  /* 0x000000790075a309 */ /* 0x0001e20000000000 */
[----:B------:R-:W-:-:S07]  /*d3f0*/  @!P3 I2FP.F32.U32 R115, R113 ;  /* 0x000000710073b245 */ /* 0x000fce0000201000 */
        /* <DEDUP_REMOVED lines=142> */
.L_x_163:
[----:B------:R-:W-:-:S13]  /*dce0*/  ISETP.GE.AND P4, PT, R13, 0xc, PT ;  /* 0x0000000c0d00780c */ /* 0x000fda0003f86270 */
[----:B------:R-:W-:Y:S05]  /*dcf0*/  @!P4 BRA `(.L_x_165) ;  /* 0x00000010001cc947 */ /* 0x000fea0003800000 */
[----:B------:R-:W-:Y:S01]  /*dd00*/  ISETP.NE.AND P4, PT, R7, RZ, PT ;  /* 0x000000ff0700720c */ /* 0x000fe20003f85270 */
[----:B------:R-:W-:Y:S01]  /*dd10*/  HFMA2 R109, -RZ, RZ, 0, 0 ;  /* 0x00000000ff6d7431 */ /* 0x000fe200000001ff */
[----:B------:R-:W-:-:S11]  /*dd20*/  UMOV UR5, 0xffffffff ;  /* 0xffffffff00057882 */ /* 0x000fd60000000000 */
[----:B------:R-:W3:Y:S01]  /*dd30*/  @!P4 LDS R109, [UR12+0x2c] ;  /* 0x00002c0cff6dc984 */ /* 0x000ee20008000800 */
[----:B------:R-:W-:Y:S05]  /*dd40*/  BRA.DIV UR5, `(.L_x_166) ;  /* 0x0000005e05907947 */ /* 0x000fea000b800000 */
[----:B---3--:R-:W3:Y:S02]  /*dd50*/  SHFL.IDX PT, R109, R109, RZ, 0x1f ;  /* 0x00001fff6d6d7589 */ /* 0x008ee400000e0000 */
.L_x_216:
        /* <DEDUP_REMOVED lines=26> */
[----:B---3--:R-:W-:-:S04]  /*df00*/  @!P2 IMAD.IADD R111, R111, 0x1, R113 ;  /* 0x000000016f6fa824 */ /* 0x008fc800078e0271 */
        /* <DEDUP_REMOVED lines=230> */
.L_x_165:
        /* <DEDUP_REMOVED lines=8> */
.L_x_219:
        /* <DEDUP_REMOVED lines=257> */
.L_x_167:
        /* <DEDUP_REMOVED lines=8> */
.L_x_222:
        /* <DEDUP_REMOVED lines=29> */
[----:B0-----:R-:W-:Y:S02]  /*10050*/  @!P3 LOP3.LUT R125, R70, R98, RZ, 0xc0, !PT ;  /* 0x00000062467db212 */ /* 0x001fe400078ec0ff */
[----:B---3--:R-:W-:-:S05]  /*10060*/  @!P3 IADD3 R113, PT, PT, R115, R117, RZ ;  /* 0x000000757371b210 */ /* 0x008fca0007ffe0ff */
[----:B------:R0:W3:Y:S01]  /*10070*/  @!P2 POPC R117, R123 ;  /* 0x0000007b0075a309 */ /* 0x0000e20000000000 */
[----:B------:R-:W-:Y:S02]  /*10080*/  @!P2 I2FP.F32.U32 R115, R111 ;  /* 0x0000006f0073a245 */ /* 0x000fe40000201000 */
[----:B----4-:R-:W-:-:S03]  /*10090*/  @!P2 LOP3.LUT R121, R40, R98, RZ, 0xc0, !PT ;  /* 0x000000622879a212 */ /* 0x010fc600078ec0ff */
[----:B------:R-:W-:-:S04]  /*100a0*/  @!P2 FMUL R115, R109, R115 ;  /* 0x000000736d73a220 */ /* 0x000fc80000400000 */
[----:B------:R-:W-:Y:S01]  /*100b0*/  @!P2 FFMA R107, R14, R115, R107 ;  /* 0x000000730e6ba223 */ /* 0x000fe2000000006b */
[----:B0-----:R-:W-:Y:S02]  /*100c0*/  @!P2 LOP3.LUT R123, R41, R99, RZ, 0xc0, !PT ;  /* 0x00000063297ba212 */ /* 0x001fe400078ec0ff */
[----:B------:R-:W-:Y:S01]  /*100d0*/  @!P3 I2FP.F32.U32 R115, R113 ;  /* 0x000000710073b245 */ /* 0x000fe20000201000 */
[----:B---3--:R-:W-:Y:S01]  /*100e0*/  @!P2 IMAD.IADD R111, R119, 0x1, R117 ;  /* 0x00000001776fa824 */ /* 0x008fe200078e0275 */
        /* <DEDUP_REMOVED lines=218> */
.L_x_169:
        /* <DEDUP_REMOVED lines=8> */
.L_x_225:
        /* <DEDUP_REMOVED lines=10> */
[----:B0-----:R-:W-:Y:S02]  /*10fb0*/  @!P2 LOP3.LUT R121, R38, R98, RZ, 0xc0, !PT ;  /* 0x000000622679a212 */ /* 0x001fe400078ec0ff */
[----:B----4-:R-:W-:-:S05]  /*10fc0*/  @!P2 IADD3 R111, PT, PT, R111, R113, RZ ;  /* 0x000000716f6fa210 */ /* 0x010fca0007ffe0ff */
[----:B------:R-:W0:Y:S01]  /*10fd0*/  @!P3 POPC R117, R117 ;  /* 0x000000750075b309 */ /* 0x000e220000000000 */
[----:B------:R-:W-:Y:S02]  /*10fe0*/  @!P2 LOP3.LUT R113, R37, R99, RZ, 0xc0, !PT ;  /* 0x000000632571a212 */ /* 0x000fe400078ec0ff */
[----:B------:R-:W-:-:S05]  /*10ff0*/  @!P2 I2FP.F32.U32 R111, R111 ;  /* 0x0000006f006fa245 */ /* 0x000fca0000201000 */
[----:B---3--:R-:W-:Y:S01]  /*11000*/  @!P2 FMUL R111, R109, R111 ;  /* 0x0000006f6d6fa220 */ /* 0x008fe20000400000 */
[----:B------:R-:W-:Y:S03]  /*11010*/  @!P2 POPC R113, R113 ;  /* 0x000000710071a309 */ /* 0x000fe60000000000 */
[----:B------:R-:W-:Y:S01]  /*11020*/  @!P2 FFMA R107, R0, R111, R107 ;  /* 0x0000006f006ba223 */ /* 0x000fe2000000006b */
[----:B0-----:R-:W-:Y:S01]  /*11030*/  @!P3 IMAD.IADD R115, R115, 0x1, R117 ;  /* 0x000000017373b824 */ /* 0x001fe200078e0275 */
[----:B------:R-:W-:-:S03]  /*11040*/  @!P3 LOP3.LUT R117, R69, R99, RZ, 0xc0, !PT ;  /* 0x000000634575b212 */ /* 0x000fc600078ec0ff */
[----:B------:R0:W3:Y:S01]  /*11050*/  @!P2 POPC R111, R123 ;  /* 0x0000007b006fa309 */ /* 0x0000e20000000000 */
[----:B------:R-:W-:-:S05]  /*11060*/  @!P3 I2FP.F32.U32 R115, R115 ;  /* 0x000000730073b245 */ /* 0x000fca0000201000 */
[----:B------:R-:W-:Y:S02]  /*11070*/  @!P3 FMUL R115, R109, R115 ;  /* 0x000000736d73b220 */ /* 0x000fe40000400000 */
[----:B------:R-:W-:Y:S01]  /*11080*/  @!P3 POPC R117, R117 ;  /* 0x000000750075b309 */ /* 0x000fe20000000000 */
[----:B0-----:R-:W-:Y:S01]  /*11090*/  @!P2 LOP3.LUT R123, R39, R99, RZ, 0xc0, !PT ;  /* 0x00000063277ba212 */ /* 0x001fe200078ec0ff */
[----:B------:R-:W-:Y:S01]  /*110a0*/  @!P3 FFMA R3, R2, R115, R3 ;  /* 0x000000730203b223 */ /* 0x000fe20000000003 */
[----:B---3--:R-:W-:-:S05]  /*110b0*/  @!P2 IMAD.IADD R111, R111, 0x1, R113 ;  /* 0x000000016f6fa824 */ /* 0x008fca00078e0271 */
        /* <DEDUP_REMOVED lines=230> */
.L_x_171:
[----:B------:R-:W-:-:S13]  /*11f20*/  ISETP.NE.AND P4, PT, R13, 0x10, PT ;  /* 0x000000100d00780c */ /* 0x000fda0003f85270 */
[----:B------:R-:W-:Y:S05]  /*11f30*/  @P4 BRA `(.L_x_142) ;  /* 0x00000010001c4947 */ /* 0x000fea0003800000 */
[----:B------:R-:W-:Y:S01]  /*11f40*/  ISETP.NE.AND P4, PT, R7, RZ, PT ;  /* 0x000000ff0700720c */ /* 0x000fe20003f85270 */
[----:B------:R-:W-:Y:S01]  /*11f50*/  IMAD.MOV.U32 R13, RZ, RZ, RZ ;  /* 0x000000ffff0d7224 */ /* 0x000fe200078e00ff */
[----:B------:R-:W-:-:S11]  /*11f60*/  UMOV UR5, 0xffffffff ;  /* 0xffffffff00057882 */ /* 0x000fd60000000000 */
[----:B------:R-:W3:Y:S01]  /*11f70*/  @!P4 LDS R13, [UR12+0x3c] ;  /* 0x00003c0cff0dc984 */ /* 0x000ee20008000800 */
[----:B------:R-:W-:Y:S05]  /*11f80*/  BRA.DIV UR5, `(.L_x_173) ;  /* 0x0000001e05b07947 */ /* 0x000fea000b800000 */
[----:B---3--:R-:W3:Y:S02]  /*11f90*/  SHFL.IDX PT, R13, R13, RZ, 0x1f ;  /* 0x00001fff0d0d7589 */ /* 0x008ee400000e0000 */
.L_x_228:
[----:B0-----:R-:W0:Y:S02]  /*11fa0*/  LDS.64 R98, [R8+UR6+0xf00] ;  /* 0x000f000608627984 */ /* 0x001e240008000a00 */
[-C--:B0-----:R-:W-:Y:S02]  /*11fb0*/  @!P2 LOP3.LUT R111, R35, R99.reuse, RZ, 0xc0, !PT ;  /* 0x00000063236fa212 */ /* 0x081fe400078ec0ff */
[-C--:B------:R-:W-:Y:S02]  /*11fc0*/  @!P2 LOP3.LUT R119, R34, R98.reuse, RZ, 0xc0, !PT ;  /* 0x000000622277a212 */ /* 0x080fe400078ec0ff */
[----:B------:R-:W-:Y:S02]  /*11fd0*/  @!P3 LOP3.LUT R115, R67, R99, RZ, 0xc0, !PT ;  /* 0x000000634373b212 */ /* 0x000fe400078ec0ff */
[-C--:B------:R-:W-:Y:S01]  /*11fe0*/  @!P3 LOP3.LUT R117, R66, R98.reuse, RZ, 0xc0, !PT ;  /* 0x000000624275b212 */ /* 0x080fe200078ec0ff */
[----:B------:R0:W-:Y:S01]  /*11ff0*/  @!P2 POPC R109, R119 ;  /* 0x00000077006da309 */ /* 0x0001e20000000000 */
[----:B------:R-:W-:-:S02]  /*12000*/  @!P2 LOP3.LUT R125, R36, R98, RZ, 0xc0, !PT ;  /* 0x00000062247da212 */ /* 0x000fc400078ec0ff */
[----:B------:R-:W-:Y:S02]  /*12010*/  @!P2 LOP3.LUT R121, R38, R98, RZ, 0xc0, !PT ;  /* 0x000000622679a212 */ /* 0x000fe400078ec0ff */
[----:B------:R-:W-:-:S03]  /*12020*/  @!P2 LOP3.LUT R123, R39, R99, RZ, 0xc0, !PT ;  /* 0x00000063277ba212 */ /* 0x000fc600078ec0ff */
[----:B------:R-:W4:Y:S01]  /*12030*/  @!P2 POPC R111, R111 ;  /* 0x0000006f006fa309 */ /* 0x000f220000000000 */
[----:B0-----:R-:W-:-:S07]  /*12040*/  @!P3 LOP3.LUT R119, R68, R98, RZ, 0xc0, !PT ;  /* 0x000000624477b212 */ /* 0x001fce00078ec0ff */
[----:B------:R0:W-:Y:S01]  /*12050*/  @!P3 POPC R113, R117 ;  /* 0x000000750071b309 */ /* 0x0001e20000000000 */
[----:B----4-:R-:W-:-:S07]  /*12060*/  @!P2 IMAD.IADD R109, R109, 0x1, R111 ;  /* 0x000000016d6da824 */ /* 0x010fce00078e026f */
[----:B------:R-:W4:Y:S01]  /*12070*/  @!P3 POPC R115, R115 ;  /* 0x000000730073b309 */ /* 0x000f220000000000 */
[----:B0-----:R-:W-:Y:S02]  /*12080*/  @!P3 LOP3.LUT R117, R69, R99, RZ, 0xc0, !PT ;  /* 0x000000634575b212 */ /* 0x001fe400078ec0ff */
[----:B------:R-:W-:-:S05]  /*12090*/  @!P2 I2FP.F32.U32 R109, R109 ;  /* 0x0000006d006da245 */ /* 0x000fca0000201000 */
[----:B------:R0:W-:Y:S01]  /*120a0*/  @!P2 POPC R111, R121 ;  /* 0x00000079006fa309 */ /* 0x0001e20000000000 */
[----:B---3--:R-:W-:-:S04]  /*120b0*/  @!P2 FMUL R109, R13, R109 ;  /* 0x0000006d0d6da220 */ /* 0x008fc80000400000 */
[----:B------:R-:W-:Y:S01]  /*120c0*/  @!P2 FFMA R107, R0, R109, R107 ;  /* 0x0000006d006ba223 */ /* 0x000fe2000000006b */
[----:B----4-:R-:W-:Y:S01]  /*120d0*/  @!P3 IMAD.IADD R113, R113, 0x1, R115 ;  /* 0x000000017171b824 */ /* 0x010fe200078e0273 */
[----:B------:R-:W-:Y:S01]  /*120e0*/  @!P2 LOP3.LUT R115, R37, R99, RZ, 0xc0, !PT ;  /* 0x000000632573a212 */ /* 0x000fe200078ec0ff */
[----:B------:R3:W-:Y:S01]  /*120f0*/  @!P2 POPC R109, R125 ;  /* 0x0000007d006da309 */ /* 0x0007e20000000000 */
[----:B0-----:R-:W-:Y:S02]  /*12100*/  @!P2 LOP3.LUT R121, R40, R98, RZ, 0xc0, !PT ;  /* 0x000000622879a212 */ /* 0x001fe400078ec0ff */
[----:B------:R-:W-:-:S05]  /*12110*/  @!P3 I2FP.F32.U32 R113, R113 ;  /* 0x000000710071b245 */ /* 0x000fca0000201000 */
[----:B------:R-:W0:Y:S01]  /*12120*/  @!P2 POPC R115, R115 ;  /* 0x000000730073a309 */ /* 0x000e220000000000 */
[----:B------:R-:W-:Y:S01]  /*12130*/  @!P3 FMUL R113, R13, R113 ;  /* 0x000000710d71b220 */ /* 0x000fe20000400000 */
[----:B---3--:R-:W-:-:S03]  /*12140*/  @!P3 LOP3.LUT R125, R70, R98, RZ, 0xc0, !PT ;  /* 0x00000062467db212 */ /* 0x008fc600078ec0ff */
[----:B------:R-:W-:-:S03]  /*12150*/  @!P3 FFMA R3, R2, R113, R3 ;  /* 0x000000710203b223 */ /* 0x000fc60000000003 */
[----:B------:R3:W-:Y:S01]  /*12160*/  @!P3 POPC R113, R119 ;  /* 0x000000770071b309 */ /* 0x0007e20000000000 */
[----:B0-----:R-:W-:-:S07]  /*12170*/  @!P2 IMAD.IADD R109, R109, 0x1, R115 ;  /* 0x000000016d6da824 */ /* 0x001fce00078e0273 */
[----:B------:R-:W0:Y:S01]  /*12180*/  @!P3 POPC R117, R117 ;  /* 0x000000750075b309 */ /* 0x000e220000000000 */
[----:B---3--:R-:W-:-:S07]  /*12190*/  @!P3 LOP3.LUT R119, R71, R99, RZ, 0xc0, !PT ;  /* 0x000000634777b212 */ /* 0x008fce00078ec0ff */
[----:B------:R3:W4:Y:S01]  /*121a0*/  @!P2 POPC R115, R123 ;  /* 0x0000007b0073a309 */ /* 0x0007220000000000 */
[----:B0-----:R-:W-:-:S07]  /*121b0*/  @!P3 IADD3 R113, PT, PT, R113, R117, RZ ;  /* 0x000000757171b210 */ /* 0x001fce0007ffe0ff */
[----:B------:R-:W-:Y:S01]  /*121c0*/  @!P3 POPC R119, R119 ;  /* 0x000000770077b309 */ /* 0x000fe20000000000 */
[----:B---3--:R-:W-:Y:S01]  /*121d0*/  @!P2 LOP3.LUT R123, R41, R99, RZ, 0xc0, !PT ;  /* 0x00000063297ba212 */ /* 0x008fe200078ec0ff */
[----:B----4-:R-:W-:-:S06]  /*121e0*/  @!P2 IMAD.IADD R111, R111, 0x1, R115 ;  /* 0x000000016f6fa824 */ /* 0x010fcc00078e0273 */
        /* <DEDUP_REMOVED lines=15> */
[----:B------:R-:W-:Y:S02]  /*122e0*/  @!P3 I2FP.F32.U32 R115, R109 ;  /* 0x0000006d0073b245 */ /* 0x000fe40000201000 */
[----:B---3--:R-:W-:-:S03]  /*122f0*/  @!P2 LOP3.LUT R123, R43, R99, RZ, 0xc0, !PT ;  /* 0x000000632b7ba212 */ /* 0x008fc600078ec0ff */
[----:B------:R-:W-:Y:S01]  /*12300*/  @!P3 FMUL R115, R13, R115 ;  /* 0x000000730d73b220 */ /* 0x000fe20000400000 */
[----:B----4-:R-:W-:Y:S01]  /*12310*/  @!P2 IMAD.IADD R113, R117, 0x1, R119 ;  /* 0x000000017571a824 */ /* 0x010fe200078e0277 */
        /* <DEDUP_REMOVED lines=168> */
[----:B------:R-:W-:Y:S01]  /*12da0*/  @!P3 POPC R115, R125 ;  /* 0x0000007d0073b309 */ /* 0x000fe20000000000 */
[----:B---3--:R-:W-:-:S07]  /*12db0*/  @!P3 IMAD.IADD R113, R117, 0x1, R119 ;  /* 0x000000017571b824 */ /* 0x008fce00078e0277 */
[----:B------:R0:W-:Y:S08]  /*12dc0*/  @!P2 POPC R117, R121 ;  /* 0x000000790075a309 */ /* 0x0001f00000000000 */
[----:B------:R3:W4:Y:S01]  /*12dd0*/  @!P2 POPC R119, R123 ;  /* 0x0000007b0077a309 */ /* 0x0007220000000000 */
[-C--:B0-----:R-:W-:Y:S02]  /*12de0*/  @!P2 LOP3.LUT R121, R64, R98.reuse, RZ, 0xc0, !PT ;  /* 0x000000624079a212 */ /* 0x081fe400078ec0ff */
[----:B---3--:R-:W-:Y:S01]  /*12df0*/  @!P2 LOP3.LUT R123, R65, R99, RZ, 0xc0, !PT ;  /* 0x00000063417ba212 */ /* 0x008fe200078ec0ff */
[----:B----4-:R-:W-:Y:S01]  /*12e00*/  @!P2 IMAD.IADD R111, R117, 0x1, R119 ;  /* 0x00000001756fa824 */ /* 0x010fe200078e0277 */
[----:B------:R-:W-:-:S03]  /*12e10*/  @!P3 LOP3.LUT R119, R94, R98, RZ, 0xc0, !PT ;  /* 0x000000625e77b212 */ /* 0x000fc600078ec0ff */
[----:B------:R-:W-:Y:S01]  /*12e20*/  @!P2 POPC R109, R123 ;  /* 0x0000007b006da309 */ /* 0x000fe20000000000 */
[----:B------:R-:W-:-:S07]  /*12e30*/  @!P2 I2FP.F32.U32 R111, R111 ;  /* 0x0000006f006fa245 */ /* 0x000fce0000201000 */
[----:B------:R0:W3:Y:S02]  /*12e40*/  @!P3 POPC R117, R119 ;  /* 0x000000770075b309 */ /* 0x0000e40000000000 */
[----:B0-----:R-:W-:Y:S01]  /*12e50*/  @!P3 LOP3.LUT R119, R97, R99, RZ, 0xc0, !PT ;  /* 0x000000636177b212 */ /* 0x001fe200078ec0ff */
[----:B---3--:R-:W-:-:S05]  /*12e60*/  @!P3 IMAD.IADD R115, R117, 0x1, R115 ;  /* 0x000000017573b824 */ /* 0x008fca00078e0273 */
[----:B------:R-:W-:Y:S01]  /*12e70*/  @!P3 POPC R99, R119 ;  /* 0x000000770063b309 */ /* 0x000fe20000000000 */
[----:B------:R-:W-:-:S07]  /*12e80*/  @!P3 I2FP.F32.U32 R115, R115 ;  /* 0x000000730073b245 */ /* 0x000fce0000201000 */
[----:B------:R-:W0:Y:S01]  /*12e90*/  @!P2 POPC R117, R121 ;  /* 0x000000790075a309 */ /* 0x000e220000000000 */
[----:B------:R-:W-:Y:S01]  /*12ea0*/  @!P3 FMUL R115, R13, R115 ;  /* 0x000000730d73b220 */ /* 0x000fe20000400000 */
[----:B0-----:R-:W-:Y:S02]  /*12eb0*/  @!P2 IADD3 R109, PT, PT, R117, R109, RZ ;  /* 0x0000006d756da210 */ /* 0x001fe40007ffe0ff */
[----:B------:R-:W-:Y:S02]  /*12ec0*/  @!P3 LOP3.LUT R117, R96, R98, RZ, 0xc0, !PT ;  /* 0x000000626075b212 */ /* 0x000fe400078ec0ff */
[----:B------:R-:W-:-:S04]  /*12ed0*/  @!P3 I2FP.F32.U32 R98, R113 ;  /* 0x000000710062b245 */ /* 0x000fc80000201000 */
[----:B------:R-:W0:Y:S01]  /*12ee0*/  @!P3 POPC R117, R117 ;  /* 0x000000750075b309 */ /* 0x000e220000000000 */
[----:B------:R-:W-:-:S04]  /*12ef0*/  @!P3 FMUL R98, R13, R98 ;  /* 0x000000620d62b220 */ /* 0x000fc80000400000 */
[----:B------:R-:W-:Y:S01]  /*12f00*/  @!P3 FFMA R3, R101, R98, R3 ;  /* 0x000000626503b223 */ /* 0x000fe20000000003 */
[----:B------:R-:W-:-:S03]  /*12f10*/  @!P2 FMUL R98, R13, R111 ;  /* 0x0000006f0d62a220 */ /* 0x000fc60000400000 */
[----:B------:R-:W-:Y:S01]  /*12f20*/  @!P3 FFMA R3, R103, R115, R3 ;  /* 0x000000736703b223 */ /* 0x000fe20000000003 */
[----:B------:R-:W-:Y:S01]  /*12f30*/  @!P2 FFMA R107, R27, R98, R107 ;  /* 0x000000621b6ba223 */ /* 0x000fe2000000006b */
[----:B------:R-:W-:Y:S01]  /*12f40*/  @!P2 I2FP.F32.U32 R98, R109 ;  /* 0x0000006d0062a245 */ /* 0x000fe20000201000 */
[----:B0-----:R-:W-:-:S04]  /*12f50*/  @!P3 IMAD.IADD R99, R117, 0x1, R99 ;  /* 0x000000017563b824 */ /* 0x001fc800078e0263 */
[----:B------:R-:W-:Y:S01]  /*12f60*/  @!P2 FMUL R98, R13, R98 ;  /* 0x000000620d62a220 */ /* 0x000fe20000400000 */
[----:B------:R-:W-:-:S03]  /*12f70*/  @!P3 I2FP.F32.U32 R99, R99 ;  /* 0x000000630063b245 */ /* 0x000fc60000201000 */
[----:B------:R-:W-:Y:S02]  /*12f80*/  @!P2 FFMA R107, R100, R98, R107 ;  /* 0x00000062646ba223 */ /* 0x000fe4000000006b */
[----:B------:R-:W-:-:S04]  /*12f90*/  @!P3 FMUL R99, R13, R99 ;  /* 0x000000630d63b220 */ /* 0x000fc80000400000 */
[----:B------:R-:W-:-:S07]  /*12fa0*/  @!P3 FFMA R3, R105, R99, R3 ;  /* 0x000000636903b223 */ /* 0x000fce0000000003 */
.L_x_142:
[----:B------:R-:W-:Y:S01]  /*12fb0*/  UMOV UR5, 0xffffffff ;  /* 0xffffffff00057882 */ /* 0x000fe20000000000 */
[----:B------:R-:W-:Y:S02]  /*12fc0*/  ISETP.NE.AND P2, PT, R7, RZ, PT ;  /* 0x000000ff0700720c */ /* 0x000fe40003f45270 */
[----:B------:R-:W-:Y:S11]  /*12fd0*/  BRA.DIV UR5, `(.L_x_174) ;  /* 0x0000000e05c87947 */ /* 0x000ff6000b800000 */
[----:B0-----:R-:W0:Y:S04]  /*12fe0*/  SHFL.DOWN PT, R98, R107, 0x10, 0x1f ;  /* 0x0a001f006b627f89 */ /* 0x001e2800000e0000 */
[----:B------:R-:W3:Y:S01]  /*12ff0*/  SHFL.DOWN PT, R111, R3, 0x10, 0x1f ;  /* 0x0a001f00036f7f89 */ /* 0x000ee200000e0000 */
[----:B0-----:R-:W-:Y:S01]  /*13000*/  FADD R13, R98, R107 ;  /* 0x0000006b620d7221 */ /* 0x001fe20000000000 */
[----:B---3--:R-:W-:-:S04]  /*13010*/  FADD R115, R111, R3 ;  /* 0x000000036f737221 */ /* 0x008fc80000000000 */
[----:B------:R-:W0:Y:S04]  /*13020*/  SHFL.DOWN PT, R111, R13, 0x8, 0x1f ;  /* 0x09001f000d6f7f89 */ /* 0x000e2800000e0000 */
        /* <DEDUP_REMOVED lines=12> */
[----:B------:R3:W4:Y:S02]  /*130f0*/  SHFL.DOWN PT, R115, R3, 0x1, 0x1f ;  /* 0x08201f0003737f89 */ /* 0x00072400000e0000 */
[----:B0--3--:R-:W-:-:S07]  /*13100*/  FADD R13, R107, R13 ;  /* 0x0000000d6b0d7221 */ /* 0x009fce0000000000 */
.L_x_240:
[----:B----4-:R-:W-:Y:S01]  /*13110*/  FADD R3, R3, R115 ;  /* 0x0000007303037221 */ /* 0x010fe20000000000 */
[----:B------:R-:W-:Y:S06]  /*13120*/  @P2 BRA `(.L_x_175) ;  /* 0x0000000000882947 */ /* 0x000fec0003800000 */
[----:B------:R-:W-:Y:S01]  /*13130*/  SHF.R.U32.HI R98, RZ, 0x4, R6 ;  /* 0x00000004ff627819 */ /* 0x000fe20000011606 */
[----:B------:R-:W-:Y:S03]  /*13140*/  BSSY.RECONVERGENT B0, `(.L_x_176) ;  /* 0x0000010000007945 */ /* 0x000fe60003800200 */
[----:B------:R-:W-:-:S04]  /*13150*/  LOP3.LUT R109, R98, 0x3e, RZ, 0xc0, !PT ;  /* 0x0000003e626d7812 */ /* 0x000fc800078ec0ff */
[----:B------:R-:W-:-:S13]  /*13160*/  ISETP.GE.U32.AND P2, PT, R109, UR4, PT ;  /* 0x000000046d007c0c */ /* 0x000fda000bf46070 */
[----:B------:R-:W-:Y:S05]  /*13170*/  @P2 BRA `(.L_x_177) ;  /* 0x0000000000302947 */ /* 0x000fea0003800000 */
[----:B------:R-:W0:Y:S01]  /*13180*/  LDCU.128 UR20, c[0x0][0x3d0] ;  /* 0x00007a00ff1477ac */ /* 0x000e220008000c00 */
[----:B-----5:R-:W-:Y:S02]  /*13190*/  IMAD.MOV.U32 R98, RZ, RZ, R30 ;  /* 0x000000ffff627224 */ /* 0x020fe400078e001e */
[----:B------:R-:W-:Y:S01]  /*131a0*/  IMAD.MOV.U32 R99, RZ, RZ, R31 ;  /* 0x000000ffff637224 */ /* 0x000fe200078e001f */
[----:B0-----:R-:W-:Y:S02]  /*131b0*/  USHF.R.S32.HI UR5, URZ, 0x1f, UR21 ;  /* 0x0000001fff057899 */ /* 0x001fe40008011415 */
[----:B------:R-:W-:Y:S02]  /*131c0*/  IMAD R107, R29, UR21, RZ ;  /* 0x000000151d6b7c24 */ /* 0x000fe4000f8e02ff */
[----:B------:R-:W-:Y:S01]  /*131d0*/  FMUL R13, R13, UR20 ;  /* 0x000000140d0d7c20 */ /* 0x000fe20008400000 */
[----:B------:R-:W-:-:S04]  /*131e0*/  IMAD.WIDE.U32 R98, R28, UR21, R98 ;  /* 0x000000151c627c25 */ /* 0x000fc8000f8e0062 */
[----:B------:R-:W-:Y:S01]  /*131f0*/  IMAD R31, R28, UR5, R107 ;  /* 0x000000051c1f7c24 */ /* 0x000fe2000f8e026b */
[----:B------:R-:W-:-:S03]  /*13200*/  LEA R30, P2, R98, UR22, 0x2 ;  /* 0x00000016621e7c11 */ /* 0x000fc6000f8410ff */
[----:B------:R-:W-:-:S05]  /*13210*/  IMAD.IADD R31, R99, 0x1, R31 ;  /* 0x00000001631f7824 */ /* 0x000fca00078e021f */
[----:B------:R-:W-:-:S05]  /*13220*/  LEA.HI.X R31, R98, UR23, R31, 0x2, P2 ;  /* 0x00000017621f7c11 */ /* 0x000fca00090f141f */
[----:B------:R0:W-:Y:S02]  /*13230*/  STG.E desc[UR10][R30.64], R13 ;  /* 0x0000000d1e007986 */ /* 0x0001e4000c10190a */
.L_x_177:
[----:B------:R-:W-:Y:S05]  /*13240*/  BSYNC.RECONVERGENT B0 ;  /* 0x0000000000007941 */ /* 0x000fea0003800200 */
.L_x_176:
[----:B------:R-:W3:Y:S01]  /*13250*/  LDCU UR5, c[0x0][0x3b8] ;  /* 0x00007700ff0577ac */ /* 0x000ee20008000800 */
[----:B------:R-:W-:-:S04]  /*13260*/  LOP3.LUT R109, R109, 0x1, RZ, 0xfc, !PT ;  /* 0x000000016d6d7812 */ /* 0x000fc800078efcff */
[----:B---3--:R-:W-:-:S13]  /*13270*/  ISETP.GE.AND P2, PT, R109, UR5, PT ;  /* 0x000000056d007c0c */ /* 0x008fda000bf46270 */
[----:B------:R-:W-:Y:S05]  /*13280*/  @P2 BRA `(.L_x_175) ;  /* 0x0000000000302947 */ /* 0x000fea0003800000 */
[----:B------:R-:W3:Y:S01]  /*13290*/  LDCU.128 UR20, c[0x0][0x3d0] ;  /* 0x00007a00ff1477ac */ /* 0x000ee20008000c00 */
[----:B0----5:R-:W-:Y:S02]  /*132a0*/  IMAD.MOV.U32 R30, RZ, RZ, R32 ;  /* 0x000000ffff1e7224 */ /* 0x021fe400078e0020 */
[----:B------:R-:W-:Y:S01]  /*132b0*/  IMAD.MOV.U32 R31, RZ, RZ, R33 ;  /* 0x000000ffff1f7224 */ /* 0x000fe200078e0021 */
[----:B---3--:R-:W-:Y:S02]  /*132c0*/  USHF.R.S32.HI UR5, URZ, 0x1f, UR21 ;  /* 0x0000001fff057899 */ /* 0x008fe40008011415 */
        /* <DEDUP_REMOVED lines=8> */
.L_x_175:
[----:B------:R-:W-:Y:S05]  /*13350*/  WARPSYNC.ALL ;  /* 0x0000000000007948 */ /* 0x000fea0003800000 */
[----:B------:R-:W-:Y:S06]  /*13360*/  BAR.SYNC.DEFER_BLOCKING 0x0 ;  /* 0x0000000000007b1d */ /* 0x000fec0000010000 */
.L_x_134:
[----:B------:R-:W-:Y:S05]  /*13370*/  @P1 BRA `(.L_x_178) ;  /* 0xfffffed800441947 */ /* 0x000fea000383ffff */
[----:B------:R-:W-:Y:S05]  /*13380*/  EXIT ;  /* 0x000000000000794d */ /* 0x000fea0003800000 */
.L_x_140:
[----:B------:R-:W-:Y:S01]  /*13390*/  HFMA2 R115, -RZ, RZ, 0, 1.847743988037109375e-06 ;  /* 0x0000001fff737431 */ /* 0x000fe200000001ff */
[----:B------:R-:W-:Y:S01]  /*133a0*/  BSSY B0, `(.L_x_179) ;  /* 0x0000006000007945 */ /* 0x000fe20003800000 */
[----:B0-----:R-:W-:Y:S02]  /*133b0*/  IMAD.MOV.U32 R99, RZ, RZ, RZ ;  /* 0x000000ffff637224 */ /* 0x001fe400078e00ff */
[----:B------:R-:W-:-:S07]  /*133c0*/  IMAD.MOV.U32 R98, RZ, RZ, -0x1 ;  /* 0xffffffffff627424 */ /* 0x000fce00078e00ff */
[----:B-12345:R-:W-:Y:S05]  /*133d0*/  WARPSYNC.COLLECTIVE R98, `(.L_x_180) ;  /* 0x0000000062087348 */ /* 0x03efea0003c00000 */
[----:B----4-:R0:W4:Y:S02]  /*133e0*/  SHFL.IDX P5, R113, R113, R99, R115 ;  /* 0x0000006371717389 */ /* 0x01012400000a0073 */
[----:B012345:R-:W-:Y:S05]  /*133f0*/  ENDCOLLECTIVE ;  /* 0x000000000000791b */ /* 0x03ffea0003800000 */
.L_x_180:
[----:B------:R-:W-:Y:S05]  /*13400*/  BSYNC B0 ;  /* 0x0000000000007941 */ /* 0x000fea0003800000 */
.L_x_179:
[----:B------:R-:W-:Y:S05]  /*13410*/  BRA `(.L_x_181) ;  /* 0xfffffee000807947 */ /* 0x000fea000383ffff */
.L_x_144:
[----:B---3--:R-:W-:Y:S02]  /*13420*/  IMAD.MOV.U32 R113, RZ, RZ, R109 ;  /* 0x000000ffff717224 */ /* 0x008fe400078e006d */
[----:B0-----:R-:W-:Y:S02]  /*13430*/  IMAD.MOV.U32 R99, RZ, RZ, RZ ;  /* 0x000000ffff637224 */ /* 0x001fe400078e00ff */
[----:B------:R-:W-:Y:S02]  /*13440*/  IMAD.MOV.U32 R115, RZ, RZ, 0x1f ;  /* 0x0000001fff737424 */ /* 0x000fe400078e00ff */
[----:B------:R-:W-:-:S07]  /*13450*/  IMAD.MOV.U32 R98, RZ, RZ, -0x1 ;  /* 0xffffffffff627424 */ /* 0x000fce00078e00ff */
[----:B-12--5:R-:W-:Y:S05]  /*13460*/  WARPSYNC.COLLECTIVE R98, `(.L_x_182) ;  /* 0x0000000062087348 */ /* 0x026fea0003c00000 */
[----:B------:R0:W3:Y:S02]  /*13470*/  SHFL.IDX P5, R113, R113, R99, R115 ;  /* 0x0000006371717389 */ /* 0x0000e400000a0073 */
[----:B0123-5:R-:W-:Y:S05]  /*13480*/  ENDCOLLECTIVE ;  /* 0x000000000000791b */ /* 0x02ffea0003800000 */
.L_x_182:
[----:B------:R-:W-:Y:S01]  /*13490*/  IMAD.MOV.U32 R109, RZ, RZ, R113 ;  /* 0x000000ffff6d7224 */ /* 0x000fe200078e0071 */
[----:B------:R-:W-:Y:S06]  /*134a0*/  BRA `(.L_x_183) ;  /* 0xfffffef000987947 */ /* 0x000fec000383ffff */
.L_x_146:
[----:B------:R-:W-:Y:S01]  /*134b0*/  BSSY B0, `(.L_x_184) ;  /* 0x0000008000007945 */ /* 0x000fe20003800000 */
[----:B---3--:R-:W-:Y:S01]  /*134c0*/  IMAD.MOV.U32 R113, RZ, RZ, R109 ;  /* 0x000000ffff717224 */ /* 0x008fe200078e006d */
[----:B------:R-:W-:Y:S01]  /*134d0*/  MOV R115, 0x1f ;  /* 0x0000001f00737802 */ /* 0x000fe20000000f00 */
[----:B0-----:R-:W-:Y:S02]  /*134e0*/  IMAD.MOV.U32 R99, RZ, RZ, RZ ;  /* 0x000000ffff637224 */ /* 0x001fe400078e00ff */
[----:B------:R-:W-:-:S07]  /*134f0*/  IMAD.MOV.U32 R98, RZ, RZ, -0x1 ;  /* 0xffffffffff627424 */ /* 0x000fce00078e00ff */
[----:B-12--5:R-:W-:Y:S05]  /*13500*/  WARPSYNC.COLLECTIVE R98, `(.L_x_185) ;  /* 0x0000000062087348 */ /* 0x026fea0003c00000 */
[----:B------:R0:W3:Y:S02]  /*13510*/  SHFL.IDX P5, R113, R113, R99, R115 ;  /* 0x0000006371717389 */ /* 0x0000e400000a0073 */
[----:B0123-5:R-:W-:Y:S05]  /*13520*/  ENDCOLLECTIVE ;  /* 0x000000000000791b */ /* 0x02ffea0003800000 */
.L_x_185:
[----:B------:R-:W-:Y:S05]  /*13530*/  BSYNC B0 ;  /* 0x0000000000007941 */ /* 0x000fea0003800000 */
.L_x_184:
[----:B------:R-:W-:Y:S01]  /*13540*/  IMAD.MOV.U32 R109, RZ, RZ, R113 ;  /* 0x000000ffff6d7224 */ /* 0x000fe200078e0071 */
[----:B------:R-:W-:Y:S06]  /*13550*/  BRA `(.L_x_186) ;  /* 0xffffff0000987947 */ /* 0x000fec000383ffff */
.L_x_148:
[----:B------:R-:W-:Y:S01]  /*13560*/  BSSY B0, `(.L_x_187) ;  /* 0x0000008000007945 */ /* 0x000fe20003800000 */
[----:B---3--:R-:W-:Y:S02]  /*13570*/  IMAD.MOV.U32 R113, RZ, RZ, R109 ;  /* 0x000000ffff717224 */ /* 0x008fe400078e006d */
[----:B0-----:R-:W-:Y:S02]  /*13580*/  IMAD.MOV.U32 R99, RZ, RZ, RZ ;  /* 0x000000ffff637224 */ /* 0x001fe400078e00ff */
[----:B------:R-:W-:Y:S02]  /*13590*/  IMAD.MOV.U32 R115, RZ, RZ, 0x1f ;  /* 0x0000001fff737424 */ /* 0x000fe400078e00ff */
[----:B------:R-:W-:-:S07]  /*135a0*/  IMAD.MOV.U32 R98, RZ, RZ, -0x1 ;  /* 0xffffffffff627424 */ /* 0x000fce00078e00ff */
[----:B-12--5:R-:W-:Y:S05]  /*135b0*/  WARPSYNC.COLLECTIVE R98, `(.L_x_188) ;  /* 0x0000000062087348 */ /* 0x026fea0003c00000 */
[----:B------:R0:W3:Y:S02]  /*135c0*/  SHFL.IDX P5, R113, R113, R99, R115 ;  /* 0x0000006371717389 */ /* 0x0000e400000a0073 */
[----:B0123-5:R-:W-:Y:S05]  /*135d0*/  ENDCOLLECTIVE ;  /* 0x000000000000791b */ /* 0x02ffea0003800000 */
.L_x_188:
[----:B------:R-:W-:Y:S05]  /*135e0*/  BSYNC B0 ;  /* 0x0000000000007941 */ /* 0x000fea0003800000 */
.L_x_187:
[----:B------:R-:W-:Y:S01]  /*135f0*/  IMAD.MOV.U32 R109, RZ, RZ, R113 ;  /* 0x000000ffff6d7224 */ /* 0x000fe200078e0071 */
[----:B------:R-:W-:Y:S06]  /*13600*/  BRA `(.L_x_189) ;  /* 0xffffff1000907947 */ /* 0x000fec000383ffff */
.L_x_150:
[----:B0-----:R-:W-:Y:S01]  /*13610*/  HFMA2 R99, -RZ, RZ, 0, 0 ;  /* 0x00000000ff637431 */ /* 0x001fe200000001ff */
[----:B------:R-:W-:Y:S01]  /*13620*/  BSSY B0, `(.L_x_190) ;  /* 0x0000007000007945 */ /* 0x000fe20003800000 */
[----:B---3--:R-:W-:Y:S02]  /*13630*/  IMAD.MOV.U32 R113, RZ, RZ, R109 ;  /* 0x000000ffff717224 */ /* 0x008fe400078e006d */
[----:B------:R-:W-:Y:S02]  /*13640*/  IMAD.MOV.U32 R115, RZ, RZ, 0x1f ;  /* 0x0000001fff737424 */ /* 0x000fe400078e00ff */
[----:B------:R-:W-:-:S07]  /*13650*/  IMAD.MOV.U32 R98, RZ, RZ, -0x1 ;  /* 0xffffffffff627424 */ /* 0x000fce00078e00ff */
[----:B-12--5:R-:W-:Y:S05]  /*13660*/  WARPSYNC.COLLECTIVE R98, `(.L_x_191) ;  /* 0x0000000062087348 */ /* 0x026fea0003c00000 */
[----:B------:R0:W3:Y:S02]  /*13670*/  SHFL.IDX P5, R113, R113, R99, R115 ;  /* 0x0000006371717389 */ /* 0x0000e400000a0073 */
[----:B0123-5:R-:W-:Y:S05]  /*13680*/  ENDCOLLECTIVE ;  /* 0x000000000000791b */ /* 0x02ffea0003800000 */
.L_x_191:
[----:B------:R-:W-:Y:S05]  /*13690*/  BSYNC B0 ;  /* 0x0000000000007941 */ /* 0x000fea0003800000 */
.L_x_190:
[----:B------:R-:W-:Y:S01]  /*136a0*/  IMAD.MOV.U32 R109, RZ, RZ, R113 ;  /* 0x000000ffff6d7224 */ /* 0x000fe200078e0071 */
[----:B------:R-:W-:Y:S06]  /*136b0*/  BRA `(.L_x_192) ;  /* 0xffffff2000887947 */ /* 0x000fec000383ffff */
.L_x_152:
        /* <DEDUP_REMOVED lines=8> */
.L_x_194:
[----:B------:R-:W-:Y:S05]  /*13740*/  BSYNC B0 ;  /* 0x0000000000007941 */ /* 0x000fea0003800000 */
.L_x_193:
[----:B------:R-:W-:Y:S01]  /*13750*/  IMAD.MOV.U32 R109, RZ, RZ, R113 ;  /* 0x000000ffff6d7224 */ /* 0x000fe200078e0071 */
[----:B------:R-:W-:Y:S06]  /*13760*/  BRA `(.L_x_195) ;  /* 0xffffff3000807947 */ /* 0x000fec000383ffff */
.L_x_154:
[----:B------:R-:W-:Y:S01]  /*13770*/  BSSY B0, `(.L_x_196) ;  /* 0x0000008000007945 */ /* 0x000fe20003800000 */
[----:B---3--:R-:W-:Y:S01]  /*13780*/  MOV R113, R109 ;  /* 0x0000006d00717202 */ /* 0x008fe20000000f00 */
[----:B0-----:R-:W-:Y:S02]  /*13790*/  IMAD.MOV.U32 R99, RZ, RZ, RZ ;  /* 0x000000ffff637224 */ /* 0x001fe400078e00ff */
[----:B------:R-:W-:Y:S02]  /*137a0*/  IMAD.MOV.U32 R115, RZ, RZ, 0x1f ;  /* 0x0000001fff737424 */ /* 0x000fe400078e00ff */
[----:B------:R-:W-:-:S07]  /*137b0*/  IMAD.MOV.U32 R98, RZ, RZ, -0x1 ;  /* 0xffffffffff627424 */ /* 0x000fce00078e00ff */
[----:B-12--5:R-:W-:Y:S05]  /*137c0*/  WARPSYNC.COLLECTIVE R98, `(.L_x_197) ;  /* 0x0000000062087348 */ /* 0x026fea0003c00000 */
[----:B------:R0:W3:Y:S02]  /*137d0*/  SHFL.IDX P5, R113, R113, R99, R115 ;  /* 0x0000006371717389 */ /* 0x0000e400000a0073 */
[----:B0123-5:R-:W-:Y:S05]  /*137e0*/  ENDCOLLECTIVE ;  /* 0x000000000000791b */ /* 0x02ffea0003800000 */
.L_x_197:
[----:B------:R-:W-:Y:S05]  /*137f0*/  BSYNC B0 ;  /* 0x0000000000007941 */ /* 0x000fea0003800000 */
.L_x_196:
[----:B------:R-:W-:Y:S01]  /*13800*/  IMAD.MOV.U32 R109, RZ, RZ, R113 ;  /* 0x000000ffff6d7224 */ /* 0x000fe200078e0071 */
[----:B------:R-:W-:Y:S06]  /*13810*/  BRA `(.L_x_198) ;  /* 0xffffff4000787947 */ /* 0x000fec000383ffff */
.L_x_156:
        /* <DEDUP_REMOVED lines=8> */
.L_x_200:
[----:B------:R-:W-:Y:S05]  /*138a0*/  BSYNC B0 ;  /* 0x0000000000007941 */ /* 0x000fea0003800000 */
.L_x_199:
[----:B------:R-:W-:Y:S01]  /*138b0*/  MOV R109, R113 ;  /* 0x00000071006d7202 */ /* 0x000fe20000000f00 */
[----:B------:R-:W-:Y:S06]  /*138c0*/  BRA `(.L_x_201) ;  /* 0xffffff5000707947 */ /* 0x000fec000383ffff */
.L_x_158:
        /* <DEDUP_REMOVED lines=8> */
.L_x_203:
[----:B------:R-:W-:Y:S05]  /*13950*/  BSYNC B0 ;  /* 0x0000000000007941 */ /* 0x000fea0003800000 */
.L_x_202:
[----:B------:R-:W-:Y:S01]  /*13960*/  IMAD.MOV.U32 R109, RZ, RZ, R113 ;  /* 0x000000ffff6d7224 */ /* 0x000fe200078e0071 */
[----:B------:R-:W-:Y:S06]  /*13970*/  BRA `(.L_x_204) ;  /* 0xffffff6000687947 */ /* 0x000fec000383ffff */
.L_x_160:
[----:B------:R-:W-:Y:S01]  /*13980*/  BSSY B0, `(.L_x_205) ;  /* 0x0000008000007945 */ /* 0x000fe20003800000 */
[----:B---3--:R-:W-:Y:S01]  /*13990*/  IMAD.MOV.U32 R113, RZ, RZ, R109 ;  /* 0x000000ffff717224 */ /* 0x008fe200078e006d */
[----:B0-----:R-:W-:Y:S01]  /*139a0*/  MOV R98, 0xffffffff ;  /* 0xffffffff00627802 */ /* 0x001fe20000000f00 */
[----:B------:R-:W-:Y:S02]  /*139b0*/  IMAD.MOV.U32 R99, RZ, RZ, RZ ;  /* 0x000000ffff637224 */ /* 0x000fe400078e00ff */
[----:B------:R-:W-:-:S07]  /*139c0*/  IMAD.MOV.U32 R115, RZ, RZ, 0x1f ;  /* 0x0000001fff737424 */ /* 0x000fce00078e00ff */
[----:B-12--5:R-:W-:Y:S05]  /*139d0*/  WARPSYNC.COLLECTIVE R98, `(.L_x_206) ;  /* 0x0000000062087348 */ /* 0x026fea0003c00000 */
[----:B------:R0:W3:Y:S02]  /*139e0*/  SHFL.IDX P5, R113, R113, R99, R115 ;  /* 0x0000006371717389 */ /* 0x0000e400000a0073 */
[----:B0123-5:R-:W-:Y:S05]  /*139f0*/  ENDCOLLECTIVE ;  /* 0x000000000000791b */ /* 0x02ffea0003800000 */
.L_x_206:
[----:B------:R-:W-:Y:S05]  /*13a00*/  BSYNC B0 ;  /* 0x0000000000007941 */ /* 0x000fea0003800000 */
.L_x_205:
[----:B------:R-:W-:Y:S01]  /*13a10*/  IMAD.MOV.U32 R109, RZ, RZ, R113 ;  /* 0x000000ffff6d7224 */ /* 0x000fe200078e0071 */
[----:B------:R-:W-:Y:S06]  /*13a20*/  BRA `(.L_x_207) ;  /* 0xffffff7000607947 */ /* 0x000fec000383ffff */
.L_x_162:
        /* <DEDUP_REMOVED lines=8> */
.L_x_209:
[----:B------:R-:W-:Y:S05]  /*13ab0*/  BSYNC B0 ;  /* 0x0000000000007941 */ /* 0x000fea0003800000 */
.L_x_208:
[----:B------:R-:W-:Y:S01]  /*13ac0*/  IMAD.MOV.U32 R109, RZ, RZ, R113 ;  /* 0x000000ffff6d7224 */ /* 0x000fe200078e0071 */
[----:B------:R-:W-:Y:S06]  /*13ad0*/  BRA `(.L_x_210) ;  /* 0xffffff8000587947 */ /* 0x000fec000383ffff */
.L_x_164:
[----:B------:R-:W-:Y:S01]  /*13ae0*/  HFMA2 R115, -RZ, RZ, 0, 1.847743988037109375e-06 ;  /* 0x0000001fff737431 */ /* 0x000fe200000001ff */
[----:B------:R-:W-:Y:S01]  /*13af0*/  BSSY B0, `(.L_x_211) ;  /* 0x0000007000007945 */ /* 0x000fe20003800000 */
[----:B---3--:R-:W-:Y:S02]  /*13b00*/  IMAD.MOV.U32 R113, RZ, RZ, R109 ;  /* 0x000000ffff717224 */ /* 0x008fe400078e006d */
[----:B0-----:R-:W-:Y:S02]  /*13b10*/  IMAD.MOV.U32 R99, RZ, RZ, RZ ;  /* 0x000000ffff637224 */ /* 0x001fe400078e00ff */
[----:B------:R-:W-:-:S07]  /*13b20*/  IMAD.MOV.U32 R98, RZ, RZ, -0x1 ;  /* 0xffffffffff627424 */ /* 0x000fce00078e00ff */
[----:B-12--5:R-:W-:Y:S05]  /*13b30*/  WARPSYNC.COLLECTIVE R98, `(.L_x_212) ;  /* 0x0000000062087348 */ /* 0x026fea0003c00000 */
[----:B------:R0:W3:Y:S02]  /*13b40*/  SHFL.IDX P5, R113, R113, R99, R115 ;  /* 0x0000006371717389 */ /* 0x0000e400000a0073 */
[----:B0123-5:R-:W-:Y:S05]  /*13b50*/  ENDCOLLECTIVE ;  /* 0x000000000000791b */ /* 0x02ffea0003800000 */
.L_x_212:
[----:B------:R-:W-:Y:S05]  /*13b60*/  BSYNC B0 ;  /* 0x0000000000007941 */ /* 0x000fea0003800000 */
.L_x_211:
[----:B------:R-:W-:Y:S01]  /*13b70*/  IMAD.MOV.U32 R109, RZ, RZ, R113 ;  /* 0x000000ffff6d7224 */ /* 0x000fe200078e0071 */
[----:B------:R-:W-:Y:S06]  /*13b80*/  BRA `(.L_x_213) ;  /* 0xffffff9000507947 */ /* 0x000fec000383ffff */
.L_x_166:
        /* <DEDUP_REMOVED lines=8> */
.L_x_215:
[----:B------:R-:W-:Y:S05]  /*13c10*/  BSYNC B0 ;  /* 0x0000000000007941 */ /* 0x000fea0003800000 */
.L_x_214:
[----:B------:R-:W-:Y:S01]  /*13c20*/  IMAD.MOV.U32 R109, RZ, RZ, R113 ;  /* 0x000000ffff6d7224 */ /* 0x000fe200078e0071 */
[----:B------:R-:W-:Y:S06]  /*13c30*/  BRA `(.L_x_216) ;  /* 0xffffffa000487947 */ /* 0x000fec000383ffff */
.L_x_168:
[----:B------:R-:W-:Y:S01]  /*13c40*/  BSSY B0, `(.L_x_217) ;  /* 0x0000008000007945 */ /* 0x000fe20003800000 */
[----:B---3--:R-:W-:Y:S01]  /*13c50*/  IMAD.MOV.U32 R113, RZ, RZ, R109 ;  /* 0x000000ffff717224 */ /* 0x008fe200078e006d */
[----:B0-----:R-:W-:Y:S01]  /*13c60*/  MOV R99, RZ ;  /* 0x000000ff00637202 */ /* 0x001fe20000000f00 */
[----:B------:R-:W-:Y:S02]  /*13c70*/  IMAD.MOV.U32 R115, RZ, RZ, 0x1f ;  /* 0x0000001fff737424 */ /* 0x000fe400078e00ff */
[----:B------:R-:W-:-:S07]  /*13c80*/  IMAD.MOV.U32 R98, RZ, RZ, -0x1 ;  /* 0xffffffffff627424 */ /* 0x000fce00078e00ff */
[----:B-12--5:R-:W-:Y:S05]  /*13c90*/  WARPSYNC.COLLECTIVE R98, `(.L_x_218) ;  /* 0x0000000062087348 */ /* 0x026fea0003c00000 */
[----:B------:R0:W3:Y:S02]  /*13ca0*/  SHFL.IDX P5, R113, R113, R99, R115 ;  /* 0x0000006371717389 */ /* 0x0000e400000a0073 */
[----:B0123-5:R-:W-:Y:S05]  /*13cb0*/  ENDCOLLECTIVE ;  /* 0x000000000000791b */ /* 0x02ffea0003800000 */
.L_x_218:
[----:B------:R-:W-:Y:S05]  /*13cc0*/  BSYNC B0 ;  /* 0x0000000000007941 */ /* 0x000fea0003800000 */
.L_x_217:
[----:B------:R-:W-:Y:S01]  /*13cd0*/  IMAD.MOV.U32 R109, RZ, RZ, R113 ;  /* 0x000000ffff6d7224 */ /* 0x000fe200078e0071 */
[----:B------:R-:W-:Y:S06]  /*13ce0*/  BRA `(.L_x_219) ;  /* 0xffffffb000407947 */ /* 0x000fec000383ffff */
.L_x_170:
        /* <DEDUP_REMOVED lines=8> */
.L_x_221:
[----:B------:R-:W-:Y:S05]  /*13d70*/  BSYNC B0 ;  /* 0x0000000000007941 */ /* 0x000fea0003800000 */
.L_x_220:
[----:B------:R-:W-:Y:S01]  /*13d80*/  IMAD.MOV.U32 R109, RZ, RZ, R113 ;  /* 0x000000ffff6d7224 */ /* 0x000fe200078e0071 */
[----:B------:R-:W-:Y:S06]  /*13d90*/  BRA `(.L_x_222) ;  /* 0xffffffc000387947 */ /* 0x000fec000383ffff */
.L_x_172:
        /* <DEDUP_REMOVED lines=8> */
.L_x_224:
[----:B------:R-:W-:Y:S05]  /*13e20*/  BSYNC B0 ;  /* 0x0000000000007941 */ /* 0x000fea0003800000 */
.L_x_223:
[----:B------:R-:W-:Y:S01]  /*13e30*/  IMAD.MOV.U32 R109, RZ, RZ, R113 ;  /* 0x000000ffff6d7224 */ /* 0x000fe200078e0071 */
[----:B------:R-:W-:Y:S06]  /*13e40*/  BRA `(.L_x_225) ;  /* 0xffffffd000307947 */ /* 0x000fec000383ffff */
.L_x_173:
        /* <DEDUP_REMOVED lines=8> */
.L_x_227:
[----:B------:R-:W-:Y:S05]  /*13ed0*/  BSYNC B0 ;  /* 0x0000000000007941 */ /* 0x000fea0003800000 */
.L_x_226:
[----:B------:R-:W-:Y:S01]  /*13ee0*/  MOV R13, R113 ;  /* 0x00000071000d7202 */ /* 0x000fe20000000f00 */
[----:B------:R-:W-:Y:S06]  /*13ef0*/  BRA `(.L_x_228) ;  /* 0xffffffe000287947 */ /* 0x000fec000383ffff */
.L_x_174:
[----:B------:R-:W-:Y:S01]  /*13f00*/  BSSY B0, `(.L_x_229) ;  /* 0x0000008000007945 */ /* 0x000fe20003800000 */
[----:B------:R-:W-:Y:S02]  /*13f10*/  IMAD.MOV.U32 R123, RZ, RZ, R107 ;  /* 0x000000ffff7b7224 */ /* 0x000fe400078e006b */
[----:B0-----:R-:W-:Y:S02]  /*13f20*/  IMAD.MOV.U32 R99, RZ, RZ, 0x10 ;  /* 0x00000010ff637424 */ /* 0x001fe400078e00ff */
[----:B------:R-:W-:Y:S02]  /*13f30*/  IMAD.MOV.U32 R109, RZ, RZ, 0x1f ;  /* 0x0000001fff6d7424 */ /* 0x000fe400078e00ff */
[----:B------:R-:W-:-:S07]  /*13f40*/  IMAD.MOV.U32 R98, RZ, RZ, -0x1 ;  /* 0xffffffffff627424 */ /* 0x000fce00078e00ff */
[----:B-12--5:R-:W-:Y:S05]  /*13f50*/  WARPSYNC.COLLECTIVE R98, `(.L_x_230) ;  /* 0x0000000062087348 */ /* 0x026fea0003c00000 */
[----:B------:R0:W3:Y:S02]  /*13f60*/  SHFL.DOWN P3, R121, R123, R99, R109 ;  /* 0x080000637b797389 */ /* 0x0000e4000006006d */
[----:B0123-5:R-:W-:Y:S05]  /*13f70*/  ENDCOLLECTIVE ;  /* 0x000000000000791b */ /* 0x02ffea0003800000 */
.L_x_230:
[----:B------:R-:W-:Y:S05]  /*13f80*/  BSYNC B0 ;  /* 0x0000000000007941 */ /* 0x000fea0003800000 */
.L_x_229:
[----:B------:R-:W-:Y:S02]  /*13f90*/  IMAD.MOV.U32 R98, RZ, RZ, R121 ;  /* 0x000000ffff627224 */ /* 0x000fe400078e0079 */
[----:B------:R-:W-:Y:S02]  /*13fa0*/  IMAD.MOV.U32 R99, RZ, RZ, 0x8 ;  /* 0x00000008ff637424 */ /* 0x000fe400078e00ff */
[----:B------:R-:W-:Y:S01]  /*13fb0*/  FADD R13, R98, R107 ;  /* 0x0000006b620d7221 */ /* 0x000fe20000000000 */
[----:B------:R-:W-:Y:S01]  /*13fc0*/  IMAD.MOV.U32 R109, RZ, RZ, 0x1f ;  /* 0x0000001fff6d7424 */ /* 0x000fe200078e00ff */
[----:B------:R-:W-:Y:S02]  /*13fd0*/  MOV R98, 0xffffffff ;  /* 0xffffffff00627802 */ /* 0x000fe40000000f00 */
[----:B------:R-:W-:-:S07]  /*13fe0*/  IMAD.MOV.U32 R123, RZ, RZ, R13 ;  /* 0x000000ffff7b7224 */ /* 0x000fce00078e000d */
[----:B------:R-:W-:Y:S05]  /*13ff0*/  WARPSYNC.COLLECTIVE R98, `(.L_x_231) ;  /* 0x0000000062087348 */ /* 0x000fea0003c00000 */
[----:B------:R0:W1:Y:S02]  /*14000*/  SHFL.DOWN P3, R121, R123, R99, R109 ;  /* 0x080000637b797389 */ /* 0x000064000006006d */
[----:B01----:R-:W-:Y:S05]  /*14010*/  ENDCOLLECTIVE ;  /* 0x000000000000791b */ /* 0x003fea0003800000 */
.L_x_231:
[----:B------:R-:W-:Y:S02]  /*14020*/  IMAD.MOV.U32 R99, RZ, RZ, 0x4 ;  /* 0x00000004ff637424 */ /* 0x000fe400078e00ff */
[----:B------:R-:W-:-:S04]  /*14030*/  IMAD.MOV.U32 R111, RZ, RZ, R121 ;  /* 0x000000ffff6f7224 */ /* 0x000fc800078e0079 */
[----:B------:R-:W-:-:S04]  /*14040*/  FADD R111, R13, R111 ;  /* 0x0000006f0d6f7221 */ /* 0x000fc80000000000 */
[----:B------:R-:W-:-:S07]  /*14050*/  IMAD.MOV.U32 R123, RZ, RZ, R111 ;  /* 0x000000ffff7b7224 */ /* 0x000fce00078e006f */
[----:B------:R-:W-:Y:S05]  /*14060*/  WARPSYNC.COLLECTIVE R98, `(.L_x_232) ;  /* 0x0000000062087348 */ /* 0x000fea0003c00000 */
[----:B------:R0:W1:Y:S02]  /*14070*/  SHFL.DOWN P3, R121, R123, R99, R109 ;  /* 0x080000637b797389 */ /* 0x000064000006006d */
[----:B01----:R-:W-:Y:S05]  /*14080*/  ENDCOLLECTIVE ;  /* 0x000000000000791b */ /* 0x003fea0003800000 */
.L_x_232:
[----:B------:R-:W-:Y:S02]  /*14090*/  IMAD.MOV.U32 R99, RZ, RZ, 0x2 ;  /* 0x00000002ff637424 */ /* 0x000fe400078e00ff */
[----:B------:R-:W-:-:S04]  /*140a0*/  IMAD.MOV.U32 R113, RZ, RZ, R121 ;  /* 0x000000ffff717224 */ /* 0x000fc800078e0079 */
[----:B------:R-:W-:-:S04]  /*140b0*/  FADD R113, R111, R113 ;  /* 0x000000716f717221 */ /* 0x000fc80000000000 */
[----:B------:R-:W-:-:S07]  /*140c0*/  IMAD.MOV.U32 R123, RZ, RZ, R113 ;  /* 0x000000ffff7b7224 */ /* 0x000fce00078e0071 */
[----:B------:R-:W-:Y:S05]  /*140d0*/  WARPSYNC.COLLECTIVE R98, `(.L_x_233) ;  /* 0x0000000062087348 */ /* 0x000fea0003c00000 */
[----:B------:R0:W1:Y:S02]  /*140e0*/  SHFL.DOWN P3, R121, R123, R99, R109 ;  /* 0x080000637b797389 */ /* 0x000064000006006d */
[----:B01----:R-:W-:Y:S05]  /*140f0*/  ENDCOLLECTIVE ;  /* 0x000000000000791b */ /* 0x003fea0003800000 */
.L_x_233:
[----:B------:R-:W-:Y:S02]  /*14100*/  HFMA2 R99, -RZ, RZ, 0, 5.9604644775390625e-08 ;  /* 0x00000001ff637431 */ /* 0x000fe400000001ff */
[----:B------:R-:W-:-:S04]  /*14110*/  IMAD.MOV.U32 R107, RZ, RZ, R121 ;  /* 0x000000ffff6b7224 */ /* 0x000fc800078e0079 */
[----:B------:R-:W-:-:S04]  /*14120*/  FADD R107, R113, R107 ;  /* 0x0000006b716b7221 */ /* 0x000fc80000000000 */
[----:B------:R-:W-:-:S07]  /*14130*/  IMAD.MOV.U32 R123, RZ, RZ, R107 ;  /* 0x000000ffff7b7224 */ /* 0x000fce00078e006b */
[----:B------:R-:W-:Y:S05]  /*14140*/  WARPSYNC.COLLECTIVE R98, `(.L_x_234) ;  /* 0x0000000062087348 */ /* 0x000fea0003c00000 */
[----:B------:R0:W1:Y:S02]  /*14150*/  SHFL.DOWN P3, R121, R123, R99, R109 ;  /* 0x080000637b797389 */ /* 0x000064000006006d */
[----:B01----:R-:W-:Y:S05]  /*14160*/  ENDCOLLECTIVE ;  /* 0x000000000000791b */ /* 0x003fea0003800000 */
.L_x_234:
[----:B------:R-:W-:Y:S02]  /*14170*/  IMAD.MOV.U32 R123, RZ, RZ, R3 ;  /* 0x000000ffff7b7224 */ /* 0x000fe400078e0003 */
[----:B------:R-:W-:Y:S02]  /*14180*/  IMAD.MOV.U32 R99, RZ, RZ, 0x10 ;  /* 0x00000010ff637424 */ /* 0x000fe400078e00ff */
[----:B------:R-:W-:-:S07]  /*14190*/  IMAD.MOV.U32 R13, RZ, RZ, R121 ;  /* 0x000000ffff0d7224 */ /* 0x000fce00078e0079 */
[----:B------:R-:W-:Y:S05]  /*141a0*/  WARPSYNC.COLLECTIVE R98, `(.L_x_235) ;  /* 0x0000000062087348 */ /* 0x000fea0003c00000 */
[----:B------:R0:W1:Y:S02]  /*141b0*/  SHFL.DOWN P3, R121, R123, R99, R109 ;  /* 0x080000637b797389 */ /* 0x000064000006006d */
[----:B01----:R-:W-:Y:S05]  /*141c0*/  ENDCOLLECTIVE ;  /* 0x000000000000791b */ /* 0x003fea0003800000 */
.L_x_235:
[----:B------:R-:W-:Y:S01]  /*141d0*/  FADD R13, R107, R13 ;  /* 0x0000000d6b0d7221 */ /* 0x000fe20000000000 */
[----:B------:R-:W-:Y:S02]  /*141e0*/  IMAD.MOV.U32 R99, RZ, RZ, 0x8 ;  /* 0x00000008ff637424 */ /* 0x000fe400078e00ff */
[----:B------:R-:W-:-:S04]  /*141f0*/  IMAD.MOV.U32 R111, RZ, RZ, R121 ;  /* 0x000000ffff6f7224 */ /* 0x000fc800078e0079 */
[----:B------:R-:W-:-:S04]  /*14200*/  FADD R115, R111, R3 ;  /* 0x000000036f737221 */ /* 0x000fc80000000000 */
[----:B------:R-:W-:-:S07]  /*14210*/  IMAD.MOV.U32 R123, RZ, RZ, R115 ;  /* 0x000000ffff7b7224 */ /* 0x000fce00078e0073 */
[----:B------:R-:W-:Y:S05]  /*14220*/  WARPSYNC.COLLECTIVE R98, `(.L_x_236) ;  /* 0x0000000062087348 */ /* 0x000fea0003c00000 */
[----:B------:R0:W1:Y:S02]  /*14230*/  SHFL.DOWN P3, R121, R123, R99, R109 ;  /* 0x080000637b797389 */ /* 0x000064000006006d */
[----:B01----:R-:W-:Y:S05]  /*14240*/  ENDCOLLECTIVE ;  /* 0x000000000000791b */ /* 0x003fea0003800000 */
.L_x_236:
[----:B------:R-:W-:Y:S01]  /*14250*/  MOV R99, 0x4 ;  /* 0x0000000400637802 */ /* 0x000fe20000000f00 */
[----:B------:R-:W-:-:S04]  /*14260*/  IMAD.MOV.U32 R113, RZ, RZ, R121 ;  /* 0x000000ffff717224 */ /* 0x000fc800078e0079 */
[----:B------:R-:W-:-:S04]  /*14270*/  FADD R117, R115, R113 ;  /* 0x0000007173757221 */ /* 0x000fc80000000000 */
[----:B------:R-:W-:-:S07]  /*14280*/  IMAD.MOV.U32 R123, RZ, RZ, R117 ;  /* 0x000000ffff7b7224 */ /* 0x000fce00078e0075 */
[----:B------:R-:W-:Y:S05]  /*14290*/  WARPSYNC.COLLECTIVE R98, `(.L_x_237) ;  /* 0x0000000062087348 */ /* 0x000fea0003c00000 */
[----:B------:R0:W1:Y:S02]  /*142a0*/  SHFL.DOWN P3, R121, R123, R99, R109 ;  /* 0x080000637b797389 */ /* 0x000064000006006d */
[----:B01----:R-:W-:Y:S05]  /*142b0*/  ENDCOLLECTIVE ;  /* 0x000000000000791b */ /* 0x003fea0003800000 */
.L_x_237:
[----:B------:R-:W-:Y:S02]  /*142c0*/  IMAD.MOV.U32 R99, RZ, RZ, 0x2 ;  /* 0x00000002ff637424 */ /* 0x000fe400078e00ff */
[----:B------:R-:W-:-:S04]  /*142d0*/  IMAD.MOV.U32 R119, RZ, RZ, R121 ;  /* 0x000000ffff777224 */ /* 0x000fc800078e0079 */
[----:B------:R-:W-:-:S04]  /*142e0*/  FADD R119, R117, R119 ;  /* 0x0000007775777221 */ /* 0x000fc80000000000 */
[----:B------:R-:W-:-:S07]  /*142f0*/  IMAD.MOV.U32 R123, RZ, RZ, R119 ;  /* 0x000000ffff7b7224 */ /* 0x000fce00078e0077 */
[----:B------:R-:W-:Y:S05]  /*14300*/  WARPSYNC.COLLECTIVE R98, `(.L_x_238) ;  /* 0x0000000062087348 */ /* 0x000fea0003c00000 */
[----:B------:R0:W1:Y:S02]  /*14310*/  SHFL.DOWN P3, R121, R123, R99, R109 ;  /* 0x080000637b797389 */ /* 0x000064000006006d */
[----:B01----:R-:W-:Y:S05]  /*14320*/  ENDCOLLECTIVE ;  /* 0x000000000000791b */ /* 0x003fea0003800000 */
.L_x_238:
[----:B------:R-:W-:Y:S02]  /*14330*/  IMAD.MOV.U32 R99, RZ, RZ, 0x1 ;  /* 0x00000001ff637424 */ /* 0x000fe400078e00ff */
[----:B------:R-:W-:-:S04]  /*14340*/  IMAD.MOV.U32 R3, RZ, RZ, R121 ;  /* 0x000000ffff037224 */ /* 0x000fc800078e0079 */
[----:B------:R-:W-:-:S04]  /*14350*/  FADD R3, R119, R3 ;  /* 0x0000000377037221 */ /* 0x000fc80000000000 */
[----:B------:R-:W-:-:S07]  /*14360*/  IMAD.MOV.U32 R123, RZ, RZ, R3 ;  /* 0x000000ffff7b7224 */ /* 0x000fce00078e0003 */
[----:B------:R-:W-:Y:S05]  /*14370*/  WARPSYNC.COLLECTIVE R98, `(.L_x_239) ;  /* 0x0000000062087348 */ /* 0x000fea0003c00000 */
[----:B------:R0:W1:Y:S02]  /*14380*/  SHFL.DOWN P3, R121, R123, R99, R109 ;  /* 0x080000637b797389 */ /* 0x000064000006006d */
[----:B01----:R-:W-:Y:S05]  /*14390*/  ENDCOLLECTIVE ;  /* 0x000000000000791b */ /* 0x003fea0003800000 */
.L_x_239:
[----:B------:R-:W-:Y:S01]  /*143a0*/  IMAD.MOV.U32 R115, RZ, RZ, R121 ;  /* 0x000000ffff737224 */ /* 0x000fe200078e0079 */
[----:B------:R-:W-:Y:S06]  /*143b0*/  BRA `(.L_x_240) ;  /* 0xffffffec00547947 */ /* 0x000fec000383ffff */
.L_x_241:
        /* <DEDUP_REMOVED lines=12> */
.L_x_4139:


//--------------------- .text._Z66popcount_weighted_keys_literal_fused_multiq_kernel_warp_out_w32_sbILi15EEvPKyPKfiiS1_S3_iiiiiPKxS5_fiPf --------------------------
	.section	.text._Z66popcount_weighted_keys_literal_fused_multiq_kernel_warp_out_w32_sbILi15EEvPKyPKfiiS1_S3_iiiiiPKxS5_fiPf,"ax",@progbits
	.align	128
        .global         _Z66popcount_weighted_keys_literal_fused_multiq_kernel_warp_out_w32_sbILi15EEvPKyPKfiiS1_S3_iiiiiPKxS5_fiPf
        .type           _Z66popcount_weighted_keys_literal_fused_multiq_kernel_warp_out_w32_sbILi15EEvPKyPKfiiS1_S3_iiiiiPKxS5_fiPf,@function
        .size           _Z66popcount_weighted_keys_literal_fused_multiq_kernel_warp_out_w32_sbILi15EEvPKyPKfiiS1_S3_iiiiiPKxS5_fiPf,(.L_x_4140 - _Z66popcount_weighted_keys_literal_fused_multiq_kernel_warp_out_w32_sbILi15EEvPKyPKfiiS1_S3_iiiiiPKxS5_fiPf)
        .other          _Z66popcount_weighted_keys_literal_fused_multiq_kernel_warp_out_w32_sbILi15EEvPKyPKfiiS1_S3_iiiiiPKxS5_fiPf,@"STO_CUDA_ENTRY STV_DEFAULT"
_Z66popcount_weighted_keys_literal_fused_multiq_kernel_warp_out_w32_sbILi15EEvPKyPKfiiS1_S3_iiiiiPKxS5_fiPf:
.text._Z66popcount_weighted_keys_literal_fused_multiq_kernel_warp_out_w32_sbILi15EEvPKyPKfiiS1_S3_iiiiiPKxS5_fiPf:
        /* <DEDUP_REMOVED lines=24> */
[----:B------:R-:W-:Y:S02]  /*0180*/  UIMAD UR16, UR8, 0xf00, UR7 ;  /* 0x00000f00081078a4 */ /* 0x000fe4000f8e0207 */
        /* <DEDUP_REMOVED lines=24> */
[----:B------:R-:W-:Y:S01]  /*0310*/  @P3 IADD3 R3, PT, PT, R3, -UR18, RZ ;  /* 0x8000001203033c10 */ /* 0x000fe2000fffe0ff */
[----:B------:R-:W-:Y:S01]  /*0320*/  @P3 VIADD R4, R4, 0x1 ;  /* 0x0000000104043836 */ /* 0x000fe20000000000 */
[----:B------:R-:W-:Y:S01]  /*0330*/  ISETP.NE.U32.AND P3, PT, RZ, UR18, PT ;  /* 0x00000012ff007c0c */ /* 0x000fe2000bf65070 */
[----:B------:R-:W-:Y:S01]  /*0340*/  @P2 VIADD R5, R5, -UR18 ;  /* 0x8000001205052c36 */ /* 0x000fe20008000000 */
[----:B------:R-:W-:Y:S01]  /*0350*/  ISETP.GE.U32.AND P1, PT, R3, UR18, PT ;  /* 0x0000001203007c0c */ /* 0x000fe2000bf26070 */
[----:B------:R-:W-:Y:S01]  /*0360*/  @P2 VIADD R8, R8, 0x1 ;  /* 0x0000000108082836 */ /* 0x000fe20000000000 */
[----:B------:R-:W-:Y:S02]  /*0370*/  LOP3.LUT R3, RZ, UR18, RZ, 0x33, !PT ;  /* 0x00000012ff037c12 */ /* 0x000fe4000f8e33ff */
[----:B------:R-:W-:-:S09]  /*0380*/  ISETP.GE.U32.AND P0, PT, R5, UR18, PT ;  /* 0x0000001205007c0c */ /* 0x000fd2000bf06070 */
[----:B------:R-:W-:-:S04]  /*0390*/  @P1 VIADD R4, R4, 0x1 ;  /* 0x0000000104041836 */ /* 0x000fc80000000000 */
[----:B------:R-:W-:Y:S01]  /*03a0*/  @P0 VIADD R8, R8, 0x1 ;  /* 0x0000000108080836 */ /* 0x000fe20000000000 */
[----:B------:R-:W-:-:S04]  /*03b0*/  SEL R5, R3, R4, !P3 ;  /* 0x0000000403057207 */ /* 0x000fc80005800000 */
[----:B------:R-:W-:Y:S01]  /*03c0*/  SEL R8, R3, R8, !P3 ;  /* 0x0000000803087207 */ /* 0x000fe20005800000 */
[----:B------:R-:W-:Y:S01]  /*03d0*/  IMAD.IADD R4, R6, 0x1, R5 ;  /* 0x0000000106047824 */ /* 0x000fe200078e0205 */
[----:B------:R-:W-:Y:S01]  /*03e0*/  LOP3.LUT R3, R2, 0x1f, RZ, 0xc0, !PT ;  /* 0x0000001f02037812 */ /* 0x000fe200078ec0ff */
[----:B------:R-:W-:Y:S01]  /*03f0*/  VIADD R6, R0, UR18 ;  /* 0x0000001200067c36 */ /* 0x000fe20008000000 */
[----:B------:R-:W-:Y:S01]  /*0400*/  IADD3 R5, PT, PT, R7, R8, RZ ;  /* 0x0000000807057210 */ /* 0x000fe20007ffe0ff */
[----:B------:R-:W-:Y:S01]  /*0410*/  IMAD.MOV.U32 R7, RZ, RZ, RZ ;  /* 0x000000ffff077224 */ /* 0x000fe200078e00ff */
[----:B------:R-:W-:Y:S01]  /*0420*/  LOP3.LUT R20, R4, 0x3, RZ, 0xc0, !PT ;  /* 0x0000000304147812 */ /* 0x000fe200078ec0ff */
[----:B------:R-:W-:Y:S01]  /*0430*/  VIADD R19, R6, UR18 ;  /* 0x0000001206137c36 */ /* 0x000fe20008000000 */
[----:B------:R-:W-:-:S07]  /*0440*/  LOP3.LUT R21, R5, 0x3, RZ, 0xc0, !PT ;  /* 0x0000000305157812 */ /* 0x000fce00078ec0ff */
.L_x_252:
        /* <DEDUP_REMOVED lines=9> */
[----:B------:R-:W-:Y:S01]  /*04e0*/  UMOV UR4, URZ ;  /* 0x000000ff00047c82 */ /* 0x000fe20008000000 */
[----:B------:R-:W-:Y:S01]  /*04f0*/  BSSY.RECONVERGENT B1, `(.L_x_245) ;  /* 0x000001c000017945 */ /* 0x000fe20003800200 */
[----:B------:R-:W-:Y:S01]  /*0500*/  ISETP.GE.U32.AND P1, PT, R4, 0x3, PT ;  /* 0x000000030400780c */ /* 0x000fe20003f26070 */
[----:B------:R-:W-:Y:S02]  /*0510*/  IMAD.MOV.U32 R18, RZ, RZ, R2 ;  /* 0x000000ffff127224 */ /* 0x000fe400078e0002 */
[----:B0-----:R-:W-:-:S04]  /*0520*/  IMAD.WIDE.U32 R8, R33, 0xf00, R8 ;  /* 0x00000f0021087825 */ /* 0x001fc800078e0008 */
[----:B------:R-:W-:-:S03]  /*0530*/  VIADD R9, R9, UR4 ;  /* 0x0000000409097c36 */ /* 0x000fc60008000000 */
[----:B------:R-:W-:Y:S05]  /*0540*/  @!P0 BRA `(.L_x_246) ;  /* 0x0000000000588947 */ /* 0x000fea0003800000 */
[----:B------:R-:W-:-:S05]  /*0550*/  IMAD.WIDE.U32 R12, R2, 0x8, R8 ;  /* 0x00000008020c7825 */ /* 0x000fca00078e0008 */
[----:B------:R-:W2:Y:S01]  /*0560*/  LDG.E.64.CONSTANT R10, desc[UR14][R12.64] ;  /* 0x0000000e0c0a7981 */ /* 0x000ea2000c1e9b00 */
[----:B------:R-:W-:Y:S01]  /*0570*/  IMAD R14, R7, 0x1e0, R2 ;  /* 0x000001e0070e7824 */ /* 0x000fe200078e0202 */
[----:B------:R-:W-:Y:S02]  /*0580*/  ISETP.NE.AND P0, PT, R20, RZ, PT ;  /* 0x000000ff1400720c */ /* 0x000fe40003f05270 */
[----:B------:R-:W-:Y:S02]  /*0590*/  MOV R18, R0 ;  /* 0x0000000000127202 */ /* 0x000fe40000000f00 */
[----:B------:R-:W-:-:S05]  /*05a0*/  LEA R15, R14, UR7, 0x3 ;  /* 0x000000070e0f7c11 */ /* 0x000fca000f8e18ff */
[----:B--2---:R0:W-:Y:S04]  /*05b0*/  STS.64 [R15], R10 ;  /* 0x0000000a0f007388 */ /* 0x0041e80000000a00 */
[----:B------:R-:W-:Y:S05]  /*05c0*/  @!P0 BRA `(.L_x_246) ;  /* 0x0000000000388947 */ /* 0x000fea0003800000 */
[----:B------:R-:W-:Y:S01]  /*05d0*/  ISETP.NE.AND P0, PT, R20, 0x1, PT ;  /* 0x000000011400780c */ /* 0x000fe20003f05270 */
[----:B0-----:R-:W-:-:S04]  /*05e0*/  IMAD.U32 R11, RZ, RZ, UR18 ;  /* 0x00000012ff0b7e24 */ /* 0x001fc8000f8e00ff */
[----:B------:R-:W-:-:S04]  /*05f0*/  IMAD.WIDE R10, R11, 0x8, R12 ;  /* 0x000000080b0a7825 */ /* 0x000fc800078e020c */
[----:B------:R-:W-:-:S04]  /*0600*/  IMAD.U32 R13, RZ, RZ, UR18 ;  /* 0x00000012ff0d7e24 */ /* 0x000fc8000f8e00ff */
[----:B------:R-:W-:Y:S02]  /*0610*/  @P0 IMAD.WIDE R12, R13, 0x8, R10 ;  /* 0x000000080d0c0825 */ /* 0x000fe400078e020a */
[----:B------:R-:W2:Y:S04]  /*0620*/  LDG.E.64.CONSTANT R10, desc[UR14][R10.64] ;  /* 0x0000000e0a0a7981 */ /* 0x000ea8000c1e9b00 */
[----:B------:R-:W3:Y:S01]  /*0630*/  @P0 LDG.E.64.CONSTANT R12, desc[UR14][R12.64] ;  /* 0x0000000e0c0c0981 */ /* 0x000ee2000c1e9b00 */
[----:B------:R-:W-:Y:S02]  /*0640*/  IMAD.U32 R14, RZ, RZ, UR18 ;  /* 0x00000012ff0e7e24 */ /* 0x000fe4000f8e00ff */
[----:B------:R-:W-:Y:S01]  /*0650*/  IMAD.MOV.U32 R18, RZ, RZ, R6 ;  /* 0x000000ffff127224 */ /* 0x000fe200078e0006 */
[----:B------:R-:W-:Y:S01]  /*0660*/  @P0 MOV R18, R19 ;  /* 0x0000001300120202 */ /* 0x000fe20000000f00 */
[----:B------:R-:W-:-:S04]  /*0670*/  IMAD R17, R14, 0x8, R15 ;  /* 0x000000080e117824 */ /* 0x000fc800078e020f */
[----:B------:R-:W-:Y:S01]  /*0680*/  @P0 IMAD R15, R14, 0x8, R17 ;  /* 0x000000080e0f0824 */ /* 0x000fe200078e0211 */
[----:B--2---:R1:W-:Y:S04]  /*0690*/  STS.64 [R17], R10 ;  /* 0x0000000a11007388 */ /* 0x0043e80000000a00 */
[----:B---3--:R1:W-:Y:S02]  /*06a0*/  @P0 STS.64 [R15], R12 ;  /* 0x0000000c0f000388 */ /* 0x0083e40000000a00 */
.L_x_246:
[----:B------:R-:W-:Y:S05]  /*06b0*/  BSYNC.RECONVERGENT B1 ;  /* 0x0000000000017941 */ /* 0x000fea0003800200 */
.L_x_245:
[----:B------:R-:W-:Y:S05]  /*06c0*/  @!P1 BRA `(.L_x_244) ;  /* 0x0000000000649947 */ /* 0x000fea0003800000 */
.L_x_247:
[C---:B-12---:R-:W-:Y:S02]  /*06d0*/  VIADD R13, R18.reuse, UR18 ;  /* 0x00000012120d7c36 */ /* 0x046fe40008000000 */
        /* <DEDUP_REMOVED lines=24> */
.L_x_244:
[----:B------:R-:W-:Y:S05]  /*0860*/  BSYNC.RECONVERGENT B0 ;  /* 0x0000000000007941 */ /* 0x000fea0003800200 */
.L_x_243:
[----:B------:R-:W-:Y:S01]  /*0870*/  ISETP.GT.U32.AND P0, PT, R2, 0xe, PT ;  /* 0x0000000e0200780c */ /* 0x000fe20003f04070 */
[----:B------:R-:W-:-:S12]  /*0880*/  BSSY.RECONVERGENT B0, `(.L_x_242) ;  /* 0x000003c000007945 */ /* 0x000fd80003800200 */
[----:B------:R-:W-:Y:S05]  /*0890*/  @P0 BRA `(.L_x_248) ;  /* 0x0000000000e80947 */ /* 0x000fea0003800000 */
[----:B------:R-:W3:Y:S01]  /*08a0*/  LDC.64 R8, c[0x0][0x3a0] ;  /* 0x0000e800ff087b82 */ /* 0x000ee20000000a00 */
[----:B------:R-:W-:Y:S01]  /*08b0*/  ISETP.NE.AND P0, PT, R21, 0x3, PT ;  /* 0x000000031500780c */ /* 0x000fe20003f05270 */
[----:B------:R-:W-:Y:S01]  /*08c0*/  UMOV UR4, URZ ;  /* 0x000000ff00047c82 */ /* 0x000fe20008000000 */
[----:B------:R-:W-:Y:S01]  /*08d0*/  BSSY.RECONVERGENT B1, `(.L_x_249) ;  /* 0x000001c000017945 */ /* 0x000fe20003800200 */
[----:B------:R-:W-:Y:S01]  /*08e0*/  ISETP.GE.U32.AND P1, PT, R5, 0x3, PT ;  /* 0x000000030500780c */ /* 0x000fe20003f26070 */
[----:B------:R-:W-:Y:S02]  /*08f0*/  IMAD.MOV.U32 R18, RZ, RZ, R2 ;  /* 0x000000ffff127224 */ /* 0x000fe400078e0002 */
[----:B---3--:R-:W-:-:S04]  /*0900*/  IMAD.WIDE.U32 R8, R33, 0x3c, R8 ;  /* 0x0000003c21087825 */ /* 0x008fc800078e0008 */
[----:B------:R-:W-:-:S03]  /*0910*/  VIADD R9, R9, UR4 ;  /* 0x0000000409097c36 */ /* 0x000fc60008000000 */
        /* <DEDUP_REMOVED lines=23> */
.L_x_250:
[----:B------:R-:W-:Y:S05]  /*0a90*/  BSYNC.RECONVERGENT B1 ;  /* 0x0000000000017941 */ /* 0x000fea0003800200 */
.L_x_249:
[----:B------:R-:W-:Y:S05]  /*0aa0*/  @!P1 BRA `(.L_x_248) ;  /* 0x0000000000649947 */ /* 0x000fea0003800000 */
.L_x_251:
        /* <DEDUP_REMOVED lines=16> */
[----:B------:R-:W-:-:S04]  /*0bb0*/  IMAD R27, R18, 0x4, R25 ;  /* 0x00000004121b7824 */ /* 0x000fc800078e0219 */
[----:B0-----:R-:W-:Y:S01]  /*0bc0*/  IMAD R11, R22, 0x4, R27 ;  /* 0x00000004160b7824 */ /* 0x001fe200078e021b */
[----:B------:R-:W-:-:S04]  /*0bd0*/  IADD3 R18, PT, PT, R29, UR18, RZ ;  /* 0x000000121d127c10 */ /* 0x000fc8000fffe0ff */
[----:B------:R-:W-:Y:S01]  /*0be0*/  ISETP.GE.U32.AND P0, PT, R18, 0xf, PT ;  /* 0x0000000f1200780c */ /* 0x000fe20003f06070 */
[----:B--2---:R0:W-:Y:S04]  /*0bf0*/  STS [R23], R10 ;  /* 0x0000000a17007388 */ /* 0x0041e80000000800 */
[----:B---3--:R0:W-:Y:S04]  /*0c00*/  STS [R25], R12 ;  /* 0x0000000c19007388 */ /* 0x0081e80000000800 */
[----:B----4-:R0:W-:Y:S04]  /*0c10*/  STS [R27], R14 ;  /* 0x0000000e1b007388 */ /* 0x0101e80000000800 */
[----:B-----5:R0:W-:Y:S01]  /*0c20*/  STS [R11], R16 ;  /* 0x000000100b007388 */ /* 0x0201e20000000800 */
[----:B------:R-:W-:Y:S05]  /*0c30*/  @!P0 BRA `(.L_x_251) ;  /* 0xfffffffc009c8947 */ /* 0x000fea000383ffff */
.L_x_248:
[----:B------:R-:W-:Y:S05]  /*0c40*/  BSYNC.RECONVERGENT B0 ;  /* 0x0000000000007941 */ /* 0x000fea0003800200 */
.L_x_242:
        /* <DEDUP_REMOVED lines=9> */
[----:B------:R-:W-:Y:S02]  /*0ce0*/  USHF.R.S32.HI UR19, URZ, 0x1f, UR12 ;  /* 0x0000001fff137899 */ /* 0x000fe4000801140c */
[----:B------:R-:W-:-:S12]  /*0cf0*/  UIADD3 UR12, UPT, UPT, -UR12, URZ, URZ ;  /* 0x000000ff0c0c7290 */ /* 0x000fd8000fffe1ff */
.L_x_300:
[----:B-----5:R-:W5:Y:S01]  /*0d00*/  LDCU UR6, c[0x0][0x3b0] ;  /* 0x00007600ff0677ac */ /* 0x020f620008000800 */
[----:B------:R-:W-:-:S04]  /*0d10*/  UIADD3 UR13, UPT, UPT, UR9, UR4, URZ ;  /* 0x00000004090d7290 */ /* 0x000fc8000fffe0ff */
[----:B-----5:R-:W-:-:S06]  /*0d20*/  UISETP.GE.AND UP0, UPT, UR13, UR6, UPT ;  /* 0x000000060d00728c */ /* 0x020fcc000bf06270 */
[----:B------:R-:W-:-:S13]  /*0d30*/  PLOP3.LUT P0, PT, PT, PT, UP0, 0x80, 0x8 ;  /* 0x000000000008781c */ /* 0x000fda0003f0f008 */
[----:B01----:R-:W-:Y:S05]  /*0d40*/  @P0 EXIT ;  /* 0x000000000000094d */ /* 0x003fea0003800000 */
        /* <DEDUP_REMOVED lines=18> */
[----:B------:R-:W-:Y:S01]  /*0e70*/  MOV R13, R2 ;  /* 0x00000002000d7202 */ /* 0x000fe20000000f00 */
[----:B------:R-:W-:Y:S01]  /*0e80*/  IMAD.U32 R7, RZ, RZ, UR13 ;  /* 0x0000000dff077e24 */ /* 0x000fe2000f8e00ff */
[C---:B-1----:R-:W-:Y:S02]  /*0e90*/  LEA R8, P0, R6.reuse, UR6, 0x8 ;  /* 0x0000000606087c11 */ /* 0x042fe4000f8040ff */
[----:B0-----:R-:W-:Y:S02]  /*0ea0*/  LEA R0, R9, R0, 0x18 ;  /* 0x0000000009007211 */ /* 0x001fe400078ec0ff */
[----:B------:R-:W-:-:S09]  /*0eb0*/  LEA.HI.X R9, R6, UR7, R7, 0x8, P0 ;  /* 0x0000000706097c11 */ /* 0x000fd200080f4407 */
.L_x_255:
[----:B0-----:R-:W-:-:S06]  /*0ec0*/  IMAD.WIDE R6, R13, 0x8, R8 ;  /* 0x000000080d067825 */ /* 0x001fcc00078e0208 */
[----:B------:R-:W2:Y:S01]  /*0ed0*/  LDG.E.64.CONSTANT R6, desc[UR14][R6.64] ;  /* 0x0000000e06067981 */ /* 0x000ea2000c1e9b00 */
[C---:B------:R-:W-:Y:S02]  /*0ee0*/  IMAD R15, R13.reuse, 0x8, R0 ;  /* 0x000000080d0f7824 */ /* 0x040fe400078e0200 */
[----:B------:R-:W-:-:S05]  /*0ef0*/  VIADD R13, R13, UR18 ;  /* 0x000000120d0d7c36 */ /* 0x000fca0008000000 */
[----:B------:R-:W-:Y:S01]  /*0f00*/  ISETP.GE.AND P0, PT, R13, UR17, PT ;  /* 0x000000110d007c0c */ /* 0x000fe2000bf06270 */
[----:B--2---:R0:W-:-:S12]  /*0f10*/  STS.64 [R15], R6 ;  /* 0x000000060f007388 */ /* 0x0041d80000000a00 */
[----:B------:R-:W-:Y:S05]  /*0f20*/  @!P0 BRA `(.L_x_255) ;  /* 0xfffffffc00e48947 */ /* 0x000fea000383ffff */
.L_x_254:
[----:B------:R-:W-:Y:S05]  /*0f30*/  BSYNC.RECONVERGENT B0 ;  /* 0x0000000000007941 */ /* 0x000fea0003800200 */
.L_x_253:
[----:B------:R-:W-:Y:S04]  /*0f40*/  BSSY.RECONVERGENT B0, `(.L_x_256) ;  /* 0x000000d000007945 */ /* 0x000fe80003800200 */
[----:B------:R-:W-:Y:S05]  /*0f50*/  @P1 BRA `(.L_x_257) ;  /* 0x00000000002c1947 */ /* 0x000fea0003800000 */
[----:B------:R-:W-:-:S07]  /*0f60*/  IMAD.MOV.U32 R0, RZ, RZ, R2 ;  /* 0x000000ffff007224 */ /* 0x000fce00078e0002 */
.L_x_258:
        /* <DEDUP_REMOVED lines=10> */
.L_x_257:
[----:B------:R-:W-:Y:S05]  /*1010*/  BSYNC.RECONVERGENT B0 ;  /* 0x0000000000007941 */ /* 0x000fea0003800200 */
.L_x_256:
        /* <DEDUP_REMOVED lines=12> */
.L_x_299:
[----:B0-----:R-:W0:Y:S01]  /*10e0*/  LDCU UR6, c[0x0][0x3ac] ;  /* 0x00007580ff0677ac */ /* 0x001e220008000800 */
[----:B------:R-:W-:Y:S01]  /*10f0*/  VIADD R9, R7, UR10 ;  /* 0x0000000a07097c36 */ /* 0x000fe20008000000 */
[----:B------:R-:W-:Y:S04]  /*1100*/  BSSY B0, `(.L_x_260) ;  /* 0x00008dc000007945 */ /* 0x000fe80003800000 */
[----:B0-----:R-:W-:-:S13]  /*1110*/  ISETP.GE.AND P0, PT, R9, UR6, PT ;  /* 0x0000000609007c0c */ /* 0x001fda000bf06270 */
[----:B-1---5:R-:W-:Y:S05]  /*1120*/  @P0 BRA `(.L_x_261) ;  /* 0x0000008c00640947 */ /* 0x022fea0003800000 */
[----:B------:R-:W0:Y:S01]  /*1130*/  LDC.64 R20, c[0x0][0x3c0] ;  /* 0x0000f000ff147b82 */ /* 0x000e220000000a00 */
[----:B------:R-:W-:Y:S02]  /*1140*/  HFMA2 R52, -RZ, RZ, 0, 3.5762786865234375e-06 ;  /* 0x0000003cff347431 */ /* 0x000fe400000001ff */
[----:B------:R-:W-:-:S05]  /*1150*/  IMAD R17, R7, 0xf00, R4 ;  /* 0x00000f0007117824 */ /* 0x000fca00078e0204 */
[----:B------:R1:W2:Y:S01]  /*1160*/  LDS.64 R22, [R17] ;  /* 0x0000000011167984 */ /* 0x0002a20000000a00 */
[----:B------:R-:W3:Y:S01]  /*1170*/  LDC R58, c[0x0][0x390] ;  /* 0x0000e400ff3a7b82 */ /* 0x000ee20000000800 */
[----:B0-----:R-:W-:Y:S02]  /*1180*/  IMAD.WIDE.U32 R20, R9, 0x8, R20 ;  /* 0x0000000809147825 */ /* 0x001fe400078e0014 */
[----:B------:R1:W0:Y:S02]  /*1190*/  LDS.64 R24, [R17+0x100] ;  /* 0x0001000011187984 */ /* 0x0002240000000a00 */
[----:B------:R-:W-:Y:S02]  /*11a0*/  IMAD R52, R7, R52, UR11 ;  /* 0x0000000b07347e24 */ /* 0x000fe4000f8e0234 */
[----:B------:R1:W4:Y:S04]  /*11b0*/  LDS.64 R26, [R17+0x200] ;  /* 0x00020000111a7984 */ /* 0x0003280000000a00 */
[----:B------:R-:W5:Y:S01]  /*11c0*/  LDG.E.64.CONSTANT R20, desc[UR14][R20.64] ;  /* 0x0000000e14147981 */ /* 0x000f62000c1e9b00 */
[----:B---3--:R-:W-:-:S03]  /*11d0*/  ISETP.GE.AND P0, PT, R58, 0x11, PT ;  /* 0x000000113a00780c */ /* 0x008fc60003f06270 */
[----:B------:R1:W3:Y:S04]  /*11e0*/  LDS.64 R28, [R17+0x300] ;  /* 0x00030000111c7984 */ /* 0x0002e80000000a00 */
        /* <DEDUP_REMOVED lines=11> */
[----:B------:R1:W0:Y:S04]  /*12a0*/  LDS R0, [R52] ;  /* 0x0000000034007984 */ /* 0x0002280000000800 */
        /* <DEDUP_REMOVED lines=13> */
[----:B------:R1:W0:Y:S01]  /*1380*/  LDS R57, [R52+0x38] ;  /* 0x0000380034397984 */ /* 0x0002220000000800 */
[----:B--234-:R-:W-:Y:S05]  /*1390*/  @!P0 BRA `(.L_x_262) ;  /* 0x00000008002c8947 */ /* 0x01cfea0003800000 */
[----:B------:R-:W-:Y:S01]  /*13a0*/  BSSY B1, `(.L_x_263) ;  /* 0x0000089000017945 */ /* 0x000fe20003800000 */
[----:B------:R-:W-:Y:S01]  /*13b0*/  ISETP.NE.AND P0, PT, R3, RZ, PT ;  /* 0x000000ff0300720c */ /* 0x000fe20003f05270 */
[----:B------:R-:W-:Y:S02]  /*13c0*/  IMAD.MOV.U32 R59, RZ, RZ, RZ ;  /* 0x000000ffff3b7224 */ /* 0x000fe400078e00ff */
[----:B------:R-:W-:Y:S02]  /*13d0*/  IMAD.U32 R64, RZ, RZ, UR16 ;  /* 0x00000010ff407e24 */ /* 0x000fe4000f8e00ff */
[----:B------:R-:W-:Y:S02]  /*13e0*/  IMAD.U32 R60, RZ, RZ, UR12 ;  /* 0x0000000cff3c7e24 */ /* 0x000fe4000f8e00ff */
[----:B------:R-:W-:-:S07]  /*13f0*/  IMAD.MOV.U32 R58, RZ, RZ, R5 ;  /* 0x000000ffff3a7224 */ /* 0x000fce00078e0005 */
.L_x_265:
[----:B------:R-:W-:Y:S01]  /*1400*/  IMAD.MOV.U32 R61, RZ, RZ, RZ ;  /* 0x000000ffff3d7224 */ /* 0x000fe200078e00ff */
[----:B------:R-:W-:-:S05]  /*1410*/  UMOV UR6, 0xffffffff ;  /* 0xffffffff00067882 */ /* 0x000fca0000000000 */
[----:B------:R2:W3:Y:S01]  /*1420*/  @!P0 LDS R61, [R64] ;  /* 0x00000000403d8984 */ /* 0x0004e20000000800 */
[----:B------:R-:W-:Y:S05]  /*1430*/  BRA.DIV UR6, `(.L_x_264) ;  /* 0x0000008a06c87947 */ /* 0x000fea000b800000 */
[----:B---3--:R-:W3:Y:S02]  /*1440*/  SHFL.IDX PT, R61, R61, RZ, 0x1f ;  /* 0x00001fff3d3d7589 */ /* 0x008ee400000e0000 */
.L_x_303:
[----:B-1----:R1:W4:Y:S01]  /*1450*/  LDS.64 R52, [R58] ;  /* 0x000000003a347984 */ /* 0x0023220000000a00 */
[----:B------:R-:W-:Y:S01]  /*1460*/  IADD3 R60, PT, PT, R60, 0x1, RZ ;  /* 0x000000013c3c7810 */ /* 0x000fe20007ffe0ff */
[----:B--2---:R-:W-:-:S03]  /*1470*/  VIADD R64, R64, 0x4 ;  /* 0x0000000440407836 */ /* 0x004fc60000000000 */
[----:B------:R-:W-:Y:S01]  /*1480*/  ISETP.NE.AND P1, PT, R60, RZ, PT ;  /* 0x000000ff3c00720c */ /* 0x000fe20003f25270 */
[----:B-1----:R-:W-:Y:S01]  /*1490*/  VIADD R58, R58, 0x100 ;  /* 0x000001003a3a7836 */ /* 0x002fe20000000000 */
[-C--:B----4-:R-:W-:Y:S02]  /*14a0*/  LOP3.LUT R67, R22, R52.reuse, RZ, 0xc0, !PT ;  /* 0x0000003416437212 */ /* 0x090fe400078ec0ff */
[-C--:B------:R-:W-:Y:S02]  /*14b0*/  LOP3.LUT R69, R23, R53.reuse, RZ, 0xc0, !PT ;  /* 0x0000003517457212 */ /* 0x080fe400078ec0ff */
[----:B------:R1:W-:Y:S01]  /*14c0*/  POPC R62, R67 ;  /* 0x00000043003e7309 */ /* 0x0003e20000000000 */
[----:B0-----:R-:W-:Y:S02]  /*14d0*/  LOP3.LUT R65, R24, R52, RZ, 0xc0, !PT ;  /* 0x0000003418417212 */ /* 0x001fe400078ec0ff */
[----:B------:R-:W-:-:S05]  /*14e0*/  LOP3.LUT R68, R25, R53, RZ, 0xc0, !PT ;  /* 0x0000003519447212 */ /* 0x000fca00078ec0ff */
[----:B------:R0:W2:Y:S01]  /*14f0*/  POPC R63, R69 ;  /* 0x00000045003f7309 */ /* 0x0000a20000000000 */
[----:B-1----:R-:W-:-:S07]  /*1500*/  LOP3.LUT R67, R26, R52, RZ, 0xc0, !PT ;  /* 0x000000341a437212 */ /* 0x002fce00078ec0ff */
[----:B------:R-:W-:Y:S01]  /*1510*/  POPC R65, R65 ;  /* 0x0000004100417309 */ /* 0x000fe20000000000 */
[----:B0-----:R-:W-:Y:S01]  /*1520*/  LOP3.LUT R69, R28, R52, RZ, 0xc0, !PT ;  /* 0x000000341c457212 */ /* 0x001fe200078ec0ff */
[----:B--2---:R-:W-:-:S06]  /*1530*/  IMAD.IADD R62, R62, 0x1, R63 ;  /* 0x000000013e3e7824 */ /* 0x004fcc00078e023f */
[----:B------:R-:W0:Y:S01]  /*1540*/  POPC R68, R68 ;  /* 0x0000004400447309 */ /* 0x000e220000000000 */
[----:B------:R-:W-:-:S07]  /*1550*/  I2FP.F32.U32 R66, R62 ;  /* 0x0000003e00427245 */ /* 0x000fce0000201000 */
[----:B------:R1:W-:Y:S01]  /*1560*/  POPC R63, R67 ;  /* 0x00000043003f7309 */ /* 0x0003e20000000000 */
[----:B---3--:R-:W-:-:S04]  /*1570*/  FMUL R66, R61, R66 ;  /* 0x000000423d427220 */ /* 0x008fc80000400000 */
[----:B------:R-:W-:Y:S01]  /*1580*/  FFMA R59, R0, R66, R59 ;  /* 0x00000042003b7223 */ /* 0x000fe2000000003b */
[-C--:B------:R-:W-:Y:S02]  /*1590*/  LOP3.LUT R66, R27, R53.reuse, RZ, 0xc0, !PT ;  /* 0x000000351b427212 */ /* 0x080fe400078ec0ff */
[----:B0-----:R-:W-:Y:S02]  /*15a0*/  IADD3 R62, PT, PT, R65, R68, RZ ;  /* 0x00000044413e7210 */ /* 0x001fe40007ffe0ff */
[----:B------:R-:W-:Y:S01]  /*15b0*/  LOP3.LUT R68, R29, R53, RZ, 0xc0, !PT ;  /* 0x000000351d447212 */ /* 0x000fe200078ec0ff */
[----:B------:R0:W-:Y:S01]  /*15c0*/  POPC R65, R69 ;  /* 0x0000004500417309 */ /* 0x0001e20000000000 */
[----:B------:R-:W-:Y:S02]  /*15d0*/  I2FP.F32.U32 R62, R62 ;  /* 0x0000003e003e7245 */ /* 0x000fe40000201000 */
[----:B-1----:R-:W-:-:S03]  /*15e0*/  LOP3.LUT R67, R30, R52, RZ, 0xc0, !PT ;  /* 0x000000341e437212 */ /* 0x002fc600078ec0ff */
[----:B------:R-:W-:Y:S02]  /*15f0*/  FMUL R62, R61, R62 ;  /* 0x0000003e3d3e7220 */ /* 0x000fe40000400000 */
[----:B------:R-:W1:Y:S02]  /*1600*/  POPC R66, R66 ;  /* 0x0000004200427309 */ /* 0x000e640000000000 */
[----:B------:R-:W-:Y:S01]  /*1610*/  FFMA R62, R8, R62, R59 ;  /* 0x0000003e083e7223 */ /* 0x000fe2000000003b */
[----:B0-----:R-:W-:-:S05]  /*1620*/  LOP3.LUT R69, R32, R52, RZ, 0xc0, !PT ;  /* 0x0000003420457212 */ /* 0x001fca00078ec0ff */
[----:B------:R-:W0:Y:S01]  /*1630*/  POPC R68, R68 ;  /* 0x0000004400447309 */ /* 0x000e220000000000 */
[----:B-1----:R-:W-:-:S05]  /*1640*/  IMAD.IADD R63, R63, 0x1, R66 ;  /* 0x000000013f3f7824 */ /* 0x002fca00078e0242 */
[----:B------:R-:W-:Y:S01]  /*1650*/  I2FP.F32.U32 R66, R63 ;  /* 0x0000003f00427245 */ /* 0x000fe20000201000 */
[----:B0-----:R-:W-:Y:S01]  /*1660*/  IMAD.IADD R63, R65, 0x1, R68 ;  /* 0x00000001413f7824 */ /* 0x001fe200078e0244 */
[----:B------:R-:W-:-:S03]  /*1670*/  LOP3.LUT R68, R33, R53, RZ, 0xc0, !PT ;  /* 0x0000003521447212 */ /* 0x000fc600078ec0ff */
[----:B------:R-:W-:Y:S01]  /*1680*/  FMUL R59, R61, R66 ;  /* 0x000000423d3b7220 */ /* 0x000fe20000400000 */
[----:B------:R-:W-:Y:S01]  /*1690*/  LOP3.LUT R66, R31, R53, RZ, 0xc0, !PT ;  /* 0x000000351f427212 */ /* 0x000fe200078ec0ff */
[----:B------:R0:W-:Y:S02]  /*16a0*/  POPC R65, R67 ;  /* 0x0000004300417309 */ /* 0x0001e40000000000 */
[----:B------:R-:W-:Y:S01]  /*16b0*/  FFMA R59, R9, R59, R62 ;  /* 0x0000003b093b7223 */ /* 0x000fe2000000003e */
[----:B------:R-:W-:-:S05]  /*16c0*/  I2FP.F32.U32 R62, R63 ;  /* 0x0000003f003e7245 */ /* 0x000fca0000201000 */
[----:B------:R-:W1:Y:S01]  /*16d0*/  POPC R66, R66 ;  /* 0x0000004200427309 */ /* 0x000e620000000000 */
[----:B------:R-:W-:Y:S01]  /*16e0*/  FMUL R62, R61, R62 ;  /* 0x0000003e3d3e7220 */ /* 0x000fe20000400000 */
[----:B0-----:R-:W-:-:S03]  /*16f0*/  LOP3.LUT R67, R34, R52, RZ, 0xc0, !PT ;  /* 0x0000003422437212 */ /* 0x001fc600078ec0ff */
[----:B------:R-:W-:-:S03]  /*1700*/  FFMA R62, R10, R62, R59 ;  /* 0x0000003e0a3e7223 */ /* 0x000fc6000000003b */
[----:B------:R-:W-:Y:S01]  /*1710*/  POPC R68, R68 ;  /* 0x0000004400447309 */ /* 0x000fe20000000000 */
[----:B-1----:R-:W-:-:S07]  /*1720*/  IMAD.IADD R63, R65, 0x1, R66 ;  /* 0x00000001413f7824 */ /* 0x002fce00078e0242 */
[----:B------:R0:W1:Y:S01]  /*1730*/  POPC R65, R69 ;  /* 0x0000004500417309 */ /* 0x0000620000000000 */
[----:B------:R-:W-:-:S05]  /*1740*/  I2FP.F32.U32 R66, R63 ;  /* 0x0000003f00427245 */ /* 0x000fca0000201000 */
[----:B------:R-:W-:Y:S01]  /*1750*/  FMUL R59, R61, R66 ;  /* 0x000000423d3b7220 */ /* 0x000fe20000400000 */
[----:B------:R-:W-:Y:S02]  /*1760*/  LOP3.LUT R66, R35, R53, RZ, 0xc0, !PT ;  /* 0x0000003523427212 */ /* 0x000fe400078ec0ff */
[----:B0-----:R-:W-:Y:S01]  /*1770*/  LOP3.LUT R69, R36, R52, RZ, 0xc0, !PT ;  /* 0x0000003424457212 */ /* 0x001fe200078ec0ff */
[----:B------:R-:W-:Y:S01]  /*1780*/  FFMA R59, R11, R59, R62 ;  /* 0x0000003b0b3b7223 */ /* 0x000fe2000000003e */
[----:B-1----:R-:W-:Y:S02]  /*1790*/  IMAD.IADD R63, R65, 0x1, R68 ;  /* 0x00000001413f7824 */ /* 0x002fe400078e0244 */
[----:B------:R-:W-:Y:S01]  /*17a0*/  POPC R66, R66 ;  /* 0x0000004200427309 */ /* 0x000fe20000000000 */
[----:B------:R-:W-:Y:S02]  /*17b0*/  LOP3.LUT R68, R37, R53, RZ, 0xc0, !PT ;  /* 0x0000003525447212 */ /* 0x000fe400078ec0ff */
[----:B------:R-:W-:-:S05]  /*17c0*/  I2FP.F32.U32 R62, R63 ;  /* 0x0000003f003e7245 */ /* 0x000fca0000201000 */
[----:B------:R0:W1:Y:S01]  /*17d0*/  POPC R65, R67 ;  /* 0x0000004300417309 */ /* 0x0000620000000000 */
[----:B------:R-:W-:-:S04]  /*17e0*/  FMUL R62, R61, R62 ;  /* 0x0000003e3d3e7220 */ /* 0x000fc80000400000 */
[----:B------:R-:W-:-:S03]  /*17f0*/  FFMA R62, R12, R62, R59 ;  /* 0x0000003e0c3e7223 */ /* 0x000fc6000000003b */
[----:B------:R-:W-:Y:S01]  /*1800*/  POPC R68, R68 ;  /* 0x0000004400447309 */ /* 0x000fe20000000000 */
[----:B0-----:R-:W-:Y:S01]  /*1810*/  LOP3.LUT R67, R38, R52, RZ, 0xc0, !PT ;  /* 0x0000003426437212 */ /* 0x001fe200078ec0ff */
[----:B-1----:R-:W-:-:S06]  /*1820*/  IMAD.IADD R63, R65, 0x1, R66 ;  /* 0x00000001413f7824 */ /* 0x002fcc00078e0242 */
        /* <DEDUP_REMOVED lines=14> */
[----:B0-----:R-:W-:Y:S02]  /*1910*/  LOP3.LUT R67, R42, R52, RZ, 0xc0, !PT ;  /* 0x000000342a437212 */ /* 0x001fe400078ec0ff */
[----:B-1----:R-:W-:-:S05]  /*1920*/  IADD3 R63, PT, PT, R65, R66, RZ ;  /* 0x00000042413f7210 */ /* 0x002fca0007ffe0ff */
[----:B------:R0:W1:Y:S01]  /*1930*/  POPC R65, R69 ;  /* 0x0000004500417309 */ /* 0x0000620000000000 */
[----:B------:R-:W-:-:S05]  /*1940*/  I2FP.F32.U32 R66, R63 ;  /* 0x0000003f00427245 */ /* 0x000fca0000201000 */
[----:B------:R-:W-:Y:S01]  /*1950*/  FMUL R59, R61, R66 ;  /* 0x000000423d3b7220 */ /* 0x000fe20000400000 */
[----:B------:R-:W-:Y:S02]  /*1960*/  LOP3.LUT R66, R43, R53, RZ, 0xc0, !PT ;  /* 0x000000352b427212 */ /* 0x000fe400078ec0ff */
[----:B0-----:R-:W-:Y:S01]  /*1970*/  LOP3.LUT R69, R44, R52, RZ, 0xc0, !PT ;  /* 0x000000342c457212 */ /* 0x001fe200078ec0ff */
[----:B------:R-:W-:-:S03]  /*1980*/  FFMA R59, R15, R59, R62 ;  /* 0x0000003b0f3b7223 */ /* 0x000fc6000000003e */
[----:B------:R-:W-:Y:S01]  /*1990*/  POPC R66, R66 ;  /* 0x0000004200427309 */ /* 0x000fe20000000000 */
[----:B-1----:R-:W-:Y:S01]  /*19a0*/  IMAD.IADD R63, R65, 0x1, R68 ;  /* 0x00000001413f7824 */ /* 0x002fe200078e0244 */
[----:B------:R-:W-:-:S04]  /*19b0*/  LOP3.LUT R68, R45, R53, RZ, 0xc0, !PT ;  /* 0x000000352d447212 */ /* 0x000fc800078ec0ff */
[----:B------:R-:W-:Y:S02]  /*19c0*/  I2FP.F32.U32 R62, R63 ;  /* 0x0000003f003e7245 */ /* 0x000fe40000201000 */
[----:B------:R0:W1:Y:S03]  /*19d0*/  POPC R65, R67 ;  /* 0x0000004300417309 */ /* 0x0000660000000000 */
[----:B------:R-:W-:-:S04]  /*19e0*/  FMUL R62, R61, R62 ;  /* 0x0000003e3d3e7220 */ /* 0x000fc80000400000 */
[----:B------:R-:W-:Y:S01]  /*19f0*/  FFMA R62, R16, R62, R59 ;  /* 0x0000003e103e7223 */ /* 0x000fe2000000003b */
[----:B------:R-:W-:Y:S01]  /*1a00*/  POPC R68, R68 ;  /* 0x0000004400447309 */ /* 0x000fe20000000000 */
[----:B0-----:R-:W-:Y:S01]  /*1a10*/  LOP3.LUT R67, R46, R52, RZ, 0xc0, !PT ;  /* 0x000000342e437212 */ /* 0x001fe200078ec0ff */
[----:B-1----:R-:W-:-:S06]  /*1a20*/  IMAD.IADD R63, R65, 0x1, R66 ;  /* 0x00000001413f7824 */ /* 0x002fcc00078e0242 */
[----:B------:R0:W1:Y:S01]  /*1a30*/  POPC R65, R69 ;  /* 0x0000004500417309 */ /* 0x0000620000000000 */
[----:B------:R-:W-:-:S05]  /*1a40*/  I2FP.F32.U32 R66, R63 ;  /* 0x0000003f00427245 */ /* 0x000fca0000201000 */
[----:B------:R-:W-:Y:S01]  /*1a50*/  FMUL R63, R61, R66 ;  /* 0x000000423d3f7220 */ /* 0x000fe20000400000 */
[-C--:B------:R-:W-:Y:S02]  /*1a60*/  LOP3.LUT R66, R47, R53.reuse, RZ, 0xc0, !PT ;  /* 0x000000352f427212 */ /* 0x080fe400078ec0ff */
        /* <DEDUP_REMOVED lines=8> */
[----:B------:R-:W-:Y:S01]  /*1af0*/  FFMA R62, R54, R62, R63 ;  /* 0x0000003e363e7223 */ /* 0x000fe2000000003f */
[----:B0-----:R-:W-:Y:S01]  /*1b00*/  LOP3.LUT R67, R51, R53, RZ, 0xc0, !PT ;  /* 0x0000003533437212 */ /* 0x001fe200078ec0ff */
[----:B-1----:R-:W-:-:S03]  /*1b10*/  IMAD.IADD R59, R65, 0x1, R66 ;  /* 0x00000001413b7824 */ /* 0x002fc600078e0242 */
[----:B------:R-:W-:Y:S08]  /*1b20*/  POPC R53, R67 ;  /* 0x0000004300357309 */ /* 0x000ff00000000000 */
[----:B------:R-:W-:Y:S08]  /*1b30*/  POPC R65, R68 ;  /* 0x0000004400417309 */ /* 0x000ff00000000000 */
[----:B------:R-:W0:Y:S02]  /*1b40*/  POPC R66, R69 ;  /* 0x0000004500427309 */ /* 0x000e240000000000 */
[----:B0-----:R-:W-:Y:S01]  /*1b50*/  IMAD.IADD R63, R65, 0x1, R66 ;  /* 0x00000001413f7824 */ /* 0x001fe200078e0242 */
[----:B------:R-:W-:-:S05]  /*1b60*/  LOP3.LUT R65, R50, R52, RZ, 0xc0, !PT ;  /* 0x0000003432417212 */ /* 0x000fca00078ec0ff */
[----:B------:R-:W0:Y:S01]  /*1b70*/  POPC R52, R65 ;  /* 0x0000004100347309 */ /* 0x000e220000000000 */
[----:B------:R-:W-:-:S05]  /*1b80*/  I2FP.F32.U32 R66, R63 ;  /* 0x0000003f00427245 */ /* 0x000fca0000201000 */
[----:B------:R-:W-:Y:S01]  /*1b90*/  FMUL R66, R61, R66 ;  /* 0x000000423d427220 */ /* 0x000fe20000400000 */
[----:B0-----:R-:W-:Y:S01]  /*1ba0*/  IMAD.IADD R53, R52, 0x1, R53 ;  /* 0x0000000134357824 */ /* 0x001fe200078e0235 */
[----:B------:R-:W-:-:S04]  /*1bb0*/  I2FP.F32.U32 R52, R59 ;  /* 0x0000003b00347245 */ /* 0x000fc80000201000 */
[----:B------:R-:W-:Y:S01]  /*1bc0*/  I2FP.F32.U32 R68, R53 ;  /* 0x0000003500447245 */ /* 0x000fe20000201000 */
[----:B------:R-:W-:-:S04]  /*1bd0*/  FMUL R52, R61, R52 ;  /* 0x000000343d347220 */ /* 0x000fc80000400000 */
[----:B------:R-:W-:Y:S01]  /*1be0*/  FFMA R53, R55, R52, R62 ;  /* 0x0000003437357223 */ /* 0x000fe2000000003e */
[----:B------:R-:W-:-:S03]  /*1bf0*/  FMUL R68, R61, R68 ;  /* 0x000000443d447220 */ /* 0x000fc60000400000 */
[----:B------:R-:W-:-:S04]  /*1c00*/  FFMA R66, R56, R66, R53 ;  /* 0x0000004238427223 */ /* 0x000fc80000000035 */
[----:B------:R-:W-:Y:S01]  /*1c10*/  FFMA R59, R57, R68, R66 ;  /* 0x00000044393b7223 */ /* 0x000fe20000000042 */
[----:B------:R-:W-:Y:S06]  /*1c20*/  @P1 BRA `(.L_x_265) ;  /* 0xfffffff400f41947 */ /* 0x000fec000383ffff */
[----:B------:R-:W-:Y:S05]  /*1c30*/  BSYNC B1 ;  /* 0x0000000000017941 */ /* 0x000fea0003800000 */
.L_x_263:
[----:B------:R-:W-:Y:S05]  /*1c40*/  BRA `(.L_x_266) ;  /* 0x0000008000447947 */ /* 0x000fea0003800000 */
.L_x_262:
[----:B------:R-:W-:Y:S01]  /*1c50*/  ISETP.GE.AND P0, PT, R58, 0x1, PT ;  /* 0x000000013a00780c */ /* 0x000fe20003f06270 */
[----:B------:R-:W-:-:S12]  /*1c60*/  IMAD.MOV.U32 R59, RZ, RZ, RZ ;  /* 0x000000ffff3b7224 */ /* 0x000fd800078e00ff */
[----:B------:R-:W-:Y:S05]  /*1c70*/  @!P0 BRA `(.L_x_267) ;  /* 0x0000000400fc8947 */ /* 0x000fea0003800000 */
[----:B------:R-:W-:Y:S01]  /*1c80*/  ISETP.NE.AND P0, PT, R3, RZ, PT ;  /* 0x000000ff0300720c */ /* 0x000fe20003f05270 */
[----:B------:R-:W-:Y:S01]  /*1c90*/  IMAD.MOV.U32 R59, RZ, RZ, RZ ;  /* 0x000000ffff3b7224 */ /* 0x000fe200078e00ff */
[----:B------:R-:W-:-:S11]  /*1ca0*/  UMOV UR6, 0xffffffff ;  /* 0xffffffff00067882 */ /* 0x000fd60000000000 */
[----:B------:R-:W2:Y:S01]  /*1cb0*/  @!P0 LDS R59, [UR16] ;  /* 0x00000010ff3b8984 */ /* 0x000ea20008000800 */
[----:B------:R-:W-:Y:S05]  /*1cc0*/  BRA.DIV UR6, `(.L_x_268) ;  /* 0x0000008206c87947 */ /* 0x000fea000b800000 */
[----:B--2---:R-:W2:Y:S02]  /*1cd0*/  SHFL.IDX PT, R59, R59, RZ, 0x1f ;  /* 0x00001fff3b3b7589 */ /* 0x004ea400000e0000 */
.L_x_306:
[----:B-1----:R-:W1:Y:S02]  /*1ce0*/  LDS.64 R52, [R5] ;  /* 0x0000000005347984 */ /* 0x002e640000000a00 */
[-C--:B-1----:R-:W-:Y:S02]  /*1cf0*/  LOP3.LUT R63, R22, R52.reuse, RZ, 0xc0, !PT ;  /* 0x00000034163f7212 */ /* 0x082fe400078ec0ff */
[-C--:B------:R-:W-:Y:S02]  /*1d00*/  LOP3.LUT R60, R23, R53.reuse, RZ, 0xc0, !PT ;  /* 0x00000035173c7212 */ /* 0x080fe400078ec0ff */
[-C--:B------:R-:W-:Y:S02]  /*1d10*/  LOP3.LUT R62, R27, R53.reuse, RZ, 0xc0, !PT ;  /* 0x000000351b3e7212 */ /* 0x080fe400078ec0ff */
[----:B------:R-:W-:Y:S01]  /*1d20*/  POPC R63, R63 ;  /* 0x0000003f003f7309 */ /* 0x000fe20000000000 */
[----:B0-----:R-:W-:Y:S02]  /*1d30*/  LOP3.LUT R67, R24, R52, RZ, 0xc0, !PT ;  /* 0x0000003418437212 */ /* 0x001fe400078ec0ff */
[----:B------:R-:W-:-:S02]  /*1d40*/  LOP3.LUT R64, R25, R53, RZ, 0xc0, !PT ;  /* 0x0000003519407212 */ /* 0x000fc400078ec0ff */
[-C--:B------:R-:W-:Y:S02]  /*1d50*/  LOP3.LUT R69, R26, R52.reuse, RZ, 0xc0, !PT ;  /* 0x000000341a457212 */ /* 0x080fe400078ec0ff */
[----:B------:R-:W-:Y:S01]  /*1d60*/  LOP3.LUT R66, R28, R52, RZ, 0xc0, !PT ;  /* 0x000000341c427212 */ /* 0x000fe200078ec0ff */
[----:B------:R-:W0:Y:S01]  /*1d70*/  POPC R60, R60 ;  /* 0x0000003c003c7309 */ /* 0x000e220000000000 */
[----:B------:R-:W-:-:S07]  /*1d80*/  LOP3.LUT R68, R29, R53, RZ, 0xc0, !PT ;  /* 0x000000351d447212 */ /* 0x000fce00078ec0ff */
[----:B------:R1:W-:Y:S01]  /*1d90*/  POPC R65, R69 ;  /* 0x0000004500417309 */ /* 0x0003e20000000000 */
[----:B0-----:R-:W-:-:S07]  /*1da0*/  IMAD.IADD R63, R63, 0x1, R60 ;  /* 0x000000013f3f7824 */ /* 0x001fce00078e023c */
[----:B------:R-:W0:Y:S01]  /*1db0*/  POPC R62, R62 ;  /* 0x0000003e003e7309 */ /* 0x000e220000000000 */
[----:B-1----:R-:W-:-:S07]  /*1dc0*/  LOP3.LUT R69, R32, R52, RZ, 0xc0, !PT ;  /* 0x0000003420457212 */ /* 0x002fce00078ec0ff */
[----:B------:R-:W-:Y:S01]  /*1dd0*/  POPC R67, R67 ;  /* 0x0000004300437309 */ /* 0x000fe20000000000 */
[----:B0-----:R-:W-:-:S07]  /*1de0*/  IADD3 R62, PT, PT, R65, R62, RZ ;  /* 0x0000003e413e7210 */ /* 0x001fce0007ffe0ff */
[----:B------:R-:W0:Y:S01]  /*1df0*/  POPC R64, R64 ;  /* 0x0000004000407309 */ /* 0x000e220000000000 */
[----:B------:R-:W-:-:S07]  /*1e00*/  LOP3.LUT R65, R30, R52, RZ, 0xc0, !PT ;  /* 0x000000341e417212 */ /* 0x000fce00078ec0ff */
[----:B------:R1:W-:Y:S01]  /*1e10*/  POPC R61, R66 ;  /* 0x00000042003d7309 */ /* 0x0003e20000000000 */
[----:B0-----:R-:W-:-:S07]  /*1e20*/  IMAD.IADD R64, R67, 0x1, R64 ;  /* 0x0000000143407824 */ /* 0x001fce00078e0240 */
[----:B------:R0:W3:Y:S01]  /*1e30*/  POPC R60, R68 ;  /* 0x00000044003c7309 */ /* 0x0000e20000000000 */
[----:B------:R-:W-:Y:S02]  /*1e40*/  LOP3.LUT R67, R31, R53, RZ, 0xc0, !PT ;  /* 0x000000351f437212 */ /* 0x000fe400078ec0ff */
[----:B-1----:R-:W-:Y:S02]  /*1e50*/  I2FP.F32.U32 R66, R63 ;  /* 0x0000003f00427245 */ /* 0x002fe40000201000 */
[----:B------:R-:W-:-:S03]  /*1e60*/  I2FP.F32.U32 R64, R64 ;  /* 0x0000004000407245 */ /* 0x000fc60000201000 */
[----:B------:R-:W-:Y:S01]  /*1e70*/  POPC R65, R65 ;  /* 0x0000004100417309 */ /* 0x000fe20000000000 */
[C---:B--2---:R-:W-:Y:S01]  /*1e80*/  FMUL R63, R59.reuse, R66 ;  /* 0x000000423b3f7220 */ /* 0x044fe20000400000 */
[----:B------:R-:W-:Y:S01]  /*1e90*/  FMUL R64, R59, R64 ;  /* 0x000000403b407220 */ /* 0x000fe20000400000 */
[----:B0-----:R-:W-:Y:S02]  /*1ea0*/  LOP3.LUT R68, R33, R53, RZ, 0xc0, !PT ;  /* 0x0000003521447212 */ /* 0x001fe400078ec0ff */
[----:B------:R-:W-:Y:S01]  /*1eb0*/  FFMA R63, R0, R63, RZ ;  /* 0x0000003f003f7223 */ /* 0x000fe200000000ff */
[----:B------:R-:W-:Y:S01]  /*1ec0*/  I2FP.F32.U32 R66, R62 ;  /* 0x0000003e00427245 */ /* 0x000fe20000201000 */
[----:B---3--:R-:W-:Y:S02]  /*1ed0*/  IMAD.IADD R61, R61, 0x1, R60 ;  /* 0x000000013d3d7824 */ /* 0x008fe400078e023c */
[----:B------:R0:W1:Y:S01]  /*1ee0*/  POPC R60, R67 ;  /* 0x00000043003c7309 */ /* 0x0000620000000000 */
[----:B------:R-:W-:Y:S01]  /*1ef0*/  FFMA R64, R8, R64, R63 ;  /* 0x0000004008407223 */ /* 0x000fe2000000003f */
[----:B------:R-:W-:Y:S01]  /*1f00*/  FMUL R63, R59, R66 ;  /* 0x000000423b3f7220 */ /* 0x000fe20000400000 */
[----:B------:R-:W-:-:S03]  /*1f10*/  LOP3.LUT R66, R35, R53, RZ, 0xc0, !PT ;  /* 0x0000003523427212 */ /* 0x000fc600078ec0ff */
[----:B------:R-:W-:Y:S01]  /*1f20*/  FFMA R63, R9, R63, R64 ;  /* 0x0000003f093f7223 */ /* 0x000fe20000000040 */
[----:B------:R-:W-:Y:S01]  /*1f30*/  I2FP.F32.U32 R64, R61 ;  /* 0x0000003d00407245 */ /* 0x000fe20000201000 */
[----:B------:R-:W-:Y:S01]  /*1f40*/  POPC R68, R68 ;  /* 0x0000004400447309 */ /* 0x000fe20000000000 */
[----:B0-----:R-:W-:-:S03]  /*1f50*/  LOP3.LUT R67, R34, R52, RZ, 0xc0, !PT ;  /* 0x0000003422437212 */ /* 0x001fc600078ec0ff */
[----:B------:R-:W-:Y:S01]  /*1f60*/  FMUL R64, R59, R64 ;  /* 0x000000403b407220 */ /* 0x000fe20000400000 */
[----:B-1----:R-:W-:-:S03]  /*1f70*/  IMAD.IADD R60, R65, 0x1, R60 ;  /* 0x00000001413c7824 */ /* 0x002fc600078e023c */
[----:B------:R-:W-:Y:S01]  /*1f80*/  POPC R66, R66 ;  /* 0x0000004200427309 */ /* 0x000fe20000000000 */
[----:B------:R-:W-:-:S07]  /*1f90*/  FFMA R64, R10, R64, R63 ;  /* 0x000000400a407223 */ /* 0x000fce000000003f */
[----:B------:R0:W1:Y:S02]  /*1fa0*/  POPC R65, R69 ;  /* 0x0000004500417309 */ /* 0x0000640000000000 */
[----:B0-----:R-:W-:Y:S01]  /*1fb0*/  LOP3.LUT R69, R36, R52, RZ, 0xc0, !PT ;  /* 0x0000003424457212 */ /* 0x001fe200078ec0ff */
[----:B-1----:R-:W-:Y:S01]  /*1fc0*/  IMAD.IADD R62, R65, 0x1, R68 ;  /* 0x00000001413e7824 */ /* 0x002fe200078e0244 */
[----:B------:R-:W-:-:S04]  /*1fd0*/  LOP3.LUT R68, R37, R53, RZ, 0xc0, !PT ;  /* 0x0000003525447212 */ /* 0x000fc800078ec0ff */
[----:B------:R0:W1:Y:S08]  /*1fe0*/  POPC R65, R67 ;  /* 0x0000004300417309 */ /* 0x0000700000000000 */
[----:B------:R-:W-:Y:S01]  /*1ff0*/  POPC R68, R68 ;  /* 0x0000004400447309 */ /* 0x000fe20000000000 */
[----:B0-----:R-:W-:Y:S01]  /*2000*/  LOP3.LUT R67, R38, R52, RZ, 0xc0, !PT ;  /* 0x0000003426437212 */ /* 0x001fe200078ec0ff */
[----:B-1----:R-:W-:Y:S01]  /*2010*/  IMAD.IADD R61, R65, 0x1, R66 ;  /* 0x00000001413d7824 */ /* 0x002fe200078e0242 */
[----:B------:R-:W-:-:S05]  /*2020*/  I2FP.F32.U32 R66, R60 ;  /* 0x0000003c00427245 */ /* 0x000fca0000201000 */
[----:B------:R0:W1:Y:S01]  /*2030*/  POPC R65, R69 ;  /* 0x0000004500417309 */ /* 0x0000620000000000 */
[----:B------:R-:W-:Y:S01]  /*2040*/  FMUL R63, R59, R66 ;  /* 0x000000423b3f7220 */ /* 0x000fe20000400000 */
[----:B------:R-:W-:-:S03]  /*2050*/  LOP3.LUT R66, R39, R53, RZ, 0xc0, !PT ;  /* 0x0000003527427212 */ /* 0x000fc600078ec0ff */
[----:B------:R-:W-:Y:S01]  /*2060*/  FFMA R63, R11, R63, R64 ;  /* 0x0000003f0b3f7223 */ /* 0x000fe20000000040 */
[----:B------:R-:W-:Y:S02]  /*2070*/  I2FP.F32.U32 R64, R62 ;  /* 0x0000003e00407245 */ /* 0x000fe40000201000 */
[----:B------:R-:W-:Y:S01]  /*2080*/  POPC R66, R66 ;  /* 0x0000004200427309 */ /* 0x000fe20000000000 */
[----:B0-----:R-:W-:Y:S02]  /*2090*/  LOP3.LUT R69, R40, R52, RZ, 0xc0, !PT ;  /* 0x0000003428457212 */ /* 0x001fe400078ec0ff */
[----:B------:R-:W-:Y:S01]  /*20a0*/  FMUL R64, R59, R64 ;  /* 0x000000403b407220 */ /* 0x000fe20000400000 */
[----:B-1----:R-:W-:Y:S01]  /*20b0*/  IMAD.IADD R60, R65, 0x1, R68 ;  /* 0x00000001413c7824 */ /* 0x002fe200078e0244 */
[----:B------:R-:W-:Y:S02]  /*20c0*/  LOP3.LUT R68, R41, R53, RZ, 0xc0, !PT ;  /* 0x0000003529447212 */ /* 0x000fe400078ec0ff */
[----:B------:R-:W-:Y:S01]  /*20d0*/  FFMA R64, R12, R64, R63 ;  /* 0x000000400c407223 */ /* 0x000fe2000000003f */
        /* <DEDUP_REMOVED lines=13> */
[----:B-1----:R-:W-:Y:S02]  /*21b0*/  IADD3 R61, PT, PT, R65, R68, RZ ;  /* 0x00000044413d7210 */ /* 0x002fe40007ffe0ff */
[----:B------:R-:W-:Y:S01]  /*21c0*/  LOP3.LUT R68, R45, R53, RZ, 0xc0, !PT ;  /* 0x000000352d447212 */ /* 0x000fe200078ec0ff */
[----:B------:R-:W-:Y:S01]  /*21d0*/  FFMA R64, R14, R64, R63 ;  /* 0x000000400e407223 */ /* 0x000fe2000000003f */
[----:B------:R0:W1:Y:S08]  /*21e0*/  POPC R65, R67 ;  /* 0x0000004300417309 */ /* 0x0000700000000000 */
[----:B------:R-:W-:Y:S01]  /*21f0*/  POPC R68, R68 ;  /* 0x0000004400447309 */ /* 0x000fe20000000000 */
[----:B0-----:R-:W-:Y:S01]  /*2200*/  LOP3.LUT R67, R46, R52, RZ, 0xc0, !PT ;  /* 0x000000342e437212 */ /* 0x001fe200078ec0ff */
[----:B-1----:R-:W-:Y:S01]  /*2210*/  IMAD.IADD R60, R65, 0x1, R66 ;  /* 0x00000001413c7824 */ /* 0x002fe200078e0242 */
[----:B------:R-:W-:-:S05]  /*2220*/  I2FP.F32.U32 R66, R62 ;  /* 0x0000003e00427245 */ /* 0x000fca0000201000 */
[----:B------:R-:W0:Y:S01]  /*2230*/  POPC R65, R69 ;  /* 0x0000004500417309 */ /* 0x000e220000000000 */
[----:B------:R-:W-:Y:S01]  /*2240*/  I2FP.F32.U32 R60, R60 ;  /* 0x0000003c003c7245 */ /* 0x000fe20000201000 */
[----:B------:R-:W-:-:S04]  /*2250*/  FMUL R63, R59, R66 ;  /* 0x000000423b3f7220 */ /* 0x000fc80000400000 */
[----:B------:R-:W-:Y:S01]  /*2260*/  FFMA R63, R15, R63, R64 ;  /* 0x0000003f0f3f7223 */ /* 0x000fe20000000040 */
[----:B------:R-:W-:Y:S01]  /*2270*/  I2FP.F32.U32 R64, R61 ;  /* 0x0000003d00407245 */ /* 0x000fe20000201000 */
[----:B------:R-:W-:-:S04]  /*2280*/  FMUL R60, R59, R60 ;  /* 0x0000003c3b3c7220 */ /* 0x000fc80000400000 */
[----:B------:R-:W-:Y:S01]  /*2290*/  FMUL R64, R59, R64 ;  /* 0x000000403b407220 */ /* 0x000fe20000400000 */
[----:B0-----:R-:W-:Y:S01]  /*22a0*/  IMAD.IADD R62, R65, 0x1, R68 ;  /* 0x00000001413e7824 */ /* 0x001fe200078e0244 */
[----:B------:R-:W-:Y:S01]  /*22b0*/  LOP3.LUT R68, R47, R53, RZ, 0xc0, !PT ;  /* 0x000000352f447212 */ /* 0x000fe200078ec0ff */
[----:B------:R-:W-:Y:S01]  /*22c0*/  POPC R65, R67 ;  /* 0x0000004300417309 */ /* 0x000fe20000000000 */
[----:B------:R-:W-:Y:S02]  /*22d0*/  FFMA R64, R16, R64, R63 ;  /* 0x0000004010407223 */ /* 0x000fe4000000003f */
[----:B------:R-:W-:-:S05]  /*22e0*/  I2FP.F32.U32 R62, R62 ;  /* 0x0000003e003e7245 */ /* 0x000fca0000201000 */
[----:B------:R-:W0:Y:S01]  /*22f0*/  POPC R66, R68 ;  /* 0x0000004400427309 */ /* 0x000e220000000000 */
[----:B------:R-:W-:Y:S01]  /*2300*/  FMUL R62, R59, R62 ;  /* 0x0000003e3b3e7220 */ /* 0x000fe20000400000 */
[----:B0-----:R-:W-:Y:S01]  /*2310*/  IMAD.IADD R61, R65, 0x1, R66 ;  /* 0x00000001413d7824 */ /* 0x001fe200078e0242 */
[-C--:B------:R-:W-:Y:S02]  /*2320*/  LOP3.LUT R65, R48, R52.reuse, RZ, 0xc0, !PT ;  /* 0x0000003430417212 */ /* 0x080fe400078ec0ff */
[-C--:B------:R-:W-:Y:S02]  /*2330*/  LOP3.LUT R66, R49, R53.reuse, RZ, 0xc0, !PT ;  /* 0x0000003531427212 */ /* 0x080fe400078ec0ff */
[----:B------:R-:W-:Y:S02]  /*2340*/  LOP3.LUT R52, R50, R52, RZ, 0xc0, !PT ;  /* 0x0000003432347212 */ /* 0x000fe400078ec0ff */
[----:B------:R-:W-:Y:S01]  /*2350*/  POPC R65, R65 ;  /* 0x0000004100417309 */ /* 0x000fe20000000000 */
[----:B------:R-:W-:-:S07]  /*2360*/  LOP3.LUT R53, R51, R53, RZ, 0xc0, !PT ;  /* 0x0000003533357212 */ /* 0x000fce00078ec0ff */
[----:B------:R-:W0:Y:S08]  /*2370*/  POPC R66, R66 ;  /* 0x0000004200427309 */ /* 0x000e300000000000 */
[----:B------:R-:W-:Y:S01]  /*2380*/  POPC R52, R52 ;  /* 0x0000003400347309 */ /* 0x000fe20000000000 */
[----:B0-----:R-:W-:-:S07]  /*2390*/  IMAD.IADD R63, R65, 0x1, R66 ;  /* 0x00000001413f7824 */ /* 0x001fce00078e0242 */
[----:B------:R-:W0:Y:S01]  /*23a0*/  POPC R53, R53 ;  /* 0x0000003500357309 */ /* 0x000e220000000000 */
[----:B------:R-:W-:Y:S01]  /*23b0*/  FFMA R65, R17, R60, R64 ;  /* 0x0000003c11417223 */ /* 0x000fe20000000040 */
[----:B------:R-:W-:-:S03]  /*23c0*/  I2FP.F32.U32 R60, R61 ;  /* 0x0000003d003c7245 */ /* 0x000fc60000201000 */
[----:B------:R-:W-:Y:S02]  /*23d0*/  FFMA R62, R54, R62, R65 ;  /* 0x0000003e363e7223 */ /* 0x000fe40000000041 */
[----:B------:R-:W-:Y:S01]  /*23e0*/  FMUL R60, R59, R60 ;  /* 0x0000003c3b3c7220 */ /* 0x000fe20000400000 */
[----:B0-----:R-:W-:Y:S01]  /*23f0*/  IMAD.IADD R61, R52, 0x1, R53 ;  /* 0x00000001343d7824 */ /* 0x001fe200078e0235 */
[----:B------:R-:W-:Y:S02]  /*2400*/  I2FP.F32.U32 R52, R63 ;  /* 0x0000003f00347245 */ /* 0x000fe40000201000 */
[----:B------:R-:W-:Y:S02]  /*2410*/  FFMA R53, R55, R60, R62 ;  /* 0x0000003c37357223 */ /* 0x000fe4000000003e */
[----:B------:R-:W-:Y:S01]  /*2420*/  I2FP.F32.U32 R60, R61 ;  /* 0x0000003d003c7245 */ /* 0x000fe20000201000 */
[----:B------:R-:W-:-:S04]  /*2430*/  FMUL R52, R59, R52 ;  /* 0x000000343b347220 */ /* 0x000fc80000400000 */
[----:B------:R-:W-:Y:S01]  /*2440*/  FMUL R59, R59, R60 ;  /* 0x0000003c3b3b7220 */ /* 0x000fe20000400000 */
[----:B------:R-:W-:-:S04]  /*2450*/  FFMA R52, R56, R52, R53 ;  /* 0x0000003438347223 */ /* 0x000fc80000000035 */
[----:B------:R-:W-:-:S07]  /*2460*/  FFMA R59, R57, R59, R52 ;  /* 0x0000003b393b7223 */ /* 0x000fce0000000034 */
.L_x_267:
[----:B------:R-:W-:-:S13]  /*2470*/  ISETP.GE.AND P0, PT, R58, 0x2, PT ;  /* 0x000000023a00780c */ /* 0x000fda0003f06270 */
[----:B------:R-:W-:Y:S05]  /*2480*/  @!P0 BRA `(.L_x_269) ;  /* 0x0000000400fc8947 */ /* 0x000fea0003800000 */
[----:B------:R-:W-:Y:S01]  /*2490*/  ISETP.NE.AND P0, PT, R3, RZ, PT ;  /* 0x000000ff0300720c */ /* 0x000fe20003f05270 */
[----:B------:R-:W-:Y:S01]  /*24a0*/  IMAD.MOV.U32 R60, RZ, RZ, RZ ;  /* 0x000000ffff3c7224 */ /* 0x000fe200078e00ff */
[----:B------:R-:W-:-:S11]  /*24b0*/  UMOV UR6, 0xffffffff ;  /* 0xffffffff00067882 */ /* 0x000fd60000000000 */
[----:B------:R-:W2:Y:S01]  /*24c0*/  @!P0 LDS R60, [UR16+0x4] ;  /* 0x00000410ff3c8984 */ /* 0x000ea20008000800 */
[----:B------:R-:W-:Y:S05]  /*24d0*/  BRA.DIV UR6, `(.L_x_270) ;  /* 0x0000007a06f07947 */ /* 0x000fea000b800000 */
[----:B--2---:R-:W2:Y:S02]  /*24e0*/  SHFL.IDX PT, R60, R60, RZ, 0x1f ;  /* 0x00001fff3c3c7589 */ /* 0x004ea400000e0000 */
.L_x_309:
[----:B-1----:R-:W1:Y:S02]  /*24f0*/  LDS.64 R52, [R5+0x100] ;  /* 0x0001000005347984 */ /* 0x002e640000000a00 */
[-C--:B-1----:R-:W-:Y:S02]  /*2500*/  LOP3.LUT R65, R22, R52.reuse, RZ, 0xc0, !PT ;  /* 0x0000003416417212 */ /* 0x082fe400078ec0ff */
[-C--:B------:R-:W-:Y:S02]  /*2510*/  LOP3.LUT R68, R23, R53.reuse, RZ, 0xc0, !PT ;  /* 0x0000003517447212 */ /* 0x080fe400078ec0ff */
[----:B------:R-:W-:Y:S01]  /*2520*/  POPC R61, R65 ;  /* 0x00000041003d7309 */ /* 0x000fe20000000000 */
[----:B0-----:R-:W-:Y:S02]  /*2530*/  LOP3.LUT R66, R25, R53, RZ, 0xc0, !PT ;  /* 0x0000003519427212 */ /* 0x001fe400078ec0ff */
[-C--:B------:R-:W-:Y:S02]  /*2540*/  LOP3.LUT R67, R24, R52.reuse, RZ, 0xc0, !PT ;  /* 0x0000003418437212 */ /* 0x080fe400078ec0ff */
[----:B------:R-:W-:-:S03]  /*2550*/  LOP3.LUT R69, R26, R52, RZ, 0xc0, !PT ;  /* 0x000000341a457212 */ /* 0x000fc600078ec0ff */
[----:B------:R0:W1:Y:S08]  /*2560*/  POPC R64, R68 ;  /* 0x0000004400407309 */ /* 0x0000700000000000 */
[----:B------:R-:W-:Y:S01]  /*2570*/  POPC R63, R67 ;  /* 0x00000043003f7309 */ /* 0x000fe20000000000 */
[----:B0-----:R-:W-:Y:S02]  /*2580*/  LOP3.LUT R68, R29, R53, RZ, 0xc0, !PT ;  /* 0x000000351d447212 */ /* 0x001fe400078ec0ff */
[----:B-1----:R-:W-:-:S05]  /*2590*/  IADD3 R61, PT, PT, R61, R64, RZ ;  /* 0x000000403d3d7210 */ /* 0x002fca0007ffe0ff */
[----:B------:R-:W0:Y:S01]  /*25a0*/  POPC R66, R66 ;  /* 0x0000004200427309 */ /* 0x000e220000000000 */
[----:B------:R-:W-:-:S07]  /*25b0*/  LOP3.LUT R64, R27, R53, RZ, 0xc0, !PT ;  /* 0x000000351b407212 */ /* 0x000fce00078ec0ff */
[----:B------:R1:W-:Y:S01]  /*25c0*/  POPC R62, R69 ;  /* 0x00000045003e7309 */ /* 0x0003e20000000000 */
[----:B0-----:R-:W-:-:S07]  /*25d0*/  IMAD.IADD R63, R63, 0x1, R66 ;  /* 0x000000013f3f7824 */ /* 0x001fce00078e0242 */
[----:B------:R-:W0:Y:S01]  /*25e0*/  POPC R65, R64 ;  /* 0x0000004000417309 */ /* 0x000e220000000000 */
[----:B------:R-:W-:Y:S02]  /*25f0*/  LOP3.LUT R66, R28, R52, RZ, 0xc0, !PT ;  /* 0x000000341c427212 */ /* 0x000fe400078ec0ff */
[----:B-1----:R-:W-:Y:S02]  /*2600*/  LOP3.LUT R69, R33, R53, RZ, 0xc0, !PT ;  /* 0x0000003521457212 */ /* 0x002fe400078ec0ff */
[----:B------:R-:W-:-:S03]  /*2610*/  I2FP.F32.U32 R63, R63 ;  /* 0x0000003f003f7245 */ /* 0x000fc60000201000 */
[----:B------:R-:W-:Y:S02]  /*2620*/  POPC R64, R66 ;  /* 0x0000004200407309 */ /* 0x000fe40000000000 */
[----:B--2---:R-:W-:Y:S01]  /*2630*/  FMUL R63, R60, R63 ;  /* 0x0000003f3c3f7220 */ /* 0x004fe20000400000 */
[----:B0-----:R-:W-:-:S05]  /*2640*/  IMAD.IADD R62, R62, 0x1, R65 ;  /* 0x000000013e3e7824 */ /* 0x001fca00078e0241 */
[----:B------:R0:W1:Y:S01]  /*2650*/  POPC R67, R68 ;  /* 0x0000004400437309 */ /* 0x0000620000000000 */
[----:B------:R-:W-:-:S05]  /*2660*/  I2FP.F32.U32 R65, R61 ;  /* 0x0000003d00417245 */ /* 0x000fca0000201000 */
[----:B------:R-:W-:-:S04]  /*2670*/  FMUL R65, R60, R65 ;  /* 0x000000413c417220 */ /* 0x000fc80000400000 */
[----:B------:R-:W-:Y:S01]  /*2680*/  FFMA R65, R0, R65, R59 ;  /* 0x0000004100417223 */ /* 0x000fe2000000003b */
[-C--:B------:R-:W-:Y:S02]  /*2690*/  LOP3.LUT R59, R31, R53.reuse, RZ, 0xc0, !PT ;  /* 0x000000351f3b7212 */ /* 0x080fe400078ec0ff */
[-C--:B0-----:R-:W-:Y:S01]  /*26a0*/  LOP3.LUT R68, R32, R52.reuse, RZ, 0xc0, !PT ;  /* 0x0000003420447212 */ /* 0x081fe200078ec0ff */
[----:B-1----:R-:W-:Y:S01]  /*26b0*/  IMAD.IADD R61, R64, 0x1, R67 ;  /* 0x00000001403d7824 */ /* 0x002fe200078e0243 */
[----:B------:R-:W-:Y:S02]  /*26c0*/  LOP3.LUT R67, R30, R52, RZ, 0xc0, !PT ;  /* 0x000000341e437212 */ /* 0x000fe400078ec0ff */
[----:B------:R-:W-:Y:S08]  /*26d0*/  POPC R59, R59 ;  /* 0x0000003b003b7309 */ /* 0x000ff00000000000 */
[----:B------:R0:W1:Y:S08]  /*26e0*/  POPC R64, R67 ;  /* 0x0000004300407309 */ /* 0x0000700000000000 */
[----:B------:R2:W-:Y:S01]  /*26f0*/  POPC R66, R68 ;  /* 0x0000004400427309 */ /* 0x0005e20000000000 */
[----:B0-----:R-:W-:Y:S01]  /*2700*/  LOP3.LUT R67, R35, R53, RZ, 0xc0, !PT ;  /* 0x0000003523437212 */ /* 0x001fe200078ec0ff */
[----:B-1----:R-:W-:-:S02]  /*2710*/  IMAD.IADD R59, R64, 0x1, R59 ;  /* 0x00000001403b7824 */ /* 0x002fc400078e023b */
[----:B------:R-:W-:Y:S01]  /*2720*/  FFMA R64, R8, R63, R65 ;  /* 0x0000003f08407223 */ /* 0x000fe20000000041 */
[----:B------:R-:W-:-:S03]  /*2730*/  I2FP.F32.U32 R63, R62 ;  /* 0x0000003e003f7245 */ /* 0x000fc60000201000 */
[----:B------:R-:W0:Y:S01]  /*2740*/  POPC R65, R69 ;  /* 0x0000004500417309 */ /* 0x000e220000000000 */
[----:B--2---:R-:W-:Y:S01]  /*2750*/  LOP3.LUT R68, R37, R53, RZ, 0xc0, !PT ;  /* 0x0000003525447212 */ /* 0x004fe200078ec0ff */
[----:B------:R-:W-:-:S06]  /*2760*/  FMUL R63, R60, R63 ;  /* 0x0000003f3c3f7220 */ /* 0x000fcc0000400000 */
[----:B------:R-:W-:Y:S01]  /*2770*/  POPC R67, R67 ;  /* 0x0000004300437309 */ /* 0x000fe20000000000 */
[----:B------:R-:W-:Y:S01]  /*2780*/  FFMA R63, R9, R63, R64 ;  /* 0x0000003f093f7223 */ /* 0x000fe20000000040 */
[----:B0-----:R-:W-:Y:S01]  /*2790*/  IMAD.IADD R62, R66, 0x1, R65 ;  /* 0x00000001423e7824 */ /* 0x001fe200078e0241 */
[----:B------:R-:W-:Y:S02]  /*27a0*/  LOP3.LUT R66, R34, R52, RZ, 0xc0, !PT ;  /* 0x0000003422427212 */ /* 0x000fe400078ec0ff */
[----:B------:R-:W-:-:S04]  /*27b0*/  I2FP.F32.U32 R65, R61 ;  /* 0x0000003d00417245 */ /* 0x000fc80000201000 */
[----:B------:R-:W0:Y:S01]  /*27c0*/  POPC R66, R66 ;  /* 0x0000004200427309 */ /* 0x000e220000000000 */
[----:B------:R-:W-:Y:S01]  /*27d0*/  FMUL R64, R60, R65 ;  /* 0x000000413c407220 */ /* 0x000fe20000400000 */
[----:B------:R-:W-:-:S03]  /*27e0*/  LOP3.LUT R65, R36, R52, RZ, 0xc0, !PT ;  /* 0x0000003424417212 */ /* 0x000fc600078ec0ff */
[----:B------:R-:W-:Y:S01]  /*27f0*/  FFMA R64, R10, R64, R63 ;  /* 0x000000400a407223 */ /* 0x000fe2000000003f */
[----:B------:R-:W-:Y:S02]  /*2800*/  I2FP.F32.U32 R63, R59 ;  /* 0x0000003b003f7245 */ /* 0x000fe40000201000 */
[----:B------:R-:W-:Y:S03]  /*2810*/  POPC R65, R65 ;  /* 0x0000004100417309 */ /* 0x000fe60000000000 */
[----:B------:R-:W-:Y:S01]  /*2820*/  FMUL R63, R60, R63 ;  /* 0x0000003f3c3f7220 */ /* 0x000fe20000400000 */
[----:B0-----:R-:W-:-:S03]  /*2830*/  IADD3 R61, PT, PT, R66, R67, RZ ;  /* 0x00000043423d7210 */ /* 0x001fc60007ffe0ff */
[----:B------:R-:W-:Y:S01]  /*2840*/  FFMA R63, R11, R63, R64 ;  /* 0x0000003f0b3f7223 */ /* 0x000fe20000000040 */
[----:B------:R0:W1:Y:S01]  /*2850*/  POPC R66, R68 ;  /* 0x0000004400427309 */ /* 0x0000620000000000 */
[----:B------:R-:W-:-:S07]  /*2860*/  LOP3.LUT R67, R39, R53, RZ, 0xc0, !PT ;  /* 0x0000003527437212 */ /* 0x000fce00078ec0ff */
[----:B------:R-:W-:Y:S01]  /*2870*/  POPC R67, R67 ;  /* 0x0000004300437309 */ /* 0x000fe20000000000 */
[----:B0-----:R-:W-:Y:S01]  /*2880*/  LOP3.LUT R68, R41, R53, RZ, 0xc0, !PT ;  /* 0x0000003529447212 */ /* 0x001fe200078ec0ff */
[----:B-1----:R-:W-:Y:S01]  /*2890*/  IMAD.IADD R59, R65, 0x1, R66 ;  /* 0x00000001413b7824 */ /* 0x002fe200078e0242 */
        /* <DEDUP_REMOVED lines=9> */
[----:B0-----:R-:W-:Y:S01]  /*2930*/  IMAD.IADD R62, R66, 0x1, R67 ;  /* 0x00000001423e7824 */ /* 0x001fe200078e0243 */
[----:B------:R-:W-:-:S03]  /*2940*/  LOP3.LUT R67, R43, R53, RZ, 0xc0, !PT ;  /* 0x000000352b437212 */ /* 0x000fc600078ec0ff */
[----:B------:R0:W1:Y:S01]  /*2950*/  POPC R66, R68 ;  /* 0x0000004400427309 */ /* 0x0000620000000000 */
[----:B------:R-:W-:-:S07]  /*2960*/  FFMA R63, R13, R63, R64 ;  /* 0x0000003f0d3f7223 */ /* 0x000fce0000000040 */
        /* <DEDUP_REMOVED lines=15> */
[----:B------:R-:W-:Y:S01]  /*2a60*/  FFMA R63, R15, R63, R64 ;  /* 0x0000003f0f3f7223 */ /* 0x000fe20000000040 */
[----:B------:R-:W-:-:S06]  /*2a70*/  I2FP.F32.U32 R59, R59 ;  /* 0x0000003b003b7245 */ /* 0x000fcc0000201000 */
[----:B------:R-:W-:Y:S01]  /*2a80*/  POPC R67, R67 ;  /* 0x0000004300437309 */ /* 0x000fe20000000000 */
[----:B------:R-:W-:Y:S01]  /*2a90*/  FMUL R59, R60, R59 ;  /* 0x0000003b3c3b7220 */ /* 0x000fe20000400000 */
[----:B0-----:R-:W-:Y:S01]  /*2aa0*/  LOP3.LUT R68, R49, R53, RZ, 0xc0, !PT ;  /* 0x0000003531447212 */ /* 0x001fe200078ec0ff */
[----:B-1----:R-:W-:Y:S01]  /*2ab0*/  IMAD.IADD R62, R65, 0x1, R66 ;  /* 0x00000001413e7824 */ /* 0x002fe200078e0242 */
[----:B------:R-:W-:Y:S02]  /*2ac0*/  LOP3.LUT R66, R46, R52, RZ, 0xc0, !PT ;  /* 0x000000342e427212 */ /* 0x000fe400078ec0ff */
[----:B------:R-:W-:-:S04]  /*2ad0*/  I2FP.F32.U32 R65, R61 ;  /* 0x0000003d00417245 */ /* 0x000fc80000201000 */
[----:B------:R-:W0:Y:S01]  /*2ae0*/  POPC R66, R66 ;  /* 0x0000004200427309 */ /* 0x000e220000000000 */
[----:B------:R-:W-:Y:S01]  /*2af0*/  FMUL R64, R60, R65 ;  /* 0x000000413c407220 */ /* 0x000fe20000400000 */
[----:B------:R-:W-:-:S03]  /*2b00*/  LOP3.LUT R65, R48, R52, RZ, 0xc0, !PT ;  /* 0x0000003430417212 */ /* 0x000fc600078ec0ff */
[----:B------:R-:W-:-:S03]  /*2b10*/  FFMA R64, R16, R64, R63 ;  /* 0x0000004010407223 */ /* 0x000fc6000000003f */
[----:B------:R-:W-:Y:S01]  /*2b20*/  POPC R65, R65 ;  /* 0x0000004100417309 */ /* 0x000fe20000000000 */
[----:B------:R-:W-:Y:S01]  /*2b30*/  FFMA R59, R17, R59, R64 ;  /* 0x0000003b113b7223 */ /* 0x000fe20000000040 */
[----:B0-----:R-:W-:-:S06]  /*2b40*/  IADD3 R61, PT, PT, R66, R67, RZ ;  /* 0x00000043423d7210 */ /* 0x001fcc0007ffe0ff */
[----:B------:R-:W0:Y:S01]  /*2b50*/  POPC R66, R68 ;  /* 0x0000004400427309 */ /* 0x000e220000000000 */
[----:B------:R-:W-:Y:S02]  /*2b60*/  LOP3.LUT R67, R51, R53, RZ, 0xc0, !PT ;  /* 0x0000003533437212 */ /* 0x000fe400078ec0ff */
[----:B------:R-:W-:-:S05]  /*2b70*/  I2FP.F32.U32 R61, R61 ;  /* 0x0000003d003d7245 */ /* 0x000fca0000201000 */
[----:B------:R-:W-:Y:S01]  /*2b80*/  POPC R53, R67 ;  /* 0x0000004300357309 */ /* 0x000fe20000000000 */
[----:B------:R-:W-:Y:S01]  /*2b90*/  FMUL R61, R60, R61 ;  /* 0x0000003d3c3d7220 */ /* 0x000fe20000400000 */
[----:B0-----:R-:W-:Y:S01]  /*2ba0*/  IMAD.IADD R63, R65, 0x1, R66 ;  /* 0x00000001413f7824 */ /* 0x001fe200078e0242 */
[----:B------:R-:W-:Y:S02]  /*2bb0*/  LOP3.LUT R66, R50, R52, RZ, 0xc0, !PT ;  /* 0x0000003432427212 */ /* 0x000fe400078ec0ff */
[----:B------:R-:W-:-:S03]  /*2bc0*/  I2FP.F32.U32 R65, R62 ;  /* 0x0000003e00417245 */ /* 0x000fc60000201000 */
[----:B------:R-:W0:Y:S01]  /*2bd0*/  POPC R52, R66 ;  /* 0x0000004200347309 */ /* 0x000e220000000000 */
[----:B------:R-:W-:Y:S01]  /*2be0*/  I2FP.F32.U32 R63, R63 ;  /* 0x0000003f003f7245 */ /* 0x000fe20000201000 */
[----:B------:R-:W-:-:S04]  /*2bf0*/  FMUL R65, R60, R65 ;  /* 0x000000413c417220 */ /* 0x000fc80000400000 */
[----:B------:R-:W-:Y:S01]  /*2c00*/  FMUL R63, R60, R63 ;  /* 0x0000003f3c3f7220 */ /* 0x000fe20000400000 */
[----:B0-----:R-:W-:Y:S02]  /*2c10*/  IMAD.IADD R53, R52, 0x1, R53 ;  /* 0x0000000134357824 */ /* 0x001fe400078e0235 */
[----:B------:R-:W-:-:S03]  /*2c20*/  FFMA R52, R54, R65, R59 ;  /* 0x0000004136347223 */ /* 0x000fc6000000003b */
[----:B------:R-:W-:Y:S01]  /*2c30*/  I2FP.F32.U32 R53, R53 ;  /* 0x0000003500357245 */ /* 0x000fe20000201000 */
[----:B------:R-:W-:-:S04]  /*2c40*/  FFMA R61, R55, R61, R52 ;  /* 0x0000003d373d7223 */ /* 0x000fc80000000034 */
[----:B------:R-:W-:Y:S01]  /*2c50*/  FMUL R53, R60, R53 ;  /* 0x000000353c357220 */ /* 0x000fe20000400000 */
[----:B------:R-:W-:-:S04]  /*2c60*/  FFMA R52, R56, R63, R61 ;  /* 0x0000003f38347223 */ /* 0x000fc8000000003d */
[----:B------:R-:W-:-:S07]  /*2c70*/  FFMA R59, R57, R53, R52 ;  /* 0x00000035393b7223 */ /* 0x000fce0000000034 */
.L_x_269:
        /* <DEDUP_REMOVED lines=8> */
.L_x_312:
        /* <DEDUP_REMOVED lines=9> */
[----:B0-----:R-:W-:Y:S01]  /*2d90*/  LOP3.LUT R68, R29, R53, RZ, 0xc0, !PT ;  /* 0x000000351d447212 */ /* 0x001fe200078ec0ff */
[----:B-1----:R-:W-:-:S06]  /*2da0*/  IMAD.IADD R61, R61, 0x1, R64 ;  /* 0x000000013d3d7824 */ /* 0x002fcc00078e0240 */
        /* <DEDUP_REMOVED lines=10> */
[----:B0-----:R-:W-:-:S05]  /*2e50*/  IADD3 R62, PT, PT, R62, R65, RZ ;  /* 0x000000413e3e7210 */ /* 0x001fca0007ffe0ff */
        /* <DEDUP_REMOVED lines=79> */
[----:B0-----:R-:W-:Y:S01]  /*3350*/  IMAD.IADD R61, R66, 0x1, R67 ;  /* 0x00000001423d7824 */ /* 0x001fe200078e0243 */
[----:B------:R-:W-:-:S05]  /*3360*/  LOP3.LUT R67, R51, R53, RZ, 0xc0, !PT ;  /* 0x0000003533437212 */ /* 0x000fca00078ec0ff */
[----:B------:R-:W0:Y:S01]  /*3370*/  POPC R66, R68 ;  /* 0x0000004400427309 */ /* 0x000e220000000000 */
[----:B------:R-:W-:-:S07]  /*3380*/  I2FP.F32.U32 R61, R61 ;  /* 0x0000003d003d7245 */ /* 0x000fce0000201000 */
        /* <DEDUP_REMOVED lines=9> */
[----:B0-----:R-:W-:Y:S01]  /*3420*/  IADD3 R53, PT, PT, R52, R53, RZ ;  /* 0x0000003534357210 */ /* 0x001fe20007ffe0ff */
[----:B------:R-:W-:-:S03]  /*3430*/  FFMA R52, R54, R65, R59 ;  /* 0x0000004136347223 */ /* 0x000fc6000000003b */
[----:B------:R-:W-:Y:S01]  /*3440*/  I2FP.F32.U32 R53, R53 ;  /* 0x0000003500357245 */ /* 0x000fe20000201000 */
[----:B------:R-:W-:-:S04]  /*3450*/  FFMA R61, R55, R61, R52 ;  /* 0x0000003d373d7223 */ /* 0x000fc80000000034 */
[----:B------:R-:W-:Y:S01]  /*3460*/  FMUL R53, R60, R53 ;  /* 0x000000353c357220 */ /* 0x000fe20000400000 */
[----:B------:R-:W-:-:S04]  /*3470*/  FFMA R52, R56, R63, R61 ;  /* 0x0000003f38347223 */ /* 0x000fc8000000003d */
[----:B------:R-:W-:-:S07]  /*3480*/  FFMA R59, R57, R53, R52 ;  /* 0x00000035393b7223 */ /* 0x000fce0000000034 */
.L_x_271:
        /* <DEDUP_REMOVED lines=8> */
.L_x_315:
        /* <DEDUP_REMOVED lines=33> */
[----:B0-----:R-:W-:-:S02]  /*3720*/  LOP3.LUT R67, R35, R53, RZ, 0xc0, !PT ;  /* 0x0000003523437212 */ /* 0x001fc400078ec0ff */
[----:B-1----:R-:W-:Y:S01]  /*3730*/  IADD3 R59, PT, PT, R64, R59, RZ ;  /* 0x0000003b403b7210 */ /* 0x002fe20007ffe0ff */
        /* <DEDUP_REMOVED lines=52> */
[----:B------:R-:W-:Y:S02]  /*3a80*/  LOP3.LUT R67, R47, R53, RZ, 0xc0, !PT ;  /* 0x000000352f437212 */ /* 0x000fe400078ec0ff */
[----:B------:R-:W-:-:S05]  /*3a90*/  I2FP.F32.U32 R59, R59 ;  /* 0x0000003b003b7245 */ /* 0x000fca0000201000 */
        /* <DEDUP_REMOVED lines=32> */
.L_x_273:
        /* <DEDUP_REMOVED lines=8> */
.L_x_318:
        /* <DEDUP_REMOVED lines=121> */
.L_x_275:
        /* <DEDUP_REMOVED lines=8> */
.L_x_321:
        /* <DEDUP_REMOVED lines=121> */
.L_x_277:
        /* <DEDUP_REMOVED lines=8> */
.L_x_324:
        /* <DEDUP_REMOVED lines=121> */
.L_x_279:
        /* <DEDUP_REMOVED lines=8> */
.L_x_327:
        /* <DEDUP_REMOVED lines=121> */
.L_x_281:
        /* <DEDUP_REMOVED lines=8> */
.L_x_330:
        /* <DEDUP_REMOVED lines=121> */
.L_x_283:
        /* <DEDUP_REMOVED lines=8> */
.L_x_333:
        /* <DEDUP_REMOVED lines=121> */
.L_x_285:
        /* <DEDUP_REMOVED lines=8> */
.L_x_336:
        /* <DEDUP_REMOVED lines=121> */
.L_x_287:
        /* <DEDUP_REMOVED lines=8> */
.L_x_339:
        /* <DEDUP_REMOVED lines=121> */
.L_x_289:
        /* <DEDUP_REMOVED lines=8> */
.L_x_342:
        /* <DEDUP_REMOVED lines=121> */
.L_x_291:
        /* <DEDUP_REMOVED lines=8> */
.L_x_345:
        /* <DEDUP_REMOVED lines=121> */
.L_x_293:
        /* <DEDUP_REMOVED lines=8> */
.L_x_348:
        /* <DEDUP_REMOVED lines=121> */
.L_x_295:
[----:B------:R-:W-:-:S13]  /*9550*/  ISETP.NE.AND P0, PT, R58, 0x10, PT ;  /* 0x000000103a00780c */ /* 0x000fda0003f05270 */
[----:B------:R-:W-:Y:S05]  /*9560*/  @P0 BRA `(.L_x_266) ;  /* 0x0000000400fc0947 */ /* 0x000fea0003800000 */
[----:B------:R-:W-:Y:S01]  /*9570*/  ISETP.NE.AND P0, PT, R3, RZ, PT ;  /* 0x000000ff0300720c */ /* 0x000fe20003f05270 */
[----:B------:R-:W-:Y:S01]  /*9580*/  IMAD.MOV.U32 R58, RZ, RZ, RZ ;  /* 0x000000ffff3a7224 */ /* 0x000fe200078e00ff */
[----:B------:R-:W-:-:S11]  /*9590*/  UMOV UR6, 0xffffffff ;  /* 0xffffffff00067882 */ /* 0x000fd60000000000 */
[----:B------:R-:W2:Y:S01]  /*95a0*/  @!P0 LDS R58, [UR16+0x3c] ;  /* 0x00003c10ff3a8984 */ /* 0x000ea20008000800 */
[----:B------:R-:W-:Y:S05]  /*95b0*/  BRA.DIV UR6, `(.L_x_297) ;  /* 0x0000001606207947 */ /* 0x000fea000b800000 */
[----:B--2---:R-:W2:Y:S02]  /*95c0*/  SHFL.IDX PT, R58, R58, RZ, 0x1f ;  /* 0x00001fff3a3a7589 */ /* 0x004ea400000e0000 */
.L_x_351:
[----:B-1----:R-:W1:Y:S02]  /*95d0*/  LDS.64 R52, [R5+0xf00] ;  /* 0x000f000005347984 */ /* 0x002e640000000a00 */
[-C--:B-1----:R-:W-:Y:S02]  /*95e0*/  LOP3.LUT R22, R22, R52.reuse, RZ, 0xc0, !PT ;  /* 0x0000003416167212 */ /* 0x082fe400078ec0ff */
[-C--:B------:R-:W-:Y:S02]  /*95f0*/  LOP3.LUT R61, R23, R53.reuse, RZ, 0xc0, !PT ;  /* 0x00000035173d7212 */ /* 0x080fe400078ec0ff */
[-C--:B0-----:R-:W-:Y:S02]  /*9600*/  LOP3.LUT R23, R24, R52.reuse, RZ, 0xc0, !PT ;  /* 0x0000003418177212 */ /* 0x081fe400078ec0ff */
        /* <DEDUP_REMOVED lines=13> */
[----:B------:R-:W-:Y:S02]  /*96e0*/  LOP3.LUT R32, R34, R52, RZ, 0xc0, !PT ;  /* 0x0000003422207212 */ /* 0x000fe400078ec0ff */
[-C--:B------:R-:W-:Y:S01]  /*96f0*/  LOP3.LUT R35, R37, R53.reuse, RZ, 0xc0, !PT ;  /* 0x0000003525237212 */ /* 0x080fe200078ec0ff */
[----:B0-----:R-:W-:Y:S02]  /*9700*/  IMAD.IADD R61, R22, 0x1, R61 ;  /* 0x00000001163d7824 */ /* 0x001fe400078e023d */
[----:B------:R-:W0:Y:S01]  /*9710*/  POPC R60, R60 ;  /* 0x0000003c003c7309 */ /* 0x000e220000000000 */
[----:B------:R-:W-:-:S02]  /*9720*/  LOP3.LUT R37, R39, R53, RZ, 0xc0, !PT ;  /* 0x0000003527257212 */ /* 0x000fc400078ec0ff */
[----:B------:R-:W-:Y:S02]  /*9730*/  LOP3.LUT R39, R41, R53, RZ, 0xc0, !PT ;  /* 0x0000003529277212 */ /* 0x000fe400078ec0ff */
[----:B------:R-:W-:Y:S02]  /*9740*/  I2FP.F32.U32 R61, R61 ;  /* 0x0000003d003d7245 */ /* 0x000fe40000201000 */
[----:B------:R-:W-:Y:S01]  /*9750*/  LOP3.LUT R41, R43, R53, RZ, 0xc0, !PT ;  /* 0x000000352b297212 */ /* 0x000fe200078ec0ff */
[----:B------:R-:W-:Y:S01]  /*9760*/  POPC R24, R24 ;  /* 0x0000001800187309 */ /* 0x000fe20000000000 */
[-C--:B------:R-:W-:Y:S01]  /*9770*/  LOP3.LUT R34, R36, R52.reuse, RZ, 0xc0, !PT ;  /* 0x0000003424227212 */ /* 0x080fe200078ec0ff */
[----:B--2---:R-:W-:Y:S01]  /*9780*/  FMUL R61, R58, R61 ;  /* 0x0000003d3a3d7220 */ /* 0x004fe20000400000 */
[-C--:B------:R-:W-:Y:S02]  /*9790*/  LOP3.LUT R36, R38, R52.reuse, RZ, 0xc0, !PT ;  /* 0x0000003426247212 */ /* 0x080fe400078ec0ff */
[-C--:B------:R-:W-:Y:S01]  /*97a0*/  LOP3.LUT R38, R40, R52.reuse, RZ, 0xc0, !PT ;  /* 0x0000003428267212 */ /* 0x080fe200078ec0ff */
[----:B------:R-:W-:Y:S01]  /*97b0*/  FFMA R61, R0, R61, R59 ;  /* 0x0000003d003d7223 */ /* 0x000fe2000000003b */
[----:B0-----:R-:W-:Y:S01]  /*97c0*/  IMAD.IADD R23, R23, 0x1, R60 ;  /* 0x0000000117177824 */ /* 0x001fe200078e023c */
[----:B------:R-:W0:Y:S01]  /*97d0*/  POPC R25, R25 ;  /* 0x0000001900197309 */ /* 0x000e220000000000 */
[----:B------:R-:W-:-:S02]  /*97e0*/  LOP3.LUT R40, R42, R52, RZ, 0xc0, !PT ;  /* 0x000000342a287212 */ /* 0x000fc400078ec0ff */
[-C--:B------:R-:W-:Y:S02]  /*97f0*/  LOP3.LUT R42, R44, R52.reuse, RZ, 0xc0, !PT ;  /* 0x000000342c2a7212 */ /* 0x080fe400078ec0ff */
[----:B------:R-:W-:Y:S02]  /*9800*/  I2FP.F32.U32 R43, R23 ;  /* 0x00000017002b7245 */ /* 0x000fe40000201000 */
[----:B------:R-:W-:Y:S01]  /*9810*/  LOP3.LUT R44, R45, R53, RZ, 0xc0, !PT ;  /* 0x000000352d2c7212 */ /* 0x000fe200078ec0ff */
[----:B------:R-:W-:Y:S01]  /*9820*/  POPC R26, R26 ;  /* 0x0000001a001a7309 */ /* 0x000fe20000000000 */
[----:B------:R-:W-:Y:S01]  /*9830*/  LOP3.LUT R0, R46, R52, RZ, 0xc0, !PT ;  /* 0x000000342e007212 */ /* 0x000fe200078ec0ff */
[----:B------:R-:W-:Y:S01]  /*9840*/  FMUL R43, R58, R43 ;  /* 0x0000002b3a2b7220 */ /* 0x000fe20000400000 */
[----:B------:R-:W-:-:S03]  /*9850*/  LOP3.LUT R46, R47, R53, RZ, 0xc0, !PT ;  /* 0x000000352f2e7212 */ /* 0x000fc600078ec0ff */
[----:B------:R-:W-:Y:S01]  /*9860*/  FFMA R8, R8, R43, R61 ;  /* 0x0000002b08087223 */ /* 0x000fe2000000003d */
        /* <DEDUP_REMOVED lines=13> */
[----:B------:R-:W-:Y:S02]  /*9940*/  LOP3.LUT R27, R49, R53, RZ, 0xc0, !PT ;  /* 0x00000035311b7212 */ /* 0x000fe400078ec0ff */
[----:B------:R-:W1:Y:S01]  /*9950*/  POPC R30, R30 ;  /* 0x0000001e001e7309 */ /* 0x000e620000000000 */
[----:B0-----:R-:W-:-:S04]  /*9960*/  IADD3 R28, PT, PT, R28, R31, RZ ;  /* 0x0000001f1c1c7210 */ /* 0x001fc80007ffe0ff */
[----:B------:R-:W-:-:S03]  /*9970*/  I2FP.F32.U32 R31, R28 ;  /* 0x0000001c001f7245 */ /* 0x000fc60000201000 */
[----:B------:R-:W-:Y:S02]  /*9980*/  POPC R32, R32 ;  /* 0x0000002000207309 */ /* 0x000fe40000000000 */
[----:B------:R-:W-:-:S04]  /*9990*/  FMUL R31, R58, R31 ;  /* 0x0000001f3a1f7220 */ /* 0x000fc80000400000 */
[----:B------:R-:W-:Y:S01]  /*99a0*/  FFMA R31, R11, R31, R10 ;  /* 0x0000001f0b1f7223 */ /* 0x000fe2000000000a */
[----:B-1----:R-:W-:Y:S01]  /*99b0*/  IMAD.IADD R29, R29, 0x1, R30 ;  /* 0x000000011d1d7824 */ /* 0x002fe200078e021e */
[----:B------:R-:W0:Y:S01]  /*99c0*/  POPC R33, R33 ;  /* 0x0000002100217309 */ /* 0x000e220000000000 */
[----:B------:R-:W-:Y:S02]  /*99d0*/  LOP3.LUT R10, R50, R52, RZ, 0xc0, !PT ;  /* 0x00000034320a7212 */ /* 0x000fe400078ec0ff */
        /* <DEDUP_REMOVED lines=36> */
[----:B------:R-:W0:Y:S08]  /*9c20*/  POPC R9, R46 ;  /* 0x0000002e00097309 */ /* 0x000e300000000000 */
[----:B------:R-:W-:Y:S01]  /*9c30*/  POPC R8, R8 ;  /* 0x0000000800087309 */ /* 0x000fe20000000000 */
[----:B0-----:R-:W-:-:S07]  /*9c40*/  IMAD.IADD R0, R0, 0x1, R9 ;  /* 0x0000000100007824 */ /* 0x001fce00078e0209 */
[----:B------:R-:W0:Y:S01]  /*9c50*/  POPC R27, R27 ;  /* 0x0000001b001b7309 */ /* 0x000e220000000000 */
[----:B------:R-:W-:Y:S02]  /*9c60*/  I2FP.F32.U32 R9, R22 ;  /* 0x0000001600097245 */ /* 0x000fe40000201000 */
[----:B------:R-:W-:-:S03]  /*9c70*/  I2FP.F32.U32 R11, R0 ;  /* 0x00000000000b7245 */ /* 0x000fc60000201000 */
[C---:B------:R-:W-:Y:S02]  /*9c80*/  FMUL R9, R58.reuse, R9 ;  /* 0x000000093a097220 */ /* 0x040fe40000400000 */
[----:B------:R-:W-:Y:S01]  /*9c90*/  POPC R10, R10 ;  /* 0x0000000a000a7309 */ /* 0x000fe20000000000 */
[----:B------:R-:W-:Y:S01]  /*9ca0*/  FMUL R11, R58, R11 ;  /* 0x0000000b3a0b7220 */ /* 0x000fe20000400000 */
[----:B------:R-:W-:-:S04]  /*9cb0*/  FFMA R54, R54, R9, R15 ;  /* 0x0000000936367223 */ /* 0x000fc8000000000f */
[----:B------:R-:W-:Y:S01]  /*9cc0*/  FFMA R11, R55, R11, R54 ;  /* 0x0000000b370b7223 */ /* 0x000fe20000000036 */
[----:B0-----:R-:W-:Y:S01]  /*9cd0*/  IMAD.IADD R8, R8, 0x1, R27 ;  /* 0x0000000108087824 */ /* 0x001fe200078e021b */
[----:B------:R-:W0:Y:S04]  /*9ce0*/  POPC R25, R50 ;  /* 0x0000003200197309 */ /* 0x000e280000000000 */
[----:B------:R-:W-:-:S05]  /*9cf0*/  I2FP.F32.U32 R13, R8 ;  /* 0x00000008000d7245 */ /* 0x000fca0000201000 */
[----:B------:R-:W-:-:S04]  /*9d00*/  FMUL R13, R58, R13 ;  /* 0x0000000d3a0d7220 */ /* 0x000fc80000400000 */
[----:B------:R-:W-:Y:S01]  /*9d10*/  FFMA R56, R56, R13, R11 ;  /* 0x0000000d38387223 */ /* 0x000fe2000000000b */
[----:B0-----:R-:W-:-:S05]  /*9d20*/  IMAD.IADD R10, R10, 0x1, R25 ;  /* 0x000000010a0a7824 */ /* 0x001fca00078e0219 */
[----:B------:R-:W-:-:S05]  /*9d30*/  I2FP.F32.U32 R9, R10 ;  /* 0x0000000a00097245 */ /* 0x000fca0000201000 */
[----:B------:R-:W-:-:S04]  /*9d40*/  FMUL R9, R58, R9 ;  /* 0x000000093a097220 */ /* 0x000fc80000400000 */
[----:B------:R-:W-:-:S07]  /*9d50*/  FFMA R59, R57, R9, R56 ;  /* 0x00000009393b7223 */ /* 0x000fce0000000038 */
.L_x_266:
[----:B------:R-:W-:Y:S01]  /*9d60*/  UMOV UR6, 0xffffffff ;  /* 0xffffffff00067882 */ /* 0x000fe20000000000 */
[----:B------:R-:W-:Y:S02]  /*9d70*/  ISETP.NE.AND P0, PT, R3, RZ, PT ;  /* 0x000000ff0300720c */ /* 0x000fe40003f05270 */
[----:B------:R-:W-:Y:S11]  /*9d80*/  BRA.DIV UR6, `(.L_x_298) ;  /* 0x0000000e06587947 */ /* 0x000ff6000b800000 */
[----:B0-----:R-:W0:Y:S02]  /*9d90*/  SHFL.DOWN PT, R0, R59, 0x10, 0x1f ;  /* 0x0a001f003b007f89 */ /* 0x001e2400000e0000 */
[----:B0-----:R-:W-:-:S05]  /*9da0*/  FADD R0, R0, R59 ;  /* 0x0000003b00007221 */ /* 0x001fca0000000000 */
[----:B------:R-:W0:Y:S02]  /*9db0*/  SHFL.DOWN PT, R9, R0, 0x8, 0x1f ;  /* 0x09001f0000097f89 */ /* 0x000e2400000e0000 */
[----:B0-----:R-:W-:-:S05]  /*9dc0*/  FADD R9, R0, R9 ;  /* 0x0000000900097221 */ /* 0x001fca0000000000 */
[----:B------:R-:W0:Y:S02]  /*9dd0*/  SHFL.DOWN PT, R8, R9, 0x4, 0x1f ;  /* 0x08801f0009087f89 */ /* 0x000e2400000e0000 */
[----:B0-----:R-:W-:-:S05]  /*9de0*/  FADD R8, R9, R8 ;  /* 0x0000000809087221 */ /* 0x001fca0000000000 */
[----:B------:R-:W0:Y:S02]  /*9df0*/  SHFL.DOWN PT, R11, R8, 0x2, 0x1f ;  /* 0x08401f00080b7f89 */ /* 0x000e2400000e0000 */
[----:B0-----:R-:W-:-:S05]  /*9e00*/  FADD R11, R8, R11 ;  /* 0x0000000b080b7221 */ /* 0x001fca0000000000 */
[----:B------:R0:W2:Y:S02]  /*9e10*/  SHFL.DOWN PT, R10, R11, 0x1, 0x1f ;  /* 0x08201f000b0a7f89 */ /* 0x0000a400000e0000 */
.L_x_358:
[----:B0-2---:R-:W-:Y:S01]  /*9e20*/  FADD R11, R11, R10 ;  /* 0x0000000a0b0b7221 */ /* 0x005fe20000000000 */
[----:B------:R-:W-:Y:S06]  /*9e30*/  @P0 BRA `(.L_x_261) ;  /* 0x0000000000200947 */ /* 0x000fec0003800000 */
[----:B------:R-:W0:Y:S01]  /*9e40*/  LDCU.64 UR20, c[0x0][0x3d8] ;  /* 0x00007b00ff1477ac */ /* 0x000e220008000a00 */
[----:B-----5:R-:W-:Y:S01]  /*9e50*/  IADD3 R0, P0, PT, R20, R18, RZ ;  /* 0x0000001214007210 */ /* 0x020fe20007f1e0ff */
[----:B------:R-:W2:Y:S04]  /*9e60*/  LDCU UR6, c[0x0][0x3d0] ;  /* 0x00007a00ff0677ac */ /* 0x000ea80008000800 */
[----:B------:R-:W-:Y:S01]  /*9e70*/  IMAD.X R21, R21, 0x1, R6, P0 ;  /* 0x0000000115157824 */ /* 0x000fe200000e0606 */
[----:B0-----:R-:W-:-:S04]  /*9e80*/  LEA R8, P0, R0, UR20, 0x2 ;  /* 0x0000001400087c11 */ /* 0x001fc8000f8010ff */
[----:B------:R-:W-:Y:S01]  /*9e90*/  LEA.HI.X R9, R0, UR21, R21, 0x2, P0 ;  /* 0x0000001500097c11 */ /* 0x000fe200080f1415 */
[----:B--2---:R-:W-:-:S05]  /*9ea0*/  FMUL R11, R11, UR6 ;  /* 0x000000060b0b7c20 */ /* 0x004fca0008400000 */
[----:B------:R0:W-:Y:S03]  /*9eb0*/  STG.E desc[UR14][R8.64], R11 ;  /* 0x0000000b08007986 */ /* 0x0001e6000c10190e */
.L_x_261:
[----:B------:R-:W-:Y:S05]  /*9ec0*/  BSYNC B0 ;  /* 0x0000000000007941 */ /* 0x000fea0003800000 */
.L_x_260:
[----:B------:R-:W-:-:S06]  /*9ed0*/  UIADD3 UR6, UPT, UPT, UR18, 0x1f, URZ ;  /* 0x0000001f12067890 */ /* 0x000fcc000fffe0ff */
[----:B------:R-:W-:-:S04]  /*9ee0*/  MOV R0, UR6 ;  /* 0x0000000600007c02 */ /* 0x000fc80008000f00 */
[----:B------:R-:W-:-:S04]  /*9ef0*/  LEA.HI R7, R0, R7, RZ, 0x1b ;  /* 0x0000000700077211 */ /* 0x000fc800078fd8ff */
[----:B------:R-:W-:-:S13]  /*9f00*/  ISETP.GE.U32.AND P0, PT, R7, UR8, PT ;  /* 0x0000000807007c0c */ /* 0x000fda000bf06070 */
[----:B------:R-:W-:Y:S05]  /*9f10*/  @!P0 BRA `(.L_x_299) ;  /* 0xffffff7000708947 */ /* 0x000fea000383ffff */
.L_x_259:
[----:B------:R-:W-:Y:S05]  /*9f20*/  WARPSYNC.ALL ;  /* 0x0000000000007948 */ /* 0x000fea0003800000 */
[----:B------:R-:W-:Y:S06]  /*9f30*/  BAR.SYNC.DEFER_BLOCKING 0x0 ;  /* 0x0000000000007b1d */ /* 0x000fec0000010000 */
[----:B------:R-:W-:Y:S05]  /*9f40*/  BRA.U UP1, `(.L_x_300) ;  /* 0xffffff6d016c7547 */ /* 0x000fea000b83ffff */
[----:B------:R-:W-:Y:S05]  /*9f50*/  EXIT ;  /* 0x000000000000794d */ /* 0x000fea0003800000 */
.L_x_264:
[----:B------:R-:W-:Y:S01]  /*9f60*/  BSSY B2, `(.L_x_301) ;  /* 0x0000007000027945 */ /* 0x000fe20003800000 */
[----:B------:R-:W-:Y:S02]  /*9f70*/  IMAD.MOV.U32 R53, RZ, RZ, RZ ;  /* 0x000000ffff357224 */ /* 0x000fe400078e00ff */
[----:B------:R-:W-:Y:S02]  /*9f80*/  IMAD.MOV.U32 R62, RZ, RZ, 0x1f ;  /* 0x0000001fff3e7424 */ /* 0x000fe400078e00ff */
[----:B-1----:R-:W-:-:S07]  /*9f90*/  IMAD.MOV.U32 R52, RZ, RZ, -0x1 ;  /* 0xffffffffff347424 */ /* 0x002fce00078e00ff */
[----:B0-23-5:R-:W-:Y:S05]  /*9fa0*/  WARPSYNC.COLLECTIVE R52, `(.L_x_302) ;  /* 0x0000000034087348 */ /* 0x02dfea0003c00000 */
[----:B---3--:R1:W3:Y:S02]  /*9fb0*/  SHFL.IDX P1, R61, R61, R53, R62 ;  /* 0x000000353d3d7389 */ /* 0x0082e4000002003e */
[----:B0123-5:R-:W-:Y:S05]  /*9fc0*/  ENDCOLLECTIVE ;  /* 0x000000000000791b */ /* 0x02ffea0003800000 */
.L_x_302:
[----:B------:R-:W-:Y:S05]  /*9fd0*/  BSYNC B2 ;  /* 0x0000000000027941 */ /* 0x000fea0003800000 */
.L_x_301:
[----:B------:R-:W-:Y:S05]  /*9fe0*/  BRA `(.L_x_303) ;  /* 0xffffff7400187947 */ /* 0x000fea000383ffff */
.L_x_268:
[----:B------:R-:W-:Y:S01]  /*9ff0*/  HFMA2 R62, -RZ, RZ, 0, 1.847743988037109375e-06 ;  /* 0x0000001fff3e7431 */ /* 0x000fe200000001ff */
[----:B------:R-:W-:Y:S01]  /*a000*/  BSSY B1, `(.L_x_304) ;  /* 0x0000007000017945 */ /* 0x000fe20003800000 */
[----:B--2---:R-:W-:Y:S02]  /*a010*/  IMAD.MOV.U32 R61, RZ, RZ, R59 ;  /* 0x000000ffff3d7224 */ /* 0x004fe400078e003b */
[----:B------:R-:W-:Y:S02]  /*a020*/  IMAD.MOV.U32 R53, RZ, RZ, RZ ;  /* 0x000000ffff357224 */ /* 0x000fe400078e00ff */
[----:B-1----:R-:W-:-:S07]  /*a030*/  IMAD.MOV.U32 R52, RZ, RZ, -0x1 ;  /* 0xffffffffff347424 */ /* 0x002fce00078e00ff */
[----:B0----5:R-:W-:Y:S05]  /*a040*/  WARPSYNC.COLLECTIVE R52, `(.L_x_305) ;  /* 0x0000000034087348 */ /* 0x021fea0003c00000 */
[----:B------:R1:W2:Y:S02]  /*a050*/  SHFL.IDX P1, R61, R61, R53, R62 ;  /* 0x000000353d3d7389 */ /* 0x0002a4000002003e */
[----:B012--5:R-:W-:Y:S05]  /*a060*/  ENDCOLLECTIVE ;  /* 0x000000000000791b */ /* 0x027fea0003800000 */
.L_x_305:
[----:B------:R-:W-:Y:S05]  /*a070*/  BSYNC B1 ;  /* 0x0000000000017941 */ /* 0x000fea0003800000 */
.L_x_304:
[----:B------:R-:W-:Y:S01]  /*a080*/  IMAD.MOV.U32 R59, RZ, RZ, R61 ;  /* 0x000000ffff3b7224 */ /* 0x000fe200078e003d */
[----:B------:R-:W-:Y:S06]  /*a090*/  BRA `(.L_x_306) ;  /* 0xffffff7c00107947 */ /* 0x000fec000383ffff */
.L_x_270:
[----:B------:R-:W-:Y:S01]  /*a0a0*/  BSSY B1, `(.L_x_307) ;  /* 0x0000008000017945 */ /* 0x000fe20003800000 */
[----:B--2---:R-:W-:Y:S01]  /*a0b0*/  IMAD.MOV.U32 R61, RZ, RZ, R60 ;  /* 0x000000ffff3d7224 */ /* 0x004fe200078e003c */
[----:B-1----:R-:W-:Y:S01]  /*a0c0*/  MOV R52, 0xffffffff ;  /* 0xffffffff00347802 */ /* 0x002fe20000000f00 */
[----:B------:R-:W-:Y:S02]  /*a0d0*/  IMAD.MOV.U32 R53, RZ, RZ, RZ ;  /* 0x000000ffff357224 */ /* 0x000fe400078e00ff */
[----:B------:R-:W-:-:S07]  /*a0e0*/  IMAD.MOV.U32 R62, RZ, RZ, 0x1f ;  /* 0x0000001fff3e7424 */ /* 0x000fce00078e00ff */
[----:B0----5:R-:W-:Y:S05]  /*a0f0*/  WARPSYNC.COLLECTIVE R52, `(.L_x_308) ;  /* 0x0000000034087348 */ /* 0x021fea0003c00000 */
[----:B------:R1:W2:Y:S02]  /*a100*/  SHFL.IDX P1, R61, R61, R53, R62 ;  /* 0x000000353d3d7389 */ /* 0x0002a4000002003e */
[----:B012--5:R-:W-:Y:S05]  /*a110*/  ENDCOLLECTIVE ;  /* 0x000000000000791b */ /* 0x027fea0003800000 */
.L_x_308:
[----:B------:R-:W-:Y:S05]  /*a120*/  BSYNC B1 ;  /* 0x0000000000017941 */ /* 0x000fea0003800000 */
.L_x_307:
[----:B------:R-:W-:Y:S01]  /*a130*/  IMAD.MOV.U32 R60, RZ, RZ, R61 ;  /* 0x000000ffff3c7224 */ /* 0x000fe200078e003d */
[----:B------:R-:W-:Y:S06]  /*a140*/  BRA `(.L_x_309) ;  /* 0xffffff8000e87947 */ /* 0x000fec000383ffff */
.L_x_272:
[----:B------:R-:W-:Y:S01]  /*a150*/  BSSY B1, `(.L_x_310) ;  /* 0x0000008000017945 */ /* 0x000fe20003800000 */
[----:B--2---:R-:W-:Y:S02]  /*a160*/  IMAD.MOV.U32 R61, RZ, RZ, R60 ;  /* 0x000000ffff3d7224 */ /* 0x004fe400078e003c */
[----:B------:R-:W-:Y:S02]  /*a170*/  IMAD.MOV.U32 R53, RZ, RZ, RZ ;  /* 0x000000ffff357224 */ /* 0x000fe400078e00ff */
[----:B------:R-:W-:Y:S02]  /*a180*/  IMAD.MOV.U32 R62, RZ, RZ, 0x1f ;  /* 0x0000001fff3e7424 */ /* 0x000fe400078e00ff */
[----:B-1----:R-:W-:-:S07]  /*a190*/  IMAD.MOV.U32 R52, RZ, RZ, -0x1 ;  /* 0xffffffffff347424 */ /* 0x002fce00078e00ff */
[----:B0----5:R-:W-:Y:S05]  /*a1a0*/  WARPSYNC.COLLECTIVE R52, `(.L_x_311) ;  /* 0x0000000034087348 */ /* 0x021fea0003c00000 */
[----:B------:R1:W2:Y:S02]  /*a1b0*/  SHFL.IDX P1, R61, R61, R53, R62 ;  /* 0x000000353d3d7389 */ /* 0x0002a4000002003e */
[----:B012--5:R-:W-:Y:S05]  /*a1c0*/  ENDCOLLECTIVE ;  /* 0x000000000000791b */ /* 0x027fea0003800000 */
.L_x_311:
[----:B------:R-:W-:Y:S05]  /*a1d0*/  BSYNC B1 ;  /* 0x0000000000017941 */ /* 0x000fea0003800000 */
.L_x_310:
[----:B------:R-:W-:Y:S01]  /*a1e0*/  MOV R60, R61 ;  /* 0x0000003d003c7202 */ /* 0x000fe20000000f00 */
[----:B------:R-:W-:Y:S06]  /*a1f0*/  BRA `(.L_x_312) ;  /* 0xffffff8800c07947 */ /* 0x000fec000383ffff */
.L_x_274:
        /* <DEDUP_REMOVED lines=8> */
.L_x_314:
[----:B------:R-:W-:Y:S05]  /*a280*/  BSYNC B1 ;  /* 0x0000000000017941 */ /* 0x000fea0003800000 */
.L_x_313:
[----:B------:R-:W-:Y:S01]  /*a290*/  IMAD.MOV.U32 R60, RZ, RZ, R61 ;  /* 0x000000ffff3c7224 */ /* 0x000fe200078e003d */
[----:B------:R-:W-:Y:S06]  /*a2a0*/  BRA `(.L_x_315) ;  /* 0xffffff9000987947 */ /* 0x000fec000383ffff */
.L_x_276:
[----:B------:R-:W-:Y:S01]  /*a2b0*/  BSSY B1, `(.L_x_316) ;  /* 0x0000008000017945 */ /* 0x000fe20003800000 */
[----:B--2---:R-:W-:Y:S01]  /*a2c0*/  MOV R61, R60 ;  /* 0x0000003c003d7202 */ /* 0x004fe20000000f00 */
[----:B------:R-:W-:Y:S02]  /*a2d0*/  IMAD.MOV.U32 R53, RZ, RZ, RZ ;  /* 0x000000ffff357224 */ /* 0x000fe400078e00ff */
[----:B------:R-:W-:Y:S02]  /*a2e0*/  IMAD.MOV.U32 R62, RZ, RZ, 0x1f ;  /* 0x0000001fff3e7424 */ /* 0x000fe400078e00ff */
[----:B-1----:R-:W-:-:S07]  /*a2f0*/  IMAD.MOV.U32 R52, RZ, RZ, -0x1 ;  /* 0xffffffffff347424 */ /* 0x002fce00078e00ff */
[----:B0----5:R-:W-:Y:S05]  /*a300*/  WARPSYNC.COLLECTIVE R52, `(.L_x_317) ;  /* 0x0000000034087348 */ /* 0x021fea0003c00000 */
[----:B------:R1:W2:Y:S02]  /*a310*/  SHFL.IDX P1, R61, R61, R53, R62 ;  /* 0x000000353d3d7389 */ /* 0x0002a4000002003e */
[----:B012--5:R-:W-:Y:S05]  /*a320*/  ENDCOLLECTIVE ;  /* 0x000000000000791b */ /* 0x027fea0003800000 */
.L_x_317:
[----:B------:R-:W-:Y:S05]  /*a330*/  BSYNC B1 ;  /* 0x0000000000017941 */ /* 0x000fea0003800000 */
.L_x_316:
[----:B------:R-:W-:Y:S01]  /*a340*/  IMAD.MOV.U32 R60, RZ, RZ, R61 ;  /* 0x000000ffff3c7224 */ /* 0x000fe200078e003d */
[----:B------:R-:W-:Y:S06]  /*a350*/  BRA `(.L_x_318) ;  /* 0xffffff9800707947 */ /* 0x000fec000383ffff */
.L_x_278:
[----:B------:R-:W-:Y:S01]  /*a360*/  HFMA2 R53, -RZ, RZ, 0, 0 ;  /* 0x00000000ff357431 */ /* 0x000fe200000001ff */
[----:B------:R-:W-:Y:S01]  /*a370*/  BSSY B1, `(.L_x_319) ;  /* 0x0000007000017945 */ /* 0x000fe20003800000 */
[----:B--2---:R-:W-:Y:S02]  /*a380*/  IMAD.MOV.U32 R61, RZ, RZ, R60 ;  /* 0x000000ffff3d7224 */ /* 0x004fe400078e003c */
[----:B------:R-:W-:Y:S02]  /*a390*/  IMAD.MOV.U32 R62, RZ, RZ, 0x1f ;  /* 0x0000001fff3e7424 */ /* 0x000fe400078e00ff */
[----:B-1----:R-:W-:-:S07]  /*a3a0*/  IMAD.MOV.U32 R52, RZ, RZ, -0x1 ;  /* 0xffffffffff347424 */ /* 0x002fce00078e00ff */
[----:B0----5:R-:W-:Y:S05]  /*a3b0*/  WARPSYNC.COLLECTIVE R52, `(.L_x_320) ;  /* 0x0000000034087348 */ /* 0x021fea0003c00000 */
[----:B------:R1:W2:Y:S02]  /*a3c0*/  SHFL.IDX P1, R61, R61, R53, R62 ;  /* 0x000000353d3d7389 */ /* 0x0002a4000002003e */
[----:B012--5:R-:W-:Y:S05]  /*a3d0*/  ENDCOLLECTIVE ;  /* 0x000000000000791b */ /* 0x027fea0003800000 */
.L_x_320:
[----:B------:R-:W-:Y:S05]  /*a3e0*/  BSYNC B1 ;  /* 0x0000000000017941 */ /* 0x000fea0003800000 */
.L_x_319:
[----:B------:R-:W-:Y:S01]  /*a3f0*/  IMAD.MOV.U32 R60, RZ, RZ, R61 ;  /* 0x000000ffff3c7224 */ /* 0x000fe200078e003d */
[----:B------:R-:W-:Y:S06]  /*a400*/  BRA `(.L_x_321) ;  /* 0xffffffa000487947 */ /* 0x000fec000383ffff */
.L_x_280:
[----:B------:R-:W-:Y:S01]  /*a410*/  BSSY B1, `(.L_x_322) ;  /* 0x0000008000017945 */ /* 0x000fe20003800000 */
[----:B--2---:R-:W-:Y:S01]  /*a420*/  IMAD.MOV.U32 R61, RZ, RZ, R60 ;  /* 0x000000ffff3d7224 */ /* 0x004fe200078e003c */
[----:B------:R-:W-:Y:S01]  /*a430*/  MOV R62, 0x1f ;  /* 0x0000001f003e7802 */ /* 0x000fe20000000f00 */
[----:B------:R-:W-:Y:S02]  /*a440*/  IMAD.MOV.U32 R53, RZ, RZ, RZ ;  /* 0x000000ffff357224 */ /* 0x000fe400078e00ff */
[----:B-1----:R-:W-:-:S07]  /*a450*/  IMAD.MOV.U32 R52, RZ, RZ, -0x1 ;  /* 0xffffffffff347424 */ /* 0x002fce00078e00ff */
[----:B0----5:R-:W-:Y:S05]  /*a460*/  WARPSYNC.COLLECTIVE R52, `(.L_x_323) ;  /* 0x0000000034087348 */ /* 0x021fea0003c00000 */
[----:B------:R1:W2:Y:S02]  /*a470*/  SHFL.IDX P1, R61, R61, R53, R62 ;  /* 0x000000353d3d7389 */ /* 0x0002a4000002003e */
[----:B012--5:R-:W-:Y:S05]  /*a480*/  ENDCOLLECTIVE ;  /* 0x000000000000791b */ /* 0x027fea0003800000 */
.L_x_323:
[----:B------:R-:W-:Y:S05]  /*a490*/  BSYNC B1 ;  /* 0x0000000000017941 */ /* 0x000fea0003800000 */
.L_x_322:
[----:B------:R-:W-:Y:S01]  /*a4a0*/  IMAD.MOV.U32 R60, RZ, RZ, R61 ;  /* 0x000000ffff3c7224 */ /* 0x000fe200078e003d */
[----:B------:R-:W-:Y:S06]  /*a4b0*/  BRA `(.L_x_324) ;  /* 0xffffffa800207947 */ /* 0x000fec000383ffff */
.L_x_282:
        /* <DEDUP_REMOVED lines=8> */
.L_x_326:
[----:B------:R-:W-:Y:S05]  /*a540*/  BSYNC B1 ;  /* 0x0000000000017941 */ /* 0x000fea0003800000 */
.L_x_325:
[----:B------:R-:W-:Y:S01]  /*a550*/  IMAD.MOV.U32 R60, RZ, RZ, R61 ;  /* 0x000000ffff3c7224 */ /* 0x000fe200078e003d */
[----:B------:R-:W-:Y:S06]  /*a560*/  BRA `(.L_x_327) ;  /* 0xffffffac00f87947 */ /* 0x000fec000383ffff */
.L_x_284:
        /* <DEDUP_REMOVED lines=8> */
.L_x_329:
[----:B------:R-:W-:Y:S05]  /*a5f0*/  BSYNC B1 ;  /* 0x0000000000017941 */ /* 0x000fea0003800000 */
.L_x_328:
[----:B------:R-:W-:Y:S01]  /*a600*/  MOV R60, R61 ;  /* 0x0000003d003c7202 */ /* 0x000fe20000000f00 */
[----:B------:R-:W-:Y:S06]  /*a610*/  BRA `(.L_x_330) ;  /* 0xffffffb400d07947 */ /* 0x000fec000383ffff */
.L_x_286:
        /* <DEDUP_REMOVED lines=8> */
.L_x_332:
[----:B------:R-:W-:Y:S05]  /*a6a0*/  BSYNC B1 ;  /* 0x0000000000017941 */ /* 0x000fea0003800000 */
.L_x_331:
[----:B------:R-:W-:Y:S01]  /*a6b0*/  IMAD.MOV.U32 R60, RZ, RZ, R61 ;  /* 0x000000ffff3c7224 */ /* 0x000fe200078e003d */
[----:B------:R-:W-:Y:S06]  /*a6c0*/  BRA `(.L_x_333) ;  /* 0xffffffbc00a87947 */ /* 0x000fec000383ffff */
.L_x_288:
        /* <DEDUP_REMOVED lines=8> */
.L_x_335:
[----:B------:R-:W-:Y:S05]  /*a750*/  BSYNC B1 ;  /* 0x0000000000017941 */ /* 0x000fea0003800000 */
.L_x_334:
[----:B------:R-:W-:Y:S01]  /*a760*/  IMAD.MOV.U32 R60, RZ, RZ, R61 ;  /* 0x000000ffff3c7224 */ /* 0x000fe200078e003d */
[----:B------:R-:W-:Y:S06]  /*a770*/  BRA `(.L_x_336) ;  /* 0xffffffc400807947 */ /* 0x000fec000383ffff */
.L_x_290:
        /* <DEDUP_REMOVED lines=8> */
.L_x_338:
[----:B------:R-:W-:Y:S05]  /*a800*/  BSYNC B1 ;  /* 0x0000000000017941 */ /* 0x000fea0003800000 */
.L_x_337:
[----:B------:R-:W-:Y:S01]  /*a810*/  IMAD.MOV.U32 R60, RZ, RZ, R61 ;  /* 0x000000ffff3c7224 */ /* 0x000fe200078e003d */
[----:B------:R-:W-:Y:S06]  /*a820*/  BRA `(.L_x_339) ;  /* 0xffffffcc00587947 */ /* 0x000fec000383ffff */
.L_x_292:
        /* <DEDUP_REMOVED lines=8> */
.L_x_341:
[----:B------:R-:W-:Y:S05]  /*a8b0*/  BSYNC B1 ;  /* 0x0000000000017941 */ /* 0x000fea0003800000 */
.L_x_340:
[----:B------:R-:W-:Y:S01]  /*a8c0*/  IMAD.MOV.U32 R60, RZ, RZ, R61 ;  /* 0x000000ffff3c7224 */ /* 0x000fe200078e003d */
[----:B------:R-:W-:Y:S06]  /*a8d0*/  BRA `(.L_x_342) ;  /* 0xffffffd400307947 */ /* 0x000fec000383ffff */
.L_x_294:
        /* <DEDUP_REMOVED lines=8> */
.L_x_344:
[----:B------:R-:W-:Y:S05]  /*a960*/  BSYNC B1 ;  /* 0x0000000000017941 */ /* 0x000fea0003800000 */
.L_x_343:
[----:B------:R-:W-:Y:S01]  /*a970*/  IMAD.MOV.U32 R60, RZ, RZ, R61 ;  /* 0x000000ffff3c7224 */ /* 0x000fe200078e003d */
[----:B------:R-:W-:Y:S06]  /*a980*/  BRA `(.L_x_345) ;  /* 0xffffffdc00087947 */ /* 0x000fec000383ffff */
.L_x_296:
        /* <DEDUP_REMOVED lines=8> */
.L_x_347:
[----:B------:R-:W-:Y:S05]  /*aa10*/  BSYNC B1 ;  /* 0x0000000000017941 */ /* 0x000fea0003800000 */
.L_x_346:
[----:B------:R-:W-:Y:S01]  /*aa20*/  MOV R60, R61 ;  /* 0x0000003d003c7202 */ /* 0x000fe20000000f00 */
[----:B------:R-:W-:Y:S06]  /*aa30*/  BRA `(.L_x_348) ;  /* 0xffffffe000e07947 */ /* 0x000fec000383ffff */
.L_x_297:
        /* <DEDUP_REMOVED lines=8> */
.L_x_350:
[----:B------:R-:W-:Y:S05]  /*aac0*/  BSYNC B1 ;  /* 0x0000000000017941 */ /* 0x000fea0003800000 */
.L_x_349:
[----:B------:R-:W-:Y:S01]  /*aad0*/  IMAD.MOV.U32 R58, RZ, RZ, R61 ;  /* 0x000000ffff3a7224 */ /* 0x000fe200078e003d */
[----:B------:R-:W-:Y:S06]  /*aae0*/  BRA `(.L_x_351) ;  /* 0xffffffe800b87947 */ /* 0x000fec000383ffff */
.L_x_298:
[----:B0-----:R-:W-:Y:S01]  /*aaf0*/  HFMA2 R12, -RZ, RZ, 0, 9.5367431640625e-07 ;  /* 0x00000010ff0c7431 */ /* 0x001fe200000001ff */
[----:B------:R-:W-:Y:S01]  /*ab00*/  BSSY B1, `(.L_x_352) ;  /* 0x0000006000017945 */ /* 0x000fe20003800000 */
[----:B------:R-:W-:Y:S02]  /*ab10*/  IMAD.MOV.U32 R13, RZ, RZ, 0x1f ;  /* 0x0000001fff0d7424 */ /* 0x000fe400078e00ff */
[----:B-1----:R-:W-:-:S07]  /*ab20*/  IMAD.MOV.U32 R52, RZ, RZ, -0x1 ;  /* 0xffffffffff347424 */ /* 0x002fce00078e00ff */
[----:B-----5:R-:W-:Y:S05]  /*ab30*/  WARPSYNC.COLLECTIVE R52, `(.L_x_353) ;  /* 0x0000000034087348 */ /* 0x020fea0003c00000 */
[----:B------:R0:W1:Y:S02]  /*ab40*/  SHFL.DOWN P1, R10, R59, R12, R13 ;  /* 0x0800000c3b0a7389 */ /* 0x000064000002000d */
[----:B01---5:R-:W-:Y:S05]  /*ab50*/  ENDCOLLECTIVE ;  /* 0x000000000000791b */ /* 0x023fea0003800000 */
.L_x_353:
[----:B------:R-:W-:Y:S05]  /*ab60*/  BSYNC B1 ;  /* 0x0000000000017941 */ /* 0x000fea0003800000 */
.L_x_352:
        /* <DEDUP_REMOVED lines=9> */
.L_x_354:
[----:B------:R-:W-:Y:S02]  /*ac00*/  IMAD.MOV.U32 R12, RZ, RZ, 0x4 ;  /* 0x00000004ff0c7424 */ /* 0x000fe400078e00ff */
[----:B------:R-:W-:-:S04]  /*ac10*/  IMAD.MOV.U32 R9, RZ, RZ, R10 ;  /* 0x000000ffff097224 */ /* 0x000fc800078e000a */
[----:B------:R-:W-:-:S04]  /*ac20*/  FADD R9, R0, R9 ;  /* 0x0000000900097221 */ /* 0x000fc80000000000 */
[----:B------:R-:W-:-:S07]  /*ac30*/  IMAD.MOV.U32 R59, RZ, RZ, R9 ;  /* 0x000000ffff3b7224 */ /* 0x000fce00078e0009 */
[----:B------:R-:W-:Y:S05]  /*ac40*/  WARPSYNC.COLLECTIVE R52, `(.L_x_355) ;  /* 0x0000000034087348 */ /* 0x000fea0003c00000 */
[----:B------:R0:W1:Y:S02]  /*ac50*/  SHFL.DOWN P1, R10, R59, R12, R13 ;  /* 0x0800000c3b0a7389 */ /* 0x000064000002000d */
[----:B01----:R-:W-:Y:S05]  /*ac60*/  ENDCOLLECTIVE ;  /* 0x000000000000791b */ /* 0x003fea0003800000 */
.L_x_355:
[----:B------:R-:W-:Y:S02]  /*ac70*/  IMAD.MOV.U32 R12, RZ, RZ, 0x2 ;  /* 0x00000002ff0c7424 */ /* 0x000fe400078e00ff */
[----:B------:R-:W-:-:S04]  /*ac80*/  IMAD.MOV.U32 R8, RZ, RZ, R10 ;  /* 0x000000ffff087224 */ /* 0x000fc800078e000a */
[----:B------:R-:W-:-:S05]  /*ac90*/  FADD R8, R9, R8 ;  /* 0x0000000809087221 */ /* 0x000fca0000000000 */
[----:B------:R-:W-:-:S07]  /*aca0*/  MOV R59, R8 ;  /* 0x00000008003b7202 */ /* 0x000fce0000000f00 */
[----:B------:R-:W-:Y:S05]  /*acb0*/  WARPSYNC.COLLECTIVE R52, `(.L_x_356) ;  /* 0x0000000034087348 */ /* 0x000fea0003c00000 */
[----:B------:R0:W1:Y:S02]  /*acc0*/  SHFL.DOWN P1, R10, R59, R12, R13 ;  /* 0x0800000c3b0a7389 */ /* 0x000064000002000d */
[----:B01----:R-:W-:Y:S05]  /*acd0*/  ENDCOLLECTIVE ;  /* 0x000000000000791b */ /* 0x003fea0003800000 */
.L_x_356:
[----:B------:R-:W-:Y:S02]  /*ace0*/  IMAD.MOV.U32 R12, RZ, RZ, 0x1 ;  /* 0x00000001ff0c7424 */ /* 0x000fe400078e00ff */
[----:B------:R-:W-:-:S04]  /*acf0*/  IMAD.MOV.U32 R11, RZ, RZ, R10 ;  /* 0x000000ffff0b7224 */ /* 0x000fc800078e000a */
[----:B------:R-:W-:-:S04]  /*ad00*/  FADD R11, R8, R11 ;  /* 0x0000000b080b7221 */ /* 0x000fc80000000000 */
[----:B------:R-:W-:-:S07]  /*ad10*/  IMAD.MOV.U32 R59, RZ, RZ, R11 ;  /* 0x000000ffff3b7224 */ /* 0x000fce00078e000b */
[----:B------:R-:W-:Y:S05]  /*ad20*/  WARPSYNC.COLLECTIVE R52, `(.L_x_357) ;  /* 0x0000000034087348 */ /* 0x000fea0003c00000 */
[----:B------:R0:W1:Y:S02]  /*ad30*/  SHFL.DOWN P1, R10, R59, R12, R13 ;  /* 0x0800000c3b0a7389 */ /* 0x000064000002000d */
[----:B01----:R-:W-:Y:S05]  /*ad40*/  ENDCOLLECTIVE ;  /* 0x000000000000791b */ /* 0x003fea0003800000 */
.L_x_357:
[----:B------:R-:W-:Y:S05]  /*ad50*/  BRA `(.L_x_358) ;  /* 0xfffffff000307947 */ /* 0x000fea000383ffff */
.L_x_359:
        /* <DEDUP_REMOVED lines=10> */
.L_x_4140:


//--------------------- .text._Z67popcount_weighted_keys_literal_fused_multiq_kernel_warp_out_w32_sb2ILi15EEvPKyPKfiiS1_S3_iiiiiPKxS5_fiPf --------------------------
	.section	.text._Z67popcount_weighted_keys_literal_fused_multiq_kernel_warp_out_w32_sb2ILi15EEvPKyPKfiiS1_S3_iiiiiPKxS5_fiPf,"ax",@progbits
	.align	128
        .global         _Z67popcount_weighted_keys_literal_fused_multiq_kernel_warp_out_w32_sb2ILi15EEvPKyPKfiiS1_S3_iiiiiPKxS5_fiPf
        .type           _Z67popcount_weighted_keys_literal_fused_multiq_kernel_warp_out_w32_sb2ILi15EEvPKyPKfiiS1_S3_iiiiiPKxS5_fiPf,@function
        .size           _Z67popcount_weighted_keys_literal_fused_multiq_kernel_warp_out_w32_sb2ILi15EEvPKyPKfiiS1_S3_iiiiiPKxS5_fiPf,(.L_x_4141 - _Z67popcount_weighted_keys_literal_fused_multiq_kernel_warp_out_w32_sb2ILi15EEvPKyPKfiiS1_S3_iiiiiPKxS5_fiPf)
        .other          _Z67popcount_weighted_keys_literal_fused_multiq_kernel_warp_out_w32_sb2ILi15EEvPKyPKfiiS1_S3_iiiiiPKxS5_fiPf,@"STO_CUDA_ENTRY STV_DEFAULT"
_Z67popcount_weighted_keys_literal_fused_multiq_kernel_warp_out_w32_sb2ILi15EEvPKyPKfiiS1_S3_iiiiiPKxS5_fiPf:
.text._Z67popcount_weighted_keys_literal_fused_multiq_kernel_warp_out_w32_sb2ILi15EEvPKyPKfiiS1_S3_iiiiiPKxS5_fiPf:
        /* <DEDUP_REMOVED lines=12> */
[----:B------:R-:W-:Y:S01]  /*00c0*/  IMAD.MOV.U32 R17, RZ, RZ, RZ ;  /* 0x000000ffff117224 */ /* 0x000fe200078e00ff */
[----:B------:R-:W3:Y:S01]  /*00d0*/  LDCU UR6, c[0x0][0x3b8] ;  /* 0x00007700ff0677ac */ /* 0x000ee20008000800 */
[----:B------:R-:W4:Y:S05]  /*00e0*/  LDCU UR9, c[0x0][0x390] ;  /* 0x00007200ff0977ac */ /* 0x000f2a0008000800 */
        /* <DEDUP_REMOVED lines=12> */
[C---:B------:R-:W-:Y:S01]  /*01b0*/  VIADD R16, R0.reuse, UR16 ;  /* 0x0000001000107c36 */ /* 0x040fe20008000000 */
[C---:B------:R-:W-:Y:S01]  /*01c0*/  ISETP.GE.U32.AND P0, PT, R0.reuse, 0x1e0, PT ;  /* 0x000001e00000780c */ /* 0x040fe20003f06070 */
[----:B------:R-:W-:Y:S01]  /*01d0*/  ULEA UR9, UR9, UR15, 0x2 ;  /* 0x0000000f09097291 */ /* 0x000fe2000f8e10ff */
[----:B------:R-:W-:Y:S01]  /*01e0*/  ISETP.GE.U32.AND P1, PT, R0, 0xf, PT ;  /* 0x0000000f0000780c */ /* 0x000fe20003f26070 */
[----:B------:R-:W-:Y:S01]  /*01f0*/  VIADD R24, R16, UR16 ;  /* 0x0000001010187c36 */ /* 0x000fe20008000000 */
        /* <DEDUP_REMOVED lines=20> */
[----:B------:R-:W-:Y:S01]  /*0340*/  @P0 VIADD R5, R5, -UR16 ;  /* 0x8000001005050c36 */ /* 0x000fe20008000000 */
[----:B------:R-:W-:Y:S01]  /*0350*/  @P0 IADD3 R2, PT, PT, R2, 0x1, RZ ;  /* 0x0000000102020810 */ /* 0x000fe20007ffe0ff */
[----:B------:R-:W-:Y:S01]  /*0360*/  @P2 VIADD R3, R3, -UR16 ;  /* 0x8000001003032c36 */ /* 0x000fe20008000000 */
        /* <DEDUP_REMOVED lines=14> */
.L_x_370:
[----:B0-----:R-:W0:Y:S01]  /*0450*/  LDCU UR4, c[0x0][0x3ac] ;  /* 0x00007580ff0477ac */ /* 0x001e220008000800 */
[----:B------:R-:W-:-:S04]  /*0460*/  IADD3 R29, PT, PT, R17, UR7, RZ ;  /* 0x00000007111d7c10 */ /* 0x000fc8000fffe0ff */
[----:B0-----:R-:W-:-:S13]  /*0470*/  ISETP.GE.AND P0, PT, R29, UR4, PT ;  /* 0x000000041d007c0c */ /* 0x001fda000bf06270 */
[----:B-12---:R-:W-:Y:S05]  /*0480*/  @P0 BRA `(.L_x_360) ;  /* 0x0000000400f80947 */ /* 0x006fea0003800000 */
        /* <DEDUP_REMOVED lines=10> */
[----:B------:R-:W-:Y:S02]  /*0530*/  VIADD R15, R3, UR4 ;  /* 0x00000004030f7c36 */ /* 0x000fe40008000000 */
[----:B------:R-:W-:Y:S01]  /*0540*/  IMAD.MOV.U32 R14, RZ, RZ, R2 ;  /* 0x000000ffff0e7224 */ /* 0x000fe200078e0002 */
[----:B------:R-:W-:Y:S06]  /*0550*/  @!P0 BRA `(.L_x_364) ;  /* 0x0000000000588947 */ /* 0x000fec0003800000 */
        /* <DEDUP_REMOVED lines=18> */
[----:B------:R-:W-:-:S03]  /*0680*/  @P0 IMAD.MOV.U32 R18, RZ, RZ, R24 ;  /* 0x000000ffff120224 */ /* 0x000fc600078e0018 */
[----:B------:R-:W-:Y:S01]  /*0690*/  @P0 LEA R11, R10, R13, 0x3 ;  /* 0x0000000d0a0b0211 */ /* 0x000fe200078e18ff */
[----:B--2---:R1:W-:Y:S04]  /*06a0*/  STS.64 [R13], R2 ;  /* 0x000000020d007388 */ /* 0x0043e80000000a00 */
[----:B---3--:R1:W-:Y:S02]  /*06b0*/  @P0 STS.64 [R11], R8 ;  /* 0x000000080b000388 */ /* 0x0083e40000000a00 */
.L_x_364:
[----:B------:R-:W-:Y:S05]  /*06c0*/  BSYNC.RECONVERGENT B1 ;  /* 0x0000000000017941 */ /* 0x000fea0003800200 */
.L_x_363:
[----:B------:R-:W-:Y:S05]  /*06d0*/  @!P1 BRA `(.L_x_362) ;  /* 0x0000000000649947 */ /* 0x000fea0003800000 */
.L_x_365:
        /* <DEDUP_REMOVED lines=25> */
.L_x_362:
[----:B------:R-:W-:Y:S05]  /*0870*/  BSYNC.RECONVERGENT B0 ;  /* 0x0000000000007941 */ /* 0x000fea0003800200 */
.L_x_361:
[----:B------:R-:W-:Y:S01]  /*0880*/  ISETP.GT.U32.AND P0, PT, R4, 0xe, PT ;  /* 0x0000000e0400780c */ /* 0x000fe20003f04070 */
[----:B------:R-:W-:-:S12]  /*0890*/  BSSY.RECONVERGENT B0, `(.L_x_360) ;  /* 0x000003d000007945 */ /* 0x000fd80003800200 */
[----:B------:R-:W-:Y:S05]  /*08a0*/  @P0 BRA `(.L_x_366) ;  /* 0x0000000000ec0947 */ /* 0x000fea0003800000 */
[----:B012---:R-:W0:Y:S01]  /*08b0*/  LDC.64 R2, c[0x0][0x3a0] ;  /* 0x0000e800ff027b82 */ /* 0x007e220000000a00 */
        /* <DEDUP_REMOVED lines=19> */
[----:B0-----:R-:W-:-:S04]  /*09f0*/  IMAD.WIDE R8, R9, 0x4, R2 ;  /* 0x0000000409087825 */ /* 0x001fc800078e0202 */
[----:B------:R-:W-:-:S04]  /*0a00*/  IMAD.U32 R3, RZ, RZ, UR16 ;  /* 0x00000010ff037e24 */ /* 0x000fc8000f8e00ff */
[----:B------:R-:W-:Y:S02]  /*0a10*/  @P0 IMAD.WIDE R2, R3, 0x4, R8 ;  /* 0x0000000403020825 */ /* 0x000fe400078e0208 */
[----:B------:R-:W2:Y:S04]  /*0a20*/  LDG.E.CONSTANT R8, desc[UR10][R8.64] ;  /* 0x0000000a08087981 */ /* 0x000ea8000c1e9900 */
[----:B------:R-:W3:Y:S01]  /*0a30*/  @P0 LDG.E.CONSTANT R2, desc[UR10][R2.64] ;  /* 0x0000000a02020981 */ /* 0x000ee2000c1e9900 */
[----:B------:R-:W-:Y:S01]  /*0a40*/  MOV R10, UR16 ;  /* 0x00000010000a7c02 */ /* 0x000fe20008000f00 */
[----:B------:R-:W-:Y:S02]  /*0a50*/  IMAD.MOV.U32 R18, RZ, RZ, R16 ;  /* 0x000000ffff127224 */ /* 0x000fe400078e0010 */
[----:B------:R-:W-:-:S02]  /*0a60*/  @P0 IMAD.MOV.U32 R18, RZ, RZ, R24 ;  /* 0x000000ffff120224 */ /* 0x000fc400078e0018 */
[----:B------:R-:W-:-:S04]  /*0a70*/  IMAD R13, R10, 0x4, R11 ;  /* 0x000000040a0d7824 */ /* 0x000fc800078e020b */
[----:B------:R-:W-:Y:S01]  /*0a80*/  @P0 IMAD R11, R10, 0x4, R13 ;  /* 0x000000040a0b0824 */ /* 0x000fe200078e020d */
[----:B--2---:R1:W-:Y:S04]  /*0a90*/  STS [R13], R8 ;  /* 0x000000080d007388 */ /* 0x0043e80000000800 */
[----:B---3--:R1:W-:Y:S02]  /*0aa0*/  @P0 STS [R11], R2 ;  /* 0x000000020b000388 */ /* 0x0083e40000000800 */
.L_x_368:
[----:B------:R-:W-:Y:S05]  /*0ab0*/  BSYNC.RECONVERGENT B1 ;  /* 0x0000000000017941 */ /* 0x000fea0003800200 */
.L_x_367:
[----:B------:R-:W-:Y:S05]  /*0ac0*/  @!P1 BRA `(.L_x_366) ;  /* 0x0000000000649947 */ /* 0x000fea0003800000 */
.L_x_369:
[C---:B------:R-:W-:Y:S02]  /*0ad0*/  VIADD R9, R18.reuse, UR16 ;  /* 0x0000001012097c36 */ /* 0x040fe40008000000 */
[----:B01----:R-:W-:-:S04]  /*0ae0*/  IMAD.WIDE.U32 R2, R18, 0x4, R14 ;  /* 0x0000000412027825 */ /* 0x003fc800078e000e */
[C---:B0-----:R-:W-:Y:S02]  /*0af0*/  VIADD R11, R9.reuse, UR16 ;  /* 0x00000010090b7c36 */ /* 0x041fe40008000000 */
[--C-:B------:R-:W-:Y:S01]  /*0b00*/  IMAD.WIDE.U32 R8, R9, 0x4, R14.reuse ;  /* 0x0000000409087825 */ /* 0x100fe200078e000e */
[----:B------:R0:W2:Y:S03]  /*0b10*/  LDG.E.CONSTANT R2, desc[UR10][R2.64] ;  /* 0x0000000a02027981 */ /* 0x0000a6000c1e9900 */
        /* <DEDUP_REMOVED lines=8> */
[----:B------:R-:W-:Y:S02]  /*0ba0*/  LEA R19, R18, UR9, 0x2 ;  /* 0x0000000912137c11 */ /* 0x000fe4000f8e10ff */
[----:B------:R-:W-:-:S03]  /*0bb0*/  MOV R18, UR16 ;  /* 0x0000001000127c02 */ /* 0x000fc60008000f00 */
[----:B------:R-:W-:-:S04]  /*0bc0*/  IMAD R21, R20, 0x4, R19 ;  /* 0x0000000414157824 */ /* 0x000fc800078e0213 */
[----:B------:R-:W-:-:S04]  /*0bd0*/  IMAD R23, R18, 0x4, R21 ;  /* 0x0000000412177824 */ /* 0x000fc800078e0215 */
[----:B0-----:R-:W-:Y:S02]  /*0be0*/  IMAD R3, R20, 0x4, R23 ;  /* 0x0000000414037824 */ /* 0x001fe400078e0217 */
[----:B------:R-:W-:-:S05]  /*0bf0*/  VIADD R18, R25, UR16 ;  /* 0x0000001019127c36 */ /* 0x000fca0008000000 */
[----:B------:R-:W-:Y:S01]  /*0c00*/  ISETP.GE.U32.AND P0, PT, R18, 0xf, PT ;  /* 0x0000000f1200780c */ /* 0x000fe20003f06070 */
[----:B--2---:R0:W-:Y:S04]  /*0c10*/  STS [R19], R2 ;  /* 0x0000000213007388 */ /* 0x0041e80000000800 */
[----:B---3--:R0:W-:Y:S04]  /*0c20*/  STS [R21], R8 ;  /* 0x0000000815007388 */ /* 0x0081e80000000800 */
[----:B----4-:R0:W-:Y:S04]  /*0c30*/  STS [R23], R10 ;  /* 0x0000000a17007388 */ /* 0x0101e80000000800 */
[----:B-----5:R0:W-:Y:S01]  /*0c40*/  STS [R3], R12 ;  /* 0x0000000c03007388 */ /* 0x0201e20000000800 */
[----:B------:R-:W-:Y:S05]  /*0c50*/  @!P0 BRA `(.L_x_369) ;  /* 0xfffffffc009c8947 */ /* 0x000fea000383ffff */
.L_x_366:
[----:B------:R-:W-:Y:S05]  /*0c60*/  BSYNC.RECONVERGENT B0 ;  /* 0x0000000000007941 */ /* 0x000fea0003800200 */
.L_x_360:
[----:B------:R-:W-:-:S05]  /*0c70*/  VIADD R17, R17, 0x1 ;  /* 0x0000000111117836 */ /* 0x000fca0000000000 */
[----:B------:R-:W-:-:S13]  /*0c80*/  ISETP.NE.AND P0, PT, R17, UR6, PT ;  /* 0x0000000611007c0c */ /* 0x000fda000bf05270 */
[----:B------:R-:W-:Y:S05]  /*0c90*/  @P0 BRA `(.L_x_370) ;  /* 0xfffffff400ec0947 */ /* 0x000fea000383ffff */
[----:B------:R-:W3:Y:S01]  /*0ca0*/  LDC.64 R42, c[0x0][0x3c0] ;  /* 0x0000f000ff2a7b82 */ /* 0x000ee20000000a00 */
[----:B------:R-:W4:Y:S01]  /*0cb0*/  LDCU UR17, c[0x0][0x3b8] ;  /* 0x00007700ff1177ac */ /* 0x000f220008000800 */
[----:B------:R-:W-:Y:S01]  /*0cc0*/  SHF.R.U32.HI R7, RZ, 0x4, R4 ;  /* 0x00000004ff077819 */ /* 0x000fe20000011604 */
[----:B------:R-:W-:Y:S01]  /*0cd0*/  IMAD.U32 R0, RZ, RZ, UR9 ;  /* 0x00000009ff007e24 */ /* 0x000fe2000f8e00ff */
[----:B-12---:R-:W-:Y:S01]  /*0ce0*/  LEA R9, R6, UR8, 0x3 ;  /* 0x0000000806097c11 */ /* 0x006fe2000f8e18ff */
[----:B------:R-:W1:Y:S01]  /*0cf0*/  LDCU UR4, c[0x0][0x390] ;  /* 0x00007200ff0477ac */ /* 0x000e620008000800 */
[----:B------:R-:W-:Y:S01]  /*0d00*/  LOP3.LUT R7, R7, 0x3e, RZ, 0xc0, !PT ;  /* 0x0000003e07077812 */ /* 0x000fe200078ec0ff */
[----:B0-----:R-:W-:Y:S01]  /*0d10*/  IMAD.MOV.U32 R10, RZ, RZ, RZ ;  /* 0x000000ffff0a7224 */ /* 0x001fe200078e00ff */
[----:B------:R-:W0:Y:S02]  /*0d20*/  LDCU.64 UR12, c[0x0][0x388] ;  /* 0x00007100ff0c77ac */ /* 0x000e240008000a00 */
[C---:B------:R-:W-:Y:S01]  /*0d30*/  LOP3.LUT R8, R7.reuse, 0x1, RZ, 0xfc, !PT ;  /* 0x0000000107087812 */ /* 0x040fe200078efcff */
[----:B------:R-:W-:-:S02]  /*0d40*/  IMAD R12, R7, 0x1e0, R6 ;  /* 0x000001e0070c7824 */ /* 0x000fc400078e0206 */
[C---:B------:R-:W-:Y:S02]  /*0d50*/  VIADD R3, R7.reuse, UR7 ;  /* 0x0000000707037c36 */ /* 0x040fe40008000000 */
[----:B------:R-:W-:Y:S01]  /*0d60*/  IMAD R11, R7, 0x3c, R0 ;  /* 0x0000003c070b7824 */ /* 0x000fe200078e0200 */
[----:B------:R-:W-:Y:S01]  /*0d70*/  LEA R12, R12, UR14, 0x3 ;  /* 0x0000000e0c0c7c11 */ /* 0x000fe2000f8e18ff */
[----:B------:R-:W-:Y:S01]  /*0d80*/  BAR.SYNC.DEFER_BLOCKING 0x0 ;  /* 0x0000000000007b1d */ /* 0x000fe20000010000 */
[----:B----4-:R-:W-:-:S04]  /*0d90*/  ISETP.GE.AND P0, PT, R8, UR17, PT ;  /* 0x0000001108007c0c */ /* 0x010fc8000bf06270 */
[----:B------:R-:W-:Y:S01]  /*0da0*/  ISETP.LT.U32.OR P0, PT, R7, UR6, !P0 ;  /* 0x0000000607007c0c */ /* 0x000fe2000c701470 */
[----:B---3--:R-:W-:Y:S01]  /*0db0*/  IMAD.WIDE.U32 R42, R3, 0x8, R42 ;  /* 0x00000008032a7825 */ /* 0x008fe200078e002a */
[----:B01----:R-:W-:-:S12]  /*0dc0*/  USHF.L.U32 UR4, UR4, 0x5, URZ ;  /* 0x0000000504047899 */ /* 0x003fd800080006ff */
.L_x_420:
[----:B01----:R-:W0:Y:S01]  /*0dd0*/  S2R R5, SR_CTAID.Y ;  /* 0x0000000000057919 */ /* 0x003e220000002600 */
[----:B------:R-:W1:Y:S01]  /*0de0*/  LDCU UR7, c[0x0][0x3b0] ;  /* 0x00007600ff0777ac */ /* 0x000e620008000800 */
[----:B0-----:R-:W-:-:S05]  /*0df0*/  IMAD R5, R5, UR5, R10 ;  /* 0x0000000505057c24 */ /* 0x001fca000f8e020a */
[----:B-1----:R-:W-:-:S13]  /*0e00*/  ISETP.GE.AND P1, PT, R5, UR7, PT ;  /* 0x0000000705007c0c */ /* 0x002fda000bf26270 */
[----:B--23-5:R-:W-:Y:S05]  /*0e10*/  @P1 EXIT ;  /* 0x000000000000194d */ /* 0x02cfea0003800000 */
[----:B------:R-:W0:Y:S08]  /*0e20*/  LDC.64 R44, c[0x0][0x3c8] ;  /* 0x0000f200ff2c7b82 */ /* 0x000e300000000a00 */
[----:B------:R-:W1:Y:S01]  /*0e30*/  LDC R13, c[0x0][0x390] ;  /* 0x0000e400ff0d7b82 */ /* 0x000e620000000800 */
[----:B0-----:R-:W-:-:S06]  /*0e40*/  IMAD.WIDE.U32 R44, R5, 0x8, R44 ;  /* 0x00000008052c7825 */ /* 0x001fcc00078e002c */
[----:B------:R-:W5:Y:S01]  /*0e50*/  LDG.E.64.CONSTANT R44, desc[UR10][R44.64] ;  /* 0x0000000a2c2c7981 */ /* 0x000f62000c1e9b00 */
[C---:B------:R-:W-:Y:S01]  /*0e60*/  ISETP.GE.AND P1, PT, R4.reuse, UR4, PT ;  /* 0x0000000404007c0c */ /* 0x040fe2000bf26270 */
[-C--:B-1----:R-:W-:Y:S01]  /*0e70*/  IMAD.WIDE.U32 R46, R5, R13.reuse, RZ ;  /* 0x0000000d052e7225 */ /* 0x082fe200078e00ff */
[----:B------:R-:W-:Y:S01]  /*0e80*/  SHF.R.S32.HI R3, RZ, 0x1f, R13 ;  /* 0x0000001fff037819 */ /* 0x000fe2000001140d */
[----:B------:R-:W-:Y:S01]  /*0e90*/  BSSY.RECONVERGENT B0, `(.L_x_371) ;  /* 0x0000012000007945 */ /* 0x000fe20003800200 */
[----:B------:R-:W-:-:S03]  /*0ea0*/  ISETP.GE.AND P2, PT, R4, R13, PT ;  /* 0x0000000d0400720c */ /* 0x000fc60003f46270 */
[----:B------:R-:W-:-:S06]  /*0eb0*/  IMAD R29, R5, R3, R47 ;  /* 0x00000003051d7224 */ /* 0x000fcc00078e022f */
[----:B------:R-:W-:Y:S05]  /*0ec0*/  @P1 BRA `(.L_x_372) ;  /* 0x0000000000381947 */ /* 0x000fea0003800000 */
[----:B------:R-:W0:Y:S01]  /*0ed0*/  S2R R110, SR_CgaCtaId ;  /* 0x00000000006e7919 */ /* 0x000e220000008800 */
[----:B------:R-:W1:Y:S01]  /*0ee0*/  LDCU.64 UR8, c[0x0][0x380] ;  /* 0x00007000ff0877ac */ /* 0x000e620008000a00 */
[----:B------:R-:W-:Y:S02]  /*0ef0*/  MOV R5, 0x400 ;  /* 0x0000040000057802 */ /* 0x000fe40000000f00 */
[----:B------:R-:W-:Y:S02]  /*0f00*/  MOV R3, R4 ;  /* 0x0000000400037202 */ /* 0x000fe40000000f00 */
[----:B-1----:R-:W-:-:S04]  /*0f10*/  LEA R48, P1, R46, UR8, 0x8 ;  /* 0x000000082e307c11 */ /* 0x002fc8000f8240ff */
[----:B------:R-:W-:Y:S02]  /*0f20*/  LEA.HI.X R49, R46, UR9, R29, 0x8, P1 ;  /* 0x000000092e317c11 */ /* 0x000fe400088f441d */
[----:B0-----:R-:W-:-:S07]  /*0f30*/  LEA R31, R110, R5, 0x18 ;  /* 0x000000056e1f7211 */ /* 0x001fce00078ec0ff */
.L_x_373:
[----:B0-----:R-:W-:-:S06]  /*0f40*/  IMAD.WIDE R110, R3, 0x8, R48 ;  /* 0x00000008036e7825 */ /* 0x001fcc00078e0230 */
[----:B------:R-:W2:Y:S01]  /*0f50*/  LDG.E.64.CONSTANT R110, desc[UR10][R110.64] ;  /* 0x0000000a6e6e7981 */ /* 0x000ea2000c1e9b00 */
[C---:B------:R-:W-:Y:S02]  /*0f60*/  IMAD R5, R3.reuse, 0x8, R31 ;  /* 0x0000000803057824 */ /* 0x040fe400078e021f */
[----:B------:R-:W-:-:S05]  /*0f70*/  VIADD R3, R3, UR16 ;  /* 0x0000001003037c36 */ /* 0x000fca0008000000 */
[----:B------:R-:W-:Y:S01]  /*0f80*/  ISETP.GE.AND P1, PT, R3, UR4, PT ;  /* 0x0000000403007c0c */ /* 0x000fe2000bf26270 */
[----:B--2---:R0:W-:-:S12]  /*0f90*/  STS.64 [R5], R110 ;  /* 0x0000006e05007388 */ /* 0x0041d80000000a00 */
[----:B------:R-:W-:Y:S05]  /*0fa0*/  @!P1 BRA `(.L_x_373) ;  /* 0xfffffffc00e49947 */ /* 0x000fea000383ffff */
.L_x_372:
[----:B------:R-:W-:Y:S05]  /*0fb0*/  BSYNC.RECONVERGENT B0 ;  /* 0x0000000000007941 */ /* 0x000fea0003800200 */
.L_x_371:
[----:B------:R-:W-:Y:S05]  /*0fc0*/  @P2 BRA `(.L_x_374) ;  /* 0x00000000002c2947 */ /* 0x000fea0003800000 */
[----:B------:R-:W-:-:S07]  /*0fd0*/  IMAD.MOV.U32 R3, RZ, RZ, R4 ;  /* 0x000000ffff037224 */ /* 0x000fce00078e0004 */
.L_x_375:
[----:B01----:R-:W-:-:S04]  /*0fe0*/  IADD3 R5, P1, PT, R3, R46, RZ ;  /* 0x0000002e03057210 */ /* 0x003fc80007f3e0ff */
[----:B------:R-:W-:Y:S02]  /*0ff0*/  LEA.HI.X.SX32 R110, R3, R29, 0x1, P1 ;  /* 0x0000001d036e7211 */ /* 0x000fe400008f0eff */
[----:B------:R-:W-:-:S04]  /*1000*/  LEA R48, P1, R5, UR12, 0x2 ;  /* 0x0000000c05307c11 */ /* 0x000fc8000f8210ff */
[----:B------:R-:W-:-:S05]  /*1010*/  LEA.HI.X R49, R5, UR13, R110, 0x2, P1 ;  /* 0x0000000d05317c11 */ /* 0x000fca00088f146e */
[----:B------:R-:W2:Y:S01]  /*1020*/  LDG.E.CONSTANT R48, desc[UR10][R48.64] ;  /* 0x0000000a30307981 */ /* 0x000ea2000c1e9900 */
[C---:B------:R-:W-:Y:S01]  /*1030*/  LEA R5, R3.reuse, UR15, 0x2 ;  /* 0x0000000f03057c11 */ /* 0x040fe2000f8e10ff */
[----:B------:R-:W-:-:S05]  /*1040*/  VIADD R3, R3, UR16 ;  /* 0x0000001003037c36 */ /* 0x000fca0008000000 */
[----:B------:R-:W-:Y:S01]  /*1050*/  ISETP.GE.AND P1, PT, R3, R13, PT ;  /* 0x0000000d0300720c */ /* 0x000fe20003f26270 */
[----:B--2---:R1:W-:-:S12]  /*1060*/  STS [R5], R48 ;  /* 0x0000003005007388 */ /* 0x0043d80000000800 */
[----:B------:R-:W-:Y:S05]  /*1070*/  @!P1 BRA `(.L_x_375) ;  /* 0xfffffffc00d89947 */ /* 0x000fea000383ffff */
.L_x_374:
[----:B------:R-:W-:Y:S05]  /*1080*/  WARPSYNC.ALL ;  /* 0x0000000000007948 */ /* 0x000fea0003800000 */
[----:B------:R-:W-:Y:S01]  /*1090*/  BAR.SYNC.DEFER_BLOCKING 0x0 ;  /* 0x0000000000007b1d */ /* 0x000fe20000010000 */
[----:B------:R-:W-:-:S07]  /*10a0*/  VIADD R10, R10, 0x1 ;  /* 0x000000010a0a7836 */ /* 0x000fce0000000000 */
[----:B------:R-:W-:Y:S01]  /*10b0*/  @!P0 BAR.SYNC.DEFER_BLOCKING 0x0 ;  /* 0x0000000000008b1d */ /* 0x000fe20000010000 */
[----:B------:R-:W-:-:S05]  /*10c0*/  ISETP.NE.AND P1, PT, R10, UR5, PT ;  /* 0x000000050a007c0c */ /* 0x000fca000bf25270 */
[----:B------:R-:W-:Y:S08]  /*10d0*/  @!P0 BRA `(.L_x_376) ;  /* 0x0000011000688947 */ /* 0x000ff00003800000 */
[----:B------:R-:W2:Y:S01]  /*10e0*/  LDCU UR7, c[0x0][0x3b8] ;  /* 0x00007700ff0777ac */ /* 0x000ea20008000800 */
[----:B------:R-:W-:Y:S02]  /*10f0*/  ISETP.GE.U32.AND P2, PT, R7, UR6, PT ;  /* 0x0000000607007c0c */ /* 0x000fe4000bf46070 */
[----:B------:R-:W-:Y:S02]  /*1100*/  CS2R R46, SRZ ;  /* 0x00000000002e7805 */ /* 0x000fe4000001ff00 */
[----:B-1----:R-:W-:-:S09]  /*1110*/  CS2R R48, SRZ ;  /* 0x0000000000307805 */ /* 0x002fd2000001ff00 */
[----:B------:R1:W5:Y:S01]  /*1120*/  @!P2 LDG.E.64.CONSTANT R46, desc[UR10][R42.64] ;  /* 0x0000000a2a2ea981 */ /* 0x000362000c1e9b00 */
[----:B--2---:R-:W-:-:S13]  /*1130*/  ISETP.GE.AND P3, PT, R8, UR7, PT ;  /* 0x0000000708007c0c */ /* 0x004fda000bf66270 */
[----:B------:R1:W5:Y:S01]  /*1140*/  @!P3 LDG.E.64.CONSTANT R48, desc[UR10][R42.64+0x8] ;  /* 0x0000080a2a30b981 */ /* 0x000362000c1e9b00 */
[----:B------:R-:W-:Y:S01]  /*1150*/  BSSY.RECONVERGENT B0, `(.L_x_377) ;  /* 0x0000021000007945 */ /* 0x000fe20003800200 */
[----:B------:R-:W-:-:S03]  /*1160*/  ISETP.GE.AND P4, PT, R13, 0x11, PT ;  /* 0x000000110d00780c */ /* 0x000fc60003f86270 */
[----:B------:R-:W-:Y:S10]  /*1170*/  @P2 BRA `(.L_x_378) ;  /* 0x0000000000782947 */ /* 0x000ff40003800000 */
[----:B------:R2:W3:Y:S04]  /*1180*/  LDS R0, [R11] ;  /* 0x000000000b007984 */ /* 0x0004e80000000800 */
[----:B------:R2:W4:Y:S04]  /*1190*/  LDS R14, [R11+0x4] ;  /* 0x000004000b0e7984 */ /* 0x0005280000000800 */
        /* <DEDUP_REMOVED lines=27> */
[----:B---34-:R2:W0:Y:S02]  /*1350*/  LDS.64 R78, [R12+0xe00] ;  /* 0x000e00000c4e7984 */ /* 0x0184240000000a00 */
.L_x_378:
[----:B------:R-:W-:Y:S05]  /*1360*/  BSYNC.RECONVERGENT B0 ;  /* 0x0000000000007941 */ /* 0x000fea0003800200 */
.L_x_377:
[----:B------:R-:W-:Y:S04]  /*1370*/  BSSY.RECONVERGENT B0, `(.L_x_379) ;  /* 0x0000020000007945 */ /* 0x000fe80003800200 */
[----:B------:R-:W-:Y:S05]  /*1380*/  @P3 BRA `(.L_x_380) ;  /* 0x0000000000783947 */ /* 0x000fea0003800000 */
        /* <DEDUP_REMOVED lines=29> */
[----:B----4-:R3:W0:Y:S02]  /*1560*/  LDS.64 R108, [R12+0x1d00] ;  /* 0x001d00000c6c7984 */ /* 0x0106240000000a00 */
.L_x_380:
[----:B------:R-:W-:Y:S05]  /*1570*/  BSYNC.RECONVERGENT B0 ;  /* 0x0000000000007941 */ /* 0x000fea0003800200 */
.L_x_379:
[----:B------:R-:W-:Y:S05]  /*1580*/  @!P4 BRA `(.L_x_381) ;  /* 0x000000100008c947 */ /* 0x000fea0003800000 */
[----:B0-----:R-:W-:Y:S02]  /*1590*/  HFMA2 R5, -RZ, RZ, 0, 0 ;  /* 0x00000000ff057431 */ /* 0x001fe400000001ff */
[----:B------:R-:W-:Y:S02]  /*15a0*/  IMAD.MOV R13, RZ, RZ, -R13 ;  /* 0x000000ffff0d7224 */ /* 0x000fe400078e0a0d */
[----:B------:R-:W-:Y:S02]  /*15b0*/  IMAD.U32 R31, RZ, RZ, UR15 ;  /* 0x0000000fff1f7e24 */ /* 0x000fe4000f8e00ff */
[----:B------:R-:W-:Y:S02]  /*15c0*/  IMAD.MOV.U32 R29, RZ, RZ, R9 ;  /* 0x000000ffff1d7224 */ /* 0x000fe400078e0009 */
[----:B------:R-:W-:-:S07]  /*15d0*/  IMAD.MOV.U32 R3, RZ, RZ, RZ ;  /* 0x000000ffff037224 */ /* 0x000fce00078e00ff */
.L_x_383:
        /* <DEDUP_REMOVED lines=8> */
.L_x_423:
[----:B------:R1:W2:Y:S01]  /*1660*/  LDS.64 R110, [R29] ;  /* 0x000000001d6e7984 */ /* 0x0002a20000000a00 */
[----:B0-----:R-:W-:Y:S02]  /*1670*/  VIADD R31, R31, 0x4 ;  /* 0x000000041f1f7836 */ /* 0x001fe40000000000 */
[----:B-1----:R-:W-:Y:S01]  /*1680*/  VIADD R29, R29, 0x100 ;  /* 0x000001001d1d7836 */ /* 0x002fe20000000000 */
[-C--:B--2---:R-:W-:Y:S02]  /*1690*/  @!P2 LOP3.LUT R117, R52, R110.reuse, RZ, 0xc0, !PT ;  /* 0x0000006e3475a212 */ /* 0x084fe400078ec0ff */
[-C--:B------:R-:W-:Y:S02]  /*16a0*/  @!P2 LOP3.LUT R123, R53, R111.reuse, RZ, 0xc0, !PT ;  /* 0x0000006f357ba212 */ /* 0x080fe400078ec0ff */
[-C--:B------:R-:W-:Y:S02]  /*16b0*/  @!P3 LOP3.LUT R39, R80, R110.reuse, RZ, 0xc0, !PT ;  /* 0x0000006e5027b212 */ /* 0x080fe400078ec0ff */
[----:B------:R-:W-:Y:S01]  /*16c0*/  @!P3 LOP3.LUT R113, R81, R111, RZ, 0xc0, !PT ;  /* 0x0000006f5171b212 */ /* 0x000fe200078ec0ff */
[----:B------:R-:W-:Y:S01]  /*16d0*/  @!P2 POPC R117, R117 ;  /* 0x000000750075a309 */ /* 0x000fe20000000000 */
[----:B------:R-:W-:-:S02]  /*16e0*/  @!P2 LOP3.LUT R35, R50, R110, RZ, 0xc0, !PT ;  /* 0x0000006e3223a212 */ /* 0x000fc400078ec0ff */
[-C--:B------:R-:W-:Y:S02]  /*16f0*/  @!P2 LOP3.LUT R115, R51, R111.reuse, RZ, 0xc0, !PT ;  /* 0x0000006f3373a212 */ /* 0x080fe400078ec0ff */
[-C--:B------:R-:W-:Y:S02]  /*1700*/  @!P2 LOP3.LUT R121, R54, R110.reuse, RZ, 0xc0, !PT ;  /* 0x0000006e3679a212 */ /* 0x080fe400078ec0ff */
[----:B------:R-:W-:Y:S01]  /*1710*/  @!P3 LOP3.LUT R119, R82, R110, RZ, 0xc0, !PT ;  /* 0x0000006e5277b212 */ /* 0x000fe200078ec0ff */
[----:B------:R0:W1:Y:S01]  /*1720*/  @!P2 POPC R41, R123 ;  /* 0x0000007b0029a309 */ /* 0x0000620000000000 */
[----:B------:R-:W-:-:S07]  /*1730*/  @!P3 LOP3.LUT R125, R85, R111, RZ, 0xc0, !PT ;  /* 0x0000006f557db212 */ /* 0x000fce00078ec0ff */
[----:B------:R-:W-:Y:S01]  /*1740*/  @!P3 POPC R39, R39 ;  /* 0x000000270027b309 */ /* 0x000fe20000000000 */
[----:B0-----:R-:W-:Y:S01]  /*1750*/  @!P3 LOP3.LUT R123, R84, R110, RZ, 0xc0, !PT ;  /* 0x0000006e547bb212 */ /* 0x001fe200078ec0ff */
[----:B-1----:R-:W-:-:S06]  /*1760*/  @!P2 IMAD.IADD R41, R117, 0x1, R41 ;  /* 0x000000017529a824 */ /* 0x002fcc00078e0229 */
[----:B------:R-:W0:Y:S01]  /*1770*/  @!P3 POPC R113, R113 ;  /* 0x000000710071b309 */ /* 0x000e220000000000 */
[----:B------:R-:W-:-:S07]  /*1780*/  @!P2 LOP3.LUT R117, R55, R111, RZ, 0xc0, !PT ;  /* 0x0000006f3775a212 */ /* 0x000fce00078ec0ff */
[----:B------:R-:W-:Y:S01]  /*1790*/  @!P2 POPC R35, R35 ;  /* 0x000000230023a309 */ /* 0x000fe20000000000 */
[----:B0-----:R-:W-:-:S07]  /*17a0*/  @!P3 IMAD.IADD R39, R39, 0x1, R113 ;  /* 0x000000012727b824 */ /* 0x001fce00078e0271 */
[----:B------:R-:W0:Y:S08]  /*17b0*/  @!P2 POPC R115, R115 ;  /* 0x000000730073a309 */ /* 0x000e300000000000 */
[----:B------:R1:W-:Y:S01]  /*17c0*/  @!P2 POPC R113, R121 ;  /* 0x000000790071a309 */ /* 0x0003e20000000000 */
[----:B0-----:R-:W-:-:S07]  /*17d0*/  @!P2 IMAD.IADD R35, R35, 0x1, R115 ;  /* 0x000000012323a824 */ /* 0x001fce00078e0273 */
[----:B------:R-:W0:Y:S01]  /*17e0*/  @!P2 POPC R117, R117 ;  /* 0x000000750075a309 */ /* 0x000e220000000000 */
[----:B------:R-:W-:Y:S02]  /*17f0*/  @!P3 LOP3.LUT R115, R83, R111, RZ, 0xc0, !PT ;  /* 0x0000006f5373b212 */ /* 0x000fe400078ec0ff */
[----:B-1----:R-:W-:-:S05]  /*1800*/  @!P2 LOP3.LUT R121, R56, R110, RZ, 0xc0, !PT ;  /* 0x0000006e3879a212 */ /* 0x002fca00078ec0ff */
[----:B------:R-:W-:Y:S01]  /*1810*/  @!P3 POPC R37, R119 ;  /* 0x000000770025b309 */ /* 0x000fe20000000000 */
[----:B0-----:R-:W-:-:S07]  /*1820*/  @!P2 IMAD.IADD R113, R113, 0x1, R117 ;  /* 0x000000017171a824 */ /* 0x001fce00078e0275 */
[----:B------:R-:W0:Y:S08]  /*1830*/  @!P3 POPC R115, R115 ;  /* 0x000000730073b309 */ /* 0x000e300000000000 */
[----:B------:R1:W-:Y:S01]  /*1840*/  @!P3 POPC R119, R123 ;  /* 0x0000007b0077b309 */ /* 0x0003e20000000000 */
[----:B0-----:R-:W-:-:S07]  /*1850*/  @!P3 IMAD.IADD R37, R37, 0x1, R115 ;  /* 0x000000012525b824 */ /* 0x001fce00078e0273 */
[----:B------:R0:W2:Y:S01]  /*1860*/  @!P3 POPC R117, R125 ;  /* 0x0000007d0075b309 */ /* 0x0000a20000000000 */
[----:B------:R-:W-:Y:S02]  /*1870*/  @!P2 I2FP.F32.U32 R115, R35 ;  /* 0x000000230073a245 */ /* 0x000fe40000201000 */
[----:B-1----:R-:W-:-:S03]  /*1880*/  @!P3 LOP3.LUT R123, R86, R110, RZ, 0xc0, !PT ;  /* 0x0000006e567bb212 */ /* 0x002fc600078ec0ff */
[----:B----4-:R-:W-:-:S04]  /*1890*/  @!P2 FMUL R115, R33, R115 ;  /* 0x000000732173a220 */ /* 0x010fc80000400000 */
[----:B------:R-:W-:Y:S01]  /*18a0*/  @!P2 FFMA R3, R0, R115, R3 ;  /* 0x000000730003a223 */ /* 0x000fe20000000003 */
[----:B0-----:R-:W-:Y:S02]  /*18b0*/  @!P3 LOP3.LUT R125, R87, R111, RZ, 0xc0, !PT ;  /* 0x0000006f577db212 */ /* 0x001fe400078ec0ff */
[----:B------:R-:W-:Y:S02]  /*18c0*/  @!P3 I2FP.F32.U32 R115, R39 ;  /* 0x000000270073b245 */ /* 0x000fe40000201000 */
[----:B--2---:R-:W-:Y:S02]  /*18d0*/  @!P3 IADD3 R35, PT, PT, R119, R117, RZ ;  /* 0x000000757723b210 */ /* 0x004fe40007ffe0ff */
[----:B------:R-:W-:Y:S01]  /*18e0*/  @!P2 LOP3.LUT R119, R57, R111, RZ, 0xc0, !PT ;  /* 0x0000006f3977a212 */ /* 0x000fe200078ec0ff */
[----:B------:R0:W-:Y:S01]  /*18f0*/  @!P2 POPC R117, R121 ;  /* 0x000000790075a309 */ /* 0x0001e20000000000 */
[----:B------:R-:W-:-:S04]  /*1900*/  @!P3 FMUL R115, R33, R115 ;  /* 0x000000732173b220 */ /* 0x000fc80000400000 */
[----:B------:R-:W-:Y:S01]  /*1910*/  @!P3 FFMA R5, R2, R115, R5 ;  /* 0x000000730205b223 */ /* 0x000fe20000000005 */
[----:B------:R-:W-:Y:S02]  /*1920*/  @!P2 I2FP.F32.U32 R115, R41 ;  /* 0x000000290073a245 */ /* 0x000fe40000201000 */
[----:B------:R-:W1:Y:S01]  /*1930*/  @!P2 POPC R119, R119 ;  /* 0x000000770077a309 */ /* 0x000e620000000000 */
[----:B0-----:R-:W-:Y:S02]  /*1940*/  @!P2 LOP3.LUT R121, R58, R110, RZ, 0xc0, !PT ;  /* 0x0000006e3a79a212 */ /* 0x001fe400078ec0ff */
[----:B------:R-:W-:-:S04]  /*1950*/  @!P2 FMUL R115, R33, R115 ;  /* 0x000000732173a220 */ /* 0x000fc80000400000 */
[----:B------:R-:W-:Y:S01]  /*1960*/  @!P2 FFMA R3, R14, R115, R3 ;  /* 0x000000730e03a223 */ /* 0x000fe20000000003 */
[----:B------:R-:W-:-:S05]  /*1970*/  @!P3 I2FP.F32.U32 R115, R37 ;  /* 0x000000250073b245 */ /* 0x000fca0000201000 */
[----:B------:R-:W-:Y:S01]  /*1980*/  @!P3 FMUL R115, R33, R115 ;  /* 0x000000732173b220 */ /* 0x000fe20000400000 */
[----:B-1----:R-:W-:Y:S02]  /*1990*/  @!P2 IMAD.IADD R39, R117, 0x1, R119 ;  /* 0x000000017527a824 */ /* 0x002fe400078e0277 */
[----:B------:R0:W-:Y:S01]  /*19a0*/  @!P3 POPC R117, R123 ;  /* 0x0000007b0075b309 */ /* 0x0001e20000000000 */
[----:B------:R-:W-:Y:S01]  /*19b0*/  @!P3 FFMA R5, R112, R115, R5 ;  /* 0x000000737005b223 */ /* 0x000fe20000000005 */
[----:B------:R-:W-:-:S05]  /*19c0*/  @!P2 I2FP.F32.U32 R115, R113 ;  /* 0x000000710073a245 */ /* 0x000fca0000201000 */
[----:B------:R-:W-:Y:S01]  /*19d0*/  @!P2 FMUL R115, R33, R115 ;  /* 0x000000732173a220 */ /* 0x000fe20000400000 */
[----:B------:R1:W2:Y:S01]  /*19e0*/  @!P3 POPC R119, R125 ;  /* 0x0000007d0077b309 */ /* 0x0002a20000000000 */
[----:B0-----:R-:W-:Y:S02]  /*19f0*/  @!P3 LOP3.LUT R123, R88, R110, RZ, 0xc0, !PT ;  /* 0x0000006e587bb212 */ /* 0x001fe400078ec0ff */
[----:B------:R-:W-:Y:S01]  /*1a00*/  @!P2 FFMA R3, R16, R115, R3 ;  /* 0x000000731003a223 */ /* 0x000fe20000000003 */
[----:B------:R-:W-:-:S05]  /*1a10*/  @!P3 I2FP.F32.U32 R115, R35 ;  /* 0x000000230073b245 */ /* 0x000fca0000201000 */
[----:B------:R-:W-:Y:S01]  /*1a20*/  @!P3 FMUL R115, R33, R115 ;  /* 0x000000732173b220 */ /* 0x000fe20000400000 */
[----:B-1----:R-:W-:-:S03]  /*1a30*/  @!P3 LOP3.LUT R125, R89, R111, RZ, 0xc0, !PT ;  /* 0x0000006f597db212 */ /* 0x002fc600078ec0ff */
[----:B------:R-:W-:Y:S01]  /*1a40*/  @!P3 FFMA R5, R114, R115, R5 ;  /* 0x000000737205b223 */ /* 0x000fe20000000005 */
[----:B--2---:R-:W-:Y:S01]  /*1a50*/  @!P3 IMAD.IADD R41, R117, 0x1, R119 ;  /* 0x000000017529b824 */ /* 0x004fe200078e0277 */
[----:B------:R-:W-:Y:S01]  /*1a60*/  @!P2 LOP3.LUT R119, R59, R111, RZ, 0xc0, !PT ;  /* 0x0000006f3b77a212 */ /* 0x000fe200078ec0ff */
[----:B------:R0:W-:Y:S01]  /*1a70*/  @!P2 POPC R117, R121 ;  /* 0x000000790075a309 */ /* 0x0001e20000000000 */
[----:B------:R-:W-:-:S05]  /*1a80*/  @!P2 I2FP.F32.U32 R115, R39 ;  /* 0x000000270073a245 */ /* 0x000fca0000201000 */
[----:B------:R-:W-:Y:S02]  /*1a90*/  @!P2 FMUL R115, R33, R115 ;  /* 0x000000732173a220 */ /* 0x000fe40000400000 */
[----:B------:R-:W1:Y:S02]  /*1aa0*/  @!P2 POPC R119, R119 ;  /* 0x000000770077a309 */ /* 0x000e640000000000 */
[----:B------:R-:W-:Y:S01]  /*1ab0*/  @!P2 FFMA R3, R18, R115, R3 ;  /* 0x000000731203a223 */ /* 0x000fe20000000003 */
[----:B0-----:R-:W-:Y:S02]  /*1ac0*/  @!P2 LOP3.LUT R121, R60, R110, RZ, 0xc0, !PT ;  /* 0x0000006e3c79a212 */ /* 0x001fe400078ec0ff */
[----:B------:R-:W-:-:S05]  /*1ad0*/  @!P3 I2FP.F32.U32 R115, R41 ;  /* 0x000000290073b245 */ /* 0x000fca0000201000 */
[----:B------:R-:W-:-:S04]  /*1ae0*/  @!P3 FMUL R115, R33, R115 ;  /* 0x000000732173b220 */ /* 0x000fc80000400000 */
[----:B------:R-:W-:Y:S01]  /*1af0*/  @!P3 FFMA R5, R116, R115, R5 ;  /* 0x000000737405b223 */ /* 0x000fe20000000005 */
[----:B-1----:R-:W-:Y:S02]  /*1b00*/  @!P2 IMAD.IADD R37, R117, 0x1, R119 ;  /* 0x000000017525a824 */ /* 0x002fe400078e0277 */
[----:B------:R0:W-:Y:S03]  /*1b10*/  @!P3 POPC R117, R123 ;  /* 0x0000007b0075b309 */ /* 0x0001e60000000000 */
[----:B------:R-:W-:-:S05]  /*1b20*/  @!P2 I2FP.F32.U32 R115, R37 ;  /* 0x000000250073a245 */ /* 0x000fca0000201000 */
[----:B------:R1:W2:Y:S01]  /*1b30*/  @!P3 POPC R119, R125 ;  /* 0x0000007d0077b309 */ /* 0x0002a20000000000 */
[----:B------:R-:W-:Y:S01]  /*1b40*/  @!P2 FMUL R115, R33, R115 ;  /* 0x000000732173a220 */ /* 0x000fe20000400000 */
[----:B0-----:R-:W-:-:S03]  /*1b50*/  @!P3 LOP3.LUT R123, R90, R110, RZ, 0xc0, !PT ;  /* 0x0000006e5a7bb212 */ /* 0x001fc600078ec0ff */
[----:B------:R-:W-:Y:S01]  /*1b60*/  @!P2 FFMA R3, R20, R115, R3 ;  /* 0x000000731403a223 */ /* 0x000fe20000000003 */
[-C--:B-1----:R-:W-:Y:S01]  /*1b70*/  @!P3 LOP3.LUT R125, R91, R111.reuse, RZ, 0xc0, !PT ;  /* 0x0000006f5b7db212 */ /* 0x082fe200078ec0ff */
[----:B--2---:R-:W-:Y:S01]  /*1b80*/  @!P3 IMAD.IADD R113, R117, 0x1, R119 ;  /* 0x000000017571b824 */ /* 0x004fe200078e0277 */
        /* <DEDUP_REMOVED lines=43> */
[----:B------:R1:W2:Y:S01]  /*1e40*/  @!P3 POPC R119, R125 ;  /* 0x0000007d0077b309 */ /* 0x0002a20000000000 */
[----:B0-----:R-:W-:Y:S02]  /*1e50*/  @!P3 LOP3.LUT R123, R96, R110, RZ, 0xc0, !PT ;  /* 0x0000006e607bb212 */ /* 0x001fe400078ec0ff */
[----:B------:R-:W-:Y:S01]  /*1e60*/  @!P2 FFMA R3, R26, R115, R3 ;  /* 0x000000731a03a223 */ /* 0x000fe20000000003 */
[-C--:B-1----:R-:W-:Y:S01]  /*1e70*/  @!P3 LOP3.LUT R125, R97, R111.reuse, RZ, 0xc0, !PT ;  /* 0x0000006f617db212 */ /* 0x082fe200078ec0ff */
[----:B--2---:R-:W-:Y:S01]  /*1e80*/  @!P3 IMAD.IADD R35, R117, 0x1, R119 ;  /* 0x000000017523b824 */ /* 0x004fe200078e0277 */
        /* <DEDUP_REMOVED lines=62> */
[----:B-1----:R-:W-:Y:S02]  /*2270*/  @!P3 LOP3.LUT R125, R105, R111, RZ, 0xc0, !PT ;  /* 0x0000006f697db212 */ /* 0x002fe400078ec0ff */
[----:B--2---:R-:W-:Y:S02]  /*2280*/  @!P3 IADD3 R37, PT, PT, R117, R119, RZ ;  /* 0x000000777525b210 */ /* 0x004fe40007ffe0ff */
[----:B------:R-:W-:Y:S01]  /*2290*/  @!P2 LOP3.LUT R119, R75, R111, RZ, 0xc0, !PT ;  /* 0x0000006f4b77a212 */ /* 0x000fe200078ec0ff */
[----:B------:R0:W-:Y:S08]  /*22a0*/  @!P2 POPC R117, R121 ;  /* 0x000000790075a309 */ /* 0x0001f00000000000 */
[----:B------:R-:W1:Y:S01]  /*22b0*/  @!P2 POPC R119, R119 ;  /* 0x000000770077a309 */ /* 0x000e620000000000 */
[----:B0-----:R-:W-:Y:S01]  /*22c0*/  @!P2 LOP3.LUT R121, R76, R110, RZ, 0xc0, !PT ;  /* 0x0000006e4c79a212 */ /* 0x001fe200078ec0ff */
[----:B-1----:R-:W-:-:S06]  /*22d0*/  @!P2 IMAD.IADD R113, R117, 0x1, R119 ;  /* 0x000000017571a824 */ /* 0x002fcc00078e0277 */
[----:B------:R0:W-:Y:S01]  /*22e0*/  @!P3 POPC R117, R123 ;  /* 0x0000007b0075b309 */ /* 0x0001e20000000000 */
[----:B------:R-:W-:-:S07]  /*22f0*/  @!P2 I2FP.F32.U32 R113, R113 ;  /* 0x000000710071a245 */ /* 0x000fce0000201000 */
[----:B------:R1:W2:Y:S01]  /*2300*/  @!P3 POPC R119, R125 ;  /* 0x0000007d0077b309 */ /* 0x0002a20000000000 */
[----:B------:R-:W-:Y:S01]  /*2310*/  @!P2 FMUL R113, R33, R113 ;  /* 0x000000712171a220 */ /* 0x000fe20000400000 */
[----:B0-----:R-:W-:-:S03]  /*2320*/  @!P3 LOP3.LUT R123, R106, R110, RZ, 0xc0, !PT ;  /* 0x0000006e6a7bb212 */ /* 0x001fc600078ec0ff */
[----:B------:R-:W-:Y:S01]  /*2330*/  @!P2 FFMA R3, R36, R113, R3 ;  /* 0x000000712403a223 */ /* 0x000fe20000000003 */
[-C--:B-1----:R-:W-:Y:S01]  /*2340*/  @!P3 LOP3.LUT R125, R107, R111.reuse, RZ, 0xc0, !PT ;  /* 0x0000006f6b7db212 */ /* 0x082fe200078ec0ff */
[----:B--2---:R-:W-:Y:S01]  /*2350*/  @!P3 IMAD.IADD R35, R117, 0x1, R119 ;  /* 0x000000017523b824 */ /* 0x004fe200078e0277 */
[-C--:B------:R-:W-:Y:S01]  /*2360*/  @!P2 LOP3.LUT R119, R77, R111.reuse, RZ, 0xc0, !PT ;  /* 0x0000006f4d77a212 */ /* 0x080fe200078ec0ff */
[----:B------:R0:W-:Y:S08]  /*2370*/  @!P2 POPC R117, R121 ;  /* 0x000000790075a309 */ /* 0x0001f00000000000 */
[----:B------:R-:W1:Y:S01]  /*2380*/  @!P2 POPC R119, R119 ;  /* 0x000000770077a309 */ /* 0x000e620000000000 */
[----:B0-----:R-:W-:-:S02]  /*2390*/  @!P2 LOP3.LUT R121, R79, R111, RZ, 0xc0, !PT ;  /* 0x0000006f4f79a212 */ /* 0x001fc400078ec0ff */
[----:B------:R-:W-:-:S05]  /*23a0*/  @!P3 LOP3.LUT R111, R109, R111, RZ, 0xc0, !PT ;  /* 0x0000006f6d6fb212 */ /* 0x000fca00078ec0ff */
[----:B------:R-:W-:Y:S01]  /*23b0*/  @!P2 POPC R115, R121 ;  /* 0x000000790073a309 */ /* 0x000fe20000000000 */
[----:B-1----:R-:W-:-:S07]  /*23c0*/  @!P2 IMAD.IADD R39, R117, 0x1, R119 ;  /* 0x000000017527a824 */ /* 0x002fce00078e0277 */
[----:B------:R-:W-:Y:S01]  /*23d0*/  @!P3 POPC R111, R111 ;  /* 0x0000006f006fb309 */ /* 0x000fe20000000000 */
[----:B------:R-:W-:-:S07]  /*23e0*/  @!P2 I2FP.F32.U32 R39, R39 ;  /* 0x000000270027a245 */ /* 0x000fce0000201000 */
[----:B------:R-:W-:Y:S01]  /*23f0*/  @!P3 POPC R117, R123 ;  /* 0x0000007b0075b309 */ /* 0x000fe20000000000 */
[----:B------:R-:W-:-:S04]  /*2400*/  @!P2 FMUL R39, R33, R39 ;  /* 0x000000272127a220 */ /* 0x000fc80000400000 */
[----:B------:R-:W-:-:S03]  /*2410*/  @!P2 FFMA R3, R38, R39, R3 ;  /* 0x000000272603a223 */ /* 0x000fc60000000003 */
[----:B------:R-:W0:Y:S02]  /*2420*/  @!P3 POPC R119, R125 ;  /* 0x0000007d0077b309 */ /* 0x000e240000000000 */
[----:B0-----:R-:W-:Y:S01]  /*2430*/  @!P3 IMAD.IADD R41, R117, 0x1, R119 ;  /* 0x000000017529b824 */ /* 0x001fe200078e0277 */
[----:B------:R-:W-:-:S05]  /*2440*/  @!P2 LOP3.LUT R119, R78, R110, RZ, 0xc0, !PT ;  /* 0x0000006e4e77a212 */ /* 0x000fca00078ec0ff */
[----:B------:R-:W0:Y:S02]  /*2450*/  @!P2 POPC R117, R119 ;  /* 0x000000770075a309 */ /* 0x000e240000000000 */
[----:B0-----:R-:W-:Y:S01]  /*2460*/  @!P2 IMAD.IADD R115, R117, 0x1, R115 ;  /* 0x000000017573a824 */ /* 0x001fe200078e0273 */
[----:B------:R-:W-:Y:S02]  /*2470*/  @!P3 LOP3.LUT R117, R108, R110, RZ, 0xc0, !PT ;  /* 0x0000006e6c75b212 */ /* 0x000fe400078ec0ff */
[----:B------:R-:W-:Y:S02]  /*2480*/  @!P3 I2FP.F32.U32 R110, R37 ;  /* 0x00000025006eb245 */ /* 0x000fe40000201000 */
[----:B------:R-:W-:Y:S02]  /*2490*/  @!P2 I2FP.F32.U32 R115, R115 ;  /* 0x000000730073a245 */ /* 0x000fe40000201000 */
[----:B------:R-:W0:Y:S01]  /*24a0*/  @!P3 POPC R117, R117 ;  /* 0x000000750075b309 */ /* 0x000e220000000000 */
[----:B------:R-:W-:-:S02]  /*24b0*/  @!P3 FMUL R110, R33, R110 ;  /* 0x0000006e216eb220 */ /* 0x000fc40000400000 */
[----:B------:R-:W-:Y:S02]  /*24c0*/  @!P2 FMUL R115, R33, R115 ;  /* 0x000000732173a220 */ /* 0x000fe40000400000 */
[----:B------:R-:W-:Y:S01]  /*24d0*/  @!P3 FFMA R5, R21, R110, R5 ;  /* 0x0000006e1505b223 */ /* 0x000fe20000000005 */
[----:B------:R-:W-:Y:S01]  /*24e0*/  @!P3 I2FP.F32.U32 R110, R35 ;  /* 0x00000023006eb245 */ /* 0x000fe20000201000 */
[----:B------:R-:W-:-:S04]  /*24f0*/  @!P2 FFMA R3, R40, R115, R3 ;  /* 0x000000732803a223 */ /* 0x000fc80000000003 */
[----:B------:R-:W-:Y:S01]  /*2500*/  @!P3 FMUL R110, R33, R110 ;  /* 0x0000006e216eb220 */ /* 0x000fe20000400000 */
[----:B0-----:R-:W-:-:S03]  /*2510*/  @!P3 IMAD.IADD R37, R117, 0x1, R111 ;  /* 0x000000017525b824 */ /* 0x001fc600078e026f */
[----:B------:R-:W-:Y:S01]  /*2520*/  @!P3 FFMA R5, R23, R110, R5 ;  /* 0x0000006e1705b223 */ /* 0x000fe20000000005 */
[----:B------:R-:W-:Y:S02]  /*2530*/  @!P3 I2FP.F32.U32 R110, R41 ;  /* 0x00000029006eb245 */ /* 0x000fe40000201000 */
[----:B------:R-:W-:-:S03]  /*2540*/  @!P3 I2FP.F32.U32 R37, R37 ;  /* 0x000000250025b245 */ /* 0x000fc60000201000 */
[C---:B------:R-:W-:Y:S02]  /*2550*/  @!P3 FMUL R110, R33.reuse, R110 ;  /* 0x0000006e216eb220 */ /* 0x040fe40000400000 */
[----:B------:R-:W-:Y:S02]  /*2560*/  @!P3 FMUL R37, R33, R37 ;  /* 0x000000252125b220 */ /* 0x000fe40000400000 */
[----:B------:R-:W-:-:S04]  /*2570*/  @!P3 FFMA R5, R25, R110, R5 ;  /* 0x0000006e1905b223 */ /* 0x000fc80000000005 */
[----:B------:R-:W-:Y:S01]  /*2580*/  @!P3 FFMA R5, R27, R37, R5 ;  /* 0x000000251b05b223 */ /* 0x000fe20000000005 */
[----:B------:R-:W-:Y:S06]  /*2590*/  @P4 BRA `(.L_x_383) ;  /* 0xfffffff000104947 */ /* 0x000fec000383ffff */
[----:B------:R-:W-:Y:S05]  /*25a0*/  BRA `(.L_x_384) ;  /* 0x000000f800507947 */ /* 0x000fea0003800000 */
.L_x_381:
[----:B------:R-:W-:Y:S01]  /*25b0*/  ISETP.GE.AND P4, PT, R13, 0x1, PT ;  /* 0x000000010d00780c */ /* 0x000fe20003f86270 */
[----:B0-----:R-:W-:Y:S01]  /*25c0*/  IMAD.MOV.U32 R5, RZ, RZ, RZ ;  /* 0x000000ffff057224 */ /* 0x001fe200078e00ff */
[----:B------:R-:W-:-:S11]  /*25d0*/  MOV R3, RZ ;  /* 0x000000ff00037202 */ /* 0x000fd60000000f00 */
[----:B------:R-:W-:Y:S05]  /*25e0*/  @!P4 BRA `(.L_x_385) ;  /* 0x0000000c00e4c947 */ /* 0x000fea0003800000 */
[----:B------:R-:W-:Y:S01]  /*25f0*/  ISETP.NE.AND P4, PT, R6, RZ, PT ;  /* 0x000000ff0600720c */ /* 0x000fe20003f85270 */
[----:B------:R-:W-:Y:S01]  /*2600*/  IMAD.MOV.U32 R29, RZ, RZ, RZ ;  /* 0x000000ffff1d7224 */ /* 0x000fe200078e00ff */
[----:B------:R-:W-:-:S11]  /*2610*/  UMOV UR7, 0xffffffff ;  /* 0xffffffff00077882 */ /* 0x000fd60000000000 */
[----:B------:R-:W0:Y:S01]  /*2620*/  @!P4 LDS R29, [UR15] ;  /* 0x0000000fff1dc984 */ /* 0x000e220008000800 */
[----:B------:R-:W-:Y:S05]  /*2630*/  BRA.DIV UR7, `(.L_x_386) ;  /* 0x000000fe07407947 */ /* 0x000fea000b800000 */
[----:B0-----:R-:W0:Y:S02]  /*2640*/  SHFL.IDX PT, R29, R29, RZ, 0x1f ;  /* 0x00001fff1d1d7589 */ /* 0x001e2400000e0000 */
.L_x_425:
[----:B------:R-:W4:Y:S02]  /*2650*/  LDS.64 R110, [R9] ;  /* 0x00000000096e7984 */ /* 0x000f240000000a00 */
[-C--:B----4-:R-:W-:Y:S02]  /*2660*/  @!P2 LOP3.LUT R5, R50, R110.reuse, RZ, 0xc0, !PT ;  /* 0x0000006e3205a212 */ /* 0x090fe400078ec0ff */
[-C--:B------:R-:W-:Y:S02]  /*2670*/  @!P2 LOP3.LUT R115, R51, R111.reuse, RZ, 0xc0, !PT ;  /* 0x0000006f3373a212 */ /* 0x080fe400078ec0ff */
[-C--:B------:R-:W-:Y:S02]  /*2680*/  @!P2 LOP3.LUT R39, R52, R110.reuse, RZ, 0xc0, !PT ;  /* 0x0000006e3427a212 */ /* 0x080fe400078ec0ff */
[----:B------:R-:W-:Y:S01]  /*2690*/  @!P2 POPC R5, R5 ;  /* 0x000000050005a309 */ /* 0x000fe20000000000 */
[----:B------:R-:W-:Y:S02]  /*26a0*/  @!P2 LOP3.LUT R31, R53, R111, RZ, 0xc0, !PT ;  /* 0x0000006f351fa212 */ /* 0x000fe400078ec0ff */
[----:B------:R-:W-:-:S02]  /*26b0*/  @!P3 LOP3.LUT R41, R80, R110, RZ, 0xc0, !PT ;  /* 0x0000006e5029b212 */ /* 0x000fc400078ec0ff */
[-C--:B------:R-:W-:Y:S02]  /*26c0*/  @!P3 LOP3.LUT R3, R81, R111.reuse, RZ, 0xc0, !PT ;  /* 0x0000006f5103b212 */ /* 0x080fe400078ec0ff */
[-C--:B------:R-:W-:Y:S01]  /*26d0*/  @!P3 LOP3.LUT R33, R82, R110.reuse, RZ, 0xc0, !PT ;  /* 0x0000006e5221b212 */ /* 0x080fe200078ec0ff */
[----:B------:R-:W4:Y:S01]  /*26e0*/  @!P2 POPC R115, R115 ;  /* 0x000000730073a309 */ /* 0x000f220000000000 */
[-C--:B------:R-:W-:Y:S02]  /*26f0*/  @!P3 LOP3.LUT R113, R83, R111.reuse, RZ, 0xc0, !PT ;  /* 0x0000006f5371b212 */ /* 0x080fe400078ec0ff */
[-C--:B------:R-:W-:Y:S02]  /*2700*/  @!P2 LOP3.LUT R35, R54, R110.reuse, RZ, 0xc0, !PT ;  /* 0x0000006e3623a212 */ /* 0x080fe400078ec0ff */
[-C--:B------:R-:W-:Y:S02]  /*2710*/  @!P2 LOP3.LUT R117, R55, R111.reuse, RZ, 0xc0, !PT ;  /* 0x0000006f3775a212 */ /* 0x080fe400078ec0ff */
[----:B------:R-:W-:Y:S01]  /*2720*/  @!P3 LOP3.LUT R37, R84, R110, RZ, 0xc0, !PT ;  /* 0x0000006e5425b212 */ /* 0x000fe200078ec0ff */
[----:B------:R-:W-:Y:S01]  /*2730*/  @!P2 POPC R39, R39 ;  /* 0x000000270027a309 */ /* 0x000fe20000000000 */
[----:B------:R-:W-:-:S02]  /*2740*/  @!P2 LOP3.LUT R119, R59, R111, RZ, 0xc0, !PT ;  /* 0x0000006f3b77a212 */ /* 0x000fc400078ec0ff */
[-C--:B------:R-:W-:Y:S02]  /*2750*/  @!P2 LOP3.LUT R121, R58, R110.reuse, RZ, 0xc0, !PT ;  /* 0x0000006e3a79a212 */ /* 0x080fe400078ec0ff */
[----:B------:R-:W-:Y:S01]  /*2760*/  @!P3 LOP3.LUT R123, R88, R110, RZ, 0xc0, !PT ;  /* 0x0000006e587bb212 */ /* 0x000fe200078ec0ff */
[----:B----4-:R-:W-:Y:S02]  /*2770*/  @!P2 IMAD.IADD R5, R5, 0x1, R115 ;  /* 0x000000010505a824 */ /* 0x010fe400078e0273 */
[----:B------:R-:W4:Y:S01]  /*2780*/  @!P2 POPC R31, R31 ;  /* 0x0000001f001fa309 */ /* 0x000f220000000000 */
[-C--:B------:R-:W-:Y:S02]  /*2790*/  @!P3 LOP3.LUT R115, R85, R111.reuse, RZ, 0xc0, !PT ;  /* 0x0000006f5573b212 */ /* 0x080fe400078ec0ff */
[----:B------:R-:W-:Y:S02]  /*27a0*/  @!P3 LOP3.LUT R125, R89, R111, RZ, 0xc0, !PT ;  /* 0x0000006f597db212 */ /* 0x000fe400078ec0ff */
[----:B------:R-:W-:-:S03]  /*27b0*/  @!P2 I2FP.F32.U32 R5, R5 ;  /* 0x000000050005a245 */ /* 0x000fc60000201000 */
[----:B------:R-:W-:Y:S02]  /*27c0*/  @!P3 POPC R41, R41 ;  /* 0x000000290029b309 */ /* 0x000fe40000000000 */
[----:B0-----:R-:W-:Y:S01]  /*27d0*/  @!P2 FMUL R5, R29, R5 ;  /* 0x000000051d05a220 */ /* 0x001fe20000400000 */
[----:B----4-:R-:W-:-:S05]  /*27e0*/  @!P2 IMAD.IADD R31, R39, 0x1, R31 ;  /* 0x00000001271fa824 */ /* 0x010fca00078e021f */
[----:B------:R-:W0:Y:S01]  /*27f0*/  @!P3 POPC R3, R3 ;  /* 0x000000030003b309 */ /* 0x000e220000000000 */
[----:B------:R-:W-:-:S07]  /*2800*/  @!P2 LOP3.LUT R39, R56, R110, RZ, 0xc0, !PT ;  /* 0x0000006e3827a212 */ /* 0x000fce00078ec0ff */
[----:B------:R-:W-:Y:S01]  /*2810*/  @!P3 POPC R33, R33 ;  /* 0x000000210021b309 */ /* 0x000fe20000000000 */
[----:B0-----:R-:W-:-:S07]  /*2820*/  @!P3 IMAD.IADD R3, R41, 0x1, R3 ;  /* 0x000000012903b824 */ /* 0x001fce00078e0203 */
        /* <DEDUP_REMOVED lines=12> */
[----:B------:R-:W0:Y:S08]  /*28f0*/  @!P2 POPC R41, R41 ;  /* 0x000000290029a309 */ /* 0x000e300000000000 */
[----:B------:R-:W-:Y:S01]  /*2900*/  @!P3 POPC R113, R113 ;  /* 0x000000710071b309 */ /* 0x000fe20000000000 */
[----:B0-----:R-:W-:-:S07]  /*2910*/  @!P2 IADD3 R39, PT, PT, R39, R41, RZ ;  /* 0x000000292727a210 */ /* 0x001fce0007ffe0ff */
[----:B------:R-:W0:Y:S08]  /*2920*/  @!P3 POPC R117, R117 ;  /* 0x000000750075b309 */ /* 0x000e300000000000 */
[----:B------:R4:W-:Y:S01]  /*2930*/  @!P2 POPC R115, R121 ;  /* 0x000000790073a309 */ /* 0x0009e20000000000 */
[----:B0-----:R-:W-:-:S07]  /*2940*/  @!P3 IMAD.IADD R41, R113, 0x1, R117 ;  /* 0x000000017129b824 */ /* 0x001fce00078e0275 */
[----:B------:R-:W0:Y:S01]  /*2950*/  @!P2 POPC R119, R119 ;  /* 0x000000770077a309 */ /* 0x000e220000000000 */
[----:B----4-:R-:W-:-:S07]  /*2960*/  @!P2 LOP3.LUT R121, R60, R110, RZ, 0xc0, !PT ;  /* 0x0000006e3c79a212 */ /* 0x010fce00078ec0ff */
[----:B------:R4:W-:Y:S01]  /*2970*/  @!P3 POPC R117, R123 ;  /* 0x0000007b0075b309 */ /* 0x0009e20000000000 */
[----:B0-----:R-:W-:Y:S01]  /*2980*/  @!P2 IMAD.IADD R113, R115, 0x1, R119 ;  /* 0x000000017371a824 */ /* 0x001fe200078e0277 */
[----:B------:R-:W-:-:S06]  /*2990*/  @!P3 I2FP.F32.U32 R115, R3 ;  /* 0x000000030073b245 */ /* 0x000fcc0000201000 */
[----:B------:R0:W1:Y:S01]  /*29a0*/  @!P3 POPC R119, R125 ;  /* 0x0000007d0077b309 */ /* 0x0000620000000000 */
[----:B------:R-:W-:Y:S02]  /*29b0*/  IMAD.MOV.U32 R3, RZ, RZ, RZ ;  /* 0x000000ffff037224 */ /* 0x000fe400078e00ff */
[----:B------:R-:W-:Y:S01]  /*29c0*/  @!P2 FFMA R3, R0, R5, RZ ;  /* 0x000000050003a223 */ /* 0x000fe200000000ff */
[----:B------:R-:W-:Y:S02]  /*29d0*/  IMAD.MOV.U32 R5, RZ, RZ, RZ ;  /* 0x000000ffff057224 */ /* 0x000fe400078e00ff */
[----:B------:R-:W-:Y:S01]  /*29e0*/  @!P3 FMUL R115, R29, R115 ;  /* 0x000000731d73b220 */ /* 0x000fe20000400000 */
[----:B----4-:R-:W-:-:S03]  /*29f0*/  @!P3 LOP3.LUT R123, R90, R110, RZ, 0xc0, !PT ;  /* 0x0000006e5a7bb212 */ /* 0x010fc600078ec0ff */
[----:B------:R-:W-:Y:S01]  /*2a00*/  @!P3 FFMA R5, R2, R115, RZ ;  /* 0x000000730205b223 */ /* 0x000fe200000000ff */
[----:B------:R-:W-:Y:S02]  /*2a10*/  @!P2 I2FP.F32.U32 R115, R31 ;  /* 0x0000001f0073a245 */ /* 0x000fe40000201000 */
[----:B0-----:R-:W-:-:S03]  /*2a20*/  @!P3 LOP3.LUT R125, R91, R111, RZ, 0xc0, !PT ;  /* 0x0000006f5b7db212 */ /* 0x001fc600078ec0ff */
[----:B------:R-:W-:Y:S01]  /*2a30*/  @!P2 FMUL R115, R29, R115 ;  /* 0x000000731d73a220 */ /* 0x000fe20000400000 */
[----:B-1----:R-:W-:Y:S01]  /*2a40*/  @!P3 IMAD.IADD R31, R117, 0x1, R119 ;  /* 0x00000001751fb824 */ /* 0x002fe200078e0277 */
[----:B------:R-:W-:Y:S01]  /*2a50*/  @!P2 LOP3.LUT R119, R61, R111, RZ, 0xc0, !PT ;  /* 0x0000006f3d77a212 */ /* 0x000fe200078ec0ff */
[----:B------:R0:W-:Y:S01]  /*2a60*/  @!P2 POPC R117, R121 ;  /* 0x000000790075a309 */ /* 0x0001e20000000000 */
[----:B------:R-:W-:Y:S01]  /*2a70*/  @!P2 FFMA R3, R14, R115, R3 ;  /* 0x000000730e03a223 */ /* 0x000fe20000000003 */
[----:B------:R-:W-:Y:S02]  /*2a80*/  @!P3 I2FP.F32.U32 R115, R33 ;  /* 0x000000210073b245 */ /* 0x000fe40000201000 */
[----:B------:R-:W-:-:S03]  /*2a90*/  @!P3 I2FP.F32.U32 R31, R31 ;  /* 0x0000001f001fb245 */ /* 0x000fc60000201000 */
[C---:B------:R-:W-:Y:S01]  /*2aa0*/  @!P3 FMUL R115, R29.reuse, R115 ;  /* 0x000000731d73b220 */ /* 0x040fe20000400000 */
[----:B------:R-:W1:Y:S01]  /*2ab0*/  @!P2 POPC R119, R119 ;  /* 0x000000770077a309 */ /* 0x000e620000000000 */
[----:B------:R-:W-:Y:S02]  /*2ac0*/  @!P3 FMUL R31, R29, R31 ;  /* 0x0000001f1d1fb220 */ /* 0x000fe40000400000 */
[----:B------:R-:W-:Y:S01]  /*2ad0*/  @!P3 FFMA R5, R112, R115, R5 ;  /* 0x000000737005b223 */ /* 0x000fe20000000005 */
[----:B------:R-:W-:Y:S02]  /*2ae0*/  @!P2 I2FP.F32.U32 R115, R35 ;  /* 0x000000230073a245 */ /* 0x000fe40000201000 */
[----:B0-----:R-:W-:-:S03]  /*2af0*/  @!P2 LOP3.LUT R121, R62, R110, RZ, 0xc0, !PT ;  /* 0x0000006e3e79a212 */ /* 0x001fc600078ec0ff */
[----:B------:R-:W-:-:S04]  /*2b00*/  @!P2 FMUL R115, R29, R115 ;  /* 0x000000731d73a220 */ /* 0x000fc80000400000 */
[----:B------:R-:W-:Y:S01]  /*2b10*/  @!P2 FFMA R3, R16, R115, R3 ;  /* 0x000000731003a223 */ /* 0x000fe20000000003 */
[----:B------:R-:W-:Y:S01]  /*2b20*/  @!P3 I2FP.F32.U32 R115, R37 ;  /* 0x000000250073b245 */ /* 0x000fe20000201000 */
[----:B-1----:R-:W-:Y:S02]  /*2b30*/  @!P2 IMAD.IADD R33, R117, 0x1, R119 ;  /* 0x000000017521a824 */ /* 0x002fe400078e0277 */
[----:B------:R0:W-:Y:S02]  /*2b40*/  @!P3 POPC R117, R123 ;  /* 0x0000007b0075b309 */ /* 0x0001e40000000000 */
[----:B------:R-:W-:Y:S01]  /*2b50*/  @!P3 FMUL R115, R29, R115 ;  /* 0x000000731d73b220 */ /* 0x000fe20000400000 */
[----:B------:R-:W-:-:S03]  /*2b60*/  @!P2 I2FP.F32.U32 R33, R33 ;  /* 0x000000210021a245 */ /* 0x000fc60000201000 */
[----:B------:R-:W-:Y:S01]  /*2b70*/  @!P3 FFMA R5, R114, R115, R5 ;  /* 0x000000737205b223 */ /* 0x000fe20000000005 */
[----:B------:R-:W-:Y:S01]  /*2b80*/  @!P2 I2FP.F32.U32 R115, R39 ;  /* 0x000000270073a245 */ /* 0x000fe20000201000 */
[----:B------:R1:W4:Y:S01]  /*2b90*/  @!P3 POPC R119, R125 ;  /* 0x0000007d0077b309 */ /* 0x0003220000000000 */
[C---:B------:R-:W-:Y:S01]  /*2ba0*/  @!P2 FMUL R33, R29.reuse, R33 ;  /* 0x000000211d21a220 */ /* 0x040fe20000400000 */
[----:B0-----:R-:W-:Y:S02]  /*2bb0*/  @!P3 LOP3.LUT R123, R92, R110, RZ, 0xc0, !PT ;  /* 0x0000006e5c7bb212 */ /* 0x001fe400078ec0ff */
[----:B------:R-:W-:-:S04]  /*2bc0*/  @!P2 FMUL R115, R29, R115 ;  /* 0x000000731d73a220 */ /* 0x000fc80000400000 */
[----:B------:R-:W-:Y:S01]  /*2bd0*/  @!P2 FFMA R3, R18, R115, R3 ;  /* 0x000000731203a223 */ /* 0x000fe20000000003 */
[----:B------:R-:W-:Y:S02]  /*2be0*/  @!P3 I2FP.F32.U32 R115, R41 ;  /* 0x000000290073b245 */ /* 0x000fe40000201000 */
[----:B-1----:R-:W-:-:S03]  /*2bf0*/  @!P3 LOP3.LUT R125, R93, R111, RZ, 0xc0, !PT ;  /* 0x0000006f5d7db212 */ /* 0x002fc600078ec0ff */
[----:B------:R-:W-:Y:S01]  /*2c00*/  @!P3 FMUL R115, R29, R115 ;  /* 0x000000731d73b220 */ /* 0x000fe20000400000 */
[----:B----4-:R-:W-:Y:S01]  /*2c10*/  @!P3 IMAD.IADD R35, R117, 0x1, R119 ;  /* 0x000000017523b824 */ /* 0x010fe200078e0277 */
[----:B------:R-:W-:Y:S01]  /*2c20*/  @!P2 LOP3.LUT R119, R63, R111, RZ, 0xc0, !PT ;  /* 0x0000006f3f77a212 */ /* 0x000fe200078ec0ff */
[----:B------:R0:W-:Y:S01]  /*2c30*/  @!P2 POPC R117, R121 ;  /* 0x000000790075a309 */ /* 0x0001e20000000000 */
[----:B------:R-:W-:Y:S01]  /*2c40*/  @!P3 FFMA R5, R116, R115, R5 ;  /* 0x000000737405b223 */ /* 0x000fe20000000005 */
[----:B------:R-:W-:Y:S02]  /*2c50*/  @!P2 I2FP.F32.U32 R115, R113 ;  /* 0x000000710073a245 */ /* 0x000fe40000201000 */
[----:B------:R-:W-:Y:S01]  /*2c60*/  @!P3 I2FP.F32.U32 R35, R35 ;  /* 0x000000230023b245 */ /* 0x000fe20000201000 */
[----:B------:R-:W-:Y:S02]  /*2c70*/  @!P3 FFMA R5, R118, R31, R5 ;  /* 0x0000001f7605b223 */ /* 0x000fe40000000005 */
[C---:B------:R-:W-:Y:S01]  /*2c80*/  @!P2 FMUL R115, R29.reuse, R115 ;  /* 0x000000731d73a220 */ /* 0x040fe20000400000 */
[----:B------:R-:W1:Y:S01]  /*2c90*/  @!P2 POPC R119, R119 ;  /* 0x000000770077a309 */ /* 0x000e620000000000 */
[----:B------:R-:W-:Y:S01]  /*2ca0*/  @!P3 FMUL R35, R29, R35 ;  /* 0x000000231d23b220 */ /* 0x000fe20000400000 */
[----:B0-----:R-:W-:Y:S01]  /*2cb0*/  @!P2 LOP3.LUT R121, R64, R110, RZ, 0xc0, !PT ;  /* 0x0000006e4079a212 */ /* 0x001fe200078ec0ff */
[----:B------:R-:W-:-:S02]  /*2cc0*/  @!P2 FFMA R3, R20, R115, R3 ;  /* 0x000000731403a223 */ /* 0x000fc40000000003 */
[----:B------:R-:W-:Y:S02]  /*2cd0*/  @!P3 FFMA R5, R120, R35, R5 ;  /* 0x000000237805b223 */ /* 0x000fe40000000005 */
[----:B------:R-:W-:Y:S01]  /*2ce0*/  @!P2 FFMA R3, R22, R33, R3 ;  /* 0x000000211603a223 */ /* 0x000fe20000000003 */
[----:B-1----:R-:W-:Y:S02]  /*2cf0*/  @!P2 IMAD.IADD R37, R117, 0x1, R119 ;  /* 0x000000017525a824 */ /* 0x002fe400078e0277 */
[----:B------:R0:W-:Y:S08]  /*2d00*/  @!P3 POPC R117, R123 ;  /* 0x0000007b0075b309 */ /* 0x0001f00000000000 */
[----:B------:R1:W4:Y:S01]  /*2d10*/  @!P3 POPC R119, R125 ;  /* 0x0000007d0077b309 */ /* 0x0003220000000000 */
[----:B0-----:R-:W-:-:S02]  /*2d20*/  @!P3 LOP3.LUT R123, R94, R110, RZ, 0xc0, !PT ;  /* 0x0000006e5e7bb212 */ /* 0x001fc400078ec0ff */
[----:B-1----:R-:W-:Y:S02]  /*2d30*/  @!P3 LOP3.LUT R125, R95, R111, RZ, 0xc0, !PT ;  /* 0x0000006f5f7db212 */ /* 0x002fe400078ec0ff */
[----:B----4-:R-:W-:Y:S02]  /*2d40*/  @!P3 IADD3 R39, PT, PT, R117, R119, RZ ;  /* 0x000000777527b210 */ /* 0x010fe40007ffe0ff */
[-C--:B------:R-:W-:Y:S01]  /*2d50*/  @!P2 LOP3.LUT R119, R65, R111.reuse, RZ, 0xc0, !PT ;  /* 0x0000006f4177a212 */ /* 0x080fe200078ec0ff */
[----:B------:R0:W-:Y:S08]  /*2d60*/  @!P2 POPC R117, R121 ;  /* 0x000000790075a309 */ /* 0x0001f00000000000 */
[----:B------:R-:W1:Y:S01]  /*2d70*/  @!P2 POPC R119, R119 ;  /* 0x000000770077a309 */ /* 0x000e620000000000 */
[----:B0-----:R-:W-:-:S07]  /*2d80*/  @!P2 LOP3.LUT R121, R67, R111, RZ, 0xc0, !PT ;  /* 0x0000006f4379a212 */ /* 0x001fce00078ec0ff */
[----:B------:R0:W-:Y:S01]  /*2d90*/  @!P2 POPC R115, R121 ;  /* 0x000000790073a309 */ /* 0x0001e20000000000 */
[----:B-1----:R-:W-:-:S07]  /*2da0*/  @!P2 IMAD.IADD R41, R117, 0x1, R119 ;  /* 0x000000017529a824 */ /* 0x002fce00078e0277 */
[----:B------:R1:W-:Y:S01]  /*2db0*/  @!P3 POPC R117, R123 ;  /* 0x0000007b0075b309 */ /* 0x0003e20000000000 */
[----:B0-----:R-:W-:Y:S02]  /*2dc0*/  @!P2 LOP3.LUT R121, R68, R110, RZ, 0xc0, !PT ;  /* 0x0000006e4479a212 */ /* 0x001fe400078ec0ff */
[----:B------:R-:W-:-:S05]  /*2dd0*/  @!P2 I2FP.F32.U32 R41, R41 ;  /* 0x000000290029a245 */ /* 0x000fca0000201000 */
[----:B------:R0:W4:Y:S01]  /*2de0*/  @!P3 POPC R119, R125 ;  /* 0x0000007d0077b309 */ /* 0x0001220000000000 */
[----:B------:R-:W-:Y:S01]  /*2df0*/  @!P2 FMUL R41, R29, R41 ;  /* 0x000000291d29a220 */ /* 0x000fe20000400000 */
[-C--:B-1----:R-:W-:Y:S02]  /*2e00*/  @!P3 LOP3.LUT R123, R96, R110.reuse, RZ, 0xc0, !PT ;  /* 0x0000006e607bb212 */ /* 0x082fe400078ec0ff */
[----:B0-----:R-:W-:Y:S01]  /*2e10*/  @!P3 LOP3.LUT R125, R97, R111, RZ, 0xc0, !PT ;  /* 0x0000006f617db212 */ /* 0x001fe200078ec0ff */
[----:B----4-:R-:W-:Y:S01]  /*2e20*/  @!P3 IMAD.IADD R113, R117, 0x1, R119 ;  /* 0x000000017571b824 */ /* 0x010fe200078e0277 */
[----:B------:R-:W-:Y:S02]  /*2e30*/  @!P2 LOP3.LUT R119, R66, R110, RZ, 0xc0, !PT ;  /* 0x0000006e4277a212 */ /* 0x000fe400078ec0ff */
[----:B------:R0:W-:Y:S02]  /*2e40*/  @!P3 POPC R31, R125 ;  /* 0x0000007d001fb309 */ /* 0x0001e40000000000 */
[----:B------:R-:W-:-:S06]  /*2e50*/  @!P3 I2FP.F32.U32 R113, R113 ;  /* 0x000000710071b245 */ /* 0x000fcc0000201000 */
[----:B------:R-:W1:Y:S01]  /*2e60*/  @!P2 POPC R117, R119 ;  /* 0x000000770075a309 */ /* 0x000e620000000000 */
[----:B------:R-:W-:Y:S01]  /*2e70*/  @!P3 FMUL R113, R29, R113 ;  /* 0x000000711d71b220 */ /* 0x000fe20000400000 */
[----:B0-----:R-:W-:-:S06]  /*2e80*/  @!P3 LOP3.LUT R125, R99, R111, RZ, 0xc0, !PT ;  /* 0x0000006f637db212 */ /* 0x001fcc00078ec0ff */
        /* <DEDUP_REMOVED lines=15> */
[----:B0-----:R-:W-:Y:S01]  /*2f80*/  @!P2 LOP3.LUT R123, R73, R111, RZ, 0xc0, !PT ;  /* 0x0000006f497ba212 */ /* 0x001fe200078ec0ff */
[----:B-1----:R-:W-:Y:S01]  /*2f90*/  @!P2 IMAD.IADD R119, R119, 0x1, R31 ;  /* 0x000000017777a824 */ /* 0x002fe200078e021f */
[----:B------:R-:W-:Y:S01]  /*2fa0*/  @!P2 I2FP.F32.U32 R31, R37 ;  /* 0x00000025001fa245 */ /* 0x000fe20000201000 */
[----:B------:R-:W-:Y:S01]  /*2fb0*/  @!P3 IMAD.IADD R37, R33, 0x1, R35 ;  /* 0x000000012125b824 */ /* 0x000fe200078e0223 */
[----:B------:R-:W-:Y:S02]  /*2fc0*/  @!P2 LOP3.LUT R35, R71, R111, RZ, 0xc0, !PT ;  /* 0x0000006f4723a212 */ /* 0x000fe400078ec0ff */
[----:B------:R0:W-:Y:S01]  /*2fd0*/  @!P2 POPC R33, R121 ;  /* 0x000000790021a309 */ /* 0x0001e20000000000 */
[----:B------:R-:W-:Y:S01]  /*2fe0*/  @!P2 I2FP.F32.U32 R119, R119 ;  /* 0x000000770077a245 */ /* 0x000fe20000201000 */
[----:B------:R-:W-:-:S04]  /*2ff0*/  @!P2 FMUL R31, R29, R31 ;  /* 0x0000001f1d1fa220 */ /* 0x000fc80000400000 */
[----:B------:R-:W-:Y:S01]  /*3000*/  @!P2 FFMA R3, R24, R31, R3 ;  /* 0x0000001f1803a223 */ /* 0x000fe20000000003 */
[----:B------:R-:W-:Y:S01]  /*3010*/  @!P3 I2FP.F32.U32 R31, R39 ;  /* 0x00000027001fb245 */ /* 0x000fe20000201000 */
[----:B------:R-:W1:Y:S01]  /*3020*/  @!P2 POPC R35, R35 ;  /* 0x000000230023a309 */ /* 0x000e620000000000 */
[C---:B------:R-:W-:Y:S01]  /*3030*/  @!P2 FMUL R119, R29.reuse, R119 ;  /* 0x000000771d77a220 */ /* 0x040fe20000400000 */
[----:B------:R-:W-:Y:S01]  /*3040*/  @!P2 FFMA R3, R26, R41, R3 ;  /* 0x000000291a03a223 */ /* 0x000fe20000000003 */
[----:B0-----:R-:W-:Y:S01]  /*3050*/  @!P2 LOP3.LUT R121, R72, R110, RZ, 0xc0, !PT ;  /* 0x0000006e4879a212 */ /* 0x001fe200078ec0ff */
[----:B------:R-:W-:Y:S02]  /*3060*/  @!P3 FMUL R31, R29, R31 ;  /* 0x0000001f1d1fb220 */ /* 0x000fe40000400000 */
[----:B------:R-:W-:Y:S01]  /*3070*/  @!P2 FFMA R3, R28, R115, R3 ;  /* 0x000000731c03a223 */ /* 0x000fe20000000003 */
[----:B------:R-:W-:Y:S01]  /*3080*/  @!P3 LOP3.LUT R115, R105, R111, RZ, 0xc0, !PT ;  /* 0x0000006f6973b212 */ /* 0x000fe200078ec0ff */
[----:B------:R-:W-:-:S02]  /*3090*/  @!P3 FFMA R5, R122, R31, R5 ;  /* 0x0000001f7a05b223 */ /* 0x000fc40000000005 */
[----:B------:R0:W-:Y:S01]  /*30a0*/  @!P3 POPC R31, R125 ;  /* 0x0000007d001fb309 */ /* 0x0001e20000000000 */
[----:B------:R-:W-:Y:S01]  /*30b0*/  @!P2 FFMA R3, R30, R119, R3 ;  /* 0x000000771e03a223 */ /* 0x000fe20000000003 */
[----:B------:R-:W-:Y:S01]  /*30c0*/  @!P3 FFMA R5, R124, R113, R5 ;  /* 0x000000717c05b223 */ /* 0x000fe20000000005 */
[----:B------:R-:W-:Y:S01]  /*30d0*/  @!P3 LOP3.LUT R113, R103, R111, RZ, 0xc0, !PT ;  /* 0x0000006f6771b212 */ /* 0x000fe200078ec0ff */
[----:B-1----:R-:W-:Y:S01]  /*30e0*/  @!P2 IMAD.IADD R39, R33, 0x1, R35 ;  /* 0x000000012127a824 */ /* 0x002fe200078e0223 */
[-C--:B------:R-:W-:Y:S01]  /*30f0*/  @!P3 LOP3.LUT R33, R100, R110.reuse, RZ, 0xc0, !PT ;  /* 0x0000006e6421b212 */ /* 0x080fe200078ec0ff */
[----:B------:R-:W-:Y:S02]  /*3100*/  @!P3 FFMA R5, R15, R117, R5 ;  /* 0x000000750f05b223 */ /* 0x000fe40000000005 */
[----:B------:R1:W-:Y:S01]  /*3110*/  @!P2 POPC R35, R121 ;  /* 0x000000790023a309 */ /* 0x0003e20000000000 */
[----:B0-----:R-:W-:-:S07]  /*3120*/  @!P3 LOP3.LUT R125, R102, R110, RZ, 0xc0, !PT ;  /* 0x0000006e667db212 */ /* 0x001fce00078ec0ff */
[----:B------:R-:W0:Y:S01]  /*3130*/  @!P3 POPC R33, R33 ;  /* 0x000000210021b309 */ /* 0x000e220000000000 */
[----:B-1----:R-:W-:-:S07]  /*3140*/  @!P2 LOP3.LUT R121, R74, R110, RZ, 0xc0, !PT ;  /* 0x0000006e4a79a212 */ /* 0x002fce00078ec0ff */
[----:B------:R-:W-:Y:S01]  /*3150*/  @!P3 POPC R41, R113 ;  /* 0x000000710029b309 */ /* 0x000fe20000000000 */
[----:B0-----:R-:W-:-:S07]  /*3160*/  @!P3 IMAD.IADD R31, R33, 0x1, R31 ;  /* 0x00000001211fb824 */ /* 0x001fce00078e021f */
[----:B------:R-:W-:Y:S01]  /*3170*/  @!P3 POPC R115, R115 ;  /* 0x000000730073b309 */ /* 0x000fe20000000000 */
[----:B------:R-:W-:-:S07]  /*3180*/  @!P3 I2FP.F32.U32 R31, R31 ;  /* 0x0000001f001fb245 */ /* 0x000fce0000201000 */
[----:B------:R0:W1:Y:S02]  /*3190*/  @!P2 POPC R33, R123 ;  /* 0x0000007b0021a309 */ /* 0x0000640000000000 */
[----:B0-----:R-:W-:Y:S02]  /*31a0*/  @!P2 LOP3.LUT R123, R75, R111, RZ, 0xc0, !PT ;  /* 0x0000006f4b7ba212 */ /* 0x001fe400078ec0ff */
[----:B-1----:R-:W-:-:S04]  /*31b0*/  @!P2 IADD3 R35, PT, PT, R35, R33, RZ ;  /* 0x000000212323a210 */ /* 0x002fc80007ffe0ff */
[----:B------:R0:W-:Y:S08]  /*31c0*/  @!P2 POPC R113, R123 ;  /* 0x0000007b0071a309 */ /* 0x0001f00000000000 */
[----:B------:R1:W4:Y:S01]  /*31d0*/  @!P3 POPC R33, R125 ;  /* 0x0000007d0021b309 */ /* 0x0003220000000000 */
[----:B0-----:R-:W-:-:S07]  /*31e0*/  @!P2 LOP3.LUT R123, R77, R111, RZ, 0xc0, !PT ;  /* 0x0000006f4d7ba212 */ /* 0x001fce00078ec0ff */
[----:B------:R0:W-:Y:S01]  /*31f0*/  @!P2 POPC R119, R123 ;  /* 0x0000007b0077a309 */ /* 0x0001e20000000000 */
[----:B-1----:R-:W-:Y:S01]  /*3200*/  @!P3 LOP3.LUT R125, R104, R110, RZ, 0xc0, !PT ;  /* 0x0000006e687db212 */ /* 0x002fe200078ec0ff */
[----:B----4-:R-:W-:-:S06]  /*3210*/  @!P3 IMAD.IADD R33, R33, 0x1, R41 ;  /* 0x000000012121b824 */ /* 0x010fcc00078e0229 */
[----:B------:R1:W4:Y:S01]  /*3220*/  @!P2 POPC R41, R121 ;  /* 0x000000790029a309 */ /* 0x0003220000000000 */
[----:B0-----:R-:W-:Y:S02]  /*3230*/  @!P2 LOP3.LUT R123, R79, R111, RZ, 0xc0, !PT ;  /* 0x0000006f4f7ba212 */ /* 0x001fe400078ec0ff */
[----:B-1----:R-:W-:Y:S01]  /*3240*/  @!P2 LOP3.LUT R121, R76, R110, RZ, 0xc0, !PT ;  /* 0x0000006e4c79a212 */ /* 0x002fe200078ec0ff */
[----:B----4-:R-:W-:-:S04]  /*3250*/  @!P2 IMAD.IADD R41, R41, 0x1, R113 ;  /* 0x000000012929a824 */ /* 0x010fc800078e0271 */
[----:B------:R0:W-:Y:S01]  /*3260*/  @!P2 POPC R117, R121 ;  /* 0x000000790075a309 */ /* 0x0001e20000000000 */
[----:B------:R-:W-:-:S07]  /*3270*/  @!P2 I2FP.F32.U32 R41, R41 ;  /* 0x000000290029a245 */ /* 0x000fce0000201000 */
[----:B------:R1:W4:Y:S01]  /*3280*/  @!P3 POPC R113, R125 ;  /* 0x0000007d0071b309 */ /* 0x0003220000000000 */
[----:B------:R-:W-:Y:S01]  /*3290*/  @!P2 FMUL R41, R29, R41 ;  /* 0x000000291d29a220 */ /* 0x000fe20000400000 */
[-C--:B0-----:R-:W-:Y:S02]  /*32a0*/  @!P2 LOP3.LUT R121, R78, R110.reuse, RZ, 0xc0, !PT ;  /* 0x0000006e4e79a212 */ /* 0x081fe400078ec0ff */
[----:B-1----:R-:W-:Y:S01]  /*32b0*/  @!P3 LOP3.LUT R125, R106, R110, RZ, 0xc0, !PT ;  /* 0x0000006e6a7db212 */ /* 0x002fe200078ec0ff */
[----:B----4-:R-:W-:Y:S01]  /*32c0*/  @!P3 IMAD.IADD R113, R113, 0x1, R115 ;  /* 0x000000017171b824 */ /* 0x010fe200078e0273 */
[----:B------:R-:W-:Y:S01]  /*32d0*/  @!P3 I2FP.F32.U32 R115, R37 ;  /* 0x000000250073b245 */ /* 0x000fe20000201000 */
[----:B------:R-:W-:Y:S01]  /*32e0*/  @!P2 IMAD.IADD R37, R117, 0x1, R119 ;  /* 0x000000017525a824 */ /* 0x000fe200078e0277 */
[----:B------:R-:W-:Y:S01]  /*32f0*/  @!P3 LOP3.LUT R119, R107, R111, RZ, 0xc0, !PT ;  /* 0x0000006f6b77b212 */ /* 0x000fe200078ec0ff */
[----:B------:R-:W-:Y:S01]  /*3300*/  @!P3 POPC R117, R125 ;  /* 0x0000007d0075b309 */ /* 0x000fe20000000000 */
[----:B------:R-:W-:Y:S01]  /*3310*/  @!P3 I2FP.F32.U32 R113, R113 ;  /* 0x000000710071b245 */ /* 0x000fe20000201000 */
[----:B------:R-:W-:-:S04]  /*3320*/  @!P3 FMUL R115, R29, R115 ;  /* 0x000000731d73b220 */ /* 0x000fc80000400000 */
[----:B------:R-:W-:Y:S01]  /*3330*/  @!P3 FFMA R5, R17, R115, R5 ;  /* 0x000000731105b223 */ /* 0x000fe20000000005 */
[----:B------:R-:W-:Y:S01]  /*3340*/  @!P2 I2FP.F32.U32 R115, R39 ;  /* 0x000000270073a245 */ /* 0x000fe20000201000 */
[----:B------:R-:W0:Y:S04]  /*3350*/  @!P3 POPC R119, R119 ;  /* 0x000000770077b309 */ /* 0x000e280000000000 */
[----:B------:R-:W-:-:S04]  /*3360*/  @!P2 FMUL R115, R29, R115 ;  /* 0x000000731d73a220 */ /* 0x000fc80000400000 */
[----:B------:R-:W-:Y:S02]  /*3370*/  @!P2 FFMA R3, R32, R115, R3 ;  /* 0x000000732003a223 */ /* 0x000fe40000000003 */
[----:B------:R-:W-:Y:S01]  /*3380*/  @!P2 POPC R115, R123 ;  /* 0x0000007b0073a309 */ /* 0x000fe20000000000 */
[----:B0-----:R-:W-:Y:S01]  /*3390*/  @!P3 IMAD.IADD R39, R117, 0x1, R119 ;  /* 0x000000017527b824 */ /* 0x001fe200078e0277 */
[----:B------:R-:W-:-:S06]  /*33a0*/  @!P3 LOP3.LUT R119, R108, R110, RZ, 0xc0, !PT ;  /* 0x0000006e6c77b212 */ /* 0x000fcc00078ec0ff */
[----:B------:R-:W0:Y:S01]  /*33b0*/  @!P2 POPC R117, R121 ;  /* 0x000000790075a309 */ /* 0x000e220000000000 */
[----:B------:R-:W-:-:S05]  /*33c0*/  @!P3 I2FP.F32.U32 R39, R39 ;  /* 0x000000270027b245 */ /* 0x000fca0000201000 */
[----:B------:R-:W-:Y:S02]  /*33d0*/  @!P3 FMUL R39, R29, R39 ;  /* 0x000000271d27b220 */ /* 0x000fe40000400000 */
[----:B------:R-:W-:Y:S01]  /*33e0*/  @!P3 POPC R110, R119 ;  /* 0x00000077006eb309 */ /* 0x000fe20000000000 */
[----:B0-----:R-:W-:Y:S01]  /*33f0*/  @!P2 IMAD.IADD R115, R117, 0x1, R115 ;  /* 0x000000017573a824 */ /* 0x001fe200078e0273 */
[----:B------:R-:W-:Y:S02]  /*3400*/  @!P3 LOP3.LUT R117, R109, R111, RZ, 0xc0, !PT ;  /* 0x0000006f6d75b212 */ /* 0x000fe400078ec0ff */
[----:B------:R-:W-:Y:S01]  /*3410*/  @!P2 I2FP.F32.U32 R111, R35 ;  /* 0x00000023006fa245 */ /* 0x000fe20000201000 */
[----:B------:R-:W-:Y:S01]  /*3420*/  @!P3 FMUL R35, R29, R31 ;  /* 0x0000001f1d23b220 */ /* 0x000fe20000400000 */
[----:B------:R-:W-:Y:S02]  /*3430*/  @!P2 I2FP.F32.U32 R115, R115 ;  /* 0x000000730073a245 */ /* 0x000fe40000201000 */
[----:B------:R-:W0:Y:S01]  /*3440*/  @!P3 POPC R117, R117 ;  /* 0x000000750075b309 */ /* 0x000e220000000000 */
[----:B------:R-:W-:Y:S01]  /*3450*/  @!P3 FFMA R5, R19, R35, R5 ;  /* 0x000000231305b223 */ /* 0x000fe20000000005 */
[C---:B------:R-:W-:Y:S01]  /*3460*/  @!P2 FMUL R111, R29.reuse, R111 ;  /* 0x0000006f1d6fa220 */ /* 0x040fe20000400000 */
[----:B------:R-:W-:-:S03]  /*3470*/  @!P2 FMUL R115, R29, R115 ;  /* 0x000000731d73a220 */ /* 0x000fc60000400000 */
[----:B------:R-:W-:-:S04]  /*3480*/  @!P2 FFMA R3, R34, R111, R3 ;  /* 0x0000006f2203a223 */ /* 0x000fc80000000003 */
[----:B------:R-:W-:Y:S01]  /*3490*/  @!P2 FFMA R3, R36, R41, R3 ;  /* 0x000000292403a223 */ /* 0x000fe20000000003 */
[----:B0-----:R-:W-:Y:S01]  /*34a0*/  @!P3 IMAD.IADD R31, R110, 0x1, R117 ;  /* 0x000000016e1fb824 */ /* 0x001fe200078e0275 */
[----:B------:R-:W-:-:S04]  /*34b0*/  @!P3 I2FP.F32.U32 R110, R33 ;  /* 0x00000021006eb245 */ /* 0x000fc80000201000 */
[----:B------:R-:W-:Y:S01]  /*34c0*/  @!P3 I2FP.F32.U32 R31, R31 ;  /* 0x0000001f001fb245 */ /* 0x000fe20000201000 */
[----:B------:R-:W-:-:S04]  /*34d0*/  @!P3 FMUL R110, R29, R110 ;  /* 0x0000006e1d6eb220 */ /* 0x000fc80000400000 */
[----:B------:R-:W-:Y:S01]  /*34e0*/  @!P3 FFMA R5, R21, R110, R5 ;  /* 0x0000006e1505b223 */ /* 0x000fe20000000005 */
[C---:B------:R-:W-:Y:S01]  /*34f0*/  @!P3 FMUL R110, R29.reuse, R113 ;  /* 0x000000711d6eb220 */ /* 0x040fe20000400000 */
[----:B------:R-:W-:-:S03]  /*3500*/  @!P3 FMUL R31, R29, R31 ;  /* 0x0000001f1d1fb220 */ /* 0x000fc60000400000 */
[----:B------:R-:W-:Y:S01]  /*3510*/  @!P3 FFMA R5, R23, R110, R5 ;  /* 0x0000006e1705b223 */ /* 0x000fe20000000005 */
[----:B------:R-:W-:-:S03]  /*3520*/  @!P2 I2FP.F32.U32 R110, R37 ;  /* 0x00000025006ea245 */ /* 0x000fc60000201000 */
[----:B------:R-:W-:Y:S02]  /*3530*/  @!P3 FFMA R5, R25, R39, R5 ;  /* 0x000000271905b223 */ /* 0x000fe40000000005 */
[----:B------:R-:W-:Y:S02]  /*3540*/  @!P2 FMUL R110, R29, R110 ;  /* 0x0000006e1d6ea220 */ /* 0x000fe40000400000 */
[----:B------:R-:W-:Y:S02]  /*3550*/  @!P3 FFMA R5, R27, R31, R5 ;  /* 0x0000001f1b05b223 */ /* 0x000fe40000000005 */
[----:B------:R-:W-:-:S04]  /*3560*/  @!P2 FFMA R3, R38, R110, R3 ;  /* 0x0000006e2603a223 */ /* 0x000fc80000000003 */
[----:B------:R-:W-:-:S07]  /*3570*/  @!P2 FFMA R3, R40, R115, R3 ;  /* 0x000000732803a223 */ /* 0x000fce0000000003 */
.L_x_385:
[----:B------:R-:W-:-:S13]  /*3580*/  ISETP.GE.AND P4, PT, R13, 0x2, PT ;  /* 0x000000020d00780c */ /* 0x000fda0003f86270 */
[----:B------:R-:W-:Y:S05]  /*3590*/  @!P4 BRA `(.L_x_387) ;  /* 0x0000000c00dcc947 */ /* 0x000fea0003800000 */
[----:B------:R-:W-:Y:S01]  /*35a0*/  ISETP.NE.AND P4, PT, R6, RZ, PT ;  /* 0x000000ff0600720c */ /* 0x000fe20003f85270 */
[----:B------:R-:W-:Y:S01]  /*35b0*/  IMAD.MOV.U32 R29, RZ, RZ, RZ ;  /* 0x000000ffff1d7224 */ /* 0x000fe200078e00ff */
[----:B------:R-:W-:-:S11]  /*35c0*/  UMOV UR7, 0xffffffff ;  /* 0xffffffff00077882 */ /* 0x000fd60000000000 */
[----:B------:R-:W0:Y:S01]  /*35d0*/  @!P4 LDS R29, [UR15+0x4] ;  /* 0x0000040fff1dc984 */ /* 0x000e220008000800 */
[----:B------:R-:W-:Y:S05]  /*35e0*/  BRA.DIV UR7, `(.L_x_388) ;  /* 0x000000ee07787947 */ /* 0x000fea000b800000 */
[----:B0-----:R-:W0:Y:S02]  /*35f0*/  SHFL.IDX PT, R29, R29, RZ, 0x1f ;  /* 0x00001fff1d1d7589 */ /* 0x001e2400000e0000 */
.L_x_428:
[----:B------:R-:W4:Y:S02]  /*3600*/  LDS.64 R110, [R9+0x100] ;  /* 0x00010000096e7984 */ /* 0x000f240000000a00 */
[-C--:B----4-:R-:W-:Y:S02]  /*3610*/  @!P2 LOP3.LUT R37, R50, R110.reuse, RZ, 0xc0, !PT ;  /* 0x0000006e3225a212 */ /* 0x090fe400078ec0ff */
[-C--:B------:R-:W-:Y:S02]  /*3620*/  @!P2 LOP3.LUT R113, R51, R111.reuse, RZ, 0xc0, !PT ;  /* 0x0000006f3371a212 */ /* 0x080fe400078ec0ff */
[-C--:B------:R-:W-:Y:S02]  /*3630*/  @!P3 LOP3.LUT R35, R80, R110.reuse, RZ, 0xc0, !PT ;  /* 0x0000006e5023b212 */ /* 0x080fe400078ec0ff */
[----:B------:R-:W-:Y:S01]  /*3640*/  @!P3 LOP3.LUT R41, R81, R111, RZ, 0xc0, !PT ;  /* 0x0000006f5129b212 */ /* 0x000fe200078ec0ff */
[----:B------:R-:W-:Y:S01]  /*3650*/  @!P2 POPC R37, R37 ;  /* 0x000000250025a309 */ /* 0x000fe20000000000 */
[----:B------:R-:W-:-:S02]  /*3660*/  @!P2 LOP3.LUT R117, R52, R110, RZ, 0xc0, !PT ;  /* 0x0000006e3475a212 */ /* 0x000fc400078ec0ff */
[-C--:B------:R-:W-:Y:S02]  /*3670*/  @!P2 LOP3.LUT R31, R53, R111.reuse, RZ, 0xc0, !PT ;  /* 0x0000006f351fa212 */ /* 0x080fe400078ec0ff */
[-C--:B------:R-:W-:Y:S02]  /*3680*/  @!P3 LOP3.LUT R33, R82, R110.reuse, RZ, 0xc0, !PT ;  /* 0x0000006e5221b212 */ /* 0x080fe400078ec0ff */
[-C--:B------:R-:W-:Y:S01]  /*3690*/  @!P3 LOP3.LUT R115, R83, R111.reuse, RZ, 0xc0, !PT ;  /* 0x0000006f5373b212 */ /* 0x080fe200078ec0ff */
[----:B------:R-:W4:Y:S01]  /*36a0*/  @!P2 POPC R113, R113 ;  /* 0x000000710071a309 */ /* 0x000f220000000000 */
[----:B------:R-:W-:Y:S02]  /*36b0*/  @!P2 LOP3.LUT R39, R54, R110, RZ, 0xc0, !PT ;  /* 0x0000006e3627a212 */ /* 0x000fe400078ec0ff */
[-C--:B------:R-:W-:Y:S02]  /*36c0*/  @!P2 LOP3.LUT R119, R57, R111.reuse, RZ, 0xc0, !PT ;  /* 0x0000006f3977a212 */ /* 0x080fe400078ec0ff */
[----:B------:R-:W-:-:S02]  /*36d0*/  @!P3 LOP3.LUT R125, R85, R111, RZ, 0xc0, !PT ;  /* 0x0000006f557db212 */ /* 0x000fc400078ec0ff */
[-C--:B------:R-:W-:Y:S01]  /*36e0*/  @!P2 LOP3.LUT R121, R56, R110.reuse, RZ, 0xc0, !PT ;  /* 0x0000006e3879a212 */ /* 0x080fe200078ec0ff */
[----:B------:R-:W-:Y:S01]  /*36f0*/  @!P3 POPC R35, R35 ;  /* 0x000000230023b309 */ /* 0x000fe20000000000 */
[----:B------:R-:W-:Y:S02]  /*3700*/  @!P3 LOP3.LUT R123, R86, R110, RZ, 0xc0, !PT ;  /* 0x0000006e567bb212 */ /* 0x000fe400078ec0ff */
[----:B----4-:R-:W-:-:S05]  /*3710*/  @!P2 IADD3 R37, PT, PT, R37, R113, RZ ;  /* 0x000000712525a210 */ /* 0x010fca0007ffe0ff */
[----:B------:R-:W4:Y:S01]  /*3720*/  @!P3 POPC R41, R41 ;  /* 0x000000290029b309 */ /* 0x000f220000000000 */
[----:B------:R-:W-:-:S07]  /*3730*/  @!P2 LOP3.LUT R113, R55, R111, RZ, 0xc0, !PT ;  /* 0x0000006f3771a212 */ /* 0x000fce00078ec0ff */
[----:B------:R-:W-:Y:S01]  /*3740*/  @!P2 POPC R117, R117 ;  /* 0x000000750075a309 */ /* 0x000fe20000000000 */
[----:B----4-:R-:W-:-:S07]  /*3750*/  @!P3 IMAD.IADD R35, R35, 0x1, R41 ;  /* 0x000000012323b824 */ /* 0x010fce00078e0229 */
[----:B------:R-:W4:Y:S01]  /*3760*/  @!P2 POPC R31, R31 ;  /* 0x0000001f001fa309 */ /* 0x000f220000000000 */
[----:B------:R-:W-:-:S07]  /*3770*/  @!P3 LOP3.LUT R41, R84, R110, RZ, 0xc0, !PT ;  /* 0x0000006e5429b212 */ /* 0x000fce00078ec0ff */
[----:B------:R-:W-:Y:S01]  /*3780*/  @!P3 POPC R33, R33 ;  /* 0x000000210021b309 */ /* 0x000fe20000000000 */
[----:B----4-:R-:W-:-:S07]  /*3790*/  @!P2 IMAD.IADD R31, R117, 0x1, R31 ;  /* 0x00000001751fa824 */ /* 0x010fce00078e021f */
[----:B------:R-:W4:Y:S08]  /*37a0*/  @!P3 POPC R115, R115 ;  /* 0x000000730073b309 */ /* 0x000f300000000000 */
[----:B------:R-:W-:Y:S01]  /*37b0*/  @!P2 POPC R39, R39 ;  /* 0x000000270027a309 */ /* 0x000fe20000000000 */
[----:B----4-:R-:W-:-:S07]  /*37c0*/  @!P3 IMAD.IADD R33, R33, 0x1, R115 ;  /* 0x000000012121b824 */ /* 0x010fce00078e0273 */
[----:B------:R-:W4:Y:S08]  /*37d0*/  @!P2 POPC R113, R113 ;  /* 0x000000710071a309 */ /* 0x000f300000000000 */
[----:B------:R-:W-:Y:S01]  /*37e0*/  @!P3 POPC R41, R41 ;  /* 0x000000290029b309 */ /* 0x000fe20000000000 */
[----:B----4-:R-:W-:-:S07]  /*37f0*/  @!P2 IMAD.IADD R39, R39, 0x1, R113 ;  /* 0x000000012727a824 */ /* 0x010fce00078e0271 */
[----:B------:R4:W1:Y:S08]  /*3800*/  @!P3 POPC R117, R125 ;  /* 0x0000007d0075b309 */ /* 0x0008700000000000 */
[----:B------:R2:W-:Y:S01]  /*3810*/  @!P2 POPC R115, R121 ;  /* 0x000000790073a309 */ /* 0x0005e20000000000 */
[----:B----4-:R-:W-:Y:S01]  /*3820*/  @!P3 LOP3.LUT R125, R87, R111, RZ, 0xc0, !PT ;  /* 0x0000006f577db212 */ /* 0x010fe200078ec0ff */
[----:B-1----:R-:W-:-:S06]  /*3830*/  @!P3 IMAD.IADD R113, R41, 0x1, R117 ;  /* 0x000000012971b824 */ /* 0x002fcc00078e0275 */
[----:B------:R-:W1:Y:S01]  /*3840*/  @!P2 POPC R119, R119 ;  /* 0x000000770077a309 */ /* 0x000e620000000000 */
[----:B--2---:R-:W-:-:S07]  /*3850*/  @!P2 LOP3.LUT R121, R58, R110, RZ, 0xc0, !PT ;  /* 0x0000006e3a79a212 */ /* 0x004fce00078ec0ff */
[----:B------:R2:W-:Y:S01]  /*3860*/  @!P3 POPC R117, R123 ;  /* 0x0000007b0075b309 */ /* 0x0005e20000000000 */
[----:B-1----:R-:W-:Y:S01]  /*3870*/  @!P2 IMAD.IADD R41, R115, 0x1, R119 ;  /* 0x000000017329a824 */ /* 0x002fe200078e0277 */
[----:B------:R-:W-:-:S06]  /*3880*/  @!P2 I2FP.F32.U32 R115, R37 ;  /* 0x000000250073a245 */ /* 0x000fcc0000201000 */
[----:B------:R1:W4:Y:S01]  /*3890*/  @!P3 POPC R119, R125 ;  /* 0x0000007d0077b309 */ /* 0x0003220000000000 */
[----:B--2---:R-:W-:Y:S01]  /*38a0*/  @!P3 LOP3.LUT R123, R88, R110, RZ, 0xc0, !PT ;  /* 0x0000006e587bb212 */ /* 0x004fe200078ec0ff */
[----:B0-----:R-:W-:-:S04]  /*38b0*/  @!P2 FMUL R115, R29, R115 ;  /* 0x000000731d73a220 */ /* 0x001fc80000400000 */
        /* <DEDUP_REMOVED lines=8> */
[----:B------:R-:W-:-:S05]  /*3940*/  @!P2 I2FP.F32.U32 R115, R31 ;  /* 0x0000001f0073a245 */ /* 0x000fca0000201000 */
[----:B------:R-:W-:Y:S01]  /*3950*/  @!P2 FMUL R115, R29, R115 ;  /* 0x000000731d73a220 */ /* 0x000fe20000400000 */
[----:B------:R-:W1:Y:S01]  /*3960*/  @!P2 POPC R119, R119 ;  /* 0x000000770077a309 */ /* 0x000e620000000000 */
[----:B0-----:R-:W-:Y:S02]  /*3970*/  @!P2 LOP3.LUT R121, R60, R110, RZ, 0xc0, !PT ;  /* 0x0000006e3c79a212 */ /* 0x001fe400078ec0ff */
[----:B------:R-:W-:Y:S01]  /*3980*/  @!P2 FFMA R3, R14, R115, R3 ;  /* 0x000000730e03a223 */ /* 0x000fe20000000003 */
[----:B------:R-:W-:-:S05]  /*3990*/  @!P3 I2FP.F32.U32 R115, R33 ;  /* 0x000000210073b245 */ /* 0x000fca0000201000 */
[----:B------:R-:W-:-:S04]  /*39a0*/  @!P3 FMUL R115, R29, R115 ;  /* 0x000000731d73b220 */ /* 0x000fc80000400000 */
[----:B------:R-:W-:Y:S01]  /*39b0*/  @!P3 FFMA R5, R112, R115, R5 ;  /* 0x000000737005b223 */ /* 0x000fe20000000005 */
[----:B-1----:R-:W-:Y:S01]  /*39c0*/  @!P2 IMAD.IADD R35, R117, 0x1, R119 ;  /* 0x000000017523a824 */ /* 0x002fe200078e0277 */
[----:B------:R-:W-:Y:S01]  /*39d0*/  @!P2 I2FP.F32.U32 R115, R39 ;  /* 0x000000270073a245 */ /* 0x000fe20000201000 */
[----:B------:R0:W-:Y:S04]  /*39e0*/  @!P3 POPC R117, R123 ;  /* 0x0000007b0075b309 */ /* 0x0001e80000000000 */
[----:B------:R-:W-:-:S04]  /*39f0*/  @!P2 FMUL R115, R29, R115 ;  /* 0x000000731d73a220 */ /* 0x000fc80000400000 */
[----:B------:R1:W2:Y:S01]  /*3a00*/  @!P3 POPC R119, R125 ;  /* 0x0000007d0077b309 */ /* 0x0002a20000000000 */
[----:B------:R-:W-:Y:S01]  /*3a10*/  @!P2 FFMA R3, R16, R115, R3 ;  /* 0x000000731003a223 */ /* 0x000fe20000000003 */
[----:B------:R-:W-:Y:S02]  /*3a20*/  @!P3 I2FP.F32.U32 R115, R113 ;  /* 0x000000710073b245 */ /* 0x000fe40000201000 */
[----:B0-----:R-:W-:-:S03]  /*3a30*/  @!P3 LOP3.LUT R123, R90, R110, RZ, 0xc0, !PT ;  /* 0x0000006e5a7bb212 */ /* 0x001fc600078ec0ff */
[----:B------:R-:W-:Y:S01]  /*3a40*/  @!P3 FMUL R115, R29, R115 ;  /* 0x000000731d73b220 */ /* 0x000fe20000400000 */
[----:B-1----:R-:W-:-:S03]  /*3a50*/  @!P3 LOP3.LUT R125, R91, R111, RZ, 0xc0, !PT ;  /* 0x0000006f5b7db212 */ /* 0x002fc600078ec0ff */
[----:B------:R-:W-:Y:S01]  /*3a60*/  @!P3 FFMA R5, R114, R115, R5 ;  /* 0x000000737205b223 */ /* 0x000fe20000000005 */
[----:B------:R-:W-:Y:S02]  /*3a70*/  @!P2 I2FP.F32.U32 R115, R41 ;  /* 0x000000290073a245 */ /* 0x000fe40000201000 */
[----:B--2---:R-:W-:Y:S02]  /*3a80*/  @!P3 IADD3 R31, PT, PT, R117, R119, RZ ;  /* 0x00000077751fb210 */ /* 0x004fe40007ffe0ff */
[----:B------:R-:W-:Y:S01]  /*3a90*/  @!P2 LOP3.LUT R119, R61, R111, RZ, 0xc0, !PT ;  /* 0x0000006f3d77a212 */ /* 0x000fe200078ec0ff */
[----:B------:R0:W-:Y:S01]  /*3aa0*/  @!P2 POPC R117, R121 ;  /* 0x000000790075a309 */ /* 0x0001e20000000000 */
[----:B------:R-:W-:Y:S01]  /*3ab0*/  @!P2 FMUL R115, R29, R115 ;  /* 0x000000731d73a220 */ /* 0x000fe20000400000 */
[----:B------:R-:W-:-:S03]  /*3ac0*/  @!P3 I2FP.F32.U32 R31, R31 ;  /* 0x0000001f001fb245 */ /* 0x000fc60000201000 */
[----:B------:R-:W-:Y:S01]  /*3ad0*/  @!P2 FFMA R3, R18, R115, R3 ;  /* 0x000000731203a223 */ /* 0x000fe20000000003 */
[----:B------:R-:W-:Y:S01]  /*3ae0*/  @!P3 I2FP.F32.U32 R115, R37 ;  /* 0x000000250073b245 */ /* 0x000fe20000201000 */
[C---:B------:R-:W-:Y:S01]  /*3af0*/  @!P3 FMUL R31, R29.reuse, R31 ;  /* 0x0000001f1d1fb220 */ /* 0x040fe20000400000 */
[----:B------:R-:W1:Y:S01]  /*3b00*/  @!P2 POPC R119, R119 ;  /* 0x000000770077a309 */ /* 0x000e620000000000 */
[----:B0-----:R-:W-:Y:S02]  /*3b10*/  @!P2 LOP3.LUT R121, R62, R110, RZ, 0xc0, !PT ;  /* 0x0000006e3e79a212 */ /* 0x001fe400078ec0ff */
[----:B------:R-:W-:-:S04]  /*3b20*/  @!P3 FMUL R115, R29, R115 ;  /* 0x000000731d73b220 */ /* 0x000fc80000400000 */
[----:B------:R-:W-:Y:S01]  /*3b30*/  @!P3 FFMA R5, R116, R115, R5 ;  /* 0x000000737405b223 */ /* 0x000fe20000000005 */
[----:B------:R-:W-:-:S03]  /*3b40*/  @!P2 I2FP.F32.U32 R115, R35 ;  /* 0x000000230073a245 */ /* 0x000fc60000201000 */
[----:B------:R-:W-:Y:S02]  /*3b50*/  @!P3 FFMA R5, R118, R31, R5 ;  /* 0x0000001f7605b223 */ /* 0x000fe40000000005 */
[----:B------:R-:W-:Y:S01]  /*3b60*/  @!P2 FMUL R115, R29, R115 ;  /* 0x000000731d73a220 */ /* 0x000fe20000400000 */
[----:B-1----:R-:W-:Y:S02]  /*3b70*/  @!P2 IMAD.IADD R33, R117, 0x1, R119 ;  /* 0x000000017521a824 */ /* 0x002fe400078e0277 */
[----:B------:R0:W-:Y:S01]  /*3b80*/  @!P3 POPC R117, R123 ;  /* 0x0000007b0075b309 */ /* 0x0001e20000000000 */
[----:B------:R-:W-:Y:S02]  /*3b90*/  @!P2 FFMA R3, R20, R115, R3 ;  /* 0x000000731403a223 */ /* 0x000fe40000000003 */
        /* <DEDUP_REMOVED lines=8> */
[----:B------:R0:W-:Y:S08]  /*3c20*/  @!P2 POPC R117, R121 ;  /* 0x000000790075a309 */ /* 0x0001f00000000000 */
[----:B------:R-:W1:Y:S01]  /*3c30*/  @!P2 POPC R119, R119 ;  /* 0x000000770077a309 */ /* 0x000e620000000000 */
[----:B0-----:R-:W-:Y:S01]  /*3c40*/  @!P2 LOP3.LUT R121, R64, R110, RZ, 0xc0, !PT ;  /* 0x0000006e4079a212 */ /* 0x001fe200078ec0ff */
[----:B-1----:R-:W-:-:S06]  /*3c50*/  @!P2 IMAD.IADD R113, R117, 0x1, R119 ;  /* 0x000000017571a824 */ /* 0x002fcc00078e0277 */
[----:B------:R0:W-:Y:S08]  /*3c60*/  @!P3 POPC R117, R123 ;  /* 0x0000007b0075b309 */ /* 0x0001f00000000000 */
[----:B------:R1:W2:Y:S01]  /*3c70*/  @!P3 POPC R119, R125 ;  /* 0x0000007d0077b309 */ /* 0x0002a20000000000 */
[----:B0-----:R-:W-:Y:S02]  /*3c80*/  @!P3 LOP3.LUT R123, R94, R110, RZ, 0xc0, !PT ;  /* 0x0000006e5e7bb212 */ /* 0x001fe400078ec0ff */
[-C--:B-1----:R-:W-:Y:S01]  /*3c90*/  @!P3 LOP3.LUT R125, R95, R111.reuse, RZ, 0xc0, !PT ;  /* 0x0000006f5f7db212 */ /* 0x082fe200078ec0ff */
[----:B--2---:R-:W-:Y:S01]  /*3ca0*/  @!P3 IMAD.IADD R41, R117, 0x1, R119 ;  /* 0x000000017529b824 */ /* 0x004fe200078e0277 */
[----:B------:R-:W-:-:S03]  /*3cb0*/  @!P2 LOP3.LUT R119, R65, R111, RZ, 0xc0, !PT ;  /* 0x0000006f4177a212 */ /* 0x000fc600078ec0ff */
        /* <DEDUP_REMOVED lines=8> */
[----:B------:R0:W2:Y:S01]  /*3d40*/  @!P3 POPC R119, R125 ;  /* 0x0000007d0077b309 */ /* 0x0000a20000000000 */
[----:B------:R-:W-:Y:S01]  /*3d50*/  @!P2 FMUL R37, R29, R37 ;  /* 0x000000251d25a220 */ /* 0x000fe20000400000 */
[----:B-1----:R-:W-:-:S06]  /*3d60*/  @!P3 LOP3.LUT R123, R96, R110, RZ, 0xc0, !PT ;  /* 0x0000006e607bb212 */ /* 0x002fcc00078ec0ff */
[----:B------:R1:W-:Y:S01]  /*3d70*/  @!P2 POPC R33, R121 ;  /* 0x000000790021a309 */ /* 0x0003e20000000000 */
[----:B0-----:R-:W-:Y:S01]  /*3d80*/  @!P3 LOP3.LUT R125, R97, R111, RZ, 0xc0, !PT ;  /* 0x0000006f617db212 */ /* 0x001fe200078ec0ff */
[----:B--2---:R-:W-:Y:S01]  /*3d90*/  @!P3 IMAD.IADD R35, R117, 0x1, R119 ;  /* 0x000000017523b824 */ /* 0x004fe200078e0277 */
[----:B------:R-:W-:-:S05]  /*3da0*/  @!P2 LOP3.LUT R119, R66, R110, RZ, 0xc0, !PT ;  /* 0x0000006e4277a212 */ /* 0x000fca00078ec0ff */
[----:B------:R0:W-:Y:S01]  /*3db0*/  @!P3 POPC R31, R125 ;  /* 0x0000007d001fb309 */ /* 0x0001e20000000000 */
[----:B-1----:R-:W-:-:S07]  /*3dc0*/  @!P2 LOP3.LUT R121, R70, R110, RZ, 0xc0, !PT ;  /* 0x0000006e4679a212 */ /* 0x002fce00078ec0ff */
[----:B------:R1:W2:Y:S01]  /*3dd0*/  @!P2 POPC R117, R119 ;  /* 0x000000770075a309 */ /* 0x0002a20000000000 */
[----:B0-----:R-:W-:Y:S02]  /*3de0*/  @!P3 LOP3.LUT R125, R99, R111, RZ, 0xc0, !PT ;  /* 0x0000006f637db212 */ /* 0x001fe400078ec0ff */
[----:B-1----:R-:W-:Y:S01]  /*3df0*/  @!P2 LOP3.LUT R119, R68, R110, RZ, 0xc0, !PT ;  /* 0x0000006e4477a212 */ /* 0x002fe200078ec0ff */
[----:B--2---:R-:W-:-:S04]  /*3e00*/  @!P2 IMAD.IADD R115, R117, 0x1, R115 ;  /* 0x000000017573a824 */ /* 0x004fc800078e0273 */
[----:B------:R0:W1:Y:S01]  /*3e10*/  @!P3 POPC R117, R123 ;  /* 0x0000007b0075b309 */ /* 0x0000620000000000 */
[----:B------:R-:W-:-:S07]  /*3e20*/  @!P2 I2FP.F32.U32 R115, R115 ;  /* 0x000000730073a245 */ /* 0x000fce0000201000 */
[----:B------:R-:W2:Y:S01]  /*3e30*/  @!P2 POPC R119, R119 ;  /* 0x000000770077a309 */ /* 0x000ea20000000000 */
[----:B------:R-:W-:Y:S01]  /*3e40*/  @!P2 FMUL R115, R29, R115 ;  /* 0x000000731d73a220 */ /* 0x000fe20000400000 */
[----:B0-----:R-:W-:Y:S01]  /*3e50*/  @!P3 LOP3.LUT R123, R98, R110, RZ, 0xc0, !PT ;  /* 0x0000006e627bb212 */ /* 0x001fe200078ec0ff */
[----:B-1----:R-:W-:Y:S01]  /*3e60*/  @!P3 IMAD.IADD R117, R117, 0x1, R31 ;  /* 0x000000017575b824 */ /* 0x002fe200078e021f */
[----:B------:R-:W-:-:S04]  /*3e70*/  @!P3 I2FP.F32.U32 R31, R39 ;  /* 0x00000027001fb245 */ /* 0x000fc80000201000 */
[----:B------:R-:W-:Y:S01]  /*3e80*/  @!P3 I2FP.F32.U32 R117, R117 ;  /* 0x000000750075b245 */ /* 0x000fe20000201000 */
[----:B------:R-:W-:Y:S01]  /*3e90*/  @!P3 FMUL R31, R29, R31 ;  /* 0x0000001f1d1fb220 */ /* 0x000fe20000400000 */
[----:B--2---:R-:W-:Y:S02]  /*3ea0*/  @!P2 IADD3 R39, PT, PT, R119, R33, RZ ;  /* 0x000000217727a210 */ /* 0x004fe40007ffe0ff */
[----:B------:R0:W-:Y:S01]  /*3eb0*/  @!P3 POPC R33, R123 ;  /* 0x0000007b0021b309 */ /* 0x0001e20000000000 */
[----:B------:R-:W-:Y:S01]  /*3ec0*/  @!P3 FFMA R5, R120, R31, R5 ;  /* 0x0000001f7805b223 */ /* 0x000fe20000000005 */
[----:B------:R-:W-:Y:S01]  /*3ed0*/  @!P2 I2FP.F32.U32 R31, R113 ;  /* 0x00000071001fa245 */ /* 0x000fe20000201000 */
[----:B------:R-:W-:-:S04]  /*3ee0*/  @!P3 FMUL R117, R29, R117 ;  /* 0x000000751d75b220 */ /* 0x000fc80000400000 */
[----:B------:R-:W-:Y:S01]  /*3ef0*/  @!P2 FMUL R31, R29, R31 ;  /* 0x0000001f1d1fa220 */ /* 0x000fe20000400000 */
[----:B------:R1:W2:Y:S03]  /*3f00*/  @!P3 POPC R119, R125 ;  /* 0x0000007d0077b309 */ /* 0x0002a60000000000 */
[----:B------:R-:W-:Y:S01]  /*3f10*/  @!P2 FFMA R3, R24, R31, R3 ;  /* 0x0000001f1803a223 */ /* 0x000fe20000000003 */
[----:B------:R-:W-:Y:S02]  /*3f20*/  @!P3 I2FP.F32.U32 R31, R41 ;  /* 0x00000029001fb245 */ /* 0x000fe40000201000 */
[----:B0-----:R-:W-:Y:S01]  /*3f30*/  @!P2 LOP3.LUT R123, R73, R111, RZ, 0xc0, !PT ;  /* 0x0000006f497ba212 */ /* 0x001fe200078ec0ff */
[----:B------:R-:W-:Y:S02]  /*3f40*/  @!P2 FFMA R3, R26, R37, R3 ;  /* 0x000000251a03a223 */ /* 0x000fe40000000003 */
[----:B------:R-:W-:Y:S01]  /*3f50*/  @!P3 FMUL R31, R29, R31 ;  /* 0x0000001f1d1fb220 */ /* 0x000fe20000400000 */
[----:B------:R0:W-:Y:S01]  /*3f60*/  @!P2 POPC R37, R123 ;  /* 0x0000007b0025a309 */ /* 0x0001e20000000000 */
[----:B-1----:R-:W-:Y:S01]  /*3f70*/  @!P3 LOP3.LUT R125, R101, R111, RZ, 0xc0, !PT ;  /* 0x0000006f657db212 */ /* 0x002fe200078ec0ff */
[----:B------:R-:W-:Y:S01]  /*3f80*/  @!P2 FFMA R3, R28, R115, R3 ;  /* 0x000000731c03a223 */ /* 0x000fe20000000003 */
[----:B------:R-:W-:Y:S01]  /*3f90*/  @!P3 FFMA R5, R122, R31, R5 ;  /* 0x0000001f7a05b223 */ /* 0x000fe20000000005 */
[----:B--2---:R-:W-:Y:S01]  /*3fa0*/  @!P3 IMAD.IADD R113, R33, 0x1, R119 ;  /* 0x000000012171b824 */ /* 0x004fe200078e0277 */
[----:B------:R-:W-:-:S03]  /*3fb0*/  @!P2 LOP3.LUT R119, R71, R111, RZ, 0xc0, !PT ;  /* 0x0000006f4777a212 */ /* 0x000fc600078ec0ff */
[----:B------:R1:W-:Y:S01]  /*3fc0*/  @!P2 POPC R33, R121 ;  /* 0x000000790021a309 */ /* 0x0003e20000000000 */
[----:B0-----:R-:W-:-:S07]  /*3fd0*/  @!P2 LOP3.LUT R123, R75, R111, RZ, 0xc0, !PT ;  /* 0x0000006f4b7ba212 */ /* 0x001fce00078ec0ff */
[----:B------:R-:W0:Y:S01]  /*3fe0*/  @!P2 POPC R119, R119 ;  /* 0x000000770077a309 */ /* 0x000e220000000000 */
[----:B-1----:R-:W-:-:S07]  /*3ff0*/  @!P2 LOP3.LUT R121, R72, R110, RZ, 0xc0, !PT ;  /* 0x0000006e4879a212 */ /* 0x002fce00078ec0ff */
[----:B------:R1:W-:Y:S01]  /*4000*/  @!P3 POPC R31, R125 ;  /* 0x0000007d001fb309 */ /* 0x0003e20000000000 */
[----:B0-----:R-:W-:Y:S01]  /*4010*/  @!P2 IMAD.IADD R41, R33, 0x1, R119 ;  /* 0x000000012129a824 */ /* 0x001fe200078e0277 */
[----:B------:R-:W-:-:S06]  /*4020*/  @!P3 LOP3.LUT R33, R100, R110, RZ, 0xc0, !PT ;  /* 0x0000006e6421b212 */ /* 0x000fcc00078ec0ff */
[----:B------:R0:W-:Y:S01]  /*4030*/  @!P2 POPC R119, R121 ;  /* 0x000000790077a309 */ /* 0x0001e20000000000 */
[----:B-1----:R-:W-:-:S07]  /*4040*/  @!P3 LOP3.LUT R125, R103, R111, RZ, 0xc0, !PT ;  /* 0x0000006f677db212 */ /* 0x002fce00078ec0ff */
[----:B------:R-:W1:Y:S01]  /*4050*/  @!P3 POPC R33, R33 ;  /* 0x000000210021b309 */ /* 0x000e620000000000 */
[----:B0-----:R-:W-:-:S07]  /*4060*/  @!P2 LOP3.LUT R121, R74, R110, RZ, 0xc0, !PT ;  /* 0x0000006e4a79a212 */ /* 0x001fce00078ec0ff */
[----:B------:R0:W-:Y:S01]  /*4070*/  @!P2 POPC R115, R123 ;  /* 0x0000007b0073a309 */ /* 0x0001e20000000000 */
[----:B-1----:R-:W-:Y:S01]  /*4080*/  @!P3 IMAD.IADD R31, R33, 0x1, R31 ;  /* 0x00000001211fb824 */ /* 0x002fe200078e021f */
[----:B------:R-:W-:Y:S01]  /*4090*/  @!P3 I2FP.F32.U32 R33, R35 ;  /* 0x000000230021b245 */ /* 0x000fe20000201000 */
[----:B------:R-:W-:Y:S01]  /*40a0*/  @!P2 IMAD.IADD R35, R119, 0x1, R37 ;  /* 0x000000017723a824 */ /* 0x000fe200078e0225 */
[----:B------:R-:W-:Y:S02]  /*40b0*/  @!P3 LOP3.LUT R119, R102, R110, RZ, 0xc0, !PT ;  /* 0x0000006e6677b212 */ /* 0x000fe400078ec0ff */
[----:B0-----:R-:W-:Y:S01]  /*40c0*/  @!P2 LOP3.LUT R123, R77, R111, RZ, 0xc0, !PT ;  /* 0x0000006f4d7ba212 */ /* 0x001fe200078ec0ff */
[----:B------:R-:W-:Y:S01]  /*40d0*/  @!P3 FMUL R33, R29, R33 ;  /* 0x000000211d21b220 */ /* 0x000fe20000400000 */
[----:B------:R0:W-:Y:S01]  /*40e0*/  @!P3 POPC R37, R119 ;  /* 0x000000770025b309 */ /* 0x0001e20000000000 */
[----:B------:R-:W-:Y:S02]  /*40f0*/  @!P3 I2FP.F32.U32 R31, R31 ;  /* 0x0000001f001fb245 */ /* 0x000fe40000201000 */
[----:B------:R-:W-:-:S04]  /*4100*/  @!P3 FFMA R5, R124, R33, R5 ;  /* 0x000000217c05b223 */ /* 0x000fc80000000005 */
[----:B------:R-:W-:Y:S01]  /*4110*/  @!P3 FFMA R5, R15, R117, R5 ;  /* 0x000000750f05b223 */ /* 0x000fe20000000005 */
[----:B------:R1:W2:Y:S01]  /*4120*/  @!P3 POPC R33, R125 ;  /* 0x0000007d0021b309 */ /* 0x0002a20000000000 */
[----:B0-----:R-:W-:-:S07]  /*4130*/  @!P3 LOP3.LUT R119, R104, R110, RZ, 0xc0, !PT ;  /* 0x0000006e6877b212 */ /* 0x001fce00078ec0ff */
[----:B------:R-:W-:Y:S01]  /*4140*/  @!P3 POPC R119, R119 ;  /* 0x000000770077b309 */ /* 0x000fe20000000000 */
[----:B-1----:R-:W-:Y:S01]  /*4150*/  @!P3 LOP3.LUT R125, R105, R111, RZ, 0xc0, !PT ;  /* 0x0000006f697db212 */ /* 0x002fe200078ec0ff */
[----:B--2---:R-:W-:-:S06]  /*4160*/  @!P3 IMAD.IADD R33, R37, 0x1, R33 ;  /* 0x000000012521b824 */ /* 0x004fcc00078e0221 */
[----:B------:R0:W1:Y:S08]  /*4170*/  @!P2 POPC R37, R121 ;  /* 0x000000790025a309 */ /* 0x0000700000000000 */
[----:B------:R2:W4:Y:S01]  /*4180*/  @!P3 POPC R117, R125 ;  /* 0x0000007d0075b309 */ /* 0x0005220000000000 */
[----:B0-----:R-:W-:Y:S01]  /*4190*/  @!P2 LOP3.LUT R121, R76, R110, RZ, 0xc0, !PT ;  /* 0x0000006e4c79a212 */ /* 0x001fe200078ec0ff */
[----:B-1----:R-:W-:Y:S01]  /*41a0*/  @!P2 IMAD.IADD R37, R37, 0x1, R115 ;  /* 0x000000012525a824 */ /* 0x002fe200078e0273 */
[----:B------:R-:W-:-:S02]  /*41b0*/  @!P2 I2FP.F32.U32 R115, R39 ;  /* 0x000000270073a245 */ /* 0x000fc40000201000 */
[----:B--2---:R-:W-:-:S03]  /*41c0*/  @!P3 LOP3.LUT R125, R106, R110, RZ, 0xc0, !PT ;  /* 0x0000006e6a7db212 */ /* 0x004fc600078ec0ff */
[----:B------:R-:W-:Y:S01]  /*41d0*/  @!P2 FMUL R115, R29, R115 ;  /* 0x000000731d73a220 */ /* 0x000fe20000400000 */
[----:B------:R-:W-:Y:S01]  /*41e0*/  @!P2 I2FP.F32.U32 R37, R37 ;  /* 0x000000250025a245 */ /* 0x000fe20000201000 */
[----:B----4-:R-:W-:Y:S02]  /*41f0*/  @!P3 IMAD.IADD R39, R119, 0x1, R117 ;  /* 0x000000017727b824 */ /* 0x010fe400078e0275 */
[----:B------:R0:W-:Y:S01]  /*4200*/  @!P2 POPC R117, R121 ;  /* 0x000000790075a309 */ /* 0x0001e20000000000 */
[----:B------:R-:W-:Y:S01]  /*4210*/  @!P2 FFMA R3, R30, R115, R3 ;  /* 0x000000731e03a223 */ /* 0x000fe20000000003 */
[----:B------:R-:W-:Y:S01]  /*4220*/  @!P3 I2FP.F32.U32 R115, R113 ;  /* 0x000000710073b245 */ /* 0x000fe20000201000 */
[----:B------:R-:W-:Y:S01]  /*4230*/  @!P2 FMUL R37, R29, R37 ;  /* 0x000000251d25a220 */ /* 0x000fe20000400000 */
[----:B------:R-:W-:-:S03]  /*4240*/  @!P3 I2FP.F32.U32 R39, R39 ;  /* 0x000000270027b245 */ /* 0x000fc60000201000 */
[----:B------:R-:W-:Y:S01]  /*4250*/  @!P3 FMUL R115, R29, R115 ;  /* 0x000000731d73b220 */ /* 0x000fe20000400000 */
[----:B------:R1:W2:Y:S03]  /*4260*/  @!P2 POPC R119, R123 ;  /* 0x0000007b0077a309 */ /* 0x0002a60000000000 */
[----:B------:R-:W-:Y:S01]  /*4270*/  @!P3 FFMA R5, R17, R115, R5 ;  /* 0x000000731105b223 */ /* 0x000fe20000000005 */
[----:B------:R-:W-:Y:S02]  /*4280*/  @!P2 I2FP.F32.U32 R115, R41 ;  /* 0x000000290073a245 */ /* 0x000fe40000201000 */
[----:B0-----:R-:W-:-:S03]  /*4290*/  @!P2 LOP3.LUT R121, R78, R110, RZ, 0xc0, !PT ;  /* 0x0000006e4e79a212 */ /* 0x001fc600078ec0ff */
[----:B------:R-:W-:Y:S01]  /*42a0*/  @!P2 FMUL R115, R29, R115 ;  /* 0x000000731d73a220 */ /* 0x000fe20000400000 */
[----:B-1----:R-:W-:-:S03]  /*42b0*/  @!P2 LOP3.LUT R123, R79, R111, RZ, 0xc0, !PT ;  /* 0x0000006f4f7ba212 */ /* 0x002fc600078ec0ff */
[----:B------:R-:W-:Y:S01]  /*42c0*/  @!P2 FFMA R3, R32, R115, R3 ;  /* 0x000000732003a223 */ /* 0x000fe20000000003 */
[----:B--2---:R-:W-:Y:S01]  /*42d0*/  @!P2 IMAD.IADD R113, R117, 0x1, R119 ;  /* 0x000000017571a824 */ /* 0x004fe200078e0277 */
        /* <DEDUP_REMOVED lines=9> */
[----:B------:R-:W-:Y:S01]  /*4370*/  @!P3 FMUL R41, R29, R41 ;  /* 0x000000291d29b220 */ /* 0x000fe20000400000 */
        /* <DEDUP_REMOVED lines=25> */
.L_x_387:
        /* <DEDUP_REMOVED lines=8> */
.L_x_431:
        /* <DEDUP_REMOVED lines=16> */
[----:B------:R-:W-:Y:S01]  /*4690*/  @!P3 LOP3.LUT R123, R86, R110, RZ, 0xc0, !PT ;  /* 0x0000006e567bb212 */ /* 0x000fe200078ec0ff */
[----:B----4-:R-:W-:-:S06]  /*46a0*/  @!P2 IMAD.IADD R37, R37, 0x1, R113 ;  /* 0x000000012525a824 */ /* 0x010fcc00078e0271 */
        /* <DEDUP_REMOVED lines=16> */
[----:B----4-:R-:W-:Y:S02]  /*47b0*/  @!P3 LOP3.LUT R125, R87, R111, RZ, 0xc0, !PT ;  /* 0x0000006f577db212 */ /* 0x010fe400078ec0ff */
[----:B-1----:R-:W-:-:S05]  /*47c0*/  @!P3 IADD3 R113, PT, PT, R41, R117, RZ ;  /* 0x000000752971b210 */ /* 0x002fca0007ffe0ff */
        /* <DEDUP_REMOVED lines=35> */
[----:B------:R-:W-:Y:S01]  /*4a00*/  @!P2 I2FP.F32.U32 R115, R41 ;  /* 0x000000290073a245 */ /* 0x000fe20000201000 */
[----:B--2---:R-:W-:Y:S01]  /*4a10*/  @!P3 IMAD.IADD R31, R117, 0x1, R119 ;  /* 0x00000001751fb824 */ /* 0x004fe200078e0277 */
[----:B------:R-:W-:Y:S01]  /*4a20*/  @!P2 LOP3.LUT R119, R61, R111, RZ, 0xc0, !PT ;  /* 0x0000006f3d77a212 */ /* 0x000fe200078ec0ff */
[----:B------:R0:W-:Y:S02]  /*4a30*/  @!P2 POPC R117, R121 ;  /* 0x000000790075a309 */ /* 0x0001e40000000000 */
[----:B------:R-:W-:Y:S01]  /*4a40*/  @!P2 FMUL R115, R29, R115 ;  /* 0x000000731d73a220 */ /* 0x000fe20000400000 */
[----:B------:R-:W-:-:S03]  /*4a50*/  @!P3 I2FP.F32.U32 R31, R31 ;  /* 0x0000001f001fb245 */ /* 0x000fc60000201000 */
[----:B------:R-:W-:Y:S01]  /*4a60*/  @!P2 FFMA R3, R18, R115, R3 ;  /* 0x000000731203a223 */ /* 0x000fe20000000003 */
[----:B------:R-:W-:Y:S01]  /*4a70*/  @!P3 I2FP.F32.U32 R115, R37 ;  /* 0x000000250073b245 */ /* 0x000fe20000201000 */
[----:B------:R-:W1:Y:S01]  /*4a80*/  @!P2 POPC R119, R119 ;  /* 0x000000770077a309 */ /* 0x000e620000000000 */
[C---:B------:R-:W-:Y:S01]  /*4a90*/  @!P3 FMUL R31, R29.reuse, R31 ;  /* 0x0000001f1d1fb220 */ /* 0x040fe20000400000 */
        /* <DEDUP_REMOVED lines=24> */
[----:B-1----:R-:W-:-:S02]  /*4c20*/  @!P3 LOP3.LUT R125, R95, R111, RZ, 0xc0, !PT ;  /* 0x0000006f5f7db212 */ /* 0x002fc400078ec0ff */
[----:B--2---:R-:W-:Y:S02]  /*4c30*/  @!P3 IADD3 R41, PT, PT, R117, R119, RZ ;  /* 0x000000777529b210 */ /* 0x004fe40007ffe0ff */
        /* <DEDUP_REMOVED lines=31> */
[----:B--2---:R-:W-:Y:S02]  /*4e30*/  @!P2 IMAD.IADD R39, R119, 0x1, R33 ;  /* 0x000000017727a824 */ /* 0x004fe400078e0221 */
        /* <DEDUP_REMOVED lines=29> */
[----:B-1----:R-:W-:Y:S02]  /*5010*/  @!P3 IADD3 R31, PT, PT, R33, R31, RZ ;  /* 0x0000001f211fb210 */ /* 0x002fe40007ffe0ff */
[----:B------:R-:W-:Y:S01]  /*5020*/  @!P3 I2FP.F32.U32 R33, R35 ;  /* 0x000000230021b245 */ /* 0x000fe20000201000 */
[----:B------:R-:W-:Y:S01]  /*5030*/  @!P2 IMAD.IADD R35, R119, 0x1, R37 ;  /* 0x000000017723a824 */ /* 0x000fe200078e0225 */
[----:B------:R-:W-:Y:S02]  /*5040*/  @!P3 LOP3.LUT R119, R102, R110, RZ, 0xc0, !PT ;  /* 0x0000006e6677b212 */ /* 0x000fe400078ec0ff */
[----:B0-----:R-:W-:Y:S01]  /*5050*/  @!P2 LOP3.LUT R123, R77, R111, RZ, 0xc0, !PT ;  /* 0x0000006f4d7ba212 */ /* 0x001fe200078ec0ff */
[----:B------:R-:W-:Y:S01]  /*5060*/  @!P3 FMUL R33, R29, R33 ;  /* 0x000000211d21b220 */ /* 0x000fe20000400000 */
[----:B------:R0:W-:Y:S01]  /*5070*/  @!P3 POPC R37, R119 ;  /* 0x000000770025b309 */ /* 0x0001e20000000000 */
[----:B------:R-:W-:-:S02]  /*5080*/  @!P3 I2FP.F32.U32 R31, R31 ;  /* 0x0000001f001fb245 */ /* 0x000fc40000201000 */
        /* <DEDUP_REMOVED lines=51> */
[----:B0-----:R-:W-:Y:S02]  /*53c0*/  @!P3 IADD3 R31, PT, PT, R110, R117, RZ ;  /* 0x000000756e1fb210 */ /* 0x001fe40007ffe0ff */
[----:B------:R-:W-:Y:S02]  /*53d0*/  @!P3 I2FP.F32.U32 R110, R33 ;  /* 0x00000021006eb245 */ /* 0x000fe40000201000 */
[----:B------:R-:W-:-:S03]  /*53e0*/  @!P3 I2FP.F32.U32 R31, R31 ;  /* 0x0000001f001fb245 */ /* 0x000fc60000201000 */
[C---:B------:R-:W-:Y:S02]  /*53f0*/  @!P3 FMUL R110, R29.reuse, R110 ;  /* 0x0000006e1d6eb220 */ /* 0x040fe40000400000 */
[----:B------:R-:W-:Y:S02]  /*5400*/  @!P3 FMUL R31, R29, R31 ;  /* 0x0000001f1d1fb220 */ /* 0x000fe40000400000 */
[----:B------:R-:W-:Y:S01]  /*5410*/  @!P3 FFMA R5, R21, R110, R5 ;  /* 0x0000006e1505b223 */ /* 0x000fe20000000005 */
[----:B------:R-:W-:-:S04]  /*5420*/  @!P3 FMUL R110, R29, R39 ;  /* 0x000000271d6eb220 */ /* 0x000fc80000400000 */
[----:B------:R-:W-:Y:S01]  /*5430*/  @!P3 FFMA R5, R23, R110, R5 ;  /* 0x0000006e1705b223 */ /* 0x000fe20000000005 */
[----:B------:R-:W-:-:S03]  /*5440*/  @!P2 I2FP.F32.U32 R110, R113 ;  /* 0x00000071006ea245 */ /* 0x000fc60000201000 */
[----:B------:R-:W-:Y:S02]  /*5450*/  @!P3 FFMA R5, R25, R41, R5 ;  /* 0x000000291905b223 */ /* 0x000fe40000000005 */
[----:B------:R-:W-:Y:S02]  /*5460*/  @!P2 FMUL R110, R29, R110 ;  /* 0x0000006e1d6ea220 */ /* 0x000fe40000400000 */
[----:B------:R-:W-:Y:S02]  /*5470*/  @!P3 FFMA R5, R27, R31, R5 ;  /* 0x0000001f1b05b223 */ /* 0x000fe40000000005 */
[----:B------:R-:W-:-:S04]  /*5480*/  @!P2 FFMA R3, R38, R110, R3 ;  /* 0x0000006e2603a223 */ /* 0x000fc80000000003 */
[----:B------:R-:W-:-:S07]  /*5490*/  @!P2 FFMA R3, R40, R115, R3 ;  /* 0x000000732803a223 */ /* 0x000fce0000000003 */
.L_x_389:
        /* <DEDUP_REMOVED lines=8> */
.L_x_434:
        /* <DEDUP_REMOVED lines=39> */
[----:B-1----:R-:W-:-:S07]  /*5790*/  @!P2 IADD3 R41, PT, PT, R115, R119, RZ ;  /* 0x000000777329a210 */ /* 0x002fce0007ffe0ff */
[----:B------:R1:W4:Y:S01]  /*57a0*/  @!P3 POPC R119, R125 ;  /* 0x0000007d0077b309 */ /* 0x0003220000000000 */
[----:B------:R-:W-:Y:S02]  /*57b0*/  @!P2 I2FP.F32.U32 R115, R37 ;  /* 0x000000250073a245 */ /* 0x000fe40000201000 */
[----:B--2---:R-:W-:-:S03]  /*57c0*/  @!P3 LOP3.LUT R123, R88, R110, RZ, 0xc0, !PT ;  /* 0x0000006e587bb212 */ /* 0x004fc600078ec0ff */
[----:B0-----:R-:W-:-:S04]  /*57d0*/  @!P2 FMUL R115, R29, R115 ;  /* 0x000000731d73a220 */ /* 0x001fc80000400000 */
[----:B------:R-:W-:Y:S01]  /*57e0*/  @!P2 FFMA R3, R0, R115, R3 ;  /* 0x000000730003a223 */ /* 0x000fe20000000003 */
[----:B-1----:R-:W-:Y:S02]  /*57f0*/  @!P3 LOP3.LUT R125, R89, R111, RZ, 0xc0, !PT ;  /* 0x0000006f597db212 */ /* 0x002fe400078ec0ff */
        /* <DEDUP_REMOVED lines=28> */
[----:B------:R-:W-:Y:S02]  /*59c0*/  @!P2 I2FP.F32.U32 R115, R41 ;  /* 0x000000290073a245 */ /* 0x000fe40000201000 */
[----:B------:R-:W-:-:S03]  /*59d0*/  @!P3 I2FP.F32.U32 R31, R31 ;  /* 0x0000001f001fb245 */ /* 0x000fc60000201000 */
[C---:B------:R-:W-:Y:S02]  /*59e0*/  @!P2 FMUL R115, R29.reuse, R115 ;  /* 0x000000731d73a220 */ /* 0x040fe40000400000 */
[----:B------:R-:W1:Y:S01]  /*59f0*/  @!P2 POPC R119, R119 ;  /* 0x000000770077a309 */ /* 0x000e620000000000 */
[----:B------:R-:W-:Y:S01]  /*5a00*/  @!P3 FMUL R31, R29, R31 ;  /* 0x0000001f1d1fb220 */ /* 0x000fe20000400000 */
[----:B------:R-:W-:Y:S01]  /*5a10*/  @!P2 FFMA R3, R18, R115, R3 ;  /* 0x000000731203a223 */ /* 0x000fe20000000003 */
[----:B0-----:R-:W-:Y:S02]  /*5a20*/  @!P2 LOP3.LUT R121, R62, R110, RZ, 0xc0, !PT ;  /* 0x0000006e3e79a212 */ /* 0x001fe400078ec0ff */
[----:B------:R-:W-:-:S05]  /*5a30*/  @!P3 I2FP.F32.U32 R115, R37 ;  /* 0x000000250073b245 */ /* 0x000fca0000201000 */
[----:B------:R-:W-:-:S04]  /*5a40*/  @!P3 FMUL R115, R29, R115 ;  /* 0x000000731d73b220 */ /* 0x000fc80000400000 */
[----:B------:R-:W-:Y:S01]  /*5a50*/  @!P3 FFMA R5, R116, R115, R5 ;  /* 0x000000737405b223 */ /* 0x000fe20000000005 */
[----:B-1----:R-:W-:Y:S01]  /*5a60*/  @!P2 IMAD.IADD R33, R117, 0x1, R119 ;  /* 0x000000017521a824 */ /* 0x002fe200078e0277 */
[----:B------:R-:W-:Y:S01]  /*5a70*/  @!P2 I2FP.F32.U32 R115, R35 ;  /* 0x000000230073a245 */ /* 0x000fe20000201000 */
[----:B------:R0:W-:Y:S01]  /*5a80*/  @!P3 POPC R117, R123 ;  /* 0x0000007b0075b309 */ /* 0x0001e20000000000 */
[----:B------:R-:W-:Y:S02]  /*5a90*/  @!P3 FFMA R5, R118, R31, R5 ;  /* 0x0000001f7605b223 */ /* 0x000fe40000000005 */
[----:B------:R-:W-:Y:S01]  /*5aa0*/  @!P2 I2FP.F32.U32 R33, R33 ;  /* 0x000000210021a245 */ /* 0x000fe20000201000 */
[----:B------:R-:W-:-:S04]  /*5ab0*/  @!P2 FMUL R115, R29, R115 ;  /* 0x000000731d73a220 */ /* 0x000fc80000400000 */
[----:B------:R1:W2:Y:S01]  /*5ac0*/  @!P3 POPC R119, R125 ;  /* 0x0000007d0077b309 */ /* 0x0002a20000000000 */
[----:B------:R-:W-:Y:S01]  /*5ad0*/  @!P2 FFMA R3, R20, R115, R3 ;  /* 0x000000731403a223 */ /* 0x000fe20000000003 */
        /* <DEDUP_REMOVED lines=20> */
[----:B-1----:R-:W-:-:S07]  /*5c20*/  @!P2 IADD3 R37, PT, PT, R117, R119, RZ ;  /* 0x000000777525a210 */ /* 0x002fce0007ffe0ff */
        /* <DEDUP_REMOVED lines=56> */
[----:B------:R-:W-:Y:S02]  /*5fb0*/  @!P3 I2FP.F32.U32 R33, R35 ;  /* 0x000000230021b245 */ /* 0x000fe40000201000 */
[----:B------:R-:W-:Y:S02]  /*5fc0*/  @!P2 IADD3 R35, PT, PT, R119, R37, RZ ;  /* 0x000000257723a210 */ /* 0x000fe40007ffe0ff */
[----:B------:R-:W-:Y:S01]  /*5fd0*/  @!P3 LOP3.LUT R119, R102, R110, RZ, 0xc0, !PT ;  /* 0x0000006e6677b212 */ /* 0x000fe200078ec0ff */
[----:B------:R-:W-:Y:S01]  /*5fe0*/  @!P3 FMUL R33, R29, R33 ;  /* 0x000000211d21b220 */ /* 0x000fe20000400000 */
[----:B0-----:R-:W-:Y:S02]  /*5ff0*/  @!P2 LOP3.LUT R123, R77, R111, RZ, 0xc0, !PT ;  /* 0x0000006f4d7ba212 */ /* 0x001fe400078ec0ff */
[----:B------:R0:W-:Y:S01]  /*6000*/  @!P3 POPC R37, R119 ;  /* 0x000000770025b309 */ /* 0x0001e20000000000 */
[----:B------:R-:W-:Y:S01]  /*6010*/  @!P3 FFMA R5, R124, R33, R5 ;  /* 0x000000217c05b223 */ /* 0x000fe20000000005 */
[----:B------:R-:W-:-:S03]  /*6020*/  @!P3 I2FP.F32.U32 R31, R31 ;  /* 0x0000001f001fb245 */ /* 0x000fc60000201000 */
[----:B------:R-:W-:-:S03]  /*6030*/  @!P3 FFMA R5, R15, R117, R5 ;  /* 0x000000750f05b223 */ /* 0x000fc60000000005 */
        /* <DEDUP_REMOVED lines=63> */
.L_x_391:
[----:B------:R-:W-:-:S13]  /*6430*/  ISETP.GE.AND P4, PT, R13, 0x5, PT ;  /* 0x000000050d00780c */ /* 0x000fda0003f86270 */
[----:B------:R-:W-:Y:S05]  /*6440*/  @!P4 BRA `(.L_x_393) ;  /* 0x0000000c00dcc947 */ /* 0x000fea0003800000 */
[----:B------:R-:W-:Y:S01]  /*6450*/  ISETP.NE.AND P4, PT, R6, RZ, PT ;  /* 0x000000ff0600720c */ /* 0x000fe20003f85270 */
[----:B------:R-:W-:Y:S01]  /*6460*/  HFMA2 R29, -RZ, RZ, 0, 0 ;  /* 0x00000000ff1d7431 */ /* 0x000fe200000001ff */
[----:B------:R-:W-:-:S11]  /*6470*/  UMOV UR7, 0xffffffff ;  /* 0xffffffff00077882 */ /* 0x000fd60000000000 */
[----:B------:R-:W0:Y:S01]  /*6480*/  @!P4 LDS R29, [UR15+0x10] ;  /* 0x0000100fff1dc984 */ /* 0x000e220008000800 */
[----:B------:R-:W-:Y:S05]  /*6490*/  BRA.DIV UR7, `(.L_x_394) ;  /* 0x000000c207507947 */ /* 0x000fea000b800000 */
[----:B0-----:R-:W0:Y:S02]  /*64a0*/  SHFL.IDX PT, R29, R29, RZ, 0x1f ;  /* 0x00001fff1d1d7589 */ /* 0x001e2400000e0000 */
.L_x_437:
        /* <DEDUP_REMOVED lines=48> */
[----:B----4-:R-:W-:Y:S02]  /*67b0*/  @!P3 IADD3 R37, PT, PT, R117, R119, RZ ;  /* 0x000000777525b210 */ /* 0x010fe40007ffe0ff */
        /* <DEDUP_REMOVED lines=71> */
[----:B0-----:R-:W-:Y:S02]  /*6c30*/  @!P3 LOP3.LUT R125, R97, R111, RZ, 0xc0, !PT ;  /* 0x0000006f617db212 */ /* 0x001fe400078ec0ff */
[----:B--2---:R-:W-:-:S05]  /*6c40*/  @!P3 IADD3 R35, PT, PT, R117, R119, RZ ;  /* 0x000000777523b210 */ /* 0x004fca0007ffe0ff */
[----:B------:R0:W-:Y:S01]  /*6c50*/  @!P3 POPC R31, R125 ;  /* 0x0000007d001fb309 */ /* 0x0001e20000000000 */
[-C--:B------:R-:W-:Y:S02]  /*6c60*/  @!P2 LOP3.LUT R119, R66, R110.reuse, RZ, 0xc0, !PT ;  /* 0x0000006e4277a212 */ /* 0x080fe400078ec0ff */
[----:B-1----:R-:W-:-:S05]  /*6c70*/  @!P2 LOP3.LUT R121, R70, R110, RZ, 0xc0, !PT ;  /* 0x0000006e4679a212 */ /* 0x002fca00078ec0ff */
        /* <DEDUP_REMOVED lines=56> */
[----:B-1----:R-:W-:Y:S02]  /*7000*/  @!P3 LOP3.LUT R125, R105, R111, RZ, 0xc0, !PT ;  /* 0x0000006f697db212 */ /* 0x002fe400078ec0ff */
[----:B--2---:R-:W-:-:S05]  /*7010*/  @!P3 IADD3 R33, PT, PT, R37, R33, RZ ;  /* 0x000000212521b210 */ /* 0x004fca0007ffe0ff */
        /* <DEDUP_REMOVED lines=58> */
.L_x_393:
        /* <DEDUP_REMOVED lines=8> */
.L_x_440:
        /* <DEDUP_REMOVED lines=60> */
[----:B-1----:R-:W-:Y:S02]  /*7800*/  @!P2 IADD3 R35, PT, PT, R117, R119, RZ ;  /* 0x000000777523a210 */ /* 0x002fe40007ffe0ff */
[----:B------:R0:W-:Y:S01]  /*7810*/  @!P3 POPC R117, R123 ;  /* 0x0000007b0075b309 */ /* 0x0001e20000000000 */
[----:B------:R-:W-:-:S05]  /*7820*/  @!P2 I2FP.F32.U32 R115, R39 ;  /* 0x000000270073a245 */ /* 0x000fca0000201000 */
[----:B------:R-:W-:Y:S02]  /*7830*/  @!P2 FMUL R115, R29, R115 ;  /* 0x000000731d73a220 */ /* 0x000fe40000400000 */
[----:B------:R1:W2:Y:S02]  /*7840*/  @!P3 POPC R119, R125 ;  /* 0x0000007d0077b309 */ /* 0x0002a40000000000 */
[----:B------:R-:W-:Y:S01]  /*7850*/  @!P2 FFMA R3, R16, R115, R3 ;  /* 0x000000731003a223 */ /* 0x000fe20000000003 */
[----:B0-----:R-:W-:Y:S02]  /*7860*/  @!P3 LOP3.LUT R123, R90, R110, RZ, 0xc0, !PT ;  /* 0x0000006e5a7bb212 */ /* 0x001fe400078ec0ff */
        /* <DEDUP_REMOVED lines=60> */
[----:B-1----:R-:W-:Y:S02]  /*7c30*/  @!P2 LOP3.LUT R119, R68, R110, RZ, 0xc0, !PT ;  /* 0x0000006e4477a212 */ /* 0x002fe400078ec0ff */
[----:B--2---:R-:W-:-:S03]  /*7c40*/  @!P2 IADD3 R115, PT, PT, R117, R115, RZ ;  /* 0x000000737573a210 */ /* 0x004fc60007ffe0ff */
[----:B------:R0:W1:Y:S01]  /*7c50*/  @!P3 POPC R117, R123 ;  /* 0x0000007b0075b309 */ /* 0x0000620000000000 */
[----:B------:R-:W-:-:S05]  /*7c60*/  @!P2 I2FP.F32.U32 R115, R115 ;  /* 0x000000730073a245 */ /* 0x000fca0000201000 */
[----:B------:R-:W-:Y:S02]  /*7c70*/  @!P2 FMUL R115, R29, R115 ;  /* 0x000000731d73a220 */ /* 0x000fe40000400000 */
[----:B------:R-:W2:Y:S01]  /*7c80*/  @!P2 POPC R119, R119 ;  /* 0x000000770077a309 */ /* 0x000ea20000000000 */
        /* <DEDUP_REMOVED lines=52> */
[----:B0-----:R-:W-:Y:S02]  /*7fd0*/  @!P2 LOP3.LUT R121, R76, R110, RZ, 0xc0, !PT ;  /* 0x0000006e4c79a212 */ /* 0x001fe400078ec0ff */
[----:B-1----:R-:W-:-:S02]  /*7fe0*/  @!P2 IADD3 R37, PT, PT, R37, R115, RZ ;  /* 0x000000732525a210 */ /* 0x002fc40007ffe0ff */
[----:B------:R-:W-:Y:S02]  /*7ff0*/  @!P2 I2FP.F32.U32 R115, R39 ;  /* 0x000000270073a245 */ /* 0x000fe40000201000 */
[----:B--2---:R-:W-:Y:S02]  /*8000*/  @!P3 LOP3.LUT R125, R106, R110, RZ, 0xc0, !PT ;  /* 0x0000006e6a7db212 */ /* 0x004fe400078ec0ff */
[----:B------:R-:W-:Y:S01]  /*8010*/  @!P2 I2FP.F32.U32 R37, R37 ;  /* 0x000000250025a245 */ /* 0x000fe20000201000 */
[----:B------:R-:W-:Y:S01]  /*8020*/  @!P2 FMUL R115, R29, R115 ;  /* 0x000000731d73a220 */ /* 0x000fe20000400000 */
        /* <DEDUP_REMOVED lines=50> */
.L_x_395:
        /* <DEDUP_REMOVED lines=8> */
.L_x_443:
        /* <DEDUP_REMOVED lines=21> */
[----:B----4-:R-:W-:-:S07]  /*8520*/  @!P3 IADD3 R35, PT, PT, R35, R41, RZ ;  /* 0x000000292323b210 */ /* 0x010fce0007ffe0ff */
        /* <DEDUP_REMOVED lines=111> */
[----:B0-----:R-:W-:Y:S02]  /*8c20*/  @!P3 LOP3.LUT R123, R98, R110, RZ, 0xc0, !PT ;  /* 0x0000006e627bb212 */ /* 0x001fe400078ec0ff */
[----:B-1----:R-:W-:Y:S02]  /*8c30*/  @!P3 IADD3 R117, PT, PT, R117, R31, RZ ;  /* 0x0000001f7575b210 */ /* 0x002fe40007ffe0ff */
[----:B------:R-:W-:Y:S02]  /*8c40*/  @!P3 I2FP.F32.U32 R31, R39 ;  /* 0x00000027001fb245 */ /* 0x000fe40000201000 */
[----:B------:R-:W-:-:S03]  /*8c50*/  @!P3 I2FP.F32.U32 R117, R117 ;  /* 0x000000750075b245 */ /* 0x000fc60000201000 */
[----:B------:R-:W-:Y:S01]  /*8c60*/  @!P3 FMUL R31, R29, R31 ;  /* 0x0000001f1d1fb220 */ /* 0x000fe20000400000 */
[----:B--2---:R-:W-:Y:S02]  /*8c70*/  @!P2 IMAD.IADD R39, R119, 0x1, R33 ;  /* 0x000000017727a824 */ /* 0x004fe400078e0221 */
[----:B------:R-:W-:Y:S01]  /*8c80*/  @!P3 FMUL R117, R29, R117 ;  /* 0x000000751d75b220 */ /* 0x000fe20000400000 */
[----:B------:R0:W-:Y:S01]  /*8c90*/  @!P3 POPC R33, R123 ;  /* 0x0000007b0021b309 */ /* 0x0001e20000000000 */
[----:B------:R-:W-:Y:S01]  /*8ca0*/  @!P3 FFMA R5, R120, R31, R5 ;  /* 0x0000001f7805b223 */ /* 0x000fe20000000005 */
[----:B------:R-:W-:-:S05]  /*8cb0*/  @!P2 I2FP.F32.U32 R31, R113 ;  /* 0x00000071001fa245 */ /* 0x000fca0000201000 */
        /* <DEDUP_REMOVED lines=47> */
[----:B------:R-:W-:Y:S02]  /*8fb0*/  @!P2 I2FP.F32.U32 R37, R37 ;  /* 0x000000250025a245 */ /* 0x000fe40000201000 */
[----:B----4-:R-:W-:Y:S01]  /*8fc0*/  @!P3 IADD3 R39, PT, PT, R119, R117, RZ ;  /* 0x000000757727b210 */ /* 0x010fe20007ffe0ff */
[----:B------:R-:W-:Y:S01]  /*8fd0*/  @!P2 FFMA R3, R30, R115, R3 ;  /* 0x000000731e03a223 */ /* 0x000fe20000000003 */
[----:B------:R0:W-:Y:S01]  /*8fe0*/  @!P2 POPC R117, R121 ;  /* 0x000000790075a309 */ /* 0x0001e20000000000 */
[----:B------:R-:W-:Y:S01]  /*8ff0*/  @!P3 I2FP.F32.U32 R115, R113 ;  /* 0x000000710073b245 */ /* 0x000fe20000201000 */
[----:B------:R-:W-:Y:S01]  /*9000*/  @!P2 FMUL R37, R29, R37 ;  /* 0x000000251d25a220 */ /* 0x000fe20000400000 */
[----:B------:R-:W-:-:S03]  /*9010*/  @!P3 I2FP.F32.U32 R39, R39 ;  /* 0x000000270027b245 */ /* 0x000fc60000201000 */
[----:B------:R-:W-:Y:S02]  /*9020*/  @!P3 FMUL R115, R29, R115 ;  /* 0x000000731d73b220 */ /* 0x000fe40000400000 */
[----:B------:R1:W2:Y:S02]  /*9030*/  @!P2 POPC R119, R123 ;  /* 0x0000007b0077a309 */ /* 0x0002a40000000000 */
        /* <DEDUP_REMOVED lines=42> */
.L_x_397:
        /* <DEDUP_REMOVED lines=8> */
.L_x_446:
        /* <DEDUP_REMOVED lines=25> */
[----:B----4-:R-:W-:-:S07]  /*94f0*/  @!P2 IADD3 R31, PT, PT, R117, R31, RZ ;  /* 0x0000001f751fa210 */ /* 0x010fce0007ffe0ff */
        /* <DEDUP_REMOVED lines=61> */
[----:B-1----:R-:W-:Y:S02]  /*98d0*/  @!P2 IADD3 R33, PT, PT, R117, R119, RZ ;  /* 0x000000777521a210 */ /* 0x002fe40007ffe0ff */
[----:B------:R0:W-:Y:S01]  /*98e0*/  @!P3 POPC R117, R123 ;  /* 0x0000007b0075b309 */ /* 0x0001e20000000000 */
[----:B------:R-:W-:Y:S01]  /*98f0*/  @!P2 FFMA R3, R20, R115, R3 ;  /* 0x000000731403a223 */ /* 0x000fe20000000003 */
[----:B------:R-:W-:-:S05]  /*9900*/  @!P2 I2FP.F32.U32 R33, R33 ;  /* 0x000000210021a245 */ /* 0x000fca0000201000 */
[----:B------:R-:W-:Y:S01]  /*9910*/  @!P2 FMUL R33, R29, R33 ;  /* 0x000000211d21a220 */ /* 0x000fe20000400000 */
[----:B------:R1:W2:Y:S01]  /*9920*/  @!P3 POPC R119, R125 ;  /* 0x0000007d0077b309 */ /* 0x0002a20000000000 */
[-C--:B0-----:R-:W-:Y:S02]  /*9930*/  @!P3 LOP3.LUT R123, R92, R110.reuse, RZ, 0xc0, !PT ;  /* 0x0000006e5c7bb212 */ /* 0x081fe400078ec0ff */
[----:B------:R-:W-:Y:S01]  /*9940*/  @!P2 FFMA R3, R22, R33, R3 ;  /* 0x000000211603a223 */ /* 0x000fe20000000003 */
[-C--:B-1----:R-:W-:Y:S01]  /*9950*/  @!P3 LOP3.LUT R125, R93, R111.reuse, RZ, 0xc0, !PT ;  /* 0x0000006f5d7db212 */ /* 0x082fe200078ec0ff */
[----:B--2---:R-:W-:Y:S01]  /*9960*/  @!P3 IMAD.IADD R39, R117, 0x1, R119 ;  /* 0x000000017527b824 */ /* 0x004fe200078e0277 */
[----:B------:R-:W-:Y:S02]  /*9970*/  @!P2 LOP3.LUT R119, R63, R111, RZ, 0xc0, !PT ;  /* 0x0000006f3f77a212 */ /* 0x000fe400078ec0ff */
        /* <DEDUP_REMOVED lines=107> */
[----:B--2---:R-:W-:Y:S01]  /*a030*/  @!P2 IADD3 R113, PT, PT, R117, R119, RZ ;  /* 0x000000777571a210 */ /* 0x004fe20007ffe0ff */
        /* <DEDUP_REMOVED lines=35> */
.L_x_399:
        /* <DEDUP_REMOVED lines=8> */
.L_x_449:
        /* <DEDUP_REMOVED lines=28> */
[----:B----4-:R-:W-:-:S07]  /*a4b0*/  @!P3 IADD3 R33, PT, PT, R33, R115, RZ ;  /* 0x000000732121b210 */ /* 0x010fce0007ffe0ff */
        /* <DEDUP_REMOVED lines=125> */
[----:B--2---:R-:W-:-:S02]  /*ac90*/  @!P3 IADD3 R113, PT, PT, R33, R119, RZ ;  /* 0x000000772171b210 */ /* 0x004fc40007ffe0ff */
[-C--:B------:R-:W-:Y:S02]  /*aca0*/  @!P2 LOP3.LUT R119, R71, R111.reuse, RZ, 0xc0, !PT ;  /* 0x0000006f4777a212 */ /* 0x080fe400078ec0ff */
        /* <DEDUP_REMOVED lines=85> */
.L_x_401:
        /* <DEDUP_REMOVED lines=8> */
.L_x_452:
        /* <DEDUP_REMOVED lines=31> */
[----:B----4-:R-:W-:-:S07]  /*b470*/  @!P2 IADD3 R39, PT, PT, R39, R113, RZ ;  /* 0x000000712727a210 */ /* 0x010fce0007ffe0ff */
        /* <DEDUP_REMOVED lines=53> */
[----:B------:R-:W-:Y:S01]  /*b7d0*/  @!P3 FFMA R5, R118, R31, R5 ;  /* 0x0000001f7605b223 */ /* 0x000fe20000000005 */
[----:B------:R-:W-:Y:S01]  /*b7e0*/  @!P3 LOP3.LUT R31, R97, R111, RZ, 0xc0, !PT ;  /* 0x0000006f611fb212 */ /* 0x000fe200078ec0ff */
        /* <DEDUP_REMOVED lines=8> */
[----:B------:R-:W-:-:S03]  /*b870*/  @!P2 FFMA R3, R22, R33, R3 ;  /* 0x000000211603a223 */ /* 0x000fc60000000003 */
[----:B------:R-:W-:Y:S01]  /*b880*/  @!P3 POPC R31, R31 ;  /* 0x0000001f001fb309 */ /* 0x000fe20000000000 */
[-C--:B-1----:R-:W-:Y:S01]  /*b890*/  @!P3 LOP3.LUT R125, R93, R111.reuse, RZ, 0xc0, !PT ;  /* 0x0000006f5d7db212 */ /* 0x082fe200078ec0ff */
[----:B--2---:R-:W-:Y:S01]  /*b8a0*/  @!P3 IMAD.IADD R39, R117, 0x1, R119 ;  /* 0x000000017527b824 */ /* 0x004fe200078e0277 */
[----:B------:R-:W-:-:S05]  /*b8b0*/  @!P2 LOP3.LUT R119, R63, R111, RZ, 0xc0, !PT ;  /* 0x0000006f3f77a212 */ /* 0x000fca00078ec0ff */
[----:B------:R0:W-:Y:S08]  /*b8c0*/  @!P2 POPC R117, R121 ;  /* 0x000000790075a309 */ /* 0x0001f00000000000 */
[----:B------:R-:W1:Y:S01]  /*b8d0*/  @!P2 POPC R119, R119 ;  /* 0x000000770077a309 */ /* 0x000e620000000000 */
[----:B0-----:R-:W-:Y:S02]  /*b8e0*/  @!P2 LOP3.LUT R121, R64, R110, RZ, 0xc0, !PT ;  /* 0x0000006e4079a212 */ /* 0x001fe400078ec0ff */
[----:B-1----:R-:W-:-:S05]  /*b8f0*/  @!P2 IADD3 R113, PT, PT, R117, R119, RZ ;  /* 0x000000777571a210 */ /* 0x002fca0007ffe0ff */
[----:B------:R0:W-:Y:S08]  /*b900*/  @!P3 POPC R117, R123 ;  /* 0x0000007b0075b309 */ /* 0x0001f00000000000 */
[----:B------:R1:W2:Y:S01]  /*b910*/  @!P3 POPC R119, R125 ;  /* 0x0000007d0077b309 */ /* 0x0002a20000000000 */
[----:B0-----:R-:W-:Y:S02]  /*b920*/  @!P3 LOP3.LUT R123, R94, R110, RZ, 0xc0, !PT ;  /* 0x0000006e5e7bb212 */ /* 0x001fe400078ec0ff */
[-C--:B-1----:R-:W-:Y:S01]  /*b930*/  @!P3 LOP3.LUT R125, R95, R111.reuse, RZ, 0xc0, !PT ;  /* 0x0000006f5f7db212 */ /* 0x082fe200078ec0ff */
[----:B--2---:R-:W-:Y:S01]  /*b940*/  @!P3 IMAD.IADD R41, R117, 0x1, R119 ;  /* 0x000000017529b824 */ /* 0x004fe200078e0277 */
[----:B------:R-:W-:-:S03]  /*b950*/  @!P2 LOP3.LUT R119, R65, R111, RZ, 0xc0, !PT ;  /* 0x0000006f4177a212 */ /* 0x000fc600078ec0ff */
[----:B------:R0:W-:Y:S01]  /*b960*/  @!P2 POPC R117, R121 ;  /* 0x000000790075a309 */ /* 0x0001e20000000000 */
[----:B------:R-:W-:-:S07]  /*b970*/  @!P3 I2FP.F32.U32 R41, R41 ;  /* 0x000000290029b245 */ /* 0x000fce0000201000 */
[----:B------:R-:W1:Y:S01]  /*b980*/  @!P2 POPC R119, R119 ;  /* 0x000000770077a309 */ /* 0x000e620000000000 */
[----:B------:R-:W-:Y:S01]  /*b990*/  @!P3 FMUL R41, R29, R41 ;  /* 0x000000291d29b220 */ /* 0x000fe20000400000 */
[----:B0-----:R-:W-:-:S06]  /*b9a0*/  @!P2 LOP3.LUT R121, R67, R111, RZ, 0xc0, !PT ;  /* 0x0000006f4379a212 */ /* 0x001fcc00078ec0ff */
[----:B------:R0:W-:Y:S01]  /*b9b0*/  @!P2 POPC R115, R121 ;  /* 0x000000790073a309 */ /* 0x0001e20000000000 */
[----:B-1----:R-:W-:-:S07]  /*b9c0*/  @!P2 IMAD.IADD R37, R117, 0x1, R119 ;  /* 0x000000017525a824 */ /* 0x002fce00078e0277 */
[----:B------:R1:W-:Y:S01]  /*b9d0*/  @!P3 POPC R117, R123 ;  /* 0x0000007b0075b309 */ /* 0x0003e20000000000 */
[----:B0-----:R-:W-:-:S07]  /*b9e0*/  @!P2 LOP3.LUT R121, R68, R110, RZ, 0xc0, !PT ;  /* 0x0000006e4479a212 */ /* 0x001fce00078ec0ff */
[----:B------:R0:W2:Y:S01]  /*b9f0*/  @!P3 POPC R119, R125 ;  /* 0x0000007d0077b309 */ /* 0x0000a20000000000 */
[-C--:B-1----:R-:W-:Y:S02]  /*ba00*/  @!P3 LOP3.LUT R123, R96, R110.reuse, RZ, 0xc0, !PT ;  /* 0x0000006e607bb212 */ /* 0x082fe400078ec0ff */
[----:B0-----:R-:W-:Y:S01]  /*ba10*/  @!P2 LOP3.LUT R125, R69, R111, RZ, 0xc0, !PT ;  /* 0x0000006f457da212 */ /* 0x001fe200078ec0ff */
        /* <DEDUP_REMOVED lines=9> */
[----:B------:R1:W2:Y:S01]  /*bab0*/  @!P3 POPC R117, R123 ;  /* 0x0000007b0075b309 */ /* 0x0002a20000000000 */
[----:B0-----:R-:W-:Y:S02]  /*bac0*/  @!P2 LOP3.LUT R121, R71, R111, RZ, 0xc0, !PT ;  /* 0x0000006f4779a212 */ /* 0x001fe400078ec0ff */
[----:B------:R-:W-:-:S05]  /*bad0*/  @!P2 I2FP.F32.U32 R115, R115 ;  /* 0x000000730073a245 */ /* 0x000fca0000201000 */
[----:B------:R-:W-:Y:S01]  /*bae0*/  @!P2 FMUL R115, R29, R115 ;  /* 0x000000731d73a220 */ /* 0x000fe20000400000 */
[----:B-1----:R-:W-:Y:S01]  /*baf0*/  @!P3 LOP3.LUT R123, R98, R110, RZ, 0xc0, !PT ;  /* 0x0000006e627bb212 */ /* 0x002fe200078ec0ff */
[----:B--2---:R-:W-:Y:S01]  /*bb00*/  @!P3 IMAD.IADD R117, R117, 0x1, R31 ;  /* 0x000000017575b824 */ /* 0x004fe200078e021f */
[----:B------:R-:W-:Y:S01]  /*bb10*/  @!P3 I2FP.F32.U32 R31, R39 ;  /* 0x00000027001fb245 */ /* 0x000fe20000201000 */
[----:B------:R-:W-:Y:S01]  /*bb20*/  @!P2 IMAD.IADD R39, R119, 0x1, R33 ;  /* 0x000000017727a824 */ /* 0x000fe200078e0221 */
[----:B------:R-:W-:Y:S01]  /*bb30*/  @!P3 LOP3.LUT R119, R99, R111, RZ, 0xc0, !PT ;  /* 0x0000006f6377b212 */ /* 0x000fe200078ec0ff */
[----:B------:R0:W-:Y:S01]  /*bb40*/  @!P3 POPC R33, R123 ;  /* 0x0000007b0021b309 */ /* 0x0001e20000000000 */
[----:B------:R-:W-:Y:S01]  /*bb50*/  @!P3 I2FP.F32.U32 R117, R117 ;  /* 0x000000750075b245 */ /* 0x000fe20000201000 */
[----:B------:R-:W-:-:S04]  /*bb60*/  @!P3 FMUL R31, R29, R31 ;  /* 0x0000001f1d1fb220 */ /* 0x000fc80000400000 */
[----:B------:R-:W-:Y:S01]  /*bb70*/  @!P3 FFMA R5, R120, R31, R5 ;  /* 0x0000001f7805b223 */ /* 0x000fe20000000005 */
[----:B------:R-:W-:Y:S01]  /*bb80*/  @!P2 I2FP.F32.U32 R31, R113 ;  /* 0x00000071001fa245 */ /* 0x000fe20000201000 */
[----:B------:R-:W1:Y:S01]  /*bb90*/  @!P3 POPC R119, R119 ;  /* 0x000000770077b309 */ /* 0x000e620000000000 */
[----:B------:R-:W-:Y:S01]  /*bba0*/  @!P3 FMUL R117, R29, R117 ;  /* 0x000000751d75b220 */ /* 0x000fe20000400000 */
[----:B------:R-:W-:Y:S01]  /*bbb0*/  @!P3 FFMA R5, R122, R41, R5 ;  /* 0x000000297a05b223 */ /* 0x000fe20000000005 */
[----:B0-----:R-:W-:Y:S01]  /*bbc0*/  @!P3 LOP3.LUT R123, R101, R111, RZ, 0xc0, !PT ;  /* 0x0000006f657bb212 */ /* 0x001fe200078ec0ff */
[----:B------:R-:W-:Y:S02]  /*bbd0*/  @!P2 FMUL R31, R29, R31 ;  /* 0x0000001f1d1fa220 */ /* 0x000fe40000400000 */
[----:B------:R-:W-:Y:S02]  /*bbe0*/  @!P3 FFMA R5, R124, R35, R5 ;  /* 0x000000237c05b223 */ /* 0x000fe40000000005 */
[----:B------:R-:W-:Y:S01]  /*bbf0*/  @!P2 FFMA R3, R24, R31, R3 ;  /* 0x0000001f1803a223 */ /* 0x000fe20000000003 */
[----:B------:R0:W-:Y:S01]  /*bc00*/  @!P3 POPC R41, R123 ;  /* 0x0000007b0029b309 */ /* 0x0001e20000000000 */
[----:B------:R-:W-:Y:S01]  /*bc10*/  @!P3 FFMA R5, R15, R117, R5 ;  /* 0x000000750f05b223 */ /* 0x000fe20000000005 */
[----:B-1----:R-:W-:Y:S01]  /*bc20*/  @!P3 IMAD.IADD R113, R33, 0x1, R119 ;  /* 0x000000012171b824 */ /* 0x002fe200078e0277 */
[----:B------:R-:W-:-:S05]  /*bc30*/  @!P2 LOP3.LUT R33, R70, R110, RZ, 0xc0, !PT ;  /* 0x0000006e4621a212 */ /* 0x000fca00078ec0ff */
[----:B------:R1:W-:Y:S01]  /*bc40*/  @!P2 POPC R31, R121 ;  /* 0x00000079001fa309 */ /* 0x0003e20000000000 */
[----:B------:R-:W-:Y:S02]  /*bc50*/  @!P3 LOP3.LUT R119, R100, R110, RZ, 0xc0, !PT ;  /* 0x0000006e6477b212 */ /* 0x000fe400078ec0ff */
[----:B0-----:R-:W-:-:S05]  /*bc60*/  @!P3 LOP3.LUT R123, R103, R111, RZ, 0xc0, !PT ;  /* 0x0000006f677bb212 */ /* 0x001fca00078ec0ff */
[----:B------:R-:W0:Y:S01]  /*bc70*/  @!P2 POPC R33, R33 ;  /* 0x000000210021a309 */ /* 0x000e220000000000 */
[----:B-1----:R-:W-:-:S07]  /*bc80*/  @!P2 LOP3.LUT R121, R72, R110, RZ, 0xc0, !PT ;  /* 0x0000006e4879a212 */ /* 0x002fce00078ec0ff */
[----:B------:R-:W1:Y:S01]  /*bc90*/  @!P3 POPC R119, R119 ;  /* 0x000000770077b309 */ /* 0x000e620000000000 */
[----:B0-----:R-:W-:-:S07]  /*bca0*/  @!P2 IADD3 R31, PT, PT, R33, R31, RZ ;  /* 0x0000001f211fa210 */ /* 0x001fce0007ffe0ff */
[----:B------:R0:W-:Y:S01]  /*bcb0*/  @!P3 POPC R35, R123 ;  /* 0x0000007b0023b309 */ /* 0x0001e20000000000 */
[----:B------:R-:W-:Y:S02]  /*bcc0*/  @!P2 I2FP.F32.U32 R33, R37 ;  /* 0x000000250021a245 */ /* 0x000fe40000201000 */
[----:B------:R-:W-:-:S03]  /*bcd0*/  @!P2 I2FP.F32.U32 R31, R31 ;  /* 0x0000001f001fa245 */ /* 0x000fc60000201000 */
[----:B------:R-:W-:Y:S01]  /*bce0*/  @!P2 FMUL R33, R29, R33 ;  /* 0x000000211d21a220 */ /* 0x000fe20000400000 */
[----:B-1----:R-:W-:Y:S01]  /*bcf0*/  @!P3 IMAD.IADD R37, R119, 0x1, R41 ;  /* 0x000000017725b824 */ /* 0x002fe200078e0229 */
[-C--:B------:R-:W-:Y:S01]  /*bd00*/  @!P3 LOP3.LUT R119, R102, R110.reuse, RZ, 0xc0, !PT ;  /* 0x0000006e6677b212 */ /* 0x080fe200078ec0ff */
[----:B------:R1:W-:Y:S01]  /*bd10*/  @!P2 POPC R41, R121 ;  /* 0x000000790029a309 */ /* 0x0003e20000000000 */
[----:B------:R-:W-:Y:S01]  /*bd20*/  @!P2 FFMA R3, R26, R33, R3 ;  /* 0x000000211a03a223 */ /* 0x000fe20000000003 */
[-C--:B0-----:R-:W-:Y:S01]  /*bd30*/  @!P3 LOP3.LUT R123, R104, R110.reuse, RZ, 0xc0, !PT ;  /* 0x0000006e687bb212 */ /* 0x081fe200078ec0ff */
[----:B------:R-:W-:Y:S02]  /*bd40*/  @!P2 FMUL R31, R29, R31 ;  /* 0x0000001f1d1fa220 */ /* 0x000fe40000400000 */
[----:B------:R-:W-:Y:S01]  /*bd50*/  @!P2 FFMA R3, R28, R115, R3 ;  /* 0x000000731c03a223 */ /* 0x000fe20000000003 */
[----:B------:R-:W-:Y:S02]  /*bd60*/  @!P2 LOP3.LUT R115, R75, R111, RZ, 0xc0, !PT ;  /* 0x0000006f4b73a212 */ /* 0x000fe400078ec0ff */
[----:B------:R0:W2:Y:S01]  /*bd70*/  @!P2 POPC R33, R125 ;  /* 0x0000007d0021a309 */ /* 0x0000a20000000000 */
[----:B-1----:R-:W-:-:S07]  /*bd80*/  @!P2 LOP3.LUT R121, R74, R110, RZ, 0xc0, !PT ;  /* 0x0000006e4a79a212 */ /* 0x002fce00078ec0ff */
[----:B------:R-:W-:Y:S01]  /*bd90*/  @!P2 POPC R115, R115 ;  /* 0x000000730073a309 */ /* 0x000fe20000000000 */
[----:B0-----:R-:W-:Y:S01]  /*bda0*/  @!P3 LOP3.LUT R125, R105, R111, RZ, 0xc0, !PT ;  /* 0x0000006f697db212 */ /* 0x001fe200078ec0ff */
[----:B--2---:R-:W-:-:S06]  /*bdb0*/  @!P2 IMAD.IADD R33, R41, 0x1, R33 ;  /* 0x000000012921a824 */ /* 0x004fcc00078e0221 */
        /* <DEDUP_REMOVED lines=18> */
[----:B------:R-:W-:Y:S01]  /*bee0*/  @!P2 FMUL R115, R29, R115 ;  /* 0x000000731d73a220 */ /* 0x000fe20000400000 */
[----:B------:R-:W-:-:S03]  /*bef0*/  @!P3 I2FP.F32.U32 R39, R39 ;  /* 0x000000270027b245 */ /* 0x000fc60000201000 */
[----:B------:R-:W-:Y:S01]  /*bf00*/  @!P2 FFMA R3, R30, R115, R3 ;  /* 0x000000731e03a223 */ /* 0x000fe20000000003 */
[----:B------:R-:W-:Y:S01]  /*bf10*/  @!P3 I2FP.F32.U32 R115, R113 ;  /* 0x000000710073b245 */ /* 0x000fe20000201000 */
[----:B------:R-:W1:Y:S01]  /*bf20*/  @!P2 POPC R119, R119 ;  /* 0x000000770077a309 */ /* 0x000e620000000000 */
[----:B------:R-:W-:Y:S01]  /*bf30*/  @!P2 FMUL R41, R29, R41 ;  /* 0x000000291d29a220 */ /* 0x000fe20000400000 */
[----:B------:R-:W-:Y:S01]  /*bf40*/  @!P2 FFMA R3, R32, R31, R3 ;  /* 0x0000001f2003a223 */ /* 0x000fe20000000003 */
[----:B0-----:R-:W-:Y:S01]  /*bf50*/  @!P2 LOP3.LUT R121, R79, R111, RZ, 0xc0, !PT ;  /* 0x0000006f4f79a212 */ /* 0x001fe200078ec0ff */
[----:B------:R-:W-:Y:S01]  /*bf60*/  @!P3 FMUL R115, R29, R115 ;  /* 0x000000731d73b220 */ /* 0x000fe20000400000 */
[----:B------:R-:W-:Y:S01]  /*bf70*/  @!P3 LOP3.LUT R111, R109, R111, RZ, 0xc0, !PT ;  /* 0x0000006f6d6fb212 */ /* 0x000fe200078ec0ff */
[----:B------:R-:W-:Y:S01]  /*bf80*/  @!P2 FFMA R3, R34, R33, R3 ;  /* 0x000000212203a223 */ /* 0x000fe20000000003 */
[----:B------:R-:W-:Y:S01]  /*bf90*/  @!P3 FMUL R39, R29, R39 ;  /* 0x000000271d27b220 */ /* 0x000fe20000400000 */
[----:B------:R-:W-:Y:S01]  /*bfa0*/  @!P3 FFMA R5, R17, R115, R5 ;  /* 0x000000731105b223 */ /* 0x000fe20000000005 */
[----:B------:R-:W-:Y:S01]  /*bfb0*/  @!P3 I2FP.F32.U32 R115, R37 ;  /* 0x000000250073b245 */ /* 0x000fe20000201000 */
[----:B------:R-:W-:Y:S01]  /*bfc0*/  @!P2 FFMA R3, R36, R41, R3 ;  /* 0x000000292403a223 */ /* 0x000fe20000000003 */
[----:B------:R-:W-:Y:S03]  /*bfd0*/  @!P3 POPC R111, R111 ;  /* 0x0000006f006fb309 */ /* 0x000fe60000000000 */
[----:B------:R-:W-:Y:S01]  /*bfe0*/  @!P3 FMUL R115, R29, R115 ;  /* 0x000000731d73b220 */ /* 0x000fe20000400000 */
[----:B-1----:R-:W-:-:S03]  /*bff0*/  @!P2 IMAD.IADD R113, R117, 0x1, R119 ;  /* 0x000000017571a824 */ /* 0x002fc600078e0277 */
[----:B------:R-:W-:Y:S01]  /*c000*/  @!P3 FFMA R5, R19, R115, R5 ;  /* 0x000000731305b223 */ /* 0x000fe20000000005 */
[----:B------:R-:W-:Y:S01]  /*c010*/  @!P3 POPC R117, R123 ;  /* 0x0000007b0075b309 */ /* 0x000fe20000000000 */
[----:B------:R-:W-:Y:S02]  /*c020*/  @!P2 I2FP.F32.U32 R113, R113 ;  /* 0x000000710071a245 */ /* 0x000fe40000201000 */
[----:B------:R-:W-:-:S03]  /*c030*/  @!P3 FFMA R5, R21, R35, R5 ;  /* 0x000000231505b223 */ /* 0x000fc60000000005 */
[----:B------:R-:W-:Y:S01]  /*c040*/  @!P2 FMUL R113, R29, R113 ;  /* 0x000000711d71a220 */ /* 0x000fe20000400000 */
[----:B------:R-:W-:Y:S01]  /*c050*/  @!P3 FFMA R5, R23, R39, R5 ;  /* 0x000000271705b223 */ /* 0x000fe20000000005 */
[----:B------:R-:W0:Y:S02]  /*c060*/  @!P3 POPC R119, R125 ;  /* 0x0000007d0077b309 */ /* 0x000e240000000000 */
[----:B------:R-:W-:-:S06]  /*c070*/  @!P2 FFMA R3, R38, R113, R3 ;  /* 0x000000712603a223 */ /* 0x000fcc0000000003 */
[----:B------:R-:W-:Y:S01]  /*c080*/  @!P2 POPC R115, R121 ;  /* 0x000000790073a309 */ /* 0x000fe20000000000 */
[----:B0-----:R-:W-:Y:S01]  /*c090*/  @!P3 IMAD.IADD R37, R117, 0x1, R119 ;  /* 0x000000017525b824 */ /* 0x001fe200078e0277 */
[----:B------:R-:W-:-:S06]  /*c0a0*/  @!P2 LOP3.LUT R119, R78, R110, RZ, 0xc0, !PT ;  /* 0x0000006e4e77a212 */ /* 0x000fcc00078ec0ff */
[----:B------:R-:W0:Y:S01]  /*c0b0*/  @!P2 POPC R117, R119 ;  /* 0x000000770075a309 */ /* 0x000e220000000000 */
[----:B------:R-:W-:Y:S02]  /*c0c0*/  @!P3 I2FP.F32.U32 R37, R37 ;  /* 0x000000250025b245 */ /* 0x000fe40000201000 */
[----:B0-----:R-:W-:Y:S02]  /*c0d0*/  @!P2 IADD3 R115, PT, PT, R117, R115, RZ ;  /* 0x000000737573a210 */ /* 0x001fe40007ffe0ff */
[----:B------:R-:W-:Y:S02]  /*c0e0*/  @!P3 LOP3.LUT R117, R108, R110, RZ, 0xc0, !PT ;  /* 0x0000006e6c75b212 */ /* 0x000fe400078ec0ff */
[----:B------:R-:W-:Y:S02]  /*c0f0*/  @!P2 I2FP.F32.U32 R115, R115 ;  /* 0x000000730073a245 */ /* 0x000fe40000201000 */
[----:B------:R-:W0:Y:S03]  /*c100*/  @!P3 POPC R110, R117 ;  /* 0x00000075006eb309 */ /* 0x000e260000000000 */
[----:B------:R-:W-:-:S04]  /*c110*/  @!P2 FMUL R115, R29, R115 ;  /* 0x000000731d73a220 */ /* 0x000fc80000400000 */
[----:B------:R-:W-:Y:S01]  /*c120*/  @!P2 FFMA R3, R40, R115, R3 ;  /* 0x000000732803a223 */ /* 0x000fe20000000003 */
[----:B0-----:R-:W-:-:S05]  /*c130*/  @!P3 IMAD.IADD R110, R110, 0x1, R111 ;  /* 0x000000016e6eb824 */ /* 0x001fca00078e026f */
[----:B------:R-:W-:Y:S01]  /*c140*/  @!P3 I2FP.F32.U32 R31, R110 ;  /* 0x0000006e001fb245 */ /* 0x000fe20000201000 */
[----:B------:R-:W-:-:S04]  /*c150*/  @!P3 FMUL R110, R29, R37 ;  /* 0x000000251d6eb220 */ /* 0x000fc80000400000 */
[----:B------:R-:W-:Y:S01]  /*c160*/  @!P3 FMUL R31, R29, R31 ;  /* 0x0000001f1d1fb220 */ /* 0x000fe20000400000 */
[----:B------:R-:W-:-:S04]  /*c170*/  @!P3 FFMA R5, R25, R110, R5 ;  /* 0x0000006e1905b223 */ /* 0x000fc80000000005 */
[----:B------:R-:W-:-:S07]  /*c180*/  @!P3 FFMA R5, R27, R31, R5 ;  /* 0x0000001f1b05b223 */ /* 0x000fce0000000005 */
.L_x_403:
        /* <DEDUP_REMOVED lines=8> */
.L_x_455:
[----:B------:R-:W4:Y:S02]  /*c210*/  LDS.64 R110, [R9+0xa00] ;  /* 0x000a0000096e7984 */ /* 0x000f240000000a00 */
[-C--:B----4-:R-:W-:Y:S02]  /*c220*/  @!P2 LOP3.LUT R33, R50, R110.reuse, RZ, 0xc0, !PT ;  /* 0x0000006e3221a212 */ /* 0x090fe400078ec0ff */
[-C--:B------:R-:W-:Y:S02]  /*c230*/  @!P3 LOP3.LUT R113, R80, R110.reuse, RZ, 0xc0, !PT ;  /* 0x0000006e5071b212 */ /* 0x080fe400078ec0ff */
[-C--:B------:R-:W-:Y:S02]  /*c240*/  @!P3 LOP3.LUT R115, R81, R111.reuse, RZ, 0xc0, !PT ;  /* 0x0000006f5173b212 */ /* 0x080fe400078ec0ff */
[----:B------:R-:W-:Y:S01]  /*c250*/  @!P2 LOP3.LUT R117, R51, R111, RZ, 0xc0, !PT ;  /* 0x0000006f3375a212 */ /* 0x000fe200078ec0ff */
[----:B------:R4:W-:Y:S01]  /*c260*/  @!P3 POPC R37, R113 ;  /* 0x000000710025b309 */ /* 0x0009e20000000000 */
[----:B------:R-:W-:-:S02]  /*c270*/  @!P3 LOP3.LUT R31, R82, R110, RZ, 0xc0, !PT ;  /* 0x0000006e521fb212 */ /* 0x000fc400078ec0ff */
[-C--:B------:R-:W-:Y:S02]  /*c280*/  @!P3 LOP3.LUT R41, R83, R111.reuse, RZ, 0xc0, !PT ;  /* 0x0000006f5329b212 */ /* 0x080fe400078ec0ff */
[-C--:B------:R-:W-:Y:S02]  /*c290*/  @!P3 LOP3.LUT R119, R88, R110.reuse, RZ, 0xc0, !PT ;  /* 0x0000006e5877b212 */ /* 0x080fe400078ec0ff */
[-C--:B------:R-:W-:Y:S01]  /*c2a0*/  @!P2 LOP3.LUT R121, R60, R110.reuse, RZ, 0xc0, !PT ;  /* 0x0000006e3c79a212 */ /* 0x080fe200078ec0ff */
[----:B------:R1:W2:Y:S01]  /*c2b0*/  @!P3 POPC R39, R115 ;  /* 0x000000730027b309 */ /* 0x0002a20000000000 */
[----:B------:R-:W-:Y:S02]  /*c2c0*/  @!P2 LOP3.LUT R123, R61, R111, RZ, 0xc0, !PT ;  /* 0x0000006f3d7ba212 */ /* 0x000fe400078ec0ff */
[-C--:B----4-:R-:W-:Y:S02]  /*c2d0*/  @!P2 LOP3.LUT R113, R52, R110.reuse, RZ, 0xc0, !PT ;  /* 0x0000006e3471a212 */ /* 0x090fe400078ec0ff */
[----:B------:R-:W-:-:S03]  /*c2e0*/  @!P3 LOP3.LUT R125, R90, R110, RZ, 0xc0, !PT ;  /* 0x0000006e5a7db212 */ /* 0x000fc600078ec0ff */
[----:B------:R-:W-:Y:S01]  /*c2f0*/  @!P2 POPC R33, R33 ;  /* 0x000000210021a309 */ /* 0x000fe20000000000 */
[----:B-1----:R-:W-:Y:S01]  /*c300*/  @!P3 LOP3.LUT R115, R87, R111, RZ, 0xc0, !PT ;  /* 0x0000006f5773b212 */ /* 0x002fe200078ec0ff */
[----:B--2---:R-:W-:-:S06]  /*c310*/  @!P3 IMAD.IADD R37, R37, 0x1, R39 ;  /* 0x000000012525b824 */ /* 0x004fcc00078e0227 */
[----:B------:R1:W2:Y:S01]  /*c320*/  @!P2 POPC R35, R117 ;  /* 0x000000750023a309 */ /* 0x0002a20000000000 */
[----:B------:R-:W-:Y:S02]  /*c330*/  @!P3 LOP3.LUT R39, R85, R111, RZ, 0xc0, !PT ;  /* 0x0000006f5527b212 */ /* 0x000fe400078ec0ff */
[----:B------:R-:W-:-:S05]  /*c340*/  @!P3 I2FP.F32.U32 R37, R37 ;  /* 0x000000250025b245 */ /* 0x000fca0000201000 */
[----:B------:R-:W-:Y:S01]  /*c350*/  @!P3 POPC R31, R31 ;  /* 0x0000001f001fb309 */ /* 0x000fe20000000000 */
[----:B0-----:R-:W-:Y:S01]  /*c360*/  @!P3 FMUL R37, R29, R37 ;  /* 0x000000251d25b220 */ /* 0x001fe20000400000 */
[----:B-1----:R-:W-:-:S03]  /*c370*/  @!P2 LOP3.LUT R117, R56, R110, RZ, 0xc0, !PT ;  /* 0x0000006e3875a212 */ /* 0x002fc600078ec0ff */
[----:B------:R-:W-:Y:S01]  /*c380*/  @!P3 FFMA R5, R2, R37, R5 ;  /* 0x000000250205b223 */ /* 0x000fe20000000005 */
[----:B------:R-:W-:Y:S01]  /*c390*/  @!P2 LOP3.LUT R37, R53, R111, RZ, 0xc0, !PT ;  /* 0x0000006f3525a212 */ /* 0x000fe200078ec0ff */
[----:B--2---:R-:W-:Y:S01]  /*c3a0*/  @!P2 IMAD.IADD R35, R33, 0x1, R35 ;  /* 0x000000012123a824 */ /* 0x004fe200078e0223 */
[----:B------:R-:W0:Y:S01]  /*c3b0*/  @!P3 POPC R41, R41 ;  /* 0x000000290029b309 */ /* 0x000e220000000000 */
[----:B------:R-:W-:-:S03]  /*c3c0*/  @!P3 LOP3.LUT R33, R84, R110, RZ, 0xc0, !PT ;  /* 0x0000006e5421b212 */ /* 0x000fc600078ec0ff */
[----:B------:R-:W-:-:S04]  /*c3d0*/  @!P2 I2FP.F32.U32 R35, R35 ;  /* 0x000000230023a245 */ /* 0x000fc80000201000 */
[----:B------:R-:W-:Y:S01]  /*c3e0*/  @!P3 POPC R33, R33 ;  /* 0x000000210021b309 */ /* 0x000fe20000000000 */
[----:B------:R-:W-:-:S04]  /*c3f0*/  @!P2 FMUL R35, R29, R35 ;  /* 0x000000231d23a220 */ /* 0x000fc80000400000 */
[----:B------:R-:W-:Y:S01]  /*c400*/  @!P2 FFMA R3, R0, R35, R3 ;  /* 0x000000230003a223 */ /* 0x000fe20000000003 */
[----:B------:R-:W-:Y:S01]  /*c410*/  @!P2 LOP3.LUT R35, R54, R110, RZ, 0xc0, !PT ;  /* 0x0000006e3623a212 */ /* 0x000fe200078ec0ff */
[----:B0-----:R-:W-:Y:S01]  /*c420*/  @!P3 IMAD.IADD R31, R31, 0x1, R41 ;  /* 0x000000011f1fb824 */ /* 0x001fe200078e0229 */
        /* <DEDUP_REMOVED lines=17> */
[----:B------:R-:W-:-:S07]  /*c540*/  @!P2 LOP3.LUT R113, R59, R111, RZ, 0xc0, !PT ;  /* 0x0000006f3b71a212 */ /* 0x000fce00078ec0ff */
[----:B------:R-:W-:Y:S01]  /*c550*/  @!P2 POPC R35, R35 ;  /* 0x000000230023a309 */ /* 0x000fe20000000000 */
[----:B0-----:R-:W-:-:S07]  /*c560*/  @!P2 IMAD.IADD R31, R117, 0x1, R31 ;  /* 0x00000001751fa824 */ /* 0x001fce00078e021f */
[----:B------:R-:W0:Y:S01]  /*c570*/  @!P2 POPC R41, R41 ;  /* 0x000000290029a309 */ /* 0x000e220000000000 */
[----:B------:R-:W-:-:S07]  /*c580*/  @!P3 LOP3.LUT R117, R89, R111, RZ, 0xc0, !PT ;  /* 0x0000006f5975b212 */ /* 0x000fce00078ec0ff */
[----:B------:R-:W-:Y:S01]  /*c590*/  @!P3 POPC R33, R33 ;  /* 0x000000210021b309 */ /* 0x000fe20000000000 */
[----:B0-----:R-:W-:-:S07]  /*c5a0*/  @!P2 IADD3 R35, PT, PT, R35, R41, RZ ;  /* 0x000000292323a210 */ /* 0x001fce0007ffe0ff */
[----:B------:R-:W0:Y:S08]  /*c5b0*/  @!P3 POPC R115, R115 ;  /* 0x000000730073b309 */ /* 0x000e300000000000 */
[----:B------:R-:W-:Y:S01]  /*c5c0*/  @!P2 POPC R39, R39 ;  /* 0x000000270027a309 */ /* 0x000fe20000000000 */
[----:B0-----:R-:W-:-:S07]  /*c5d0*/  @!P3 IMAD.IADD R33, R33, 0x1, R115 ;  /* 0x000000012121b824 */ /* 0x001fce00078e0273 */
[----:B------:R-:W0:Y:S08]  /*c5e0*/  @!P2 POPC R113, R113 ;  /* 0x000000710071a309 */ /* 0x000e300000000000 */
[----:B------:R1:W-:Y:S01]  /*c5f0*/  @!P3 POPC R41, R119 ;  /* 0x000000770029b309 */ /* 0x0003e20000000000 */
[----:B0-----:R-:W-:-:S07]  /*c600*/  @!P2 IMAD.IADD R39, R39, 0x1, R113 ;  /* 0x000000012727a824 */ /* 0x001fce00078e0271 */
[----:B------:R-:W0:Y:S01]  /*c610*/  @!P3 POPC R117, R117 ;  /* 0x000000750075b309 */ /* 0x000e220000000000 */
[----:B-1----:R-:W-:-:S07]  /*c620*/  @!P3 LOP3.LUT R119, R91, R111, RZ, 0xc0, !PT ;  /* 0x0000006f5b77b212 */ /* 0x002fce00078ec0ff */
[----:B------:R1:W-:Y:S01]  /*c630*/  @!P2 POPC R115, R121 ;  /* 0x000000790073a309 */ /* 0x0003e20000000000 */
[----:B0-----:R-:W-:-:S07]  /*c640*/  @!P3 IMAD.IADD R41, R41, 0x1, R117 ;  /* 0x000000012929b824 */ /* 0x001fce00078e0275 */
[----:B------:R0:W2:Y:S01]  /*c650*/  @!P2 POPC R113, R123 ;  /* 0x0000007b0071a309 */ /* 0x0000a20000000000 */
[----:B-1----:R-:W-:-:S07]  /*c660*/  @!P2 LOP3.LUT R121, R62, R110, RZ, 0xc0, !PT ;  /* 0x0000006e3e79a212 */ /* 0x002fce00078ec0ff */
[----:B------:R1:W-:Y:S01]  /*c670*/  @!P3 POPC R117, R125 ;  /* 0x0000007d0075b309 */ /* 0x0003e20000000000 */
[----:B0-----:R-:W-:Y:S01]  /*c680*/  @!P2 LOP3.LUT R123, R63, R111, RZ, 0xc0, !PT ;  /* 0x0000006f3f7ba212 */ /* 0x001fe200078ec0ff */
[----:B--2---:R-:W-:-:S06]  /*c690*/  @!P2 IMAD.IADD R113, R115, 0x1, R113 ;  /* 0x000000017371a824 */ /* 0x004fcc00078e0271 */
[----:B------:R-:W0:Y:S01]  /*c6a0*/  @!P3 POPC R119, R119 ;  /* 0x000000770077b309 */ /* 0x000e220000000000 */
[----:B------:R-:W-:Y:S02]  /*c6b0*/  @!P2 I2FP.F32.U32 R115, R37 ;  /* 0x000000250073a245 */ /* 0x000fe40000201000 */
[----:B-1----:R-:W-:-:S03]  /*c6c0*/  @!P3 LOP3.LUT R125, R92, R110, RZ, 0xc0, !PT ;  /* 0x0000006e5c7db212 */ /* 0x002fc600078ec0ff */
[----:B------:R-:W-:-:S04]  /*c6d0*/  @!P2 FMUL R115, R29, R115 ;  /* 0x000000731d73a220 */ /* 0x000fc80000400000 */
[----:B------:R-:W-:Y:S01]  /*c6e0*/  @!P2 FFMA R3, R14, R115, R3 ;  /* 0x000000730e03a223 */ /* 0x000fe20000000003 */
[----:B------:R-:W-:Y:S01]  /*c6f0*/  @!P2 I2FP.F32.U32 R115, R35 ;  /* 0x000000230073a245 */ /* 0x000fe20000201000 */
[----:B0-----:R-:W-:-:S04]  /*c700*/  @!P3 IMAD.IADD R37, R117, 0x1, R119 ;  /* 0x000000017525b824 */ /* 0x001fc800078e0277 */
[----:B------:R-:W-:Y:S01]  /*c710*/  @!P2 FMUL R115, R29, R115 ;  /* 0x000000731d73a220 */ /* 0x000fe20000400000 */
[----:B------:R0:W-:Y:S03]  /*c720*/  @!P2 POPC R117, R121 ;  /* 0x000000790075a309 */ /* 0x0001e60000000000 */
[----:B------:R-:W-:Y:S01]  /*c730*/  @!P2 FFMA R3, R16, R115, R3 ;  /* 0x000000731003a223 */ /* 0x000fe20000000003 */
[----:B------:R-:W-:-:S04]  /*c740*/  @!P2 I2FP.F32.U32 R115, R31 ;  /* 0x0000001f0073a245 */ /* 0x000fc80000201000 */
[----:B------:R1:W2:Y:S01]  /*c750*/  @!P2 POPC R119, R123 ;  /* 0x0000007b0077a309 */ /* 0x0002a20000000000 */
[----:B------:R-:W-:Y:S01]  /*c760*/  @!P2 FMUL R115, R29, R115 ;  /* 0x000000731d73a220 */ /* 0x000fe20000400000 */
[----:B0-----:R-:W-:-:S03]  /*c770*/  @!P2 LOP3.LUT R121, R64, R110, RZ, 0xc0, !PT ;  /* 0x0000006e4079a212 */ /* 0x001fc600078ec0ff */
[----:B------:R-:W-:Y:S01]  /*c780*/  @!P2 FFMA R3, R18, R115, R3 ;  /* 0x000000731203a223 */ /* 0x000fe20000000003 */
[----:B------:R-:W-:Y:S02]  /*c790*/  @!P3 I2FP.F32.U32 R115, R33 ;  /* 0x000000210073b245 */ /* 0x000fe40000201000 */
[----:B-1----:R-:W-:-:S03]  /*c7a0*/  @!P2 LOP3.LUT R123, R65, R111, RZ, 0xc0, !PT ;  /* 0x0000006f417ba212 */ /* 0x002fc600078ec0ff */
[----:B------:R-:W-:Y:S01]  /*c7b0*/  @!P3 FMUL R115, R29, R115 ;  /* 0x000000731d73b220 */ /* 0x000fe20000400000 */
[----:B--2---:R-:W-:Y:S01]  /*c7c0*/  @!P2 IMAD.IADD R35, R117, 0x1, R119 ;  /* 0x000000017523a824 */ /* 0x004fe200078e0277 */
[----:B------:R-:W-:Y:S01]  /*c7d0*/  @!P3 LOP3.LUT R119, R93, R111, RZ, 0xc0, !PT ;  /* 0x0000006f5d77b212 */ /* 0x000fe200078ec0ff */
[----:B------:R0:W-:Y:S01]  /*c7e0*/  @!P3 POPC R117, R125 ;  /* 0x0000007d0075b309 */ /* 0x0001e20000000000 */
[----:B------:R-:W-:Y:S01]  /*c7f0*/  @!P3 FFMA R5, R116, R115, R5 ;  /* 0x000000737405b223 */ /* 0x000fe20000000005 */
[----:B------:R-:W-:Y:S02]  /*c800*/  @!P2 I2FP.F32.U32 R115, R39 ;  /* 0x000000270073a245 */ /* 0x000fe40000201000 */
[----:B------:R-:W-:-:S03]  /*c810*/  @!P2 I2FP.F32.U32 R35, R35 ;  /* 0x000000230023a245 */ /* 0x000fc60000201000 */
[C---:B------:R-:W-:Y:S01]  /*c820*/  @!P2 FMUL R115, R29.reuse, R115 ;  /* 0x000000731d73a220 */ /* 0x040fe20000400000 */
[----:B------:R-:W1:Y:S01]  /*c830*/  @!P3 POPC R119, R119 ;  /* 0x000000770077b309 */ /* 0x000e620000000000 */
[----:B------:R-:W-:Y:S01]  /*c840*/  @!P2 FMUL R35, R29, R35 ;  /* 0x000000231d23a220 */ /* 0x000fe20000400000 */
[----:B0-----:R-:W-:Y:S01]  /*c850*/  @!P3 LOP3.LUT R125, R94, R110, RZ, 0xc0, !PT ;  /* 0x0000006e5e7db212 */ /* 0x001fe200078ec0ff */
[----:B------:R-:W-:Y:S01]  /*c860*/  @!P2 FFMA R3, R20, R115, R3 ;  /* 0x000000731403a223 */ /* 0x000fe20000000003 */
[----:B------:R-:W-:-:S05]  /*c870*/  @!P3 I2FP.F32.U32 R115, R41 ;  /* 0x000000290073b245 */ /* 0x000fca0000201000 */
[----:B------:R-:W-:-:S04]  /*c880*/  @!P3 FMUL R115, R29, R115 ;  /* 0x000000731d73b220 */ /* 0x000fc80000400000 */
[----:B------:R-:W-:Y:S01]  /*c890*/  @!P3 FFMA R5, R118, R115, R5 ;  /* 0x000000737605b223 */ /* 0x000fe20000000005 */
[----:B-1----:R-:W-:Y:S02]  /*c8a0*/  @!P3 IADD3 R31, PT, PT, R117, R119, RZ ;  /* 0x00000077751fb210 */ /* 0x002fe40007ffe0ff */
[----:B------:R0:W-:Y:S01]  /*c8b0*/  @!P2 POPC R117, R121 ;  /* 0x000000790075a309 */ /* 0x0001e20000000000 */
[----:B------:R-:W-:Y:S02]  /*c8c0*/  @!P2 I2FP.F32.U32 R115, R113 ;  /* 0x000000710073a245 */ /* 0x000fe40000201000 */
[----:B------:R-:W-:-:S03]  /*c8d0*/  @!P3 I2FP.F32.U32 R31, R31 ;  /* 0x0000001f001fb245 */ /* 0x000fc60000201000 */
[C---:B------:R-:W-:Y:S02]  /*c8e0*/  @!P2 FMUL R115, R29.reuse, R115 ;  /* 0x000000731d73a220 */ /* 0x040fe40000400000 */
[----:B------:R1:W2:Y:S01]  /*c8f0*/  @!P2 POPC R119, R123 ;  /* 0x0000007b0077a309 */ /* 0x0002a20000000000 */
[----:B------:R-:W-:Y:S01]  /*c900*/  @!P3 FMUL R31, R29, R31 ;  /* 0x0000001f1d1fb220 */ /* 0x000fe20000400000 */
[----:B------:R-:W-:Y:S01]  /*c910*/  @!P2 FFMA R3, R22, R115, R3 ;  /* 0x000000731603a223 */ /* 0x000fe20000000003 */
[----:B0-----:R-:W-:Y:S02]  /*c920*/  @!P2 LOP3.LUT R121, R66, R110, RZ, 0xc0, !PT ;  /* 0x0000006e4279a212 */ /* 0x001fe400078ec0ff */
[----:B------:R-:W-:Y:S01]  /*c930*/  @!P3 I2FP.F32.U32 R115, R37 ;  /* 0x000000250073b245 */ /* 0x000fe20000201000 */
[----:B------:R-:W-:-:S04]  /*c940*/  @!P2 FFMA R3, R24, R35, R3 ;  /* 0x000000231803a223 */ /* 0x000fc80000000003 */
[----:B------:R-:W-:Y:S01]  /*c950*/  @!P3 FMUL R115, R29, R115 ;  /* 0x000000731d73b220 */ /* 0x000fe20000400000 */
[----:B-1----:R-:W-:-:S03]  /*c960*/  @!P2 LOP3.LUT R123, R67, R111, RZ, 0xc0, !PT ;  /* 0x0000006f437ba212 */ /* 0x002fc600078ec0ff */
[----:B------:R-:W-:Y:S01]  /*c970*/  @!P3 FFMA R5, R120, R115, R5 ;  /* 0x000000737805b223 */ /* 0x000fe20000000005 */
[----:B--2---:R-:W-:Y:S01]  /*c980*/  @!P2 IMAD.IADD R33, R117, 0x1, R119 ;  /* 0x000000017521a824 */ /* 0x004fe200078e0277 */
        /* <DEDUP_REMOVED lines=23> */
[----:B------:R-:W-:-:S03]  /*cb00*/  @!P2 FFMA R3, R28, R41, R3 ;  /* 0x000000291c03a223 */ /* 0x000fc60000000003 */
[----:B------:R0:W-:Y:S01]  /*cb10*/  @!P3 POPC R115, R125 ;  /* 0x0000007d0073b309 */ /* 0x0001e20000000000 */
[----:B-1----:R-:W-:-:S07]  /*cb20*/  @!P3 IMAD.IADD R113, R117, 0x1, R119 ;  /* 0x000000017571b824 */ /* 0x002fce00078e0277 */
[----:B------:R1:W-:Y:S01]  /*cb30*/  @!P2 POPC R117, R121 ;  /* 0x000000790075a309 */ /* 0x0003e20000000000 */
[----:B0-----:R-:W-:Y:S02]  /*cb40*/  @!P3 LOP3.LUT R125, R101, R111, RZ, 0xc0, !PT ;  /* 0x0000006f657db212 */ /* 0x001fe400078ec0ff */
[----:B------:R-:W-:-:S05]  /*cb50*/  @!P3 I2FP.F32.U32 R113, R113 ;  /* 0x000000710071b245 */ /* 0x000fca0000201000 */
[----:B------:R0:W2:Y:S01]  /*cb60*/  @!P2 POPC R119, R123 ;  /* 0x0000007b0077a309 */ /* 0x0000a20000000000 */
[----:B------:R-:W-:Y:S01]  /*cb70*/  @!P3 FMUL R113, R29, R113 ;  /* 0x000000711d71b220 */ /* 0x000fe20000400000 */
[----:B-1----:R-:W-:-:S03]  /*cb80*/  @!P2 LOP3.LUT R121, R70, R110, RZ, 0xc0, !PT ;  /* 0x0000006e4679a212 */ /* 0x002fc600078ec0ff */
[----:B------:R-:W-:-:S03]  /*cb90*/  @!P3 FFMA R5, R15, R113, R5 ;  /* 0x000000710f05b223 */ /* 0x000fc60000000005 */
[----:B------:R1:W-:Y:S01]  /*cba0*/  @!P3 POPC R31, R125 ;  /* 0x0000007d001fb309 */ /* 0x0003e20000000000 */
[----:B0-----:R-:W-:Y:S01]  /*cbb0*/  @!P2 LOP3.LUT R123, R71, R111, RZ, 0xc0, !PT ;  /* 0x0000006f477ba212 */ /* 0x001fe200078ec0ff */
[----:B--2---:R-:W-:Y:S01]  /*cbc0*/  @!P2 IMAD.IADD R37, R117, 0x1, R119 ;  /* 0x000000017525a824 */ /* 0x004fe200078e0277 */
[----:B------:R-:W-:-:S05]  /*cbd0*/  @!P3 LOP3.LUT R119, R98, R110, RZ, 0xc0, !PT ;  /* 0x0000006e6277b212 */ /* 0x000fca00078ec0ff */
[----:B------:R0:W-:Y:S01]  /*cbe0*/  @!P2 POPC R35, R123 ;  /* 0x0000007b0023a309 */ /* 0x0001e20000000000 */
[----:B-1----:R-:W-:-:S07]  /*cbf0*/  @!P3 LOP3.LUT R125, R103, R111, RZ, 0xc0, !PT ;  /* 0x0000006f677db212 */ /* 0x002fce00078ec0ff */
[----:B------:R1:W2:Y:S01]  /*cc00*/  @!P3 POPC R117, R119 ;  /* 0x000000770075b309 */ /* 0x0002a20000000000 */
[----:B0-----:R-:W-:-:S07]  /*cc10*/  @!P2 LOP3.LUT R123, R73, R111, RZ, 0xc0, !PT ;  /* 0x0000006f497ba212 */ /* 0x001fce00078ec0ff */
[----:B------:R0:W-:Y:S01]  /*cc20*/  @!P2 POPC R33, R123 ;  /* 0x0000007b0021a309 */ /* 0x0001e20000000000 */
[----:B-1----:R-:W-:Y:S01]  /*cc30*/  @!P3 LOP3.LUT R119, R100, R110, RZ, 0xc0, !PT ;  /* 0x0000006e6477b212 */ /* 0x002fe200078ec0ff */
[----:B--2---:R-:W-:-:S06]  /*cc40*/  @!P3 IMAD.IADD R115, R117, 0x1, R115 ;  /* 0x000000017573b824 */ /* 0x004fcc00078e0273 */
        /* <DEDUP_REMOVED lines=9> */
[----:B--2---:R-:W-:-:S06]  /*cce0*/  @!P2 IMAD.IADD R117, R117, 0x1, R35 ;  /* 0x000000017575a824 */ /* 0x004fcc00078e0223 */
[----:B------:R0:W-:Y:S01]  /*ccf0*/  @!P3 POPC R113, R125 ;  /* 0x0000007d0071b309 */ /* 0x0001e20000000000 */
[----:B-1----:R-:W-:Y:S02]  /*cd00*/  @!P2 LOP3.LUT R123, R77, R111, RZ, 0xc0, !PT ;  /* 0x0000006f4d7ba212 */ /* 0x002fe400078ec0ff */
[----:B------:R-:W-:-:S05]  /*cd10*/  @!P2 I2FP.F32.U32 R117, R117 ;  /* 0x000000750075a245 */ /* 0x000fca0000201000 */
[----:B------:R1:W2:Y:S01]  /*cd20*/  @!P3 POPC R35, R119 ;  /* 0x000000770023b309 */ /* 0x0002a20000000000 */
[----:B------:R-:W-:Y:S01]  /*cd30*/  @!P2 FMUL R117, R29, R117 ;  /* 0x000000751d75a220 */ /* 0x000fe20000400000 */
[----:B0-----:R-:W-:-:S06]  /*cd40*/  @!P3 LOP3.LUT R125, R107, R111, RZ, 0xc0, !PT ;  /* 0x0000006f6b7db212 */ /* 0x001fcc00078ec0ff */
[----:B------:R-:W-:Y:S01]  /*cd50*/  @!P3 POPC R115, R125 ;  /* 0x0000007d0073b309 */ /* 0x000fe20000000000 */
[----:B-1----:R-:W-:Y:S02]  /*cd60*/  @!P3 LOP3.LUT R119, R102, R110, RZ, 0xc0, !PT ;  /* 0x0000006e6677b212 */ /* 0x002fe400078ec0ff */
[----:B--2---:R-:W-:-:S05]  /*cd70*/  @!P3 IADD3 R31, PT, PT, R35, R31, RZ ;  /* 0x0000001f231fb210 */ /* 0x004fca0007ffe0ff */
[----:B------:R0:W1:Y:S01]  /*cd80*/  @!P2 POPC R35, R121 ;  /* 0x000000790023a309 */ /* 0x0000620000000000 */
[----:B------:R-:W-:Y:S02]  /*cd90*/  @!P3 I2FP.F32.U32 R31, R31 ;  /* 0x0000001f001fb245 */ /* 0x000fe40000201000 */
[----:B0-----:R-:W-:Y:S01]  /*cda0*/  @!P2 LOP3.LUT R121, R74, R110, RZ, 0xc0, !PT ;  /* 0x0000006e4a79a212 */ /* 0x001fe200078ec0ff */
[----:B-1----:R-:W-:-:S04]  /*cdb0*/  @!P2 IMAD.IADD R35, R35, 0x1, R33 ;  /* 0x000000012323a824 */ /* 0x002fc800078e0221 */
[----:B------:R0:W1:Y:S02]  /*cdc0*/  @!P3 POPC R33, R119 ;  /* 0x000000770021b309 */ /* 0x0000640000000000 */
[----:B0-----:R-:W-:Y:S01]  /*cdd0*/  @!P3 LOP3.LUT R119, R104, R110, RZ, 0xc0, !PT ;  /* 0x0000006e6877b212 */ /* 0x001fe200078ec0ff */
[----:B-1----:R-:W-:-:S05]  /*cde0*/  @!P3 IMAD.IADD R33, R33, 0x1, R39 ;  /* 0x000000012121b824 */ /* 0x002fca00078e0227 */
[----:B------:R0:W1:Y:S08]  /*cdf0*/  @!P2 POPC R39, R121 ;  /* 0x000000790027a309 */ /* 0x0000700000000000 */
[----:B------:R-:W2:Y:S01]  /*ce00*/  @!P3 POPC R119, R119 ;  /* 0x000000770077b309 */ /* 0x000ea20000000000 */
[----:B0-----:R-:W-:Y:S01]  /*ce10*/  @!P2 LOP3.LUT R121, R76, R110, RZ, 0xc0, !PT ;  /* 0x0000006e4c79a212 */ /* 0x001fe200078ec0ff */
[----:B-1----:R-:W-:Y:S01]  /*ce20*/  @!P2 IMAD.IADD R39, R39, 0x1, R41 ;  /* 0x000000012727a824 */ /* 0x002fe200078e0229 */
[----:B------:R-:W-:-:S04]  /*ce30*/  @!P2 I2FP.F32.U32 R41, R37 ;  /* 0x000000250029a245 */ /* 0x000fc80000201000 */
[----:B------:R-:W-:Y:S01]  /*ce40*/  @!P2 I2FP.F32.U32 R39, R39 ;  /* 0x000000270027a245 */ /* 0x000fe20000201000 */
[----:B------:R-:W-:Y:S01]  /*ce50*/  @!P2 FMUL R41, R29, R41 ;  /* 0x000000291d29a220 */ /* 0x000fe20000400000 */
[----:B--2---:R-:W-:Y:S01]  /*ce60*/  @!P3 IMAD.IADD R37, R119, 0x1, R113 ;  /* 0x000000017725b824 */ /* 0x004fe200078e0271 */
[----:B------:R-:W-:Y:S02]  /*ce70*/  @!P3 LOP3.LUT R119, R106, R110, RZ, 0xc0, !PT ;  /* 0x0000006e6a77b212 */ /* 0x000fe400078ec0ff */
[----:B------:R-:W-:Y:S01]  /*ce80*/  @!P2 FFMA R3, R30, R41, R3 ;  /* 0x000000291e03a223 */ /* 0x000fe20000000003 */
[----:B------:R0:W-:Y:S01]  /*ce90*/  @!P2 POPC R113, R121 ;  /* 0x000000790071a309 */ /* 0x0001e20000000000 */
[----:B------:R-:W-:Y:S01]  /*cea0*/  @!P2 FMUL R39, R29, R39 ;  /* 0x000000271d27a220 */ /* 0x000fe20000400000 */
[----:B------:R-:W-:Y:S01]  /*ceb0*/  @!P3 I2FP.F32.U32 R37, R37 ;  /* 0x000000250025b245 */ /* 0x000fe20000201000 */
[----:B------:R-:W-:-:S05]  /*cec0*/  @!P2 FFMA R3, R32, R117, R3 ;  /* 0x000000752003a223 */ /* 0x000fca0000000003 */
[----:B------:R1:W2:Y:S01]  /*ced0*/  @!P2 POPC R41, R123 ;  /* 0x0000007b0029a309 */ /* 0x0002a20000000000 */
[----:B0-----:R-:W-:Y:S02]  /*cee0*/  @!P2 LOP3.LUT R121, R78, R110, RZ, 0xc0, !PT ;  /* 0x0000006e4e79a212 */ /* 0x001fe400078ec0ff */
[----:B-1----:R-:W-:Y:S01]  /*cef0*/  @!P2 LOP3.LUT R123, R79, R111, RZ, 0xc0, !PT ;  /* 0x0000006f4f7ba212 */ /* 0x002fe200078ec0ff */
[----:B--2---:R-:W-:-:S04]  /*cf00*/  @!P2 IMAD.IADD R41, R113, 0x1, R41 ;  /* 0x000000017129a824 */ /* 0x004fc800078e0229 */
[----:B------:R-:W-:Y:S08]  /*cf10*/  @!P2 POPC R117, R123 ;  /* 0x0000007b0075a309 */ /* 0x000ff00000000000 */
[----:B------:R0:W1:Y:S02]  /*cf20*/  @!P3 POPC R113, R119 ;  /* 0x000000770071b309 */ /* 0x0000640000000000 */
[----:B0-----:R-:W-:Y:S01]  /*cf30*/  @!P3 LOP3.LUT R119, R108, R110, RZ, 0xc0, !PT ;  /* 0x0000006e6c77b212 */ /* 0x001fe200078ec0ff */
[----:B-1----:R-:W-:-:S05]  /*cf40*/  @!P3 IMAD.IADD R113, R113, 0x1, R115 ;  /* 0x000000017171b824 */ /* 0x002fca00078e0273 */
[----:B------:R-:W-:Y:S01]  /*cf50*/  @!P3 POPC R110, R119 ;  /* 0x00000077006eb309 */ /* 0x000fe20000000000 */
[----:B------:R-:W-:-:S07]  /*cf60*/  @!P3 I2FP.F32.U32 R113, R113 ;  /* 0x000000710071b245 */ /* 0x000fce0000201000 */
[----:B------:R-:W0:Y:S01]  /*cf70*/  @!P2 POPC R115, R121 ;  /* 0x000000790073a309 */ /* 0x000e220000000000 */
        /* <DEDUP_REMOVED lines=13> */
[----:B------:R-:W-:-:S05]  /*d050*/  @!P3 I2FP.F32.U32 R110, R33 ;  /* 0x00000021006eb245 */ /* 0x000fca0000201000 */
[----:B------:R-:W-:-:S04]  /*d060*/  @!P3 FMUL R110, R29, R110 ;  /* 0x0000006e1d6eb220 */ /* 0x000fc80000400000 */
[----:B------:R-:W-:Y:S01]  /*d070*/  @!P3 FFMA R5, R21, R110, R5 ;  /* 0x0000006e1505b223 */ /* 0x000fe20000000005 */
[----:B------:R-:W-:-:S04]  /*d080*/  @!P3 FMUL R110, R29, R37 ;  /* 0x000000251d6eb220 */ /* 0x000fc80000400000 */
[----:B------:R-:W-:Y:S01]  /*d090*/  @!P3 FFMA R5, R23, R110, R5 ;  /* 0x0000006e1705b223 */ /* 0x000fe20000000005 */
[----:B------:R-:W-:-:S03]  /*d0a0*/  @!P2 I2FP.F32.U32 R110, R41 ;  /* 0x00000029006ea245 */ /* 0x000fc60000201000 */
[----:B------:R-:W-:Y:S02]  /*d0b0*/  @!P3 FFMA R5, R25, R113, R5 ;  /* 0x000000711905b223 */ /* 0x000fe40000000005 */
[----:B------:R-:W-:-:S04]  /*d0c0*/  @!P2 FMUL R110, R29, R110 ;  /* 0x0000006e1d6ea220 */ /* 0x000fc80000400000 */
[----:B------:R-:W-:Y:S01]  /*d0d0*/  @!P2 FFMA R3, R38, R110, R3 ;  /* 0x0000006e2603a223 */ /* 0x000fe20000000003 */
[----:B------:R-:W-:-:S03]  /*d0e0*/  @!P3 I2FP.F32.U32 R110, R31 ;  /* 0x0000001f006eb245 */ /* 0x000fc60000201000 */
[----:B------:R-:W-:Y:S02]  /*d0f0*/  @!P2 FFMA R3, R40, R115, R3 ;  /* 0x000000732803a223 */ /* 0x000fe40000000003 */
[----:B------:R-:W-:-:S04]  /*d100*/  @!P3 FMUL R110, R29, R110 ;  /* 0x0000006e1d6eb220 */ /* 0x000fc80000400000 */
[----:B------:R-:W-:-:S07]  /*d110*/  @!P3 FFMA R5, R27, R110, R5 ;  /* 0x0000006e1b05b223 */ /* 0x000fce0000000005 */
.L_x_405:
        /* <DEDUP_REMOVED lines=8> */
.L_x_458:
[----:B------:R-:W4:Y:S02]  /*d1a0*/  LDS.64 R110, [R9+0xb00] ;  /* 0x000b0000096e7984 */ /* 0x000f240000000a00 */
[-C--:B----4-:R-:W-:Y:S02]  /*d1b0*/  @!P3 LOP3.LUT R37, R81, R111.reuse, RZ, 0xc0, !PT ;  /* 0x0000006f5125b212 */ /* 0x090fe400078ec0ff */
[-C--:B------:R-:W-:Y:S02]  /*d1c0*/  @!P3 LOP3.LUT R39, R80, R110.reuse, RZ, 0xc0, !PT ;  /* 0x0000006e5027b212 */ /* 0x080fe400078ec0ff */
[-C--:B------:R-:W-:Y:S02]  /*d1d0*/  @!P2 LOP3.LUT R33, R51, R111.reuse, RZ, 0xc0, !PT ;  /* 0x0000006f3321a212 */ /* 0x080fe400078ec0ff */
[----:B------:R4:W-:Y:S01]  /*d1e0*/  @!P3 POPC R35, R39 ;  /* 0x000000270023b309 */ /* 0x0009e20000000000 */
[----:B------:R-:W-:Y:S02]  /*d1f0*/  @!P2 LOP3.LUT R41, R50, R110, RZ, 0xc0, !PT ;  /* 0x0000006e3229a212 */ /* 0x000fe400078ec0ff */
[----:B------:R-:W-:-:S02]  /*d200*/  @!P2 LOP3.LUT R113, R53, R111, RZ, 0xc0, !PT ;  /* 0x0000006f3571a212 */ /* 0x000fc400078ec0ff */
[-C--:B------:R-:W-:Y:S02]  /*d210*/  @!P2 LOP3.LUT R117, R54, R110.reuse, RZ, 0xc0, !PT ;  /* 0x0000006e3675a212 */ /* 0x080fe400078ec0ff */
[-C--:B------:R-:W-:Y:S01]  /*d220*/  @!P3 LOP3.LUT R115, R85, R111.reuse, RZ, 0xc0, !PT ;  /* 0x0000006f5573b212 */ /* 0x080fe200078ec0ff */
[----:B------:R-:W1:Y:S01]  /*d230*/  @!P3 POPC R37, R37 ;  /* 0x000000250025b309 */ /* 0x000e620000000000 */
[-C--:B------:R-:W-:Y:S02]  /*d240*/  @!P2 LOP3.LUT R119, R59, R111.reuse, RZ, 0xc0, !PT ;  /* 0x0000006f3b77a212 */ /* 0x080fe400078ec0ff */
[-C--:B----4-:R-:W-:Y:S02]  /*d250*/  @!P2 LOP3.LUT R39, R56, R110.reuse, RZ, 0xc0, !PT ;  /* 0x0000006e3827a212 */ /* 0x090fe400078ec0ff */
[----:B------:R-:W-:Y:S02]  /*d260*/  @!P3 LOP3.LUT R125, R87, R111, RZ, 0xc0, !PT ;  /* 0x0000006f577db212 */ /* 0x000fe400078ec0ff */
[-C--:B------:R-:W-:Y:S01]  /*d270*/  @!P2 LOP3.LUT R121, R58, R110.reuse, RZ, 0xc0, !PT ;  /* 0x0000006e3a79a212 */ /* 0x080fe200078ec0ff */
[----:B------:R4:W-:Y:S01]  /*d280*/  @!P2 POPC R31, R41 ;  /* 0x00000029001fa309 */ /* 0x0009e20000000000 */
[----:B------:R-:W-:Y:S01]  /*d290*/  @!P3 LOP3.LUT R123, R88, R110, RZ, 0xc0, !PT ;  /* 0x0000006e587bb212 */ /* 0x000fe200078ec0ff */
[----:B-1----:R-:W-:-:S06]  /*d2a0*/  @!P3 IMAD.IADD R35, R35, 0x1, R37 ;  /* 0x000000012323b824 */ /* 0x002fcc00078e0225 */
[----:B------:R-:W1:Y:S01]  /*d2b0*/  @!P2 POPC R33, R33 ;  /* 0x000000210021a309 */ /* 0x000e620000000000 */
[-C--:B------:R-:W-:Y:S02]  /*d2c0*/  @!P2 LOP3.LUT R37, R52, R110.reuse, RZ, 0xc0, !PT ;  /* 0x0000006e3425a212 */ /* 0x080fe400078ec0ff */
[----:B----4-:R-:W-:Y:S02]  /*d2d0*/  @!P3 LOP3.LUT R41, R82, R110, RZ, 0xc0, !PT ;  /* 0x0000006e5229b212 */ /* 0x010fe400078ec0ff */
[----:B------:R-:W-:-:S03]  /*d2e0*/  @!P3 I2FP.F32.U32 R35, R35 ;  /* 0x000000230023b245 */ /* 0x000fc60000201000 */
[----:B------:R-:W-:Y:S02]  /*d2f0*/  @!P2 POPC R37, R37 ;  /* 0x000000250025a309 */ /* 0x000fe40000000000 */
[----:B0-----:R-:W-:-:S04]  /*d300*/  @!P3 FMUL R35, R29, R35 ;  /* 0x000000231d23b220 */ /* 0x001fc80000400000 */
[----:B------:R-:W-:Y:S01]  /*d310*/  @!P3 FFMA R5, R2, R35, R5 ;  /* 0x000000230205b223 */ /* 0x000fe20000000005 */
[----:B-1----:R-:W-:Y:S01]  /*d320*/  @!P2 IMAD.IADD R31, R31, 0x1, R33 ;  /* 0x000000011f1fa824 */ /* 0x002fe200078e0221 */
[----:B------:R-:W-:Y:S01]  /*d330*/  @!P3 LOP3.LUT R35, R83, R111, RZ, 0xc0, !PT ;  /* 0x0000006f5323b212 */ /* 0x000fe200078ec0ff */
[----:B------:R-:W0:Y:S01]  /*d340*/  @!P2 POPC R113, R113 ;  /* 0x000000710071a309 */ /* 0x000e220000000000 */
[----:B------:R-:W-:Y:S02]  /*d350*/  @!P3 LOP3.LUT R33, R84, R110, RZ, 0xc0, !PT ;  /* 0x0000006e5421b212 */ /* 0x000fe400078ec0ff */
[----:B------:R-:W-:-:S05]  /*d360*/  @!P2 I2FP.F32.U32 R31, R31 ;  /* 0x0000001f001fa245 */ /* 0x000fca0000201000 */
[----:B------:R-:W-:Y:S01]  /*d370*/  @!P2 FMUL R31, R29, R31 ;  /* 0x0000001f1d1fa220 */ /* 0x000fe20000400000 */
[----:B------:R-:W-:Y:S03]  /*d380*/  @!P3 POPC R41, R41 ;  /* 0x000000290029b309 */ /* 0x000fe60000000000 */
[----:B------:R-:W-:Y:S01]  /*d390*/  @!P2 FFMA R3, R0, R31, R3 ;  /* 0x0000001f0003a223 */ /* 0x000fe20000000003 */
[-C--:B------:R-:W-:Y:S01]  /*d3a0*/  @!P2 LOP3.LUT R31, R55, R111.reuse, RZ, 0xc0, !PT ;  /* 0x0000006f371fa212 */ /* 0x080fe200078ec0ff */
[----:B0-----:R-:W-:Y:S01]  /*d3b0*/  @!P2 IMAD.IADD R37, R37, 0x1, R113 ;  /* 0x000000012525a824 */ /* 0x001fe200078e0271 */
[----:B------:R-:W-:Y:S02]  /*d3c0*/  @!P2 LOP3.LUT R113, R57, R111, RZ, 0xc0, !PT ;  /* 0x0000006f3971a212 */ /* 0x000fe400078ec0ff */
[----:B------:R-:W0:Y:S08]  /*d3d0*/  @!P3 POPC R35, R35 ;  /* 0x000000230023b309 */ /* 0x000e300000000000 */
        /* <DEDUP_REMOVED lines=8> */
[----:B0-----:R-:W-:-:S07]  /*d460*/  @!P3 IMAD.IADD R33, R33, 0x1, R115 ;  /* 0x000000012121b824 */ /* 0x001fce00078e0273 */
[----:B------:R-:W0:Y:S08]  /*d470*/  @!P2 POPC R113, R113 ;  /* 0x000000710071a309 */ /* 0x000e300000000000 */
[----:B------:R-:W-:Y:S01]  /*d480*/  @!P3 POPC R41, R41 ;  /* 0x000000290029b309 */ /* 0x000fe20000000000 */
[----:B0-----:R-:W-:-:S07]  /*d490*/  @!P2 IADD3 R39, PT, PT, R39, R113, RZ ;  /* 0x000000712727a210 */ /* 0x001fce0007ffe0ff */
[----:B------:R0:W1:Y:S08]  /*d4a0*/  @!P3 POPC R117, R125 ;  /* 0x0000007d0075b309 */ /* 0x0000700000000000 */
[----:B------:R4:W-:Y:S01]  /*d4b0*/  @!P2 POPC R115, R121 ;  /* 0x000000790073a309 */ /* 0x0009e20000000000 */
[----:B0-----:R-:W-:Y:S01]  /*d4c0*/  @!P3 LOP3.LUT R125, R89, R111, RZ, 0xc0, !PT ;  /* 0x0000006f597db212 */ /* 0x001fe200078ec0ff */
[----:B-1----:R-:W-:-:S06]  /*d4d0*/  @!P3 IMAD.IADD R113, R41, 0x1, R117 ;  /* 0x000000012971b824 */ /* 0x002fcc00078e0275 */
[----:B------:R-:W0:Y:S01]  /*d4e0*/  @!P2 POPC R119, R119 ;  /* 0x000000770077a309 */ /* 0x000e220000000000 */
[----:B----4-:R-:W-:-:S07]  /*d4f0*/  @!P2 LOP3.LUT R121, R60, R110, RZ, 0xc0, !PT ;  /* 0x0000006e3c79a212 */ /* 0x010fce00078ec0ff */
[----:B------:R1:W-:Y:S01]  /*d500*/  @!P3 POPC R117, R123 ;  /* 0x0000007b0075b309 */ /* 0x0003e20000000000 */
[----:B0-----:R-:W-:Y:S01]  /*d510*/  @!P2 IMAD.IADD R41, R115, 0x1, R119 ;  /* 0x000000017329a824 */ /* 0x001fe200078e0277 */
[----:B------:R-:W-:-:S06]  /*d520*/  @!P2 I2FP.F32.U32 R115, R37 ;  /* 0x000000250073a245 */ /* 0x000fcc0000201000 */
[----:B------:R0:W4:Y:S01]  /*d530*/  @!P3 POPC R119, R125 ;  /* 0x0000007d0077b309 */ /* 0x0001220000000000 */
[----:B-1----:R-:W-:Y:S01]  /*d540*/  @!P3 LOP3.LUT R123, R90, R110, RZ, 0xc0, !PT ;  /* 0x0000006e5a7bb212 */ /* 0x002fe200078ec0ff */
[----:B------:R-:W-:-:S04]  /*d550*/  @!P2 FMUL R115, R29, R115 ;  /* 0x000000731d73a220 */ /* 0x000fc80000400000 */
[----:B------:R-:W-:Y:S01]  /*d560*/  @!P2 FFMA R3, R14, R115, R3 ;  /* 0x000000730e03a223 */ /* 0x000fe20000000003 */
[----:B------:R-:W-:Y:S02]  /*d570*/  @!P3 I2FP.F32.U32 R115, R35 ;  /* 0x000000230073b245 */ /* 0x000fe40000201000 */
[----:B0-----:R-:W-:-:S03]  /*d580*/  @!P3 LOP3.LUT R125, R91, R111, RZ, 0xc0, !PT ;  /* 0x0000006f5b7db212 */ /* 0x001fc600078ec0ff */
        /* <DEDUP_REMOVED lines=17> */
[----:B------:R1:W4:Y:S01]  /*d6a0*/  @!P3 POPC R119, R125 ;  /* 0x0000007d0077b309 */ /* 0x0003220000000000 */
[----:B------:R-:W-:Y:S01]  /*d6b0*/  @!P2 FFMA R3, R18, R115, R3 ;  /* 0x000000731203a223 */ /* 0x000fe20000000003 */
[----:B------:R-:W-:Y:S02]  /*d6c0*/  @!P3 I2FP.F32.U32 R115, R113 ;  /* 0x000000710073b245 */ /* 0x000fe40000201000 */
[----:B0-----:R-:W-:-:S03]  /*d6d0*/  @!P3 LOP3.LUT R123, R92, R110, RZ, 0xc0, !PT ;  /* 0x0000006e5c7bb212 */ /* 0x001fc600078ec0ff */
[----:B------:R-:W-:Y:S01]  /*d6e0*/  @!P3 FMUL R115, R29, R115 ;  /* 0x000000731d73b220 */ /* 0x000fe20000400000 */
[----:B-1----:R-:W-:-:S03]  /*d6f0*/  @!P3 LOP3.LUT R125, R93, R111, RZ, 0xc0, !PT ;  /* 0x0000006f5d7db212 */ /* 0x002fc600078ec0ff */
[----:B------:R-:W-:Y:S01]  /*d700*/  @!P3 FFMA R5, R116, R115, R5 ;  /* 0x000000737405b223 */ /* 0x000fe20000000005 */
[----:B------:R-:W-:Y:S01]  /*d710*/  @!P2 I2FP.F32.U32 R115, R41 ;  /* 0x000000290073a245 */ /* 0x000fe20000201000 */
[----:B----4-:R-:W-:Y:S01]  /*d720*/  @!P3 IMAD.IADD R31, R117, 0x1, R119 ;  /* 0x00000001751fb824 */ /* 0x010fe200078e0277 */
        /* <DEDUP_REMOVED lines=19> */
[----:B------:R1:W4:Y:S01]  /*d860*/  @!P3 POPC R119, R125 ;  /* 0x0000007d0077b309 */ /* 0x0003220000000000 */
[----:B------:R-:W-:Y:S01]  /*d870*/  @!P2 FMUL R33, R29, R33 ;  /* 0x000000211d21a220 */ /* 0x000fe20000400000 */
[----:B0-----:R-:W-:-:S03]  /*d880*/  @!P3 LOP3.LUT R123, R94, R110, RZ, 0xc0, !PT ;  /* 0x0000006e5e7bb212 */ /* 0x001fc600078ec0ff */
[----:B------:R-:W-:-:S03]  /*d890*/  @!P2 FFMA R3, R24, R33, R3 ;  /* 0x000000211803a223 */ /* 0x000fc60000000003 */
[----:B------:R-:W-:Y:S01]  /*d8a0*/  @!P3 POPC R31, R31 ;  /* 0x0000001f001fb309 */ /* 0x000fe20000000000 */
[-C--:B-1----:R-:W-:Y:S01]  /*d8b0*/  @!P3 LOP3.LUT R125, R95, R111.reuse, RZ, 0xc0, !PT ;  /* 0x0000006f5f7db212 */ /* 0x082fe200078ec0ff */
[----:B----4-:R-:W-:Y:S01]  /*d8c0*/  @!P3 IMAD.IADD R39, R117, 0x1, R119 ;  /* 0x000000017527b824 */ /* 0x010fe200078e0277 */
[----:B------:R-:W-:-:S05]  /*d8d0*/  @!P2 LOP3.LUT R119, R65, R111, RZ, 0xc0, !PT ;  /* 0x0000006f4177a212 */ /* 0x000fca00078ec0ff */
[----:B------:R0:W-:Y:S08]  /*d8e0*/  @!P2 POPC R117, R121 ;  /* 0x000000790075a309 */ /* 0x0001f00000000000 */
[----:B------:R-:W1:Y:S01]  /*d8f0*/  @!P2 POPC R119, R119 ;  /* 0x000000770077a309 */ /* 0x000e620000000000 */
[----:B0-----:R-:W-:Y:S02]  /*d900*/  @!P2 LOP3.LUT R121, R66, R110, RZ, 0xc0, !PT ;  /* 0x0000006e4279a212 */ /* 0x001fe400078ec0ff */
[----:B-1----:R-:W-:-:S05]  /*d910*/  @!P2 IADD3 R113, PT, PT, R117, R119, RZ ;  /* 0x000000777571a210 */ /* 0x002fca0007ffe0ff */
[----:B------:R0:W-:Y:S01]  /*d920*/  @!P3 POPC R117, R123 ;  /* 0x0000007b0075b309 */ /* 0x0001e20000000000 */
[----:B------:R-:W-:-:S05]  /*d930*/  @!P2 I2FP.F32.U32 R113, R113 ;  /* 0x000000710071a245 */ /* 0x000fca0000201000 */
[----:B------:R-:W-:Y:S02]  /*d940*/  @!P2 FMUL R113, R29, R113 ;  /* 0x000000711d71a220 */ /* 0x000fe40000400000 */
[----:B------:R1:W4:Y:S01]  /*d950*/  @!P3 POPC R119, R125 ;  /* 0x0000007d0077b309 */ /* 0x0003220000000000 */
[----:B0-----:R-:W-:Y:S01]  /*d960*/  @!P3 LOP3.LUT R123, R96, R110, RZ, 0xc0, !PT ;  /* 0x0000006e607bb212 */ /* 0x001fe200078ec0ff */
[----:B------:R-:W-:Y:S01]  /*d970*/  @!P2 FFMA R3, R26, R113, R3 ;  /* 0x000000711a03a223 */ /* 0x000fe20000000003 */
[-C--:B-1----:R-:W-:Y:S01]  /*d980*/  @!P3 LOP3.LUT R125, R97, R111.reuse, RZ, 0xc0, !PT ;  /* 0x0000006f617db212 */ /* 0x082fe200078ec0ff */
[----:B----4-:R-:W-:Y:S01]  /*d990*/  @!P3 IMAD.IADD R41, R117, 0x1, R119 ;  /* 0x000000017529b824 */ /* 0x010fe200078e0277 */
        /* <DEDUP_REMOVED lines=10> */
[----:B------:R0:W4:Y:S01]  /*da40*/  @!P3 POPC R119, R125 ;  /* 0x0000007d0077b309 */ /* 0x0001220000000000 */
[-C--:B-1----:R-:W-:Y:S02]  /*da50*/  @!P3 LOP3.LUT R123, R98, R110.reuse, RZ, 0xc0, !PT ;  /* 0x0000006e627bb212 */ /* 0x082fe400078ec0ff */
[----:B0-----:R-:W-:Y:S01]  /*da60*/  @!P2 LOP3.LUT R125, R71, R111, RZ, 0xc0, !PT ;  /* 0x0000006f477da212 */ /* 0x001fe200078ec0ff */
[----:B----4-:R-:W-:Y:S01]  /*da70*/  @!P3 IMAD.IADD R35, R117, 0x1, R119 ;  /* 0x000000017523b824 */ /* 0x010fe200078e0277 */
        /* <DEDUP_REMOVED lines=14> */
[----:B------:R-:W-:Y:S01]  /*db60*/  @!P3 I2FP.F32.U32 R31, R39 ;  /* 0x00000027001fb245 */ /* 0x000fe20000201000 */
[----:B------:R-:W-:Y:S01]  /*db70*/  @!P2 IMAD.IADD R39, R119, 0x1, R33 ;  /* 0x000000017727a824 */ /* 0x000fe200078e0221 */
[----:B------:R-:W-:Y:S02]  /*db80*/  @!P3 LOP3.LUT R119, R100, R110, RZ, 0xc0, !PT ;  /* 0x0000006e6477b212 */ /* 0x000fe400078ec0ff */
[----:B------:R-:W-:Y:S01]  /*db90*/  @!P3 I2FP.F32.U32 R117, R117 ;  /* 0x000000750075b245 */ /* 0x000fe20000201000 */
[C---:B------:R-:W-:Y:S01]  /*dba0*/  @!P3 FMUL R31, R29.reuse, R31 ;  /* 0x0000001f1d1fb220 */ /* 0x040fe20000400000 */
[----:B------:R0:W-:Y:S03]  /*dbb0*/  @!P3 POPC R33, R119 ;  /* 0x000000770021b309 */ /* 0x0001e60000000000 */
[----:B------:R-:W-:Y:S01]  /*dbc0*/  @!P3 FFMA R5, R122, R31, R5 ;  /* 0x0000001f7a05b223 */ /* 0x000fe20000000005 */
[----:B------:R-:W-:-:S03]  /*dbd0*/  @!P3 FMUL R117, R29, R117 ;  /* 0x000000751d75b220 */ /* 0x000fc60000400000 */
[----:B------:R-:W-:Y:S01]  /*dbe0*/  @!P3 FFMA R5, R124, R41, R5 ;  /* 0x000000297c05b223 */ /* 0x000fe20000000005 */
[----:B------:R1:W4:Y:S01]  /*dbf0*/  @!P3 POPC R31, R123 ;  /* 0x0000007b001fb309 */ /* 0x0003220000000000 */
[----:B------:R-:W-:Y:S02]  /*dc00*/  @!P2 I2FP.F32.U32 R41, R37 ;  /* 0x000000250029a245 */ /* 0x000fe40000201000 */
[----:B0-----:R-:W-:-:S03]  /*dc10*/  @!P3 LOP3.LUT R119, R103, R111, RZ, 0xc0, !PT ;  /* 0x0000006f6777b212 */ /* 0x001fc600078ec0ff */
[----:B------:R-:W-:-:S03]  /*dc20*/  @!P2 FMUL R41, R29, R41 ;  /* 0x000000291d29a220 */ /* 0x000fc60000400000 */
[----:B------:R-:W-:Y:S01]  /*dc30*/  @!P3 POPC R119, R119 ;  /* 0x000000770077b309 */ /* 0x000fe20000000000 */
[----:B------:R-:W-:Y:S01]  /*dc40*/  @!P2 FFMA R3, R28, R41, R3 ;  /* 0x000000291c03a223 */ /* 0x000fe20000000003 */
[----:B-1----:R-:W-:Y:S02]  /*dc50*/  @!P3 LOP3.LUT R123, R102, R110, RZ, 0xc0, !PT ;  /* 0x0000006e667bb212 */ /* 0x002fe400078ec0ff */
[----:B------:R-:W-:Y:S01]  /*dc60*/  @!P3 I2FP.F32.U32 R41, R35 ;  /* 0x000000230029b245 */ /* 0x000fe20000201000 */
[----:B------:R-:W-:Y:S01]  /*dc70*/  @!P2 FFMA R3, R30, R115, R3 ;  /* 0x000000731e03a223 */ /* 0x000fe20000000003 */
[----:B----4-:R-:W-:Y:S01]  /*dc80*/  @!P3 IMAD.IADD R31, R33, 0x1, R31 ;  /* 0x00000001211fb824 */ /* 0x010fe200078e021f */
[----:B------:R-:W-:Y:S01]  /*dc90*/  @!P2 LOP3.LUT R115, R77, R111, RZ, 0xc0, !PT ;  /* 0x0000006f4d73a212 */ /* 0x000fe200078ec0ff */
[----:B------:R0:W1:Y:S01]  /*dca0*/  @!P2 POPC R33, R121 ;  /* 0x000000790021a309 */ /* 0x0000620000000000 */
[----:B------:R-:W-:-:S04]  /*dcb0*/  @!P3 FMUL R41, R29, R41 ;  /* 0x000000291d29b220 */ /* 0x000fc80000400000 */
[----:B------:R-:W-:-:S03]  /*dcc0*/  @!P3 FFMA R5, R15, R41, R5 ;  /* 0x000000290f05b223 */ /* 0x000fc60000000005 */
[----:B------:R-:W-:Y:S01]  /*dcd0*/  @!P2 POPC R115, R115 ;  /* 0x000000730073a309 */ /* 0x000fe20000000000 */
[----:B------:R-:W-:Y:S01]  /*dce0*/  @!P3 FFMA R5, R17, R117, R5 ;  /* 0x000000751105b223 */ /* 0x000fe20000000005 */
[----:B0-----:R-:W-:Y:S02]  /*dcf0*/  @!P2 LOP3.LUT R121, R74, R110, RZ, 0xc0, !PT ;  /* 0x0000006e4a79a212 */ /* 0x001fe400078ec0ff */
[----:B-1----:R-:W-:-:S04]  /*dd00*/  @!P2 IADD3 R33, PT, PT, R33, R113, RZ ;  /* 0x000000712121a210 */ /* 0x002fc80007ffe0ff */
[----:B------:R0:W1:Y:S01]  /*dd10*/  @!P3 POPC R113, R123 ;  /* 0x0000007b0071b309 */ /* 0x0000620000000000 */
[----:B------:R-:W-:-:S05]  /*dd20*/  @!P2 I2FP.F32.U32 R33, R33 ;  /* 0x000000210021a245 */ /* 0x000fca0000201000 */
[----:B------:R-:W-:Y:S01]  /*dd30*/  @!P2 FMUL R33, R29, R33 ;  /* 0x000000211d21a220 */ /* 0x000fe20000400000 */
[----:B0-----:R-:W-:Y:S01]  /*dd40*/  @!P3 LOP3.LUT R123, R105, R111, RZ, 0xc0, !PT ;  /* 0x0000006f697bb212 */ /* 0x001fe200078ec0ff */
[----:B-1----:R-:W-:-:S03]  /*dd50*/  @!P3 IMAD.IADD R37, R113, 0x1, R119 ;  /* 0x000000017125b824 */ /* 0x002fc600078e0277 */
[----:B------:R0:W-:Y:S02]  /*dd60*/  @!P3 POPC R41, R123 ;  /* 0x0000007b0029b309 */ /* 0x0001e40000000000 */
[----:B------:R-:W-:-:S06]  /*dd70*/  @!P3 I2FP.F32.U32 R37, R37 ;  /* 0x000000250025b245 */ /* 0x000fcc0000201000 */
[----:B------:R1:W-:Y:S01]  /*dd80*/  @!P2 POPC R113, R121 ;  /* 0x000000790071a309 */ /* 0x0003e20000000000 */
[----:B0-----:R-:W-:-:S07]  /*dd90*/  @!P3 LOP3.LUT R123, R106, R110, RZ, 0xc0, !PT ;  /* 0x0000006e6a7bb212 */ /* 0x001fce00078ec0ff */
[----:B------:R0:W4:Y:S01]  /*dda0*/  @!P2 POPC R119, R125 ;  /* 0x0000007d0077a309 */ /* 0x0001220000000000 */
[-C--:B-1----:R-:W-:Y:S02]  /*ddb0*/  @!P2 LOP3.LUT R121, R76, R110.reuse, RZ, 0xc0, !PT ;  /* 0x0000006e4c79a212 */ /* 0x082fe400078ec0ff */
[----:B0-----:R-:W-:Y:S01]  /*ddc0*/  @!P3 LOP3.LUT R125, R107, R111, RZ, 0xc0, !PT ;  /* 0x0000006f6b7db212 */ /* 0x001fe200078ec0ff */
[----:B----4-:R-:W-:Y:S01]  /*ddd0*/  @!P2 IMAD.IADD R35, R113, 0x1, R119 ;  /* 0x000000017123a824 */ /* 0x010fe200078e0277 */
[----:B------:R-:W-:-:S03]  /*dde0*/  @!P3 LOP3.LUT R119, R104, R110, RZ, 0xc0, !PT ;  /* 0x0000006e6877b212 */ /* 0x000fc600078ec0ff */
[----:B------:R-:W-:Y:S08]  /*ddf0*/  @!P3 POPC R117, R125 ;  /* 0x0000007d0075b309 */ /* 0x000ff00000000000 */
[----:B------:R-:W0:Y:S08]  /*de00*/  @!P3 POPC R113, R119 ;  /* 0x000000770071b309 */ /* 0x000e300000000000 */
[----:B------:R-:W-:Y:S01]  /*de10*/  @!P3 POPC R119, R123 ;  /* 0x0000007b0077b309 */ /* 0x000fe20000000000 */
[----:B0-----:R-:W-:-:S07]  /*de20*/  @!P3 IMAD.IADD R41, R113, 0x1, R41 ;  /* 0x000000017129b824 */ /* 0x001fce00078e0229 */
[----:B------:R0:W1:Y:S01]  /*de30*/  @!P2 POPC R113, R121 ;  /* 0x000000790071a309 */ /* 0x0000620000000000 */
[----:B------:R-:W-:-:S05]  /*de40*/  @!P3 I2FP.F32.U32 R41, R41 ;  /* 0x000000290029b245 */ /* 0x000fca0000201000 */
[----:B------:R-:W-:Y:S01]  /*de50*/  @!P3 FMUL R41, R29, R41 ;  /* 0x000000291d29b220 */ /* 0x000fe20000400000 */
[-C--:B0-----:R-:W-:Y:S02]  /*de60*/  @!P2 LOP3.LUT R121, R79, R111.reuse, RZ, 0xc0, !PT ;  /* 0x0000006f4f79a212 */ /* 0x081fe400078ec0ff */
[----:B------:R-:W-:Y:S01]  /*de70*/  @!P3 LOP3.LUT R111, R109, R111, RZ, 0xc0, !PT ;  /* 0x0000006f6d6fb212 */ /* 0x000fe200078ec0ff */
[----:B-1----:R-:W-:Y:S01]  /*de80*/  @!P2 IMAD.IADD R113, R113, 0x1, R115 ;  /* 0x000000017171a824 */ /* 0x002fe200078e0273 */
[----:B------:R-:W-:Y:S01]  /*de90*/  @!P2 I2FP.F32.U32 R115, R39 ;  /* 0x000000270073a245 */ /* 0x000fe20000201000 */
[----:B------:R-:W-:Y:S01]  /*dea0*/  @!P3 IMAD.IADD R39, R119, 0x1, R117 ;  /* 0x000000017727b824 */ /* 0x000fe200078e0275 */
[----:B------:R-:W-:Y:S02]  /*deb0*/  @!P2 LOP3.LUT R119, R78, R110, RZ, 0xc0, !PT ;  /* 0x0000006e4e77a212 */ /* 0x000fe400078ec0ff */
[----:B------:R-:W-:Y:S01]  /*dec0*/  @!P3 POPC R111, R111 ;  /* 0x0000006f006fb309 */ /* 0x000fe20000000000 */
[----:B------:R-:W-:Y:S01]  /*ded0*/  @!P2 FMUL R115, R29, R115 ;  /* 0x000000731d73a220 */ /* 0x000fe20000400000 */
[----:B------:R-:W-:-:S03]  /*dee0*/  @!P3 I2FP.F32.U32 R39, R39 ;  /* 0x000000270027b245 */ /* 0x000fc60000201000 */
[----:B------:R-:W-:-:S03]  /*def0*/  @!P2 FFMA R3, R32, R115, R3 ;  /* 0x000000732003a223 */ /* 0x000fc60000000003 */
[----:B------:R-:W-:Y:S01]  /*df00*/  @!P2 POPC R117, R119 ;  /* 0x000000770075a309 */ /* 0x000fe20000000000 */
[----:B------:R-:W-:Y:S01]  /*df10*/  @!P3 FMUL R39, R29, R39 ;  /* 0x000000271d27b220 */ /* 0x000fe20000400000 */
[----:B------:R-:W-:-:S06]  /*df20*/  @!P2 FFMA R3, R34, R33, R3 ;  /* 0x000000212203a223 */ /* 0x000fcc0000000003 */
        /* <DEDUP_REMOVED lines=9> */
[----:B------:R-:W-:-:S04]  /*dfc0*/  @!P3 FMUL R110, R29, R37 ;  /* 0x000000251d6eb220 */ /* 0x000fc80000400000 */
[----:B------:R-:W-:Y:S01]  /*dfd0*/  @!P3 FFMA R5, R21, R110, R5 ;  /* 0x0000006e1505b223 */ /* 0x000fe20000000005 */
[----:B------:R-:W-:-:S03]  /*dfe0*/  @!P2 I2FP.F32.U32 R110, R35 ;  /* 0x00000023006ea245 */ /* 0x000fc60000201000 */
[----:B------:R-:W-:Y:S01]  /*dff0*/  @!P3 FFMA R5, R23, R41, R5 ;  /* 0x000000291705b223 */ /* 0x000fe20000000005 */
[----:B0-----:R-:W-:Y:S02]  /*e000*/  @!P3 IMAD.IADD R31, R117, 0x1, R111 ;  /* 0x00000001751fb824 */ /* 0x001fe400078e026f */
[----:B------:R-:W-:Y:S01]  /*e010*/  @!P2 FMUL R110, R29, R110 ;  /* 0x0000006e1d6ea220 */ /* 0x000fe20000400000 */
[----:B------:R-:W-:-:S03]  /*e020*/  @!P3 FFMA R5, R25, R39, R5 ;  /* 0x000000271905b223 */ /* 0x000fc60000000005 */
[----:B------:R-:W-:Y:S01]  /*e030*/  @!P2 FFMA R3, R36, R110, R3 ;  /* 0x0000006e2403a223 */ /* 0x000fe20000000003 */
[----:B------:R-:W-:Y:S02]  /*e040*/  @!P2 I2FP.F32.U32 R110, R113 ;  /* 0x00000071006ea245 */ /* 0x000fe40000201000 */
[----:B------:R-:W-:-:S03]  /*e050*/  @!P3 I2FP.F32.U32 R31, R31 ;  /* 0x0000001f001fb245 */ /* 0x000fc60000201000 */
[----:B------:R-:W-:-:S04]  /*e060*/  @!P2 FMUL R110, R29, R110 ;  /* 0x0000006e1d6ea220 */ /* 0x000fc80000400000 */
[----:B------:R-:W-:Y:S01]  /*e070*/  @!P2 FFMA R3, R38, R110, R3 ;  /* 0x0000006e2603a223 */ /* 0x000fe20000000003 */
[----:B------:R-:W-:-:S03]  /*e080*/  @!P3 FMUL R110, R29, R31 ;  /* 0x0000001f1d6eb220 */ /* 0x000fc60000400000 */
[----:B------:R-:W-:Y:S01]  /*e090*/  @!P2 FFMA R3, R40, R115, R3 ;  /* 0x000000732803a223 */ /* 0x000fe20000000003 */
[----:B------:R-:W-:-:S07]  /*e0a0*/  @!P3 FFMA R5, R27, R110, R5 ;  /* 0x0000006e1b05b223 */ /* 0x000fce0000000005 */
.L_x_407:
        /* <DEDUP_REMOVED lines=8> */
.L_x_461:
        /* <DEDUP_REMOVED lines=47> */
[----:B0-----:R-:W-:-:S07]  /*e420*/  @!P2 IMAD.IADD R39, R39, 0x1, R113 ;  /* 0x000000012727a824 */ /* 0x001fce00078e0271 */
[----:B------:R0:W1:Y:S08]  /*e430*/  @!P3 POPC R117, R125 ;  /* 0x0000007d0075b309 */ /* 0x0000700000000000 */
[----:B------:R4:W-:Y:S01]  /*e440*/  @!P2 POPC R115, R121 ;  /* 0x000000790073a309 */ /* 0x0009e20000000000 */
[----:B0-----:R-:W-:Y:S02]  /*e450*/  @!P3 LOP3.LUT R125, R89, R111, RZ, 0xc0, !PT ;  /* 0x0000006f597db212 */ /* 0x001fe400078ec0ff */
[----:B-1----:R-:W-:-:S05]  /*e460*/  @!P3 IADD3 R113, PT, PT, R41, R117, RZ ;  /* 0x000000752971b210 */ /* 0x002fca0007ffe0ff */
        /* <DEDUP_REMOVED lines=66> */
[----:B0-----:R-:W-:Y:S01]  /*e890*/  @!P2 LOP3.LUT R121, R66, R110, RZ, 0xc0, !PT ;  /* 0x0000006e4279a212 */ /* 0x001fe200078ec0ff */
[----:B-1----:R-:W-:-:S06]  /*e8a0*/  @!P2 IMAD.IADD R113, R117, 0x1, R119 ;  /* 0x000000017571a824 */ /* 0x002fcc00078e0277 */
[----:B------:R0:W-:Y:S01]  /*e8b0*/  @!P3 POPC R117, R123 ;  /* 0x0000007b0075b309 */ /* 0x0001e20000000000 */
[----:B------:R-:W-:-:S07]  /*e8c0*/  @!P2 I2FP.F32.U32 R113, R113 ;  /* 0x000000710071a245 */ /* 0x000fce0000201000 */
[----:B------:R1:W4:Y:S01]  /*e8d0*/  @!P3 POPC R119, R125 ;  /* 0x0000007d0077b309 */ /* 0x0003220000000000 */
[----:B------:R-:W-:Y:S01]  /*e8e0*/  @!P2 FMUL R113, R29, R113 ;  /* 0x000000711d71a220 */ /* 0x000fe20000400000 */
[----:B0-----:R-:W-:-:S03]  /*e8f0*/  @!P3 LOP3.LUT R123, R96, R110, RZ, 0xc0, !PT ;  /* 0x0000006e607bb212 */ /* 0x001fc600078ec0ff */
[----:B------:R-:W-:Y:S01]  /*e900*/  @!P2 FFMA R3, R26, R113, R3 ;  /* 0x000000711a03a223 */ /* 0x000fe20000000003 */
[----:B-1----:R-:W-:Y:S02]  /*e910*/  @!P3 LOP3.LUT R125, R97, R111, RZ, 0xc0, !PT ;  /* 0x0000006f617db212 */ /* 0x002fe400078ec0ff */
[----:B----4-:R-:W-:Y:S02]  /*e920*/  @!P3 IADD3 R41, PT, PT, R117, R119, RZ ;  /* 0x000000777529b210 */ /* 0x010fe40007ffe0ff */
[----:B------:R-:W-:Y:S01]  /*e930*/  @!P2 LOP3.LUT R119, R67, R111, RZ, 0xc0, !PT ;  /* 0x0000006f4377a212 */ /* 0x000fe200078ec0ff */
[----:B------:R0:W-:Y:S01]  /*e940*/  @!P2 POPC R117, R121 ;  /* 0x000000790075a309 */ /* 0x0001e20000000000 */
[----:B------:R-:W-:-:S05]  /*e950*/  @!P3 I2FP.F32.U32 R41, R41 ;  /* 0x000000290029b245 */ /* 0x000fca0000201000 */
[----:B------:R-:W-:Y:S02]  /*e960*/  @!P3 FMUL R41, R29, R41 ;  /* 0x000000291d29b220 */ /* 0x000fe40000400000 */
[----:B------:R-:W1:Y:S01]  /*e970*/  @!P2 POPC R119, R119 ;  /* 0x000000770077a309 */ /* 0x000e620000000000 */
[----:B0-----:R-:W-:-:S07]  /*e980*/  @!P2 LOP3.LUT R121, R69, R111, RZ, 0xc0, !PT ;  /* 0x0000006f4579a212 */ /* 0x001fce00078ec0ff */
        /* <DEDUP_REMOVED lines=47> */
[----:B0-----:R-:W-:Y:S01]  /*ec80*/  @!P2 LOP3.LUT R121, R74, R110, RZ, 0xc0, !PT ;  /* 0x0000006e4a79a212 */ /* 0x001fe200078ec0ff */
[----:B-1----:R-:W-:-:S05]  /*ec90*/  @!P2 IMAD.IADD R33, R33, 0x1, R113 ;  /* 0x000000012121a824 */ /* 0x002fca00078e0271 */
[----:B------:R0:W1:Y:S01]  /*eca0*/  @!P3 POPC R113, R123 ;  /* 0x0000007b0071b309 */ /* 0x0000620000000000 */
[----:B------:R-:W-:-:S05]  /*ecb0*/  @!P2 I2FP.F32.U32 R33, R33 ;  /* 0x000000210021a245 */ /* 0x000fca0000201000 */
[----:B------:R-:W-:Y:S01]  /*ecc0*/  @!P2 FMUL R33, R29, R33 ;  /* 0x000000211d21a220 */ /* 0x000fe20000400000 */
[----:B0-----:R-:W-:Y:S02]  /*ecd0*/  @!P3 LOP3.LUT R123, R105, R111, RZ, 0xc0, !PT ;  /* 0x0000006f697bb212 */ /* 0x001fe400078ec0ff */
[----:B-1----:R-:W-:Y:S02]  /*ece0*/  @!P3 IADD3 R37, PT, PT, R113, R119, RZ ;  /* 0x000000777125b210 */ /* 0x002fe40007ffe0ff */
        /* <DEDUP_REMOVED lines=53> */
.L_x_409:
        /* <DEDUP_REMOVED lines=8> */
.L_x_464:
        /* <DEDUP_REMOVED lines=24> */
[----:B-1----:R-:W-:Y:S01]  /*f240*/  @!P2 IADD3 R31, PT, PT, R31, R33, RZ ;  /* 0x000000211f1fa210 */ /* 0x002fe20007ffe0ff */
[----:B------:R-:W0:Y:S01]  /*f250*/  @!P2 POPC R113, R113 ;  /* 0x000000710071a309 */ /* 0x000e220000000000 */
[----:B------:R-:W-:Y:S02]  /*f260*/  @!P3 LOP3.LUT R35, R83, R111, RZ, 0xc0, !PT ;  /* 0x0000006f5323b212 */ /* 0x000fe400078ec0ff */
[----:B------:R-:W-:Y:S02]  /*f270*/  @!P2 I2FP.F32.U32 R31, R31 ;  /* 0x0000001f001fa245 */ /* 0x000fe40000201000 */
[----:B------:R-:W-:-:S03]  /*f280*/  @!P3 LOP3.LUT R33, R84, R110, RZ, 0xc0, !PT ;  /* 0x0000006e5421b212 */ /* 0x000fc600078ec0ff */
        /* <DEDUP_REMOVED lines=21> */
[----:B0-----:R-:W-:Y:S01]  /*f3e0*/  @!P3 LOP3.LUT R125, R89, R111, RZ, 0xc0, !PT ;  /* 0x0000006f597db212 */ /* 0x001fe200078ec0ff */
[----:B-1----:R-:W-:-:S06]  /*f3f0*/  @!P3 IMAD.IADD R113, R41, 0x1, R117 ;  /* 0x000000012971b824 */ /* 0x002fcc00078e0275 */
[----:B------:R-:W0:Y:S01]  /*f400*/  @!P2 POPC R119, R119 ;  /* 0x000000770077a309 */ /* 0x000e220000000000 */
[----:B----4-:R-:W-:-:S07]  /*f410*/  @!P2 LOP3.LUT R121, R60, R110, RZ, 0xc0, !PT ;  /* 0x0000006e3c79a212 */ /* 0x010fce00078ec0ff */
[----:B------:R1:W-:Y:S01]  /*f420*/  @!P3 POPC R117, R123 ;  /* 0x0000007b0075b309 */ /* 0x0003e20000000000 */
[----:B0-----:R-:W-:-:S07]  /*f430*/  @!P2 IADD3 R41, PT, PT, R115, R119, RZ ;  /* 0x000000777329a210 */ /* 0x001fce0007ffe0ff */
[----:B------:R0:W4:Y:S01]  /*f440*/  @!P3 POPC R119, R125 ;  /* 0x0000007d0077b309 */ /* 0x0001220000000000 */
[----:B------:R-:W-:Y:S02]  /*f450*/  @!P2 I2FP.F32.U32 R115, R37 ;  /* 0x000000250073a245 */ /* 0x000fe40000201000 */
[----:B-1----:R-:W-:-:S03]  /*f460*/  @!P3 LOP3.LUT R123, R90, R110, RZ, 0xc0, !PT ;  /* 0x0000006e5a7bb212 */ /* 0x002fc600078ec0ff */
[----:B------:R-:W-:-:S04]  /*f470*/  @!P2 FMUL R115, R29, R115 ;  /* 0x000000731d73a220 */ /* 0x000fc80000400000 */
        /* <DEDUP_REMOVED lines=20> */
[----:B------:R1:W4:Y:S01]  /*f5c0*/  @!P3 POPC R119, R125 ;  /* 0x0000007d0077b309 */ /* 0x0003220000000000 */
[----:B0-----:R-:W-:Y:S02]  /*f5d0*/  @!P3 LOP3.LUT R123, R92, R110, RZ, 0xc0, !PT ;  /* 0x0000006e5c7bb212 */ /* 0x001fe400078ec0ff */
[----:B------:R-:W-:Y:S01]  /*f5e0*/  @!P2 FFMA R3, R18, R115, R3 ;  /* 0x000000731203a223 */ /* 0x000fe20000000003 */
[----:B------:R-:W-:-:S05]  /*f5f0*/  @!P3 I2FP.F32.U32 R115, R113 ;  /* 0x000000710073b245 */ /* 0x000fca0000201000 */
[----:B------:R-:W-:Y:S01]  /*f600*/  @!P3 FMUL R115, R29, R115 ;  /* 0x000000731d73b220 */ /* 0x000fe20000400000 */
[----:B-1----:R-:W-:-:S03]  /*f610*/  @!P3 LOP3.LUT R125, R93, R111, RZ, 0xc0, !PT ;  /* 0x0000006f5d7db212 */ /* 0x002fc600078ec0ff */
[----:B------:R-:W-:Y:S01]  /*f620*/  @!P3 FFMA R5, R116, R115, R5 ;  /* 0x000000737405b223 */ /* 0x000fe20000000005 */
[----:B----4-:R-:W-:Y:S01]  /*f630*/  @!P3 IMAD.IADD R31, R117, 0x1, R119 ;  /* 0x00000001751fb824 */ /* 0x010fe200078e0277 */
        /* <DEDUP_REMOVED lines=15> */
[----:B------:R-:W-:Y:S01]  /*f730*/  @!P3 FFMA R5, R120, R31, R5 ;  /* 0x0000001f7805b223 */ /* 0x000fe20000000005 */
[----:B------:R-:W-:Y:S02]  /*f740*/  @!P3 LOP3.LUT R31, R99, R111, RZ, 0xc0, !PT ;  /* 0x0000006f631fb212 */ /* 0x000fe400078ec0ff */
[----:B------:R-:W-:Y:S01]  /*f750*/  @!P2 FMUL R115, R29, R115 ;  /* 0x000000731d73a220 */ /* 0x000fe20000400000 */
[----:B------:R-:W-:-:S03]  /*f760*/  @!P2 I2FP.F32.U32 R33, R33 ;  /* 0x000000210021a245 */ /* 0x000fc60000201000 */
[----:B------:R1:W4:Y:S01]  /*f770*/  @!P3 POPC R119, R125 ;  /* 0x0000007d0077b309 */ /* 0x0003220000000000 */
[----:B------:R-:W-:Y:S01]  /*f780*/  @!P2 FFMA R3, R22, R115, R3 ;  /* 0x000000731603a223 */ /* 0x000fe20000000003 */
[----:B------:R-:W-:Y:S01]  /*f790*/  @!P2 FMUL R33, R29, R33 ;  /* 0x000000211d21a220 */ /* 0x000fe20000400000 */
[----:B0-----:R-:W-:-:S03]  /*f7a0*/  @!P3 LOP3.LUT R123, R94, R110, RZ, 0xc0, !PT ;  /* 0x0000006e5e7bb212 */ /* 0x001fc600078ec0ff */
[----:B------:R-:W-:Y:S02]  /*f7b0*/  @!P2 FFMA R3, R24, R33, R3 ;  /* 0x000000211803a223 */ /* 0x000fe40000000003 */
        /* <DEDUP_REMOVED lines=14> */
[-C--:B-1----:R-:W-:Y:S01]  /*f8a0*/  @!P3 LOP3.LUT R125, R97, R111.reuse, RZ, 0xc0, !PT ;  /* 0x0000006f617db212 */ /* 0x082fe200078ec0ff */
[----:B----4-:R-:W-:Y:S01]  /*f8b0*/  @!P3 IMAD.IADD R41, R117, 0x1, R119 ;  /* 0x000000017529b824 */ /* 0x010fe200078e0277 */
[----:B------:R-:W-:Y:S01]  /*f8c0*/  @!P2 LOP3.LUT R119, R67, R111, RZ, 0xc0, !PT ;  /* 0x0000006f4377a212 */ /* 0x000fe200078ec0ff */
[----:B------:R0:W-:Y:S03]  /*f8d0*/  @!P2 POPC R117, R121 ;  /* 0x000000790075a309 */ /* 0x0001e60000000000 */
[----:B------:R-:W-:-:S05]  /*f8e0*/  @!P3 I2FP.F32.U32 R41, R41 ;  /* 0x000000290029b245 */ /* 0x000fca0000201000 */
[----:B------:R-:W1:Y:S01]  /*f8f0*/  @!P2 POPC R119, R119 ;  /* 0x000000770077a309 */ /* 0x000e620000000000 */
[----:B------:R-:W-:Y:S01]  /*f900*/  @!P3 FMUL R41, R29, R41 ;  /* 0x000000291d29b220 */ /* 0x000fe20000400000 */
[----:B0-----:R-:W-:-:S06]  /*f910*/  @!P2 LOP3.LUT R121, R69, R111, RZ, 0xc0, !PT ;  /* 0x0000006f4579a212 */ /* 0x001fcc00078ec0ff */
[----:B------:R0:W-:Y:S01]  /*f920*/  @!P2 POPC R115, R121 ;  /* 0x000000790073a309 */ /* 0x0001e20000000000 */
[----:B-1----:R-:W-:-:S07]  /*f930*/  @!P2 IADD3 R37, PT, PT, R117, R119, RZ ;  /* 0x000000777525a210 */ /* 0x002fce0007ffe0ff */
        /* <DEDUP_REMOVED lines=57> */
[----:B-1----:R-:W-:Y:S02]  /*fcd0*/  @!P2 LOP3.LUT R121, R76, R110, RZ, 0xc0, !PT ;  /* 0x0000006e4c79a212 */ /* 0x002fe400078ec0ff */
[----:B0-----:R-:W-:Y:S02]  /*fce0*/  @!P3 LOP3.LUT R125, R107, R111, RZ, 0xc0, !PT ;  /* 0x0000006f6b7db212 */ /* 0x001fe400078ec0ff */
[----:B----4-:R-:W-:-:S03]  /*fcf0*/  @!P2 IADD3 R35, PT, PT, R113, R119, RZ ;  /* 0x000000777123a210 */ /* 0x010fc60007ffe0ff */
[----:B------:R-:W-:Y:S01]  /*fd00*/  @!P3 POPC R117, R125 ;  /* 0x0000007d0075b309 */ /* 0x000fe20000000000 */
[----:B------:R-:W-:-:S07]  /*fd10*/  @!P3 LOP3.LUT R119, R104, R110, RZ, 0xc0, !PT ;  /* 0x0000006e6877b212 */ /* 0x000fce00078ec0ff */
        /* <DEDUP_REMOVED lines=43> */
.L_x_411:
        /* <DEDUP_REMOVED lines=8> */
.L_x_467:
        /* <DEDUP_REMOVED lines=15> */
[----:B------:R-:W-:-:S02]  /*10140*/  @!P3 LOP3.LUT R123, R88, R110, RZ, 0xc0, !PT ;  /* 0x0000006e587bb212 */ /* 0x000fc400078ec0ff */
[----:B-1----:R-:W-:-:S05]  /*10150*/  @!P3 IADD3 R35, PT, PT, R35, R37, RZ ;  /* 0x000000252323b210 */ /* 0x002fca0007ffe0ff */
[----:B------:R-:W1:Y:S01]  /*10160*/  @!P2 POPC R33, R33 ;  /* 0x000000210021a309 */ /* 0x000e620000000000 */
[-C--:B------:R-:W-:Y:S02]  /*10170*/  @!P2 LOP3.LUT R37, R52, R110.reuse, RZ, 0xc0, !PT ;  /* 0x0000006e3425a212 */ /* 0x080fe400078ec0ff */
[----:B------:R-:W-:Y:S02]  /*10180*/  @!P3 I2FP.F32.U32 R35, R35 ;  /* 0x000000230023b245 */ /* 0x000fe40000201000 */
[----:B----4-:R-:W-:-:S03]  /*10190*/  @!P3 LOP3.LUT R41, R82, R110, RZ, 0xc0, !PT ;  /* 0x0000006e5229b212 */ /* 0x010fc600078ec0ff */
[----:B0-----:R-:W-:Y:S01]  /*101a0*/  @!P3 FMUL R35, R29, R35 ;  /* 0x000000231d23b220 */ /* 0x001fe20000400000 */
[----:B------:R-:W-:Y:S03]  /*101b0*/  @!P2 POPC R37, R37 ;  /* 0x000000250025a309 */ /* 0x000fe60000000000 */
[----:B------:R-:W-:Y:S01]  /*101c0*/  @!P3 FFMA R5, R2, R35, R5 ;  /* 0x000000230205b223 */ /* 0x000fe20000000005 */
[----:B------:R-:W-:Y:S01]  /*101d0*/  @!P3 LOP3.LUT R35, R83, R111, RZ, 0xc0, !PT ;  /* 0x0000006f5323b212 */ /* 0x000fe200078ec0ff */
[----:B-1----:R-:W-:Y:S01]  /*101e0*/  @!P2 IMAD.IADD R31, R31, 0x1, R33 ;  /* 0x000000011f1fa824 */ /* 0x002fe200078e0221 */
[----:B------:R-:W-:Y:S02]  /*101f0*/  @!P3 LOP3.LUT R33, R84, R110, RZ, 0xc0, !PT ;  /* 0x0000006e5421b212 */ /* 0x000fe400078ec0ff */
[----:B------:R-:W0:Y:S02]  /*10200*/  @!P2 POPC R113, R113 ;  /* 0x000000710071a309 */ /* 0x000e240000000000 */
        /* <DEDUP_REMOVED lines=111> */
[----:B-1----:R-:W-:Y:S02]  /*10900*/  @!P3 LOP3.LUT R123, R98, R110, RZ, 0xc0, !PT ;  /* 0x0000006e627bb212 */ /* 0x002fe400078ec0ff */
[----:B0-----:R-:W-:Y:S02]  /*10910*/  @!P2 LOP3.LUT R125, R71, R111, RZ, 0xc0, !PT ;  /* 0x0000006f477da212 */ /* 0x001fe400078ec0ff */
[----:B----4-:R-:W-:-:S03]  /*10920*/  @!P3 IADD3 R35, PT, PT, R117, R119, RZ ;  /* 0x000000777523b210 */ /* 0x010fc60007ffe0ff */
[----:B------:R0:W-:Y:S01]  /*10930*/  @!P2 POPC R33, R125 ;  /* 0x0000007d0021a309 */ /* 0x0001e20000000000 */
[----:B------:R-:W-:-:S07]  /*10940*/  @!P2 LOP3.LUT R119, R68, R110, RZ, 0xc0, !PT ;  /* 0x0000006e4477a212 */ /* 0x000fce00078ec0ff */
        /* <DEDUP_REMOVED lines=56> */
[----:B0-----:R-:W-:-:S07]  /*10cd0*/  @!P3 IADD3 R41, PT, PT, R113, R41, RZ ;  /* 0x000000297129b210 */ /* 0x001fce0007ffe0ff */
        /* <DEDUP_REMOVED lines=40> */
.L_x_413:
[----:B------:R-:W-:-:S13]  /*10f60*/  ISETP.NE.AND P4, PT, R13, 0x10, PT ;  /* 0x000000100d00780c */ /* 0x000fda0003f85270 */
[----:B------:R-:W-:Y:S05]  /*10f70*/  @P4 BRA `(.L_x_384) ;  /* 0x0000000c00dc4947 */ /* 0x000fea0003800000 */
[----:B------:R-:W-:Y:S01]  /*10f80*/  ISETP.NE.AND P4, PT, R6, RZ, PT ;  /* 0x000000ff0600720c */ /* 0x000fe20003f85270 */
[----:B------:R-:W-:Y:S01]  /*10f90*/  IMAD.MOV.U32 R13, RZ, RZ, RZ ;  /* 0x000000ffff0d7224 */ /* 0x000fe200078e00ff */
[----:B------:R-:W-:-:S11]  /*10fa0*/  UMOV UR7, 0xffffffff ;  /* 0xffffffff00077882 */ /* 0x000fd60000000000 */
[----:B------:R-:W0:Y:S01]  /*10fb0*/  @!P4 LDS R13, [UR15+0x3c] ;  /* 0x00003c0fff0dc984 */ /* 0x000e220008000800 */
[----:B------:R-:W-:Y:S05]  /*10fc0*/  BRA.DIV UR7, `(.L_x_415) ;  /* 0x0000001e07687947 */ /* 0x000fea000b800000 */
[----:B0-----:R-:W0:Y:S02]  /*10fd0*/  SHFL.IDX PT, R13, R13, RZ, 0x1f ;  /* 0x00001fff0d0d7589 */ /* 0x001e2400000e0000 */
.L_x_470:
        /* <DEDUP_REMOVED lines=12> */
[-C--:B------:R-:W-:Y:S02]  /*110a0*/  @!P2 LOP3.LUT R119, R58, R110.reuse, RZ, 0xc0, !PT ;  /* 0x0000006e3a77a212 */ /* 0x080fe400078ec0ff */
[----:B------:R-:W-:Y:S01]  /*110b0*/  @!P2 LOP3.LUT R123, R59, R111, RZ, 0xc0, !PT ;  /* 0x0000006f3b7ba212 */ /* 0x000fe200078ec0ff */
[----:B------:R4:W-:Y:S01]  /*110c0*/  @!P3 POPC R33, R37 ;  /* 0x000000250021b309 */ /* 0x0009e20000000000 */
[----:B------:R-:W-:-:S02]  /*110d0*/  @!P3 LOP3.LUT R125, R88, R110, RZ, 0xc0, !PT ;  /* 0x0000006e587db212 */ /* 0x000fc400078ec0ff */
[----:B------:R-:W-:Y:S01]  /*110e0*/  @!P2 LOP3.LUT R121, R60, R110, RZ, 0xc0, !PT ;  /* 0x0000006e3c79a212 */ /* 0x000fe200078ec0ff */
[----:B-1----:R-:W-:-:S04]  /*110f0*/  @!P2 IMAD.IADD R29, R29, 0x1, R31 ;  /* 0x000000011d1da824 */ /* 0x002fc800078e021f */
[----:B------:R-:W1:Y:S01]  /*11100*/  @!P3 POPC R35, R35 ;  /* 0x000000230023b309 */ /* 0x000e620000000000 */
[----:B------:R-:W-:Y:S02]  /*11110*/  @!P3 LOP3.LUT R31, R83, R111, RZ, 0xc0, !PT ;  /* 0x0000006f531fb212 */ /* 0x000fe400078ec0ff */
[----:B----4-:R-:W-:Y:S02]  /*11120*/  @!P2 LOP3.LUT R37, R54, R110, RZ, 0xc0, !PT ;  /* 0x0000006e3625a212 */ /* 0x010fe400078ec0ff */
[----:B------:R-:W-:-:S03]  /*11130*/  @!P2 I2FP.F32.U32 R29, R29 ;  /* 0x0000001d001da245 */ /* 0x000fc60000201000 */
[----:B------:R-:W-:Y:S02]  /*11140*/  @!P2 POPC R113, R113 ;  /* 0x000000710071a309 */ /* 0x000fe40000000000 */
[----:B0-----:R-:W-:-:S04]  /*11150*/  @!P2 FMUL R29, R13, R29 ;  /* 0x0000001d0d1da220 */ /* 0x001fc80000400000 */
[----:B------:R-:W-:Y:S01]  /*11160*/  @!P2 FFMA R3, R0, R29, R3 ;  /* 0x0000001d0003a223 */ /* 0x000fe20000000003 */
[----:B-1----:R-:W-:Y:S01]  /*11170*/  @!P3 IMAD.IADD R33, R33, 0x1, R35 ;  /* 0x000000012121b824 */ /* 0x002fe200078e0223 */
[----:B------:R-:W-:Y:S01]  /*11180*/  @!P3 LOP3.LUT R35, R82, R110, RZ, 0xc0, !PT ;  /* 0x0000006e5223b212 */ /* 0x000fe200078ec0ff */
[----:B------:R-:W-:Y:S03]  /*11190*/  @!P3 POPC R31, R31 ;  /* 0x0000001f001fb309 */ /* 0x000fe60000000000 */
[----:B------:R-:W-:-:S05]  /*111a0*/  @!P3 I2FP.F32.U32 R33, R33 ;  /* 0x000000210021b245 */ /* 0x000fca0000201000 */
[----:B------:R-:W-:Y:S01]  /*111b0*/  @!P3 FMUL R29, R13, R33 ;  /* 0x000000210d1db220 */ /* 0x000fe20000400000 */
[----:B------:R-:W0:Y:S03]  /*111c0*/  @!P3 POPC R35, R35 ;  /* 0x000000230023b309 */ /* 0x000e260000000000 */
[----:B------:R-:W-:Y:S01]  /*111d0*/  @!P3 FFMA R5, R2, R29, R5 ;  /* 0x0000001d0205b223 */ /* 0x000fe20000000005 */
[----:B------:R-:W-:-:S04]  /*111e0*/  @!P2 LOP3.LUT R29, R56, R110, RZ, 0xc0, !PT ;  /* 0x0000006e381da212 */ /* 0x000fc800078ec0ff */
[----:B------:R1:W4:Y:S01]  /*111f0*/  @!P2 POPC R33, R39 ;  /* 0x000000270021a309 */ /* 0x0003220000000000 */
[----:B0-----:R-:W-:-:S07]  /*11200*/  @!P3 IMAD.IADD R35, R35, 0x1, R31 ;  /* 0x000000012323b824 */ /* 0x001fce00078e021f */
[----:B------:R-:W-:Y:S01]  /*11210*/  @!P2 POPC R37, R37 ;  /* 0x000000250025a309 */ /* 0x000fe20000000000 */
[----:B------:R-:W-:Y:S02]  /*11220*/  @!P3 LOP3.LUT R31, R87, R111, RZ, 0xc0, !PT ;  /* 0x0000006f571fb212 */ /* 0x000fe400078ec0ff */
[----:B-1----:R-:W-:Y:S02]  /*11230*/  @!P3 LOP3.LUT R39, R84, R110, RZ, 0xc0, !PT ;  /* 0x0000006e5427b212 */ /* 0x002fe400078ec0ff */
[----:B----4-:R-:W-:-:S03]  /*11240*/  @!P2 IADD3 R33, PT, PT, R33, R113, RZ ;  /* 0x000000712121a210 */ /* 0x010fc60007ffe0ff */
        /* <DEDUP_REMOVED lines=10> */
[----:B------:R-:W0:Y:S01]  /*112f0*/  @!P2 POPC R41, R41 ;  /* 0x000000290029a309 */ /* 0x000e220000000000 */
[----:B------:R-:W-:-:S07]  /*11300*/  @!P3 LOP3.LUT R31, R89, R111, RZ, 0xc0, !PT ;  /* 0x0000006f591fb212 */ /* 0x000fce00078ec0ff */
[----:B------:R-:W-:Y:S01]  /*11310*/  @!P2 POPC R115, R119 ;  /* 0x000000770073a309 */ /* 0x000fe20000000000 */
[----:B0-----:R-:W-:-:S07]  /*11320*/  @!P2 IMAD.IADD R29, R29, 0x1, R41 ;  /* 0x000000011d1da824 */ /* 0x001fce00078e0229 */
[----:B------:R0:W1:Y:S01]  /*11330*/  @!P2 POPC R117, R123 ;  /* 0x0000007b0075a309 */ /* 0x0000620000000000 */
[----:B------:R-:W-:-:S07]  /*11340*/  @!P2 I2FP.F32.U32 R29, R29 ;  /* 0x0000001d001da245 */ /* 0x000fce0000201000 */
[----:B------:R4:W-:Y:S01]  /*11350*/  @!P3 POPC R41, R125 ;  /* 0x0000007d0029b309 */ /* 0x0009e20000000000 */
[----:B------:R-:W-:Y:S01]  /*11360*/  @!P2 FMUL R29, R13, R29 ;  /* 0x0000001d0d1da220 */ /* 0x000fe20000400000 */
[----:B0-----:R-:W-:Y:S01]  /*11370*/  @!P2 LOP3.LUT R123, R61, R111, RZ, 0xc0, !PT ;  /* 0x0000006f3d7ba212 */ /* 0x001fe200078ec0ff */
[----:B-1----:R-:W-:-:S05]  /*11380*/  @!P2 IMAD.IADD R115, R115, 0x1, R117 ;  /* 0x000000017373a824 */ /* 0x002fca00078e0275 */
[----:B------:R-:W0:Y:S01]  /*11390*/  @!P3 POPC R31, R31 ;  /* 0x0000001f001fb309 */ /* 0x000e220000000000 */
[----:B----4-:R-:W-:Y:S02]  /*113a0*/  @!P3 LOP3.LUT R125, R90, R110, RZ, 0xc0, !PT ;  /* 0x0000006e5a7db212 */ /* 0x010fe400078ec0ff */
[----:B------:R-:W-:-:S05]  /*113b0*/  @!P2 I2FP.F32.U32 R115, R115 ;  /* 0x000000730073a245 */ /* 0x000fca0000201000 */
[----:B------:R1:W-:Y:S01]  /*113c0*/  @!P2 POPC R117, R121 ;  /* 0x000000790075a309 */ /* 0x0003e20000000000 */
[----:B------:R-:W-:Y:S01]  /*113d0*/  @!P2 FMUL R115, R13, R115 ;  /* 0x000000730d73a220 */ /* 0x000fe20000400000 */
[----:B0-----:R-:W-:-:S06]  /*113e0*/  @!P3 IMAD.IADD R31, R41, 0x1, R31 ;  /* 0x00000001291fb824 */ /* 0x001fcc00078e021f */
[----:B------:R0:W4:Y:S01]  /*113f0*/  @!P2 POPC R119, R123 ;  /* 0x0000007b0077a309 */ /* 0x0001220000000000 */
[----:B------:R-:W-:Y:S02]  /*11400*/  @!P2 I2FP.F32.U32 R41, R33 ;  /* 0x000000210029a245 */ /* 0x000fe40000201000 */
[----:B-1----:R-:W-:-:S03]  /*11410*/  @!P2 LOP3.LUT R121, R62, R110, RZ, 0xc0, !PT ;  /* 0x0000006e3e79a212 */ /* 0x002fc600078ec0ff */
[----:B------:R-:W-:-:S04]  /*11420*/  @!P2 FMUL R41, R13, R41 ;  /* 0x000000290d29a220 */ /* 0x000fc80000400000 */
[----:B------:R-:W-:Y:S01]  /*11430*/  @!P2 FFMA R3, R14, R41, R3 ;  /* 0x000000290e03a223 */ /* 0x000fe20000000003 */
[----:B0-----:R-:W-:Y:S02]  /*11440*/  @!P2 LOP3.LUT R123, R63, R111, RZ, 0xc0, !PT ;  /* 0x0000006f3f7ba212 */ /* 0x001fe400078ec0ff */
[----:B------:R-:W-:Y:S02]  /*11450*/  @!P3 I2FP.F32.U32 R41, R35 ;  /* 0x000000230029b245 */ /* 0x000fe40000201000 */
[----:B----4-:R-:W-:Y:S02]  /*11460*/  @!P2 IADD3 R33, PT, PT, R117, R119, RZ ;  /* 0x000000777521a210 */ /* 0x010fe40007ffe0ff */
        /* <DEDUP_REMOVED lines=9> */
[----:B------:R-:W-:-:S03]  /*11500*/  @!P3 I2FP.F32.U32 R41, R39 ;  /* 0x000000270029b245 */ /* 0x000fc60000201000 */
[----:B------:R-:W-:Y:S01]  /*11510*/  @!P2 FFMA R3, R18, R29, R3 ;  /* 0x0000001d1203a223 */ /* 0x000fe20000000003 */
[----:B------:R-:W-:Y:S01]  /*11520*/  @!P3 I2FP.F32.U32 R29, R113 ;  /* 0x00000071001db245 */ /* 0x000fe20000201000 */
[----:B------:R-:W-:Y:S01]  /*11530*/  @!P3 FMUL R41, R13, R41 ;  /* 0x000000290d29b220 */ /* 0x000fe20000400000 */
[----:B-1----:R-:W-:Y:S02]  /*11540*/  @!P3 IMAD.IADD R35, R117, 0x1, R119 ;  /* 0x000000017523b824 */ /* 0x002fe400078e0277 */
[----:B------:R-:W-:Y:S01]  /*11550*/  @!P2 FFMA R3, R20, R115, R3 ;  /* 0x000000731403a223 */ /* 0x000fe20000000003 */
[----:B------:R0:W-:Y:S01]  /*11560*/  @!P2 POPC R117, R121 ;  /* 0x000000790075a309 */ /* 0x0001e20000000000 */
[----:B------:R-:W-:Y:S01]  /*11570*/  @!P3 FFMA R5, R114, R41, R5 ;  /* 0x000000297205b223 */ /* 0x000fe20000000005 */
[----:B------:R-:W-:Y:S01]  /*11580*/  @!P3 FMUL R29, R13, R29 ;  /* 0x0000001d0d1db220 */ /* 0x000fe20000400000 */
[----:B------:R-:W-:-:S03]  /*11590*/  @!P3 I2FP.F32.U32 R115, R31 ;  /* 0x0000001f0073b245 */ /* 0x000fc60000201000 */
[----:B------:R-:W-:Y:S02]  /*115a0*/  @!P3 FFMA R5, R116, R29, R5 ;  /* 0x0000001d7405b223 */ /* 0x000fe40000000005 */
[----:B------:R1:W4:Y:S01]  /*115b0*/  @!P2 POPC R119, R123 ;  /* 0x0000007b0077a309 */ /* 0x0003220000000000 */
[----:B------:R-:W-:Y:S01]  /*115c0*/  @!P3 FMUL R115, R13, R115 ;  /* 0x000000730d73b220 */ /* 0x000fe20000400000 */
[----:B0-----:R-:W-:-:S03]  /*115d0*/  @!P2 LOP3.LUT R121, R64, R110, RZ, 0xc0, !PT ;  /* 0x0000006e4079a212 */ /* 0x001fc600078ec0ff */
        /* <DEDUP_REMOVED lines=13> */
[----:B------:R-:W-:-:S04]  /*116b0*/  @!P2 I2FP.F32.U32 R115, R37 ;  /* 0x000000250073a245 */ /* 0x000fc80000201000 */
[----:B------:R0:W-:Y:S01]  /*116c0*/  @!P2 POPC R41, R123 ;  /* 0x0000007b0029a309 */ /* 0x0001e20000000000 */
[----:B------:R-:W-:-:S04]  /*116d0*/  @!P2 FMUL R115, R13, R115 ;  /* 0x000000730d73a220 */ /* 0x000fc80000400000 */
[----:B------:R-:W-:Y:S01]  /*116e0*/  @!P2 FFMA R3, R24, R115, R3 ;  /* 0x000000731803a223 */ /* 0x000fe20000000003 */
[----:B-1----:R-:W-:Y:S01]  /*116f0*/  @!P3 IMAD.IADD R39, R117, 0x1, R119 ;  /* 0x000000017527b824 */ /* 0x002fe200078e0277 */
[-C--:B------:R-:W-:Y:S01]  /*11700*/  @!P3 LOP3.LUT R119, R95, R111.reuse, RZ, 0xc0, !PT ;  /* 0x0000006f5f77b212 */ /* 0x080fe200078ec0ff */
[----:B------:R1:W4:Y:S01]  /*11710*/  @!P2 POPC R117, R121 ;  /* 0x000000790075a309 */ /* 0x0003220000000000 */
[----:B0-----:R-:W-:Y:S02]  /*11720*/  @!P2 LOP3.LUT R123, R67, R111, RZ, 0xc0, !PT ;  /* 0x0000006f437ba212 */ /* 0x001fe400078ec0ff */
[----:B------:R-:W-:-:S05]  /*11730*/  @!P3 I2FP.F32.U32 R115, R39 ;  /* 0x000000270073b245 */ /* 0x000fca0000201000 */
[----:B------:R-:W-:Y:S01]  /*11740*/  @!P3 POPC R119, R119 ;  /* 0x000000770077b309 */ /* 0x000fe20000000000 */
[----:B------:R-:W-:Y:S01]  /*11750*/  @!P3 FMUL R115, R13, R115 ;  /* 0x000000730d73b220 */ /* 0x000fe20000400000 */
[----:B-1----:R-:W-:-:S03]  /*11760*/  @!P2 LOP3.LUT R121, R66, R110, RZ, 0xc0, !PT ;  /* 0x0000006e4279a212 */ /* 0x002fc600078ec0ff */
[----:B------:R-:W-:Y:S01]  /*11770*/  @!P3 FFMA R5, R122, R115, R5 ;  /* 0x000000737a05b223 */ /* 0x000fe20000000005 */
[----:B----4-:R-:W-:Y:S02]  /*11780*/  @!P2 IMAD.IADD R41, R117, 0x1, R41 ;  /* 0x000000017529a824 */ /* 0x010fe400078e0229 */
[----:B------:R0:W-:Y:S03]  /*11790*/  @!P2 POPC R29, R123 ;  /* 0x0000007b001da309 */ /* 0x0001e60000000000 */
[----:B------:R-:W-:-:S05]  /*117a0*/  @!P2 I2FP.F32.U32 R115, R41 ;  /* 0x000000290073a245 */ /* 0x000fca0000201000 */
[----:B------:R1:W4:Y:S01]  /*117b0*/  @!P3 POPC R117, R125 ;  /* 0x0000007d0075b309 */ /* 0x0003220000000000 */
[----:B------:R-:W-:Y:S01]  /*117c0*/  @!P2 FMUL R115, R13, R115 ;  /* 0x000000730d73a220 */ /* 0x000fe20000400000 */
[----:B0-----:R-:W-:-:S03]  /*117d0*/  @!P2 LOP3.LUT R123, R69, R111, RZ, 0xc0, !PT ;  /* 0x0000006f457ba212 */ /* 0x001fc600078ec0ff */
[----:B------:R-:W-:Y:S01]  /*117e0*/  @!P2 FFMA R3, R26, R115, R3 ;  /* 0x000000731a03a223 */ /* 0x000fe20000000003 */
[----:B-1----:R-:W-:Y:S01]  /*117f0*/  @!P3 LOP3.LUT R125, R96, R110, RZ, 0xc0, !PT ;  /* 0x0000006e607db212 */ /* 0x002fe200078ec0ff */
[----:B----4-:R-:W-:Y:S01]  /*11800*/  @!P3 IMAD.IADD R113, R117, 0x1, R119 ;  /* 0x000000017571b824 */ /* 0x010fe200078e0277 */
[----:B------:R-:W-:Y:S01]  /*11810*/  @!P3 LOP3.LUT R119, R97, R111, RZ, 0xc0, !PT ;  /* 0x0000006f6177b212 */ /* 0x000fe200078ec0ff */
[----:B------:R0:W1:Y:S03]  /*11820*/  @!P2 POPC R117, R121 ;  /* 0x000000790075a309 */ /* 0x0000660000000000 */
[----:B------:R-:W-:-:S05]  /*11830*/  @!P3 I2FP.F32.U32 R115, R113 ;  /* 0x000000710073b245 */ /* 0x000fca0000201000 */
[----:B------:R-:W-:Y:S01]  /*11840*/  @!P3 POPC R119, R119 ;  /* 0x000000770077b309 */ /* 0x000fe20000000000 */
[----:B------:R-:W-:Y:S01]  /*11850*/  @!P3 FMUL R115, R13, R115 ;  /* 0x000000730d73b220 */ /* 0x000fe20000400000 */
[----:B0-----:R-:W-:-:S03]  /*11860*/  @!P2 LOP3.LUT R121, R68, R110, RZ, 0xc0, !PT ;  /* 0x0000006e4479a212 */ /* 0x001fc600078ec0ff */
[----:B------:R-:W-:Y:S01]  /*11870*/  @!P3 FFMA R5, R124, R115, R5 ;  /* 0x000000737c05b223 */ /* 0x000fe20000000005 */
[----:B-1----:R-:W-:Y:S02]  /*11880*/  @!P2 IMAD.IADD R29, R117, 0x1, R29 ;  /* 0x00000001751da824 */ /* 0x002fe400078e021d */
[----:B------:R0:W1:Y:S03]  /*11890*/  @!P3 POPC R117, R125 ;  /* 0x0000007d0075b309 */ /* 0x0000660000000000 */
[----:B------:R-:W-:-:S05]  /*118a0*/  @!P2 I2FP.F32.U32 R115, R29 ;  /* 0x0000001d0073a245 */ /* 0x000fca0000201000 */
[----:B------:R-:W-:Y:S01]  /*118b0*/  @!P2 FMUL R115, R13, R115 ;  /* 0x000000730d73a220 */ /* 0x000fe20000400000 */
[----:B0-----:R-:W-:-:S03]  /*118c0*/  @!P3 LOP3.LUT R125, R98, R110, RZ, 0xc0, !PT ;  /* 0x0000006e627db212 */ /* 0x001fc600078ec0ff */
[----:B------:R-:W-:Y:S01]  /*118d0*/  @!P2 FFMA R3, R28, R115, R3 ;  /* 0x000000731c03a223 */ /* 0x000fe20000000003 */
[----:B-1----:R-:W-:Y:S02]  /*118e0*/  @!P3 IMAD.IADD R31, R117, 0x1, R119 ;  /* 0x00000001751fb824 */ /* 0x002fe400078e0277 */
[----:B------:R0:W-:Y:S03]  /*118f0*/  @!P2 POPC R117, R121 ;  /* 0x000000790075a309 */ /* 0x0001e60000000000 */
[----:B------:R-:W-:-:S05]  /*11900*/  @!P3 I2FP.F32.U32 R115, R31 ;  /* 0x0000001f0073b245 */ /* 0x000fca0000201000 */
        /* <DEDUP_REMOVED lines=26> */
[----:B0-----:R-:W-:Y:S01]  /*11ab0*/  @!P3 LOP3.LUT R125, R102, R110, RZ, 0xc0, !PT ;  /* 0x0000006e667db212 */ /* 0x001fe200078ec0ff */
[----:B-1----:R-:W-:-:S06]  /*11ac0*/  @!P3 IMAD.IADD R39, R117, 0x1, R119 ;  /* 0x000000017527b824 */ /* 0x002fcc00078e0277 */
[----:B------:R0:W-:Y:S08]  /*11ad0*/  @!P2 POPC R117, R121 ;  /* 0x000000790075a309 */ /* 0x0001f00000000000 */
[----:B------:R1:W4:Y:S01]  /*11ae0*/  @!P2 POPC R119, R123 ;  /* 0x0000007b0077a309 */ /* 0x0003220000000000 */
[----:B0-----:R-:W-:Y:S02]  /*11af0*/  @!P2 LOP3.LUT R121, R74, R110, RZ, 0xc0, !PT ;  /* 0x0000006e4a79a212 */ /* 0x001fe400078ec0ff */
[-C--:B-1----:R-:W-:Y:S01]  /*11b00*/  @!P2 LOP3.LUT R123, R75, R111.reuse, RZ, 0xc0, !PT ;  /* 0x0000006f4b7ba212 */ /* 0x082fe200078ec0ff */
[----:B----4-:R-:W-:Y:S01]  /*11b10*/  @!P2 IMAD.IADD R41, R117, 0x1, R119 ;  /* 0x000000017529a824 */ /* 0x010fe200078e0277 */
[----:B------:R-:W-:-:S03]  /*11b20*/  @!P3 LOP3.LUT R119, R103, R111, RZ, 0xc0, !PT ;  /* 0x0000006f6777b212 */ /* 0x000fc600078ec0ff */
[----:B------:R0:W-:Y:S01]  /*11b30*/  @!P3 POPC R117, R125 ;  /* 0x0000007d0075b309 */ /* 0x0001e20000000000 */
[----:B------:R-:W-:-:S07]  /*11b40*/  @!P2 I2FP.F32.U32 R41, R41 ;  /* 0x000000290029a245 */ /* 0x000fce0000201000 */
[----:B------:R-:W1:Y:S01]  /*11b50*/  @!P3 POPC R119, R119 ;  /* 0x000000770077b309 */ /* 0x000e620000000000 */
[----:B------:R-:W-:Y:S01]  /*11b60*/  @!P2 FMUL R41, R13, R41 ;  /* 0x000000290d29a220 */ /* 0x000fe20000400000 */
[----:B0-----:R-:W-:Y:S01]  /*11b70*/  @!P3 LOP3.LUT R125, R104, R110, RZ, 0xc0, !PT ;  /* 0x0000006e687db212 */ /* 0x001fe200078ec0ff */
[----:B-1----:R-:W-:-:S05]  /*11b80*/  @!P3 IMAD.IADD R113, R117, 0x1, R119 ;  /* 0x000000017571b824 */ /* 0x002fca00078e0277 */
        /* <DEDUP_REMOVED lines=15> */
[----:B-1----:R-:W-:-:S02]  /*11c80*/  @!P2 LOP3.LUT R123, R79, R111, RZ, 0xc0, !PT ;  /* 0x0000006f4f7ba212 */ /* 0x002fc400078ec0ff */
[----:B----4-:R-:W-:-:S03]  /*11c90*/  @!P2 IADD3 R33, PT, PT, R117, R119, RZ ;  /* 0x000000777521a210 */ /* 0x010fc60007ffe0ff */
[----:B------:R-:W-:Y:S01]  /*11ca0*/  @!P2 POPC R115, R123 ;  /* 0x0000007b0073a309 */ /* 0x000fe20000000000 */
[----:B------:R-:W-:Y:S02]  /*11cb0*/  @!P3 LOP3.LUT R119, R107, R111, RZ, 0xc0, !PT ;  /* 0x0000006f6b77b212 */ /* 0x000fe400078ec0ff */
[----:B------:R-:W-:-:S05]  /*11cc0*/  @!P2 I2FP.F32.U32 R33, R33 ;  /* 0x000000210021a245 */ /* 0x000fca0000201000 */
[----:B------:R-:W-:Y:S01]  /*11cd0*/  @!P3 POPC R117, R125 ;  /* 0x0000007d0075b309 */ /* 0x000fe20000000000 */
[----:B------:R-:W-:-:S07]  /*11ce0*/  @!P2 FMUL R33, R13, R33 ;  /* 0x000000210d21a220 */ /* 0x000fce0000400000 */
[----:B------:R-:W0:Y:S02]  /*11cf0*/  @!P3 POPC R119, R119 ;  /* 0x000000770077b309 */ /* 0x000e240000000000 */
[----:B0-----:R-:W-:Y:S01]  /*11d00*/  @!P3 IMAD.IADD R35, R117, 0x1, R119 ;  /* 0x000000017523b824 */ /* 0x001fe200078e0277 */
[----:B------:R-:W-:-:S05]  /*11d10*/  @!P3 LOP3.LUT R119, R108, R110, RZ, 0xc0, !PT ;  /* 0x0000006e6c77b212 */ /* 0x000fca00078ec0ff */
[----:B------:R-:W0:Y:S01]  /*11d20*/  @!P2 POPC R117, R121 ;  /* 0x000000790075a309 */ /* 0x000e220000000000 */
[----:B------:R-:W-:-:S07]  /*11d30*/  @!P3 I2FP.F32.U32 R35, R35 ;  /* 0x000000230023b245 */ /* 0x000fce0000201000 */
[----:B------:R-:W-:Y:S01]  /*11d40*/  @!P3 POPC R110, R119 ;  /* 0x00000077006eb309 */ /* 0x000fe20000000000 */
[----:B0-----:R-:W-:Y:S01]  /*11d50*/  @!P2 IMAD.IADD R115, R117, 0x1, R115 ;  /* 0x000000017573a824 */ /* 0x001fe200078e0273 */
[----:B------:R-:W-:Y:S02]  /*11d60*/  @!P3 LOP3.LUT R117, R109, R111, RZ, 0xc0, !PT ;  /* 0x0000006f6d75b212 */ /* 0x000fe400078ec0ff */
[----:B------:R-:W-:Y:S01]  /*11d70*/  @!P3 I2FP.F32.U32 R111, R39 ;  /* 0x00000027006fb245 */ /* 0x000fe20000201000 */
[C---:B------:R-:W-:Y:S01]  /*11d80*/  @!P2 FMUL R39, R13.reuse, R37 ;  /* 0x000000250d27a220 */ /* 0x040fe20000400000 */
[----:B------:R-:W-:Y:S02]  /*11d90*/  @!P2 I2FP.F32.U32 R115, R115 ;  /* 0x000000730073a245 */ /* 0x000fe40000201000 */
[----:B------:R-:W0:Y:S01]  /*11da0*/  @!P3 POPC R117, R117 ;  /* 0x000000750075b309 */ /* 0x000e220000000000 */
[----:B------:R-:W-:Y:S02]  /*11db0*/  @!P2 FFMA R3, R32, R39, R3 ;  /* 0x000000272003a223 */ /* 0x000fe40000000003 */
[----:B------:R-:W-:-:S02]  /*11dc0*/  @!P2 FMUL R115, R13, R115 ;  /* 0x000000730d73a220 */ /* 0x000fc40000400000 */
[----:B------:R-:W-:-:S04]  /*11dd0*/  @!P2 FFMA R3, R34, R41, R3 ;  /* 0x000000292203a223 */ /* 0x000fc80000000003 */
[----:B------:R-:W-:-:S04]  /*11de0*/  @!P2 FFMA R3, R36, R29, R3 ;  /* 0x0000001d2403a223 */ /* 0x000fc80000000003 */
[----:B------:R-:W-:Y:S01]  /*11df0*/  @!P2 FFMA R3, R38, R33, R3 ;  /* 0x000000212603a223 */ /* 0x000fe20000000003 */
[----:B0-----:R-:W-:Y:S02]  /*11e00*/  @!P3 IMAD.IADD R37, R110, 0x1, R117 ;  /* 0x000000016e25b824 */ /* 0x001fe400078e0275 */
[----:B------:R-:W-:Y:S01]  /*11e10*/  @!P3 FMUL R110, R13, R111 ;  /* 0x0000006f0d6eb220 */ /* 0x000fe20000400000 */
[----:B------:R-:W-:-:S03]  /*11e20*/  @!P2 FFMA R3, R40, R115, R3 ;  /* 0x000000732803a223 */ /* 0x000fc60000000003 */
[----:B------:R-:W-:Y:S01]  /*11e30*/  @!P3 FFMA R5, R19, R110, R5 ;  /* 0x0000006e1305b223 */ /* 0x000fe20000000005 */
[----:B------:R-:W-:-:S05]  /*11e40*/  @!P3 I2FP.F32.U32 R110, R113 ;  /* 0x00000071006eb245 */ /* 0x000fca0000201000 */
[----:B------:R-:W-:-:S04]  /*11e50*/  @!P3 FMUL R110, R13, R110 ;  /* 0x0000006e0d6eb220 */ /* 0x000fc80000400000 */
[----:B------:R-:W-:Y:S01]  /*11e60*/  @!P3 FFMA R5, R21, R110, R5 ;  /* 0x0000006e1505b223 */ /* 0x000fe20000000005 */
[----:B------:R-:W-:-:S05]  /*11e70*/  @!P3 I2FP.F32.U32 R110, R31 ;  /* 0x0000001f006eb245 */ /* 0x000fca0000201000 */
[----:B------:R-:W-:-:S04]  /*11e80*/  @!P3 FMUL R110, R13, R110 ;  /* 0x0000006e0d6eb220 */ /* 0x000fc80000400000 */
[----:B------:R-:W-:Y:S01]  /*11e90*/  @!P3 FFMA R5, R23, R110, R5 ;  /* 0x0000006e1705b223 */ /* 0x000fe20000000005 */
[----:B------:R-:W-:-:S04]  /*11ea0*/  @!P3 FMUL R110, R13, R35 ;  /* 0x000000230d6eb220 */ /* 0x000fc80000400000 */
[----:B------:R-:W-:Y:S01]  /*11eb0*/  @!P3 FFMA R5, R25, R110, R5 ;  /* 0x0000006e1905b223 */ /* 0x000fe20000000005 */
[----:B------:R-:W-:-:S05]  /*11ec0*/  @!P3 I2FP.F32.U32 R110, R37 ;  /* 0x00000025006eb245 */ /* 0x000fca0000201000 */
[----:B------:R-:W-:-:S04]  /*11ed0*/  @!P3 FMUL R110, R13, R110 ;  /* 0x0000006e0d6eb220 */ /* 0x000fc80000400000 */
[----:B------:R-:W-:-:S07]  /*11ee0*/  @!P3 FFMA R5, R27, R110, R5 ;  /* 0x0000006e1b05b223 */ /* 0x000fce0000000005 */
.L_x_384:
[----:B------:R-:W-:Y:S01]  /*11ef0*/  UMOV UR7, 0xffffffff ;  /* 0xffffffff00077882 */ /* 0x000fe20000000000 */
[----:B------:R-:W-:Y:S02]  /*11f00*/  ISETP.NE.AND P2, PT, R6, RZ, PT ;  /* 0x000000ff0600720c */ /* 0x000fe40003f45270 */
[----:B------:R-:W-:Y:S11]  /*11f10*/  BRA.DIV UR7, `(.L_x_416) ;  /* 0x0000000e07c07947 */ /* 0x000ff6000b800000 */
[----:B------:R-:W0:Y:S04]  /*11f20*/  SHFL.DOWN PT, R110, R3, 0x10, 0x1f ;  /* 0x0a001f00036e7f89 */ /* 0x000e2800000e0000 */
[----:B------:R-:W4:Y:S01]  /*11f30*/  SHFL.DOWN PT, R29, R5, 0x10, 0x1f ;  /* 0x0a001f00051d7f89 */ /* 0x000f2200000e0000 */
[----:B0-----:R-:W-:Y:S01]  /*11f40*/  FADD R110, R110, R3 ;  /* 0x000000036e6e7221 */ /* 0x001fe20000000000 */
[----:B----4-:R-:W-:-:S04]  /*11f50*/  FADD R35, R29, R5 ;  /* 0x000000051d237221 */ /* 0x010fc80000000000 */
        /* <DEDUP_REMOVED lines=13> */
[----:B------:R4:W1:Y:S02]  /*12030*/  SHFL.DOWN PT, R35, R39, 0x1, 0x1f ;  /* 0x08201f0027237f89 */ /* 0x00086400000e0000 */
[----:B0---4-:R-:W-:-:S07]  /*12040*/  FADD R3, R31, R110 ;  /* 0x0000006e1f037221 */ /* 0x011fce0000000000 */
.L_x_482:
[----:B-1----:R-:W-:Y:S01]  /*12050*/  FADD R5, R39, R35 ;  /* 0x0000002327057221 */ /* 0x002fe20000000000 */
[----:B------:R-:W-:Y:S06]  /*12060*/  @P2 BRA `(.L_x_417) ;  /* 0x00000000007c2947 */ /* 0x000fec0003800000 */
[----:B------:R-:W-:Y:S01]  /*12070*/  ISETP.GE.U32.AND P2, PT, R7, UR6, PT ;  /* 0x0000000607007c0c */ /* 0x000fe2000bf46070 */
[----:B------:R-:W-:-:S12]  /*12080*/  BSSY.RECONVERGENT B0, `(.L_x_418) ;  /* 0x000000e000007945 */ /* 0x000fd80003800200 */
        /* <DEDUP_REMOVED lines=13> */
.L_x_419:
[----:B------:R-:W-:Y:S05]  /*12160*/  BSYNC.RECONVERGENT B0 ;  /* 0x0000000000007941 */ /* 0x000fea0003800200 */
.L_x_418:
[----:B------:R-:W1:Y:S02]  /*12170*/  LDCU UR7, c[0x0][0x3b8] ;  /* 0x00007700ff0777ac */ /* 0x000e640008000800 */
[----:B-1----:R-:W-:-:S13]  /*12180*/  ISETP.GE.AND P2, PT, R8, UR7, PT ;  /* 0x0000000708007c0c */ /* 0x002fda000bf46270 */
[----:B------:R-:W-:Y:S05]  /*12190*/  @P2 BRA `(.L_x_417) ;  /* 0x0000000000302947 */ /* 0x000fea0003800000 */
[----:B------:R-:W1:Y:S01]  /*121a0*/  LDCU.128 UR20, c[0x0][0x3d0] ;  /* 0x00007a00ff1477ac */ /* 0x000e620008000c00 */
[----:B0----5:R-:W-:Y:S01]  /*121b0*/  MOV R47, R49 ;  /* 0x00000031002f7202 */ /* 0x021fe20000000f00 */
[----:B------:R-:W-:Y:S01]  /*121c0*/  IMAD.MOV.U32 R46, RZ, RZ, R48 ;  /* 0x000000ffff2e7224 */ /* 0x000fe200078e0030 */
[----:B-1----:R-:W-:Y:S02]  /*121d0*/  USHF.R.S32.HI UR7, URZ, 0x1f, UR21 ;  /* 0x0000001fff077899 */ /* 0x002fe40008011415 */
        /* <DEDUP_REMOVED lines=8> */
.L_x_417:
[----:B------:R-:W-:Y:S05]  /*12260*/  WARPSYNC.ALL ;  /* 0x0000000000007948 */ /* 0x000fea0003800000 */
[----:B------:R-:W-:Y:S06]  /*12270*/  BAR.SYNC.DEFER_BLOCKING 0x0 ;  /* 0x0000000000007b1d */ /* 0x000fec0000010000 */
.L_x_376:
[----:B------:R-:W-:Y:S05]  /*12280*/  @P1 BRA `(.L_x_420) ;  /* 0xfffffee800d01947 */ /* 0x000fea000383ffff */
[----:B------:R-:W-:Y:S05]  /*12290*/  EXIT ;  /* 0x000000000000794d */ /* 0x000fea0003800000 */
.L_x_382:
[----:B------:R-:W-:Y:S01]  /*122a0*/  BSSY B0, `(.L_x_421) ;  /* 0x0000008000007945 */ /* 0x000fe20003800000 */
[----:B----4-:R-:W-:Y:S02]  /*122b0*/  IMAD.MOV.U32 R110, RZ, RZ, R33 ;  /* 0x000000ffff6e7224 */ /* 0x010fe400078e0021 */
[----:B------:R-:W-:Y:S02]  /*122c0*/  IMAD.MOV.U32 R35, RZ, RZ, RZ ;  /* 0x000000ffff237224 */ /* 0x000fe400078e00ff */
[----:B------:R-:W-:Y:S02]  /*122d0*/  IMAD.MOV.U32 R37, RZ, RZ, 0x1f ;  /* 0x0000001fff257424 */ /* 0x000fe400078e00ff */
[----:B------:R-:W-:-:S07]  /*122e0*/  IMAD.MOV.U32 R33, RZ, RZ, -0x1 ;  /* 0xffffffffff217424 */ /* 0x000fce00078e00ff */
[----:B0123-5:R-:W-:Y:S05]  /*122f0*/  WARPSYNC.COLLECTIVE R33, `(.L_x_422) ;  /* 0x0000000021087348 */ /* 0x02ffea0003c00000 */
[----:B------:R4:W0:Y:S02]  /*12300*/  SHFL.IDX P5, R33, R110, R35, R37 ;  /* 0x000000236e217389 */ /* 0x00082400000a0025 */
[----:B012345:R-:W-:Y:S05]  /*12310*/  ENDCOLLECTIVE ;  /* 0x000000000000791b */ /* 0x03ffea0003800000 */
.L_x_422:
[----:B------:R-:W-:Y:S05]  /*12320*/  BSYNC B0 ;  /* 0x0000000000007941 */ /* 0x000fea0003800000 */
.L_x_421:
[----:B------:R-:W-:Y:S05]  /*12330*/  BRA `(.L_x_423) ;  /* 0xfffffef000c87947 */ /* 0x000fea000383ffff */
.L_x_386:
[----:B------:R-:W-:Y:S02]  /*12340*/  HFMA2 R37, -RZ, RZ, 0, 1.847743988037109375e-06 ;  /* 0x0000001fff257431 */ /* 0x000fe400000001ff */
[----:B------:R-:W-:Y:S02]  /*12350*/  IMAD.MOV.U32 R33, RZ, RZ, -0x1 ;  /* 0xffffffffff217424 */ /* 0x000fe400078e00ff */
[----:B0-----:R-:W-:Y:S02]  /*12360*/  IMAD.MOV.U32 R110, RZ, RZ, R29 ;  /* 0x000000ffff6e7224 */ /* 0x001fe400078e001d */
[----:B------:R-:W-:-:S07]  /*12370*/  IMAD.MOV.U32 R35, RZ, RZ, RZ ;  /* 0x000000ffff237224 */ /* 0x000fce00078e00ff */
[----:B-123-5:R-:W-:Y:S05]  /*12380*/  WARPSYNC.COLLECTIVE R33, `(.L_x_424) ;  /* 0x0000000021087348 */ /* 0x02efea0003c00000 */
[----:B------:R0:W4:Y:S02]  /*12390*/  SHFL.IDX P5, R33, R110, R35, R37 ;  /* 0x000000236e217389 */ /* 0x00012400000a0025 */
[----:B012345:R-:W-:Y:S05]  /*123a0*/  ENDCOLLECTIVE ;  /* 0x000000000000791b */ /* 0x03ffea0003800000 */
.L_x_424:
[----:B------:R-:W-:Y:S01]  /*123b0*/  IMAD.MOV.U32 R29, RZ, RZ, R33 ;  /* 0x000000ffff1d7224 */ /* 0x000fe200078e0021 */
[----:B------:R-:W-:Y:S06]  /*123c0*/  BRA `(.L_x_425) ;  /* 0xffffff0000a07947 */ /* 0x000fec000383ffff */
.L_x_388:
[----:B------:R-:W-:Y:S01]  /*123d0*/  BSSY B0, `(.L_x_426) ;  /* 0x0000008000007945 */ /* 0x000fe20003800000 */
[----:B0-----:R-:W-:Y:S02]  /*123e0*/  IMAD.MOV.U32 R110, RZ, RZ, R29 ;  /* 0x000000ffff6e7224 */ /* 0x001fe400078e001d */
[----:B------:R-:W-:Y:S02]  /*123f0*/  IMAD.MOV.U32 R35, RZ, RZ, RZ ;  /* 0x000000ffff237224 */ /* 0x000fe400078e00ff */
[----:B------:R-:W-:Y:S02]  /*12400*/  IMAD.MOV.U32 R37, RZ, RZ, 0x1f ;  /* 0x0000001fff257424 */ /* 0x000fe400078e00ff */
[----:B------:R-:W-:-:S07]  /*12410*/  IMAD.MOV.U32 R33, RZ, RZ, -0x1 ;  /* 0xffffffffff217424 */ /* 0x000fce00078e00ff */
[----:B-123-5:R-:W-:Y:S05]  /*12420*/  WARPSYNC.COLLECTIVE R33, `(.L_x_427) ;  /* 0x0000000021087348 */ /* 0x02efea0003c00000 */
[----:B------:R0:W4:Y:S02]  /*12430*/  SHFL.IDX P5, R33, R110, R35, R37 ;  /* 0x000000236e217389 */ /* 0x00012400000a0025 */
[----:B012345:R-:W-:Y:S05]  /*12440*/  ENDCOLLECTIVE ;  /* 0x000000000000791b */ /* 0x03ffea0003800000 */
.L_x_427:
[----:B------:R-:W-:Y:S05]  /*12450*/  BSYNC B0 ;  /* 0x0000000000007941 */ /* 0x000fea0003800000 */
.L_x_426:
[----:B------:R-:W-:Y:S01]  /*12460*/  IMAD.MOV.U32 R29, RZ, RZ, R33 ;  /* 0x000000ffff1d7224 */ /* 0x000fe200078e0021 */
[----:B------:R-:W-:Y:S06]  /*12470*/  BRA `(.L_x_428) ;  /* 0xffffff1000607947 */ /* 0x000fec000383ffff */
.L_x_390:
[----:B------:R-:W-:Y:S01]  /*12480*/  BSSY B0, `(.L_x_429) ;  /* 0x0000008000007945 */ /* 0x000fe20003800000 */
[----:B0-----:R-:W-:Y:S01]  /*12490*/  MOV R110, R29 ;  /* 0x0000001d006e7202 */ /* 0x001fe20000000f00 */
[----:B------:R-:W-:Y:S02]  /*124a0*/  IMAD.MOV.U32 R35, RZ, RZ, RZ ;  /* 0x000000ffff237224 */ /* 0x000fe400078e00ff */
[----:B------:R-:W-:Y:S02]  /*124b0*/  IMAD.MOV.U32 R37, RZ, RZ, 0x1f ;  /* 0x0000001fff257424 */ /* 0x000fe400078e00ff */
[----:B------:R-:W-:-:S07]  /*124c0*/  IMAD.MOV.U32 R33, RZ, RZ, -0x1 ;  /* 0xffffffffff217424 */ /* 0x000fce00078e00ff */
[----:B-123-5:R-:W-:Y:S05]  /*124d0*/  WARPSYNC.COLLECTIVE R33, `(.L_x_430) ;  /* 0x0000000021087348 */ /* 0x02efea0003c00000 */
[----:B------:R0:W4:Y:S02]  /*124e0*/  SHFL.IDX P5, R33, R110, R35, R37 ;  /* 0x000000236e217389 */ /* 0x00012400000a0025 */
[----:B012345:R-:W-:Y:S05]  /*124f0*/  ENDCOLLECTIVE ;  /* 0x000000000000791b */ /* 0x03ffea0003800000 */
.L_x_430:
[----:B------:R-:W-:Y:S05]  /*12500*/  BSYNC B0 ;  /* 0x0000000000007941 */ /* 0x000fea0003800000 */
.L_x_429:
[----:B------:R-:W-:Y:S01]  /*12510*/  IMAD.MOV.U32 R29, RZ, RZ, R33 ;  /* 0x000000ffff1d7224 */ /* 0x000fe200078e0021 */
[----:B------:R-:W-:Y:S06]  /*12520*/  BRA `(.L_x_431) ;  /* 0xffffff2000187947 */ /* 0x000fec000383ffff */
.L_x_392:
[----:B------:R-:W-:Y:S01]  /*12530*/  BSSY B0, `(.L_x_432) ;  /* 0x0000008000007945 */ /* 0x000fe20003800000 */
[----:B0-----:R-:W-:Y:S01]  /*12540*/  IMAD.MOV.U32 R110, RZ, RZ, R29 ;  /* 0x000000ffff6e7224 */ /* 0x001fe200078e001d */
[----:B------:R-:W-:Y:S01]  /*12550*/  MOV R33, 0xffffffff ;  /* 0xffffffff00217802 */ /* 0x000fe20000000f00 */
[----:B------:R-:W-:Y:S02]  /*12560*/  IMAD.MOV.U32 R35, RZ, RZ, RZ ;  /* 0x000000ffff237224 */ /* 0x000fe400078e00ff */
[----:B------:R-:W-:-:S07]  /*12570*/  IMAD.MOV.U32 R37, RZ, RZ, 0x1f ;  /* 0x0000001fff257424 */ /* 0x000fce00078e00ff */
[----:B-123-5:R-:W-:Y:S05]  /*12580*/  WARPSYNC.COLLECTIVE R33, `(.L_x_433) ;  /* 0x0000000021087348 */ /* 0x02efea0003c00000 */
[----:B------:R0:W4:Y:S02]  /*12590*/  SHFL.IDX P5, R33, R110, R35, R37 ;  /* 0x000000236e217389 */ /* 0x00012400000a0025 */
[----:B012345:R-:W-:Y:S05]  /*125a0*/  ENDCOLLECTIVE ;  /* 0x000000000000791b */ /* 0x03ffea0003800000 */
.L_x_433:
[----:B------:R-:W-:Y:S05]  /*125b0*/  BSYNC B0 ;  /* 0x0000000000007941 */ /* 0x000fea0003800000 */
.L_x_432:
[----:B------:R-:W-:Y:S01]  /*125c0*/  IMAD.MOV.U32 R29, RZ, RZ, R33 ;  /* 0x000000ffff1d7224 */ /* 0x000fe200078e0021 */
[----:B------:R-:W-:Y:S06]  /*125d0*/  BRA `(.L_x_434) ;  /* 0xffffff2c00d07947 */ /* 0x000fec000383ffff */
.L_x_394:
        /* <DEDUP_REMOVED lines=8> */
.L_x_436:
[----:B------:R-:W-:Y:S05]  /*12660*/  BSYNC B0 ;  /* 0x0000000000007941 */ /* 0x000fea0003800000 */
.L_x_435:
[----:B------:R-:W-:Y:S01]  /*12670*/  IMAD.MOV.U32 R29, RZ, RZ, R33 ;  /* 0x000000ffff1d7224 */ /* 0x000fe200078e0021 */
[----:B------:R-:W-:Y:S06]  /*12680*/  BRA `(.L_x_437) ;  /* 0xffffff3c00887947 */ /* 0x000fec000383ffff */
.L_x_396:
[----:B------:R-:W-:Y:S01]  /*12690*/  HFMA2 R35, -RZ, RZ, 0, 0 ;  /* 0x00000000ff237431 */ /* 0x000fe200000001ff */
[----:B------:R-:W-:Y:S01]  /*126a0*/  BSSY B0, `(.L_x_438) ;  /* 0x0000007000007945 */ /* 0x000fe20003800000 */
[----:B0-----:R-:W-:Y:S02]  /*126b0*/  IMAD.MOV.U32 R110, RZ, RZ, R29 ;  /* 0x000000ffff6e7224 */ /* 0x001fe400078e001d */
[----:B------:R-:W-:Y:S02]  /*126c0*/  IMAD.MOV.U32 R37, RZ, RZ, 0x1f ;  /* 0x0000001fff257424 */ /* 0x000fe400078e00ff */
[----:B------:R-:W-:-:S07]  /*126d0*/  IMAD.MOV.U32 R33, RZ, RZ, -0x1 ;  /* 0xffffffffff217424 */ /* 0x000fce00078e00ff */
[----:B-123-5:R-:W-:Y:S05]  /*126e0*/  WARPSYNC.COLLECTIVE R33, `(.L_x_439) ;  /* 0x0000000021087348 */ /* 0x02efea0003c00000 */
[----:B------:R0:W4:Y:S02]  /*126f0*/  SHFL.IDX P5, R33, R110, R35, R37 ;  /* 0x000000236e217389 */ /* 0x00012400000a0025 */
[----:B012345:R-:W-:Y:S05]  /*12700*/  ENDCOLLECTIVE ;  /* 0x000000000000791b */ /* 0x03ffea0003800000 */
.L_x_439:
[----:B------:R-:W-:Y:S05]  /*12710*/  BSYNC B0 ;  /* 0x0000000000007941 */ /* 0x000fea0003800000 */
.L_x_438:
[----:B------:R-:W-:Y:S01]  /*12720*/  IMAD.MOV.U32 R29, RZ, RZ, R33 ;  /* 0x000000ffff1d7224 */ /* 0x000fe200078e0021 */
[----:B------:R-:W-:Y:S06]  /*12730*/  BRA `(.L_x_440) ;  /* 0xffffff4c00407947 */ /* 0x000fec000383ffff */
.L_x_398:
        /* <DEDUP_REMOVED lines=8> */
.L_x_442:
[----:B------:R-:W-:Y:S05]  /*127c0*/  BSYNC B0 ;  /* 0x0000000000007941 */ /* 0x000fea0003800000 */
.L_x_441:
[----:B------:R-:W-:Y:S01]  /*127d0*/  MOV R29, R33 ;  /* 0x00000021001d7202 */ /* 0x000fe20000000f00 */
[----:B------:R-:W-:Y:S06]  /*127e0*/  BRA `(.L_x_443) ;  /* 0xffffff5800f87947 */ /* 0x000fec000383ffff */
.L_x_400:
        /* <DEDUP_REMOVED lines=8> */
.L_x_445:
[----:B------:R-:W-:Y:S05]  /*12870*/  BSYNC B0 ;  /* 0x0000000000007941 */ /* 0x000fea0003800000 */
.L_x_444:
[----:B------:R-:W-:Y:S01]  /*12880*/  IMAD.MOV.U32 R29, RZ, RZ, R33 ;  /* 0x000000ffff1d7224 */ /* 0x000fe200078e0021 */
[----:B------:R-:W-:Y:S06]  /*12890*/  BRA `(.L_x_446) ;  /* 0xffffff6800b07947 */ /* 0x000fec000383ffff */
.L_x_402:
[----:B------:R-:W-:Y:S01]  /*128a0*/  HFMA2 R37, -RZ, RZ, 0, 1.847743988037109375e-06 ;  /* 0x0000001fff257431 */ /* 0x000fe200000001ff */
[----:B------:R-:W-:Y:S01]  /*128b0*/  BSSY B0, `(.L_x_447) ;  /* 0x0000007000007945 */ /* 0x000fe20003800000 */
[----:B0-----:R-:W-:Y:S02]  /*128c0*/  IMAD.MOV.U32 R110, RZ, RZ, R29 ;  /* 0x000000ffff6e7224 */ /* 0x001fe400078e001d */
[----:B------:R-:W-:Y:S02]  /*128d0*/  IMAD.MOV.U32 R35, RZ, RZ, RZ ;  /* 0x000000ffff237224 */ /* 0x000fe400078e00ff */
[----:B------:R-:W-:-:S07]  /*128e0*/  IMAD.MOV.U32 R33, RZ, RZ, -0x1 ;  /* 0xffffffffff217424 */ /* 0x000fce00078e00ff */
[----:B-123-5:R-:W-:Y:S05]  /*128f0*/  WARPSYNC.COLLECTIVE R33, `(.L_x_448) ;  /* 0x0000000021087348 */ /* 0x02efea0003c00000 */
[----:B------:R0:W4:Y:S02]  /*12900*/  SHFL.IDX P5, R33, R110, R35, R37 ;  /* 0x000000236e217389 */ /* 0x00012400000a0025 */
[----:B012345:R-:W-:Y:S05]  /*12910*/  ENDCOLLECTIVE ;  /* 0x000000000000791b */ /* 0x03ffea0003800000 */
.L_x_448:
[----:B------:R-:W-:Y:S05]  /*12920*/  BSYNC B0 ;  /* 0x0000000000007941 */ /* 0x000fea0003800000 */
.L_x_447:
[----:B------:R-:W-:Y:S01]  /*12930*/  IMAD.MOV.U32 R29, RZ, RZ, R33 ;  /* 0x000000ffff1d7224 */ /* 0x000fe200078e0021 */
[----:B------:R-:W-:Y:S06]  /*12940*/  BRA `(.L_x_449) ;  /* 0xffffff7800687947 */ /* 0x000fec000383ffff */
.L_x_404:
        /* <DEDUP_REMOVED lines=8> */
.L_x_451:
[----:B------:R-:W-:Y:S05]  /*129d0*/  BSYNC B0 ;  /* 0x0000000000007941 */ /* 0x000fea0003800000 */
.L_x_450:
[----:B------:R-:W-:Y:S01]  /*129e0*/  IMAD.MOV.U32 R29, RZ, RZ, R33 ;  /* 0x000000ffff1d7224 */ /* 0x000fe200078e0021 */
[----:B------:R-:W-:Y:S06]  /*129f0*/  BRA `(.L_x_452) ;  /* 0xffffff8800207947 */ /* 0x000fec000383ffff */
.L_x_406:
        /* <DEDUP_REMOVED lines=8> */
.L_x_454:
[----:B------:R-:W-:Y:S05]  /*12a80*/  BSYNC B0 ;  /* 0x0000000000007941 */ /* 0x000fea0003800000 */
.L_x_453:
[----:B------:R-:W-:Y:S01]  /*12a90*/  IMAD.MOV.U32 R29, RZ, RZ, R33 ;  /* 0x000000ffff1d7224 */ /* 0x000fe200078e0021 */
[----:B------:R-:W-:Y:S06]  /*12aa0*/  BRA `(.L_x_455) ;  /* 0xffffff9400d87947 */ /* 0x000fec000383ffff */
.L_x_408:
        /* <DEDUP_REMOVED lines=8> */
.L_x_457:
[----:B------:R-:W-:Y:S05]  /*12b30*/  BSYNC B0 ;  /* 0x0000000000007941 */ /* 0x000fea0003800000 */
.L_x_456:
[----:B------:R-:W-:Y:S01]  /*12b40*/  IMAD.MOV.U32 R29, RZ, RZ, R33 ;  /* 0x000000ffff1d7224 */ /* 0x000fe200078e0021 */
[----:B------:R-:W-:Y:S06]  /*12b50*/  BRA `(.L_x_458) ;  /* 0xffffffa400907947 */ /* 0x000fec000383ffff */
.L_x_410:
        /* <DEDUP_REMOVED lines=8> */
.L_x_460:
[----:B------:R-:W-:Y:S05]  /*12be0*/  BSYNC B0 ;  /* 0x0000000000007941 */ /* 0x000fea0003800000 */
.L_x_459:
[----:B------:R-:W-:Y:S01]  /*12bf0*/  IMAD.MOV.U32 R29, RZ, RZ, R33 ;  /* 0x000000ffff1d7224 */ /* 0x000fe200078e0021 */
[----:B------:R-:W-:Y:S06]  /*12c00*/  BRA `(.L_x_461) ;  /* 0xffffffb400487947 */ /* 0x000fec000383ffff */
.L_x_412:
        /* <DEDUP_REMOVED lines=8> */
.L_x_463:
[----:B------:R-:W-:Y:S05]  /*12c90*/  BSYNC B0 ;  /* 0x0000000000007941 */ /* 0x000fea0003800000 */
.L_x_462:
[----:B------:R-:W-:Y:S01]  /*12ca0*/  IMAD.MOV.U32 R29, RZ, RZ, R33 ;  /* 0x000000ffff1d7224 */ /* 0x000fe200078e0021 */
[----:B------:R-:W-:Y:S06]  /*12cb0*/  BRA `(.L_x_464) ;  /* 0xffffffc400007947 */ /* 0x000fec000383ffff */
.L_x_414:
        /* <DEDUP_REMOVED lines=8> */
.L_x_466:
[----:B------:R-:W-:Y:S05]  /*12d40*/  BSYNC B0 ;  /* 0x0000000000007941 */ /* 0x000fea0003800000 */
.L_x_465:
[----:B------:R-:W-:Y:S01]  /*12d50*/  MOV R29, R33 ;  /* 0x00000021001d7202 */ /* 0x000fe20000000f00 */
[----:B------:R-:W-:Y:S06]  /*12d60*/  BRA `(.L_x_467) ;  /* 0xffffffd000b87947 */ /* 0x000fec000383ffff */
.L_x_415:
        /* <DEDUP_REMOVED lines=8> */
.L_x_469:
[----:B------:R-:W-:Y:S05]  /*12df0*/  BSYNC B0 ;  /* 0x0000000000007941 */ /* 0x000fea0003800000 */
.L_x_468:
[----:B------:R-:W-:Y:S01]  /*12e00*/  IMAD.MOV.U32 R13, RZ, RZ, R33 ;  /* 0x000000ffff0d7224 */ /* 0x000fe200078e0021 */
[----:B------:R-:W-:Y:S06]  /*12e10*/  BRA `(.L_x_470) ;  /* 0xffffffe000707947 */ /* 0x000fec000383ffff */
.L_x_416:
[----:B------:R-:W-:Y:S01]  /*12e20*/  HFMA2 R113, -RZ, RZ, 0, 1.847743988037109375e-06 ;  /* 0x0000001fff717431 */ /* 0x000fe200000001ff */
[----:B------:R-:W-:Y:S01]  /*12e30*/  BSSY B0, `(.L_x_471) ;  /* 0x0000007000007945 */ /* 0x000fe20003800000 */
[----:B------:R-:W-:Y:S02]  /*12e40*/  IMAD.MOV.U32 R110, RZ, RZ, R3 ;  /* 0x000000ffff6e7224 */ /* 0x000fe400078e0003 */
[----:B------:R-:W-:Y:S02]  /*12e50*/  IMAD.MOV.U32 R111, RZ, RZ, 0x10 ;  /* 0x00000010ff6f7424 */ /* 0x000fe400078e00ff */
[----:B------:R-:W-:-:S07]  /*12e60*/  IMAD.MOV.U32 R33, RZ, RZ, -0x1 ;  /* 0xffffffffff217424 */ /* 0x000fce00078e00ff */
[----:B-123-5:R-:W-:Y:S05]  /*12e70*/  WARPSYNC.COLLECTIVE R33, `(.L_x_472) ;  /* 0x0000000021087348 */ /* 0x02efea0003c00000 */
[----:B------:R0:W4:Y:S02]  /*12e80*/  SHFL.DOWN P3, R41, R110, R111, R113 ;  /* 0x0800006f6e297389 */ /* 0x0001240000060071 */
[----:B012345:R-:W-:Y:S05]  /*12e90*/  ENDCOLLECTIVE ;  /* 0x000000000000791b */ /* 0x03ffea0003800000 */
.L_x_472:
[----:B------:R-:W-:Y:S05]  /*12ea0*/  BSYNC B0 ;  /* 0x0000000000007941 */ /* 0x000fea0003800000 */
.L_x_471:
[----:B------:R-:W-:Y:S02]  /*12eb0*/  IMAD.MOV.U32 R110, RZ, RZ, R41 ;  /* 0x000000ffff6e7224 */ /* 0x000fe400078e0029 */
[----:B------:R-:W-:Y:S02]  /*12ec0*/  IMAD.MOV.U32 R111, RZ, RZ, 0x8 ;  /* 0x00000008ff6f7424 */ /* 0x000fe400078e00ff */
[----:B------:R-:W-:Y:S01]  /*12ed0*/  FADD R110, R110, R3 ;  /* 0x000000036e6e7221 */ /* 0x000fe20000000000 */
[----:B------:R-:W-:Y:S02]  /*12ee0*/  IMAD.MOV.U32 R113, RZ, RZ, 0x1f ;  /* 0x0000001fff717424 */ /* 0x000fe400078e00ff */
[----:B------:R-:W-:-:S07]  /*12ef0*/  IMAD.MOV.U32 R33, RZ, RZ, -0x1 ;  /* 0xffffffffff217424 */ /* 0x000fce00078e00ff */
[----:B------:R-:W-:Y:S05]  /*12f00*/  WARPSYNC.COLLECTIVE R33, `(.L_x_473) ;  /* 0x0000000021087348 */ /* 0x000fea0003c00000 */
[----:B------:R0:W1:Y:S02]  /*12f10*/  SHFL.DOWN P3, R41, R110, R111, R113 ;  /* 0x0800006f6e297389 */ /* 0x0000640000060071 */
[----:B01----:R-:W-:Y:S05]  /*12f20*/  ENDCOLLECTIVE ;  /* 0x000000000000791b */ /* 0x003fea0003800000 */
.L_x_473:
[----:B------:R-:W-:Y:S01]  /*12f30*/  MOV R111, 0x4 ;  /* 0x00000004006f7802 */ /* 0x000fe20000000f00 */
[----:B------:R-:W-:-:S04]  /*12f40*/  IMAD.MOV.U32 R13, RZ, RZ, R41 ;  /* 0x000000ffff0d7224 */ /* 0x000fc800078e0029 */
[----:B------:R-:W-:-:S04]  /*12f50*/  FADD R13, R110, R13 ;  /* 0x0000000d6e0d7221 */ /* 0x000fc80000000000 */
[----:B------:R-:W-:-:S07]  /*12f60*/  IMAD.MOV.U32 R110, RZ, RZ, R13 ;  /* 0x000000ffff6e7224 */ /* 0x000fce00078e000d */
[----:B------:R-:W-:Y:S05]  /*12f70*/  WARPSYNC.COLLECTIVE R33, `(.L_x_474) ;  /* 0x0000000021087348 */ /* 0x000fea0003c00000 */
[----:B------:R0:W1:Y:S02]  /*12f80*/  SHFL.DOWN P3, R41, R110, R111, R113 ;  /* 0x0800006f6e297389 */ /* 0x0000640000060071 */
[----:B01----:R-:W-:Y:S05]  /*12f90*/  ENDCOLLECTIVE ;  /* 0x000000000000791b */ /* 0x003fea0003800000 */
.L_x_474:
[----:B------:R-:W-:Y:S02]  /*12fa0*/  IMAD.MOV.U32 R111, RZ, RZ, 0x2 ;  /* 0x00000002ff6f7424 */ /* 0x000fe400078e00ff */
[----:B------:R-:W-:-:S04]  /*12fb0*/  IMAD.MOV.U32 R29, RZ, RZ, R41 ;  /* 0x000000ffff1d7224 */ /* 0x000fc800078e0029 */
[----:B------:R-:W-:-:S04]  /*12fc0*/  FADD R29, R13, R29 ;  /* 0x0000001d0d1d7221 */ /* 0x000fc80000000000 */
[----:B------:R-:W-:-:S07]  /*12fd0*/  IMAD.MOV.U32 R110, RZ, RZ, R29 ;  /* 0x000000ffff6e7224 */ /* 0x000fce00078e001d */
[----:B------:R-:W-:Y:S05]  /*12fe0*/  WARPSYNC.COLLECTIVE R33, `(.L_x_475) ;  /* 0x0000000021087348 */ /* 0x000fea0003c00000 */
[----:B------:R0:W1:Y:S02]  /*12ff0*/  SHFL.DOWN P3, R41, R110, R111, R113 ;  /* 0x0800006f6e297389 */ /* 0x0000640000060071 */
[----:B01----:R-:W-:Y:S05]  /*13000*/  ENDCOLLECTIVE ;  /* 0x000000000000791b */ /* 0x003fea0003800000 */
.L_x_475:
[----:B------:R-:W-:Y:S02]  /*13010*/  IMAD.MOV.U32 R111, RZ, RZ, 0x1 ;  /* 0x00000001ff6f7424 */ /* 0x000fe400078e00ff */
[----:B------:R-:W-:-:S04]  /*13020*/  IMAD.MOV.U32 R3, RZ, RZ, R41 ;  /* 0x000000ffff037224 */ /* 0x000fc800078e0029 */
[----:B------:R-:W-:-:S04]  /*13030*/  FADD R31, R29, R3 ;  /* 0x000000031d1f7221 */ /* 0x000fc80000000000 */
[----:B------:R-:W-:-:S07]  /*13040*/  IMAD.MOV.U32 R110, RZ, RZ, R31 ;  /* 0x000000ffff6e7224 */ /* 0x000fce00078e001f */
[----:B------:R-:W-:Y:S05]  /*13050*/  WARPSYNC.COLLECTIVE R33, `(.L_x_476) ;  /* 0x0000000021087348 */ /* 0x000fea0003c00000 */
[----:B------:R0:W1:Y:S02]  /*13060*/  SHFL.DOWN P3, R41, R110, R111, R113 ;  /* 0x0800006f6e297389 */ /* 0x0000640000060071 */
[----:B01----:R-:W-:Y:S05]  /*13070*/  ENDCOLLECTIVE ;  /* 0x000000000000791b */ /* 0x003fea0003800000 */
.L_x_476:
[----:B------:R-:W-:Y:S02]  /*13080*/  IMAD.MOV.U32 R111, RZ, RZ, 0x10 ;  /* 0x00000010ff6f7424 */ /* 0x000fe400078e00ff */
[----:B------:R-:W-:-:S04]  /*13090*/  IMAD.MOV.U32 R110, RZ, RZ, R41 ;  /* 0x000000ffff6e7224 */ /* 0x000fc800078e0029 */
[----:B------:R-:W-:Y:S01]  /*130a0*/  FADD R3, R31, R110 ;  /* 0x0000006e1f037221 */ /* 0x000fe20000000000 */
[----:B------:R-:W-:-:S07]  /*130b0*/  MOV R110, R5 ;  /* 0x00000005006e7202 */ /* 0x000fce0000000f00 */
[----:B------:R-:W-:Y:S05]  /*130c0*/  WARPSYNC.COLLECTIVE R33, `(.L_x_477) ;  /* 0x0000000021087348 */ /* 0x000fea0003c00000 */
[----:B------:R0:W1:Y:S02]  /*130d0*/  SHFL.DOWN P3, R41, R110, R111, R113 ;  /* 0x0800006f6e297389 */ /* 0x0000640000060071 */
[----:B01----:R-:W-:Y:S05]  /*130e0*/  ENDCOLLECTIVE ;  /* 0x000000000000791b */ /* 0x003fea0003800000 */
.L_x_477:
[----:B------:R-:W-:Y:S02]  /*130f0*/  IMAD.MOV.U32 R111, RZ, RZ, 0x8 ;  /* 0x00000008ff6f7424 */ /* 0x000fe400078e00ff */
[----:B------:R-:W-:-:S04]  /*13100*/  IMAD.MOV.U32 R29, RZ, RZ, R41 ;  /* 0x000000ffff1d7224 */ /* 0x000fc800078e0029 */
[----:B------:R-:W-:-:S04]  /*13110*/  FADD R35, R29, R5 ;  /* 0x000000051d237221 */ /* 0x000fc80000000000 */
[----:B------:R-:W-:-:S07]  /*13120*/  IMAD.MOV.U32 R110, RZ, RZ, R35 ;  /* 0x000000ffff6e7224 */ /* 0x000fce00078e0023 */
[----:B------:R-:W-:Y:S05]  /*13130*/  WARPSYNC.COLLECTIVE R33, `(.L_x_478) ;  /* 0x0000000021087348 */ /* 0x000fea0003c00000 */
[----:B------:R0:W1:Y:S02]  /*13140*/  SHFL.DOWN P3, R41, R110, R111, R113 ;  /* 0x0800006f6e297389 */ /* 0x0000640000060071 */
[----:B01----:R-:W-:Y:S05]  /*13150*/  ENDCOLLECTIVE ;  /* 0x000000000000791b */ /* 0x003fea0003800000 */
.L_x_478:
[----:B------:R-:W-:Y:S02]  /*13160*/  IMAD.MOV.U32 R111, RZ, RZ, 0x4 ;  /* 0x00000004ff6f7424 */ /* 0x000fe400078e00ff */
[----:B------:R-:W-:-:S04]  /*13170*/  IMAD.MOV.U32 R31, RZ, RZ, R41 ;  /* 0x000000ffff1f7224 */ /* 0x000fc800078e0029 */
[----:B------:R-:W-:-:S04]  /*13180*/  FADD R37, R35, R31 ;  /* 0x0000001f23257221 */ /* 0x000fc80000000000 */
[----:B------:R-:W-:-:S07]  /*13190*/  IMAD.MOV.U32 R110, RZ, RZ, R37 ;  /* 0x000000ffff6e7224 */ /* 0x000fce00078e0025 */
[----:B------:R-:W-:Y:S05]  /*131a0*/  WARPSYNC.COLLECTIVE R33, `(.L_x_479) ;  /* 0x0000000021087348 */ /* 0x000fea0003c00000 */
[----:B------:R0:W1:Y:S02]  /*131b0*/  SHFL.DOWN P3, R41, R110, R111, R113 ;  /* 0x0800006f6e297389 */ /* 0x0000640000060071 */
[----:B01----:R-:W-:Y:S05]  /*131c0*/  ENDCOLLECTIVE ;  /* 0x000000000000791b */ /* 0x003fea0003800000 */
.L_x_479:
[----:B------:R-:W-:Y:S01]  /*131d0*/  IMAD.MOV.U32 R111, RZ, RZ, 0x2 ;  /* 0x00000002ff6f7424 */ /* 0x000fe200078e00ff */
[----:B------:R-:W-:-:S05]  /*131e0*/  MOV R31, R41 ;  /* 0x00000029001f7202 */ /* 0x000fca0000000f00 */
[----:B------:R-:W-:-:S04]  /*131f0*/  FADD R5, R37, R31 ;  /* 0x0000001f25057221 */ /* 0x000fc80000000000 */
[----:B------:R-:W-:-:S07]  /*13200*/  IMAD.MOV.U32 R110, RZ, RZ, R5 ;  /* 0x000000ffff6e7224 */ /* 0x000fce00078e0005 */
[----:B------:R-:W-:Y:S05]  /*13210*/  WARPSYNC.COLLECTIVE R33, `(.L_x_480) ;  /* 0x0000000021087348 */ /* 0x000fea0003c00000 */
[----:B------:R0:W1:Y:S02]  /*13220*/  SHFL.DOWN P3, R41, R110, R111, R113 ;  /* 0x0800006f6e297389 */ /* 0x0000640000060071 */
[----:B01----:R-:W-:Y:S05]  /*13230*/  ENDCOLLECTIVE ;  /* 0x000000000000791b */ /* 0x003fea0003800000 */
.L_x_480:
[----:B------:R-:W-:Y:S02]  /*13240*/  IMAD.MOV.U32 R111, RZ, RZ, 0x1 ;  /* 0x00000001ff6f7424 */ /* 0x000fe400078e00ff */
[----:B------:R-:W-:-:S04]  /*13250*/  IMAD.MOV.U32 R39, RZ, RZ, R41 ;  /* 0x000000ffff277224 */ /* 0x000fc800078e0029 */
[----:B------:R-:W-:-:S04]  /*13260*/  FADD R39, R5, R39 ;  /* 0x0000002705277221 */ /* 0x000fc80000000000 */
[----:B------:R-:W-:-:S07]  /*13270*/  IMAD.MOV.U32 R110, RZ, RZ, R39 ;  /* 0x000000ffff6e7224 */ /* 0x000fce00078e0027 */
[----:B------:R-:W-:Y:S05]  /*13280*/  WARPSYNC.COLLECTIVE R33, `(.L_x_481) ;  /* 0x0000000021087348 */ /* 0x000fea0003c00000 */
[----:B------:R0:W1:Y:S02]  /*13290*/  SHFL.DOWN P3, R41, R110, R111, R113 ;  /* 0x0800006f6e297389 */ /* 0x0000640000060071 */
[----:B01----:R-:W-:Y:S05]  /*132a0*/  ENDCOLLECTIVE ;  /* 0x000000000000791b */ /* 0x003fea0003800000 */
.L_x_481:
[----:B------:R-:W-:Y:S01]  /*132b0*/  IMAD.MOV.U32 R35, RZ, RZ, R41 ;  /* 0x000000ffff237224 */ /* 0x000fe200078e0029 */
[----:B------:R-:W-:Y:S06]  /*132c0*/  BRA `(.L_x_482) ;  /* 0xffffffec00607947 */ /* 0x000fec000383ffff */
.L_x_483:
        /* <DEDUP_REMOVED lines=11> */
.L_x_4141:


//--------------------- .text._Z66popcount_weighted_keys_literal_fused_multiq_kernel_warp_out_w32_sbILi14EEvPKyPKfiiS1_S3_iiiiiPKxS5_fiPf --------------------------
	.section	.text._Z66popcount_weighted_keys_literal_fused_multiq_kernel_warp_out_w32_sbILi14EEvPKyPKfiiS1_S3_iiiiiPKxS5_fiPf,"ax",@progbits
	.align	128
        .global         _Z66popcount_weighted_keys_literal_fused_multiq_kernel_warp_out_w32_sbILi14EEvPKyPKfiiS1_S3_iiiiiPKxS5_fiPf
        .type           _Z66popcount_weighted_keys_literal_fused_multiq_kernel_warp_out_w32_sbILi14EEvPKyPKfiiS1_S3_iiiiiPKxS5_fiPf,@function
        .size           _Z66popcount_weighted_keys_literal_fused_multiq_kernel_warp_out_w32_sbILi14EEvPKyPKfiiS1_S3_iiiiiPKxS5_fiPf,(.L_x_4142 - _Z66popcount_weighted_keys_literal_fused_multiq_kernel_warp_out_w32_sbILi14EEvPKyPKfiiS1_S3_iiiiiPKxS5_fiPf)
        .other          _Z66popcount_weighted_keys_literal_fused_multiq_kernel_warp_out_w32_sbILi14EEvPKyPKfiiS1_S3_iiiiiPKxS5_fiPf,@"STO_CUDA_ENTRY STV_DEFAULT"
_Z66popcount_weighted_keys_literal_fused_multiq_kernel_warp_out_w32_sbILi14EEvPKyPKfiiS1_S3_iiiiiPKxS5_fiPf:
.text._Z66popcount_weighted_keys_literal_fused_multiq_kernel_warp_out_w32_sbILi14EEvPKyPKfiiS1_S3_iiiiiPKxS5_fiPf:
        /* <DEDUP_REMOVED lines=29> */
[----:B------:R-:W-:Y:S02]  /*01d0*/  VIMNMX.U32 R0, PT, PT, R7, 0x1c0, !PT ;  /* 0x000001c007007848 */ /* 0x000fe40007fe0000 */
[----:B------:R-:W-:Y:S02]  /*01e0*/  SEL R6, RZ, 0x1, P0 ;  /* 0x00000001ff067807 */ /* 0x000fe40000000000 */
[----:B------:R-:W-:Y:S02]  /*01f0*/  SEL R8, RZ, 0x1, P1 ;  /* 0x00000001ff087807 */ /* 0x000fe40000800000 */
[----:B------:R-:W-:Y:S01]  /*0200*/  IADD3 R0, PT, PT, R0, -R7, -R6 ;  /* 0x8000000700007210 */ /* 0x000fe20007ffe806 */
[----:B0-----:R-:W-:-:S04]  /*0210*/  VIADD R4, R3, 0xffffffe ;  /* 0x0ffffffe03047836 */ /* 0x001fc80000000000 */
[----:B------:R0:W1:Y:S02]  /*0220*/  F2I.FTZ.U32.TRUNC.NTZ R5, R4 ;  /* 0x0000000400057305 */ /* 0x000064000021f000 */
[----:B0-----:R-:W-:Y:S02]  /*0230*/  IMAD.MOV.U32 R4, RZ, RZ, RZ ;  /* 0x000000ffff047224 */ /* 0x001fe400078e00ff */
[----:B-1----:R-:W-:-:S04]  /*0240*/  IMAD.MOV R9, RZ, RZ, -R5 ;  /* 0x000000ffff097224 */ /* 0x002fc800078e0a05 */
[----:B------:R-:W-:-:S04]  /*0250*/  IMAD R9, R9, UR19, RZ ;  /* 0x0000001309097c24 */ /* 0x000fc8000f8e02ff */
[----:B------:R-:W-:Y:S01]  /*0260*/  IMAD.HI.U32 R5, R5, R9, R4 ;  /* 0x0000000905057227 */ /* 0x000fe200078e0004 */
[----:B------:R-:W-:-:S04]  /*0270*/  VIMNMX.U32 R4, PT, PT, R7, 0xe, !PT ;  /* 0x0000000e07047848 */ /* 0x000fc80007fe0000 */
[----:B------:R-:W-:Y:S01]  /*0280*/  IADD3 R4, PT, PT, R4, -R7, -R8 ;  /* 0x8000000704047210 */ /* 0x000fe20007ffe808 */
[----:B------:R-:W-:-:S04]  /*0290*/  IMAD.HI.U32 R3, R5, R0, RZ ;  /* 0x0000000005037227 */ /* 0x000fc800078e00ff */
[----:B------:R-:W-:-:S04]  /*02a0*/  IMAD.HI.U32 R5, R5, R4, RZ ;  /* 0x0000000405057227 */ /* 0x000fc800078e00ff */
[----:B------:R-:W-:Y:S02]  /*02b0*/  IMAD.MOV R11, RZ, RZ, -R5 ;  /* 0x000000ffff0b7224 */ /* 0x000fe400078e0a05 */
[----:B------:R-:W-:Y:S02]  /*02c0*/  IMAD.MOV R9, RZ, RZ, -R3 ;  /* 0x000000ffff097224 */ /* 0x000fe400078e0a03 */
[----:B------:R-:W-:Y:S02]  /*02d0*/  IMAD R4, R11, UR19, R4 ;  /* 0x000000130b047c24 */ /* 0x000fe4000f8e0204 */
[----:B------:R-:W-:-:S03]  /*02e0*/  IMAD R0, R9, UR19, R0 ;  /* 0x0000001309007c24 */ /* 0x000fc6000f8e0200 */
[----:B------:R-:W-:Y:S02]  /*02f0*/  ISETP.GE.U32.AND P2, PT, R4, UR19, PT ;  /* 0x0000001304007c0c */ /* 0x000fe4000bf46070 */
[----:B------:R-:W-:-:S11]  /*0300*/  ISETP.GE.U32.AND P3, PT, R0, UR19, PT ;  /* 0x0000001300007c0c */ /* 0x000fd6000bf66070 */
[----:B------:R-:W-:Y:S02]  /*0310*/  @P2 VIADD R4, R4, -UR19 ;  /* 0x8000001304042c36 */ /* 0x000fe40008000000 */
[----:B------:R-:W-:Y:S01]  /*0320*/  @P3 IADD3 R0, PT, PT, R0, -UR19, RZ ;  /* 0x8000001300003c10 */ /* 0x000fe2000fffe0ff */
[----:B------:R-:W-:Y:S02]  /*0330*/  @P2 VIADD R5, R5, 0x1 ;  /* 0x0000000105052836 */ /* 0x000fe40000000000 */
[----:B------:R-:W-:Y:S01]  /*0340*/  ISETP.GE.U32.AND P0, PT, R4, UR19, PT ;  /* 0x0000001304007c0c */ /* 0x000fe2000bf06070 */
[----:B------:R-:W-:Y:S01]  /*0350*/  @P3 VIADD R3, R3, 0x1 ;  /* 0x0000000103033836 */ /* 0x000fe20000000000 */
[----:B------:R-:W-:Y:S02]  /*0360*/  ISETP.GE.U32.AND P1, PT, R0, UR19, PT ;  /* 0x0000001300007c0c */ /* 0x000fe4000bf26070 */
[----:B------:R-:W-:Y:S02]  /*0370*/  ISETP.NE.U32.AND P3, PT, RZ, UR19, PT ;  /* 0x00000013ff007c0c */ /* 0x000fe4000bf65070 */
[----:B------:R-:W-:-:S07]  /*0380*/  LOP3.LUT R0, RZ, UR19, RZ, 0x33, !PT ;  /* 0x00000013ff007c12 */ /* 0x000fce000f8e33ff */
[----:B------:R-:W-:Y:S02]  /*0390*/  @P0 VIADD R5, R5, 0x1 ;  /* 0x0000000105050836 */ /* 0x000fe40000000000 */
[----:B------:R-:W-:-:S03]  /*03a0*/  @P1 VIADD R3, R3, 0x1 ;  /* 0x0000000103031836 */ /* 0x000fc60000000000 */
[C---:B------:R-:W-:Y:S02]  /*03b0*/  SEL R5, R0.reuse, R5, !P3 ;  /* 0x0000000500057207 */ /* 0x040fe40005800000 */
[----:B------:R-:W-:Y:S01]  /*03c0*/  SEL R3, R0, R3, !P3 ;  /* 0x0000000300037207 */ /* 0x000fe20005800000 */
[----:B------:R-:W-:Y:S02]  /*03d0*/  VIADD R0, R7, UR19 ;  /* 0x0000001307007c36 */ /* 0x000fe40008000000 */
[----:B------:R-:W-:Y:S01]  /*03e0*/  IMAD.IADD R4, R8, 0x1, R5 ;  /* 0x0000000108047824 */ /* 0x000fe200078e0205 */
[----:B------:R-:W-:Y:S01]  /*03f0*/  IADD3 R6, PT, PT, R6, R3, RZ ;  /* 0x0000000306067210 */ /* 0x000fe20007ffe0ff */
[----:B------:R-:W-:Y:S01]  /*0400*/  IMAD.MOV.U32 R5, RZ, RZ, RZ ;  /* 0x000000ffff057224 */ /* 0x000fe200078e00ff */
[----:B------:R-:W-:Y:S01]  /*0410*/  LOP3.LUT R3, R2, 0x1f, RZ, 0xc0, !PT ;  /* 0x0000001f02037812 */ /* 0x000fe200078ec0ff */
[----:B------:R-:W-:Y:S01]  /*0420*/  VIADD R22, R0, UR19 ;  /* 0x0000001300167c36 */ /* 0x000fe20008000000 */
[----:B------:R-:W-:-:S02]  /*0430*/  LOP3.LUT R21, R6, 0x3, RZ, 0xc0, !PT ;  /* 0x0000000306157812 */ /* 0x000fc400078ec0ff */
[----:B------:R-:W-:-:S07]  /*0440*/  LOP3.LUT R20, R4, 0x3, RZ, 0xc0, !PT ;  /* 0x0000000304147812 */ /* 0x000fce00078ec0ff */
.L_x_494:
[----:B0-----:R-:W0:Y:S01]  /*0450*/  LDCU UR4, c[0x0][0x3ac] ;  /* 0x00007580ff0477ac */ /* 0x001e220008000800 */
[----:B----4-:R-:W-:-:S05]  /*0460*/  VIADD R10, R5, UR10 ;  /* 0x0000000a050a7c36 */ /* 0x010fca0008000000 */
        /* <DEDUP_REMOVED lines=11> */
[----:B0-----:R-:W-:-:S05]  /*0520*/  IMAD.WIDE.U32 R8, R10, 0xe00, R8 ;  /* 0x00000e000a087825 */ /* 0x001fca00078e0008 */
[----:B------:R-:W-:Y:S02]  /*0530*/  IADD3 R9, PT, PT, R9, UR4, RZ ;  /* 0x0000000409097c10 */ /* 0x000fe4000fffe0ff */
[----:B------:R-:W-:Y:S05]  /*0540*/  @!P0 BRA `(.L_x_488) ;  /* 0x0000000000588947 */ /* 0x000fea0003800000 */
[----:B------:R-:W-:-:S05]  /*0550*/  IMAD.WIDE.U32 R14, R2, 0x8, R8 ;  /* 0x00000008020e7825 */ /* 0x000fca00078e0008 */
[----:B------:R-:W2:Y:S01]  /*0560*/  LDG.E.64.CONSTANT R12, desc[UR16][R14.64] ;  /* 0x000000100e0c7981 */ /* 0x000ea2000c1e9b00 */
[----:B------:R-:W-:Y:S01]  /*0570*/  IMAD R11, R5, 0x1c0, R2 ;  /* 0x000001c0050b7824 */ /* 0x000fe200078e0202 */
[----:B------:R-:W-:-:S04]  /*0580*/  ISETP.NE.AND P0, PT, R21, RZ, PT ;  /* 0x000000ff1500720c */ /* 0x000fc80003f05270 */
[----:B------:R-:W-:Y:S01]  /*0590*/  LEA R17, R11, UR7, 0x3 ;  /* 0x000000070b117c11 */ /* 0x000fe2000f8e18ff */
[----:B------:R-:W-:-:S04]  /*05a0*/  IMAD.MOV.U32 R11, RZ, RZ, R7 ;  /* 0x000000ffff0b7224 */ /* 0x000fc800078e0007 */
        /* <DEDUP_REMOVED lines=11> */
[----:B------:R-:W-:Y:S01]  /*0660*/  @P0 IMAD.MOV.U32 R11, RZ, RZ, R22 ;  /* 0x000000ffff0b0224 */ /* 0x000fe200078e0016 */
[----:B------:R-:W-:-:S05]  /*0670*/  LEA R19, R16, R17, 0x3 ;  /* 0x0000001110137211 */ /* 0x000fca00078e18ff */
[----:B------:R-:W-:Y:S01]  /*0680*/  @P0 IMAD R17, R16, 0x8, R19 ;  /* 0x0000000810110824 */ /* 0x000fe200078e0213 */
[----:B--2---:R1:W-:Y:S04]  /*0690*/  STS.64 [R19], R12 ;  /* 0x0000000c13007388 */ /* 0x0043e80000000a00 */
[----:B---3--:R1:W-:Y:S02]  /*06a0*/  @P0 STS.64 [R17], R14 ;  /* 0x0000000e11000388 */ /* 0x0083e40000000a00 */
.L_x_488:
[----:B------:R-:W-:Y:S05]  /*06b0*/  BSYNC.RECONVERGENT B1 ;  /* 0x0000000000017941 */ /* 0x000fea0003800200 */
.L_x_487:
[----:B------:R-:W-:Y:S05]  /*06c0*/  @!P1 BRA `(.L_x_486) ;  /* 0x0000000000649947 */ /* 0x000fea0003800000 */
.L_x_489:
[C---:B-12---:R-:W-:Y:S02]  /*06d0*/  VIADD R15, R11.reuse, UR19 ;  /* 0x000000130b0f7c36 */ /* 0x046fe40008000000 */
[----:B0-----:R-:W-:-:S04]  /*06e0*/  IMAD.WIDE.U32 R12, R11, 0x8, R8 ;  /* 0x000000080b0c7825 */ /* 0x001fc800078e0008 */
[C---:B------:R-:W-:Y:S02]  /*06f0*/  VIADD R17, R15.reuse, UR19 ;  /* 0x000000130f117c36 */ /* 0x040fe40008000000 */
[--C-:B------:R-:W-:Y:S01]  /*0700*/  IMAD.WIDE.U32 R14, R15, 0x8, R8.reuse ;  /* 0x000000080f0e7825 */ /* 0x100fe200078e0008 */
[----:B------:R-:W2:Y:S02]  /*0710*/  LDG.E.64.CONSTANT R12, desc[UR16][R12.64] ;  /* 0x000000100c0c7981 */ /* 0x000ea4000c1e9b00 */
[C---:B------:R-:W-:Y:S01]  /*0720*/  IADD3 R29, PT, PT, R17.reuse, UR19, RZ ;  /* 0x00000013111d7c10 */ /* 0x040fe2000fffe0ff */
[--C-:B------:R-:W-:Y:S02]  /*0730*/  IMAD.WIDE.U32 R16, R17, 0x8, R8.reuse ;  /* 0x0000000811107825 */ /* 0x100fe400078e0008 */
[----:B------:R-:W3:Y:S02]  /*0740*/  LDG.E.64.CONSTANT R14, desc[UR16][R14.64] ;  /* 0x000000100e0e7981 */ /* 0x000ee4000c1e9b00 */
[----:B------:R-:W-:-:S02]  /*0750*/  IMAD.WIDE.U32 R18, R29, 0x8, R8 ;  /* 0x000000081d127825 */ /* 0x000fc400078e0008 */
[----:B------:R-:W4:Y:S04]  /*0760*/  LDG.E.64.CONSTANT R16, desc[UR16][R16.64] ;  /* 0x0000001010107981 */ /* 0x000f28000c1e9b00 */
[----:B------:R-:W5:Y:S01]  /*0770*/  LDG.E.64.CONSTANT R18, desc[UR16][R18.64] ;  /* 0x0000001012127981 */ /* 0x000f62000c1e9b00 */
[----:B------:R-:W-:Y:S02]  /*0780*/  IMAD R11, R5, 0x1c0, R11 ;  /* 0x000001c0050b7824 */ /* 0x000fe400078e020b */
[----:B------:R-:W-:-:S03]  /*0790*/  IMAD.U32 R24, RZ, RZ, UR19 ;  /* 0x00000013ff187e24 */ /* 0x000fc6000f8e00ff */
[----:B------:R-:W-:Y:S01]  /*07a0*/  LEA R23, R11, UR7, 0x3 ;  /* 0x000000070b177c11 */ /* 0x000fe2000f8e18ff */
[----:B------:R-:W-:-:S04]  /*07b0*/  IMAD.U32 R26, RZ, RZ, UR19 ;  /* 0x00000013ff1a7e24 */ /* 0x000fc8000f8e00ff */
[----:B------:R-:W-:-:S04]  /*07c0*/  IMAD R25, R24, 0x8, R23 ;  /* 0x0000000818197824 */ /* 0x000fc800078e0217 */
[----:B------:R-:W-:-:S04]  /*07d0*/  IMAD R27, R26, 0x8, R25 ;  /* 0x000000081a1b7824 */ /* 0x000fc800078e0219 */
[----:B------:R-:W-:Y:S01]  /*07e0*/  IMAD R31, R24, 0x8, R27 ;  /* 0x00000008181f7824 */ /* 0x000fe200078e021b */
[----:B------:R-:W-:-:S04]  /*07f0*/  IADD3 R11, PT, PT, R29, UR19, RZ ;  /* 0x000000131d0b7c10 */ /* 0x000fc8000fffe0ff */
[----:B------:R-:W-:Y:S01]  /*0800*/  ISETP.GE.U32.AND P0, PT, R11, 0x1c0, PT ;  /* 0x000001c00b00780c */ /* 0x000fe20003f06070 */
[----:B--2---:R2:W-:Y:S04]  /*0810*/  STS.64 [R23], R12 ;  /* 0x0000000c17007388 */ /* 0x0045e80000000a00 */
[----:B---3--:R2:W-:Y:S04]  /*0820*/  STS.64 [R25], R14 ;  /* 0x0000000e19007388 */ /* 0x0085e80000000a00 */
[----:B----4-:R2:W-:Y:S04]  /*0830*/  STS.64 [R27], R16 ;  /* 0x000000101b007388 */ /* 0x0105e80000000a00 */
[----:B-----5:R2:W-:Y:S01]  /*0840*/  STS.64 [R31], R18 ;  /* 0x000000121f007388 */ /* 0x0205e20000000a00 */
[----:B------:R-:W-:Y:S05]  /*0850*/  @!P0 BRA `(.L_x_489) ;  /* 0xfffffffc009c8947 */ /* 0x000fea000383ffff */
.L_x_486:
[----:B------:R-:W-:Y:S05]  /*0860*/  BSYNC.RECONVERGENT B0 ;  /* 0x0000000000007941 */ /* 0x000fea0003800200 */
.L_x_485:
        /* <DEDUP_REMOVED lines=8> */
[----:B--2---:R-:W-:Y:S02]  /*08f0*/  IMAD.MOV.U32 R18, RZ, RZ, R2 ;  /* 0x000000ffff127224 */ /* 0x004fe400078e0002 */
[----:B---3--:R-:W-:-:S04]  /*0900*/  IMAD.WIDE.U32 R8, R10, 0x38, R8 ;  /* 0x000000380a087825 */ /* 0x008fc800078e0008 */
[----:B------:R-:W-:-:S03]  /*0910*/  VIADD R9, R9, UR4 ;  /* 0x0000000409097c36 */ /* 0x000fc60008000000 */
[----:B------:R-:W-:Y:S05]  /*0920*/  @!P0 BRA `(.L_x_492) ;  /* 0x0000000000588947 */ /* 0x000fea0003800000 */
[----:B------:R-:W-:-:S05]  /*0930*/  IMAD.WIDE.U32 R10, R2, 0x4, R8 ;  /* 0x00000004020a7825 */ /* 0x000fca00078e0008 */
[----:B01----:R-:W2:Y:S01]  /*0940*/  LDG.E.CONSTANT R12, desc[UR16][R10.64] ;  /* 0x000000100a0c7981 */ /* 0x003ea2000c1e9900 */
        /* <DEDUP_REMOVED lines=8> */
[----:B--2---:R-:W-:-:S04]  /*09d0*/  IMAD.WIDE R12, R13, 0x4, R10 ;  /* 0x000000040d0c7825 */ /* 0x004fc800078e020a */
        /* <DEDUP_REMOVED lines=11> */
.L_x_492:
[----:B------:R-:W-:Y:S05]  /*0a90*/  BSYNC.RECONVERGENT B1 ;  /* 0x0000000000017941 */ /* 0x000fea0003800200 */
.L_x_491:
[----:B------:R-:W-:Y:S05]  /*0aa0*/  @!P1 BRA `(.L_x_490) ;  /* 0x0000000000649947 */ /* 0x000fea0003800000 */
.L_x_493:
[C---:B01----:R-:W-:Y:S02]  /*0ab0*/  VIADD R13, R18.reuse, UR19 ;  /* 0x00000013120d7c36 */ /* 0x043fe40008000000 */
[----:B----4-:R-:W-:-:S03]  /*0ac0*/  IMAD.WIDE.U32 R10, R18, 0x4, R8 ;  /* 0x00000004120a7825 */ /* 0x010fc600078e0008 */
[C---:B--2---:R-:W-:Y:S01]  /*0ad0*/  IADD3 R15, PT, PT, R13.reuse, UR19, RZ ;  /* 0x000000130d0f7c10 */ /* 0x044fe2000fffe0ff */
        /* <DEDUP_REMOVED lines=22> */
.L_x_490:
[----:B------:R-:W-:Y:S05]  /*0c40*/  BSYNC.RECONVERGENT B0 ;  /* 0x0000000000007941 */ /* 0x000fea0003800200 */
.L_x_484:
[----:B------:R-:W-:-:S05]  /*0c50*/  VIADD R5, R5, 0x1 ;  /* 0x0000000105057836 */ /* 0x000fca0000000000 */
[----:B------:R-:W-:-:S13]  /*0c60*/  ISETP.NE.AND P0, PT, R5, UR8, PT ;  /* 0x0000000805007c0c */ /* 0x000fda000bf05270 */
[----:B------:R-:W-:Y:S05]  /*0c70*/  @P0 BRA `(.L_x_494) ;  /* 0xfffffff400f40947 */ /* 0x000fea000383ffff */
[----:B------:R-:W-:Y:S01]  /*0c80*/  BAR.SYNC.DEFER_BLOCKING 0x0 ;  /* 0x0000000000007b1d */ /* 0x000fe20000010000 */
[C---:B------:R-:W-:Y:S02]  /*0c90*/  LEA R4, R3.reuse, UR7, 0x3 ;  /* 0x0000000703047c11 */ /* 0x040fe4000f8e18ff */
[----:B------:R-:W-:-:S03]  /*0ca0*/  LEA R5, R3, UR6, 0x3 ;  /* 0x0000000603057c11 */ /* 0x000fc6000f8e18ff */
[----:B------:R-:W3:Y:S01]  /*0cb0*/  LDCU UR13, c[0x0][0x390] ;  /* 0x00007200ff0d77ac */ /* 0x000ee20008000800 */
[----:B------:R-:W5:Y:S01]  /*0cc0*/  LDCU UR12, c[0x0][0x3d4] ;  /* 0x00007a80ff0c77ac */ /* 0x000f620008000800 */
[----:B------:R-:W-:Y:S01]  /*0cd0*/  UMOV UR4, URZ ;  /* 0x000000ff00047c82 */ /* 0x000fe20008000000 */
[----:B---3--:R-:W-:Y:S02]  /*0ce0*/  USHF.L.U32 UR18, UR13, 0x5, URZ ;  /* 0x000000050d127899 */ /* 0x008fe400080006ff */
[----:B------:R-:W-:Y:S02]  /*0cf0*/  USHF.R.S32.HI UR20, URZ, 0x1f, UR13 ;  /* 0x0000001fff147899 */ /* 0x000fe4000801140d */
[----:B-----5:R-:W-:Y:S02]  /*0d00*/  USHF.R.S32.HI UR12, URZ, 0x1f, UR12 ;  /* 0x0000001fff0c7899 */ /* 0x020fe4000801140c */
[----:B------:R-:W-:-:S12]  /*0d10*/  UIADD3 UR13, UPT, UPT, -UR13, URZ, URZ ;  /* 0x000000ff0d0d7290 */ /* 0x000fd8000fffe1ff */
.L_x_542:
[----:B------:R-:W3:Y:S01]  /*0d20*/  LDCU UR6, c[0x0][0x3b0] ;  /* 0x00007600ff0677ac */ /* 0x000ee20008000800 */
[----:B------:R-:W-:-:S04]  /*0d30*/  UIADD3 UR14, UPT, UPT, UR9, UR4, URZ ;  /* 0x00000004090e7290 */ /* 0x000fc8000fffe0ff */
[----:B---3--:R-:W-:-:S06]  /*0d40*/  UISETP.GE.AND UP0, UPT, UR14, UR6, UPT ;  /* 0x000000060e00728c */ /* 0x008fcc000bf06270 */
[----:B------:R-:W-:-:S13]  /*0d50*/  PLOP3.LUT P0, PT, PT, PT, UP0, 0x80, 0x8 ;  /* 0x000000000008781c */ /* 0x000fda0003f0f008 */
[----:B01---5:R-:W-:Y:S05]  /*0d60*/  @P0 EXIT ;  /* 0x000000000000094d */ /* 0x023fea0003800000 */
[----:B------:R-:W3:Y:S01]  /*0d70*/  LDCU.64 UR6, c[0x0][0x3c8] ;  /* 0x00007900ff0677ac */ /* 0x000ee20008000a00 */
[----:B------:R-:W1:Y:S01]  /*0d80*/  LDCU UR21, c[0x0][0x390] ;  /* 0x00007200ff1577ac */ /* 0x000e620008000800 */
[----:B------:R-:W0:Y:S01]  /*0d90*/  LDCU.64 UR22, c[0x0][0x388] ;  /* 0x00007100ff1677ac */ /* 0x000e220008000a00 */
[----:B---3--:R-:W-:-:S06]  /*0da0*/  UIMAD.WIDE.U32 UR6, UR14, 0x8, UR6 ;  /* 0x000000080e0678a5 */ /* 0x008fcc000f8e0006 */
[----:B0---4-:R-:W-:Y:S02]  /*0db0*/  IMAD.U32 R10, RZ, RZ, UR6 ;  /* 0x00000006ff0a7e24 */ /* 0x011fe4000f8e00ff */
[----:B------:R-:W-:-:S06]  /*0dc0*/  IMAD.U32 R11, RZ, RZ, UR7 ;  /* 0x00000007ff0b7e24 */ /* 0x000fcc000f8e00ff */
[----:B------:R-:W5:Y:S01]  /*0dd0*/  LDG.E.64.CONSTANT R10, desc[UR16][R10.64] ;  /* 0x000000100a0a7981 */ /* 0x000f62000c1e9b00 */
[C---:B------:R-:W-:Y:S01]  /*0de0*/  ISETP.GE.AND P0, PT, R2.reuse, UR18, PT ;  /* 0x0000001202007c0c */ /* 0x040fe2000bf06270 */
[----:B-1----:R-:W-:Y:S01]  /*0df0*/  UIMAD.WIDE.U32 UR24, UR14, UR21, URZ ;  /* 0x000000150e1872a5 */ /* 0x002fe2000f8e00ff */
[----:B------:R-:W-:Y:S01]  /*0e00*/  BSSY.RECONVERGENT B0, `(.L_x_495) ;  /* 0x0000015000007945 */ /* 0x000fe20003800200 */
[----:B------:R-:W-:Y:S02]  /*0e10*/  ISETP.GE.AND P1, PT, R2, UR21, PT ;  /* 0x0000001502007c0c */ /* 0x000fe4000bf26270 */
[----:B------:R-:W-:-:S08]  /*0e20*/  UIMAD UR14, UR14, UR20, UR25 ;  /* 0x000000140e0e72a4 */ /* 0x000fd0000f8e0219 */
[----:B------:R-:W-:Y:S05]  /*0e30*/  @P0 BRA `(.L_x_496) ;  /* 0x0000000000440947 */ /* 0x000fea0003800000 */
[----:B------:R-:W0:Y:S01]  /*0e40*/  S2R R9, SR_CgaCtaId ;  /* 0x0000000000097919 */ /* 0x000e220000008800 */
[----:B------:R-:W1:Y:S01]  /*0e50*/  LDCU.64 UR6, c[0x0][0x380] ;  /* 0x00007000ff0677ac */ /* 0x000e620008000a00 */
[----:B------:R-:W-:Y:S01]  /*0e60*/  IMAD.U32 R6, RZ, RZ, UR24 ;  /* 0x00000018ff067e24 */ /* 0x000fe2000f8e00ff */
[----:B------:R-:W-:Y:S01]  /*0e70*/  MOV R7, UR25 ;  /* 0x0000001900077c02 */ /* 0x000fe20008000f00 */
[----:B------:R-:W-:Y:S01]  /*0e80*/  IMAD.U32 R7, RZ, RZ, UR14 ;  /* 0x0000000eff077e24 */ /* 0x000fe2000f8e00ff */
[----:B------:R-:W-:Y:S01]  /*0e90*/  MOV R0, 0x400 ;  /* 0x0000040000007802 */ /* 0x000fe20000000f00 */
[----:B--2---:R-:W-:Y:S01]  /*0ea0*/  IMAD.MOV.U32 R13, RZ, RZ, R2 ;  /* 0x000000ffff0d7224 */ /* 0x004fe200078e0002 */
[C---:B-1----:R-:W-:Y:S02]  /*0eb0*/  LEA R8, P0, R6.reuse, UR6, 0x8 ;  /* 0x0000000606087c11 */ /* 0x042fe4000f8040ff */
[----:B0-----:R-:W-:Y:S02]  /*0ec0*/  LEA R0, R9, R0, 0x18 ;  /* 0x0000000009007211 */ /* 0x001fe400078ec0ff */
[----:B------:R-:W-:-:S09]  /*0ed0*/  LEA.HI.X R9, R6, UR7, R7, 0x8, P0 ;  /* 0x0000000706097c11 */ /* 0x000fd200080f4407 */
.L_x_497:
[----:B0-----:R-:W-:-:S06]  /*0ee0*/  IMAD.WIDE R6, R13, 0x8, R8 ;  /* 0x000000080d067825 */ /* 0x001fcc00078e0208 */
[----:B------:R-:W2:Y:S01]  /*0ef0*/  LDG.E.64.CONSTANT R6, desc[UR16][R6.64] ;  /* 0x0000001006067981 */ /* 0x000ea2000c1e9b00 */
[C---:B------:R-:W-:Y:S02]  /*0f00*/  IMAD R15, R13.reuse, 0x8, R0 ;  /* 0x000000080d0f7824 */ /* 0x040fe400078e0200 */
[----:B------:R-:W-:-:S05]  /*0f10*/  VIADD R13, R13, UR19 ;  /* 0x000000130d0d7c36 */ /* 0x000fca0008000000 */
[----:B------:R-:W-:Y:S01]  /*0f20*/  ISETP.GE.AND P0, PT, R13, UR18, PT ;  /* 0x000000120d007c0c */ /* 0x000fe2000bf06270 */
[----:B--2---:R0:W-:-:S12]  /*0f30*/  STS.64 [R15], R6 ;  /* 0x000000060f007388 */ /* 0x0041d80000000a00 */
[----:B------:R-:W-:Y:S05]  /*0f40*/  @!P0 BRA `(.L_x_497) ;  /* 0xfffffffc00e48947 */ /* 0x000fea000383ffff */
.L_x_496:
[----:B------:R-:W-:Y:S05]  /*0f50*/  BSYNC.RECONVERGENT B0 ;  /* 0x0000000000007941 */ /* 0x000fea0003800200 */
.L_x_495:
[----:B------:R-:W-:Y:S04]  /*0f60*/  BSSY.RECONVERGENT B0, `(.L_x_498) ;  /* 0x000000d000007945 */ /* 0x000fe80003800200 */
[----:B------:R-:W-:Y:S05]  /*0f70*/  @P1 BRA `(.L_x_499) ;  /* 0x00000000002c1947 */ /* 0x000fea0003800000 */
[----:B------:R-:W-:-:S07]  /*0f80*/  IMAD.MOV.U32 R0, RZ, RZ, R2 ;  /* 0x000000ffff007224 */ /* 0x000fce00078e0002 */
.L_x_500:
[----:B0-----:R-:W-:-:S04]  /*0f90*/  IADD3 R7, P0, PT, R0, UR24, RZ ;  /* 0x0000001800077c10 */ /* 0x001fc8000ff1e0ff */
[----:B------:R-:W-:Y:S02]  /*0fa0*/  LEA.HI.X.SX32 R8, R0, UR14, 0x1, P0 ;  /* 0x0000000e00087c11 */ /* 0x000fe400080f0eff */
[----:B-1----:R-:W-:-:S04]  /*0fb0*/  LEA R6, P0, R7, UR22, 0x2 ;  /* 0x0000001607067c11 */ /* 0x002fc8000f8010ff */
[----:B------:R-:W-:-:S05]  /*0fc0*/  LEA.HI.X R7, R7, UR23, R8, 0x2, P0 ;  /* 0x0000001707077c11 */ /* 0x000fca00080f1408 */
[----:B------:R-:W3:Y:S01]  /*0fd0*/  LDG.E.CONSTANT R6, desc[UR16][R6.64] ;  /* 0x0000001006067981 */ /* 0x000ee2000c1e9900 */
[C---:B------:R-:W-:Y:S02]  /*0fe0*/  LEA R9, R0.reuse, UR15, 0x2 ;  /* 0x0000000f00097c11 */ /* 0x040fe4000f8e10ff */
[----:B------:R-:W-:-:S04]  /*0ff0*/  IADD3 R0, PT, PT, R0, UR19, RZ ;  /* 0x0000001300007c10 */ /* 0x000fc8000fffe0ff */
[----:B------:R-:W-:Y:S01]  /*1000*/  ISETP.GE.AND P0, PT, R0, UR21, PT ;  /* 0x0000001500007c0c */ /* 0x000fe2000bf06270 */
[----:B---3--:R1:W-:-:S12]  /*1010*/  STS [R9], R6 ;  /* 0x0000000609007388 */ /* 0x0083d80000000800 */
[----:B------:R-:W-:Y:S05]  /*1020*/  @!P0 BRA `(.L_x_500) ;  /* 0xfffffffc00d88947 */ /* 0x000fea000383ffff */
.L_x_499:
[----:B------:R-:W-:Y:S05]  /*1030*/  BSYNC.RECONVERGENT B0 ;  /* 0x0000000000007941 */ /* 0x000fea0003800200 */
.L_x_498:
[----:B0-----:R-:W-:Y:S01]  /*1040*/  SHF.R.U32.HI R7, RZ, 0x5, R2 ;  /* 0x00000005ff077819 */ /* 0x001fe20000011602 */
[----:B------:R-:W-:Y:S01]  /*1050*/  UIADD3 UR4, UPT, UPT, UR4, 0x1, URZ ;  /* 0x0000000104047890 */ /* 0x000fe2000fffe0ff */
[----:B------:R-:W-:Y:S02]  /*1060*/  BAR.SYNC.DEFER_BLOCKING 0x0 ;  /* 0x0000000000007b1d */ /* 0x000fe40000010000 */
[----:B------:R-:W-:Y:S01]  /*1070*/  ISETP.GE.U32.AND P0, PT, R7, UR8, PT ;  /* 0x0000000807007c0c */ /* 0x000fe2000bf06070 */
[----:B------:R-:W-:-:S12]  /*1080*/  UISETP.NE.AND UP1, UPT, UR4, UR5, UPT ;  /* 0x000000050400728c */ /* 0x000fd8000bf25270 */
[----:B------:R-:W-:Y:S05]  /*1090*/  @P0 BRA `(.L_x_501) ;  /* 0x00000084007c0947 */ /* 0x000fea0003800000 */
[----:B--2---:R-:W1:Y:S02]  /*10a0*/  LDC R15, c[0x0][0x3d4] ;  /* 0x0000f500ff0f7b82 */ /* 0x004e640000000800 */
[-C--:B-1---5:R-:W-:Y:S02]  /*10b0*/  IMAD R9, R11, R15.reuse, RZ ;  /* 0x0000000f0b097224 */ /* 0x0a2fe400078e02ff */
[----:B------:R-:W-:-:S04]  /*10c0*/  IMAD.WIDE.U32 R14, R10, R15, RZ ;  /* 0x0000000f0a0e7225 */ /* 0x000fc800078e00ff */
[----:B------:R-:W-:-:S04]  /*10d0*/  IMAD R9, R10, UR12, R9 ;  /* 0x0000000c0a097c24 */ /* 0x000fc8000f8e0209 */
[----:B------:R-:W-:-:S07]  /*10e0*/  IMAD.IADD R6, R15, 0x1, R9 ;  /* 0x000000010f067824 */ /* 0x000fce00078e0209 */
.L_x_541:
[----:B0-----:R-:W0:Y:S01]  /*10f0*/  LDCU UR6, c[0x0][0x3ac] ;  /* 0x00007580ff0677ac */ /* 0x001e220008000800 */
[----:B------:R-:W-:Y:S01]  /*1100*/  VIADD R9, R7, UR10 ;  /* 0x0000000a07097c36 */ /* 0x000fe20008000000 */
[----:B------:R-:W-:Y:S04]  /*1110*/  BSSY B0, `(.L_x_502) ;  /* 0x0000852000007945 */ /* 0x000fe80003800000 */
[----:B0-----:R-:W-:-:S13]  /*1120*/  ISETP.GE.AND P0, PT, R9, UR6, PT ;  /* 0x0000000609007c0c */ /* 0x001fda000bf06270 */
[----:B-----5:R-:W-:Y:S05]  /*1130*/  @P0 BRA `(.L_x_503) ;  /* 0x00000084003c0947 */ /* 0x020fea0003800000 */
[----:B------:R-:W0:Y:S01]  /*1140*/  LDC.64 R16, c[0x0][0x3c0] ;  /* 0x0000f000ff107b82 */ /* 0x000e220000000a00 */
[----:B------:R-:W-:Y:S02]  /*1150*/  IMAD.MOV.U32 R0, RZ, RZ, 0x38 ;  /* 0x00000038ff007424 */ /* 0x000fe400078e00ff */
[----:B------:R-:W-:-:S05]  /*1160*/  IMAD R46, R7, 0xe00, R4 ;  /* 0x00000e00072e7824 */ /* 0x000fca00078e0204 */
[----:B------:R-:W1:Y:S01]  /*1170*/  LDC R55, c[0x0][0x390] ;  /* 0x0000e400ff377b82 */ /* 0x000e620000000800 */
[----:B0-----:R-:W-:Y:S01]  /*1180*/  IMAD.WIDE.U32 R16, R9, 0x8, R16 ;  /* 0x0000000809107825 */ /* 0x001fe200078e0010 */
[----:B------:R0:W2:Y:S03]  /*1190*/  LDS.64 R18, [R46] ;  /* 0x000000002e127984 */ /* 0x0000a60000000a00 */
[----:B------:R-:W-:Y:S01]  /*11a0*/  IMAD R47, R7, R0, UR11 ;  /* 0x0000000b072f7e24 */ /* 0x000fe2000f8e0200 */
[----:B------:R0:W3:Y:S04]  /*11b0*/  LDS.64 R20, [R46+0x100] ;  /* 0x000100002e147984 */ /* 0x0000e80000000a00 */
[----:B------:R-:W5:Y:S01]  /*11c0*/  LDG.E.64.CONSTANT R16, desc[UR16][R16.64] ;  /* 0x0000001010107981 */ /* 0x000f62000c1e9b00 */
[----:B-1----:R-:W-:-:S03]  /*11d0*/  ISETP.GE.AND P0, PT, R55, 0x11, PT ;  /* 0x000000113700780c */ /* 0x002fc60003f06270 */
[----:B------:R0:W1:Y:S04]  /*11e0*/  LDS.64 R22, [R46+0x200] ;  /* 0x000200002e167984 */ /* 0x0000680000000a00 */
[----:B------:R0:W4:Y:S04]  /*11f0*/  LDS.64 R24, [R46+0x300] ;  /* 0x000300002e187984 */ /* 0x0001280000000a00 */
        /* <DEDUP_REMOVED lines=24> */
[----:B-1234-:R-:W-:Y:S05]  /*1380*/  @!P0 BRA `(.L_x_504) ;  /* 0x00000008000c8947 */ /* 0x01efea0003800000 */
[----:B------:R-:W-:Y:S01]  /*1390*/  BSSY B1, `(.L_x_505) ;  /* 0x0000081000017945 */ /* 0x000fe20003800000 */
[----:B------:R-:W-:Y:S01]  /*13a0*/  ISETP.NE.AND P0, PT, R3, RZ, PT ;  /* 0x000000ff0300720c */ /* 0x000fe20003f05270 */
[----:B------:R-:W-:Y:S01]  /*13b0*/  IMAD.MOV.U32 R57, RZ, RZ, RZ ;  /* 0x000000ffff397224 */ /* 0x000fe200078e00ff */
[----:B------:R-:W-:Y:S01]  /*13c0*/  MOV R58, UR13 ;  /* 0x0000000d003a7c02 */ /* 0x000fe20008000f00 */
[----:B------:R-:W-:Y:S02]  /*13d0*/  IMAD.U32 R56, RZ, RZ, UR15 ;  /* 0x0000000fff387e24 */ /* 0x000fe4000f8e00ff */
[----:B------:R-:W-:-:S08]  /*13e0*/  IMAD.MOV.U32 R55, RZ, RZ, R5 ;  /* 0x000000ffff377224 */ /* 0x000fd000078e0005 */
.L_x_507:
[----:B------:R-:W-:Y:S01]  /*13f0*/  IMAD.MOV.U32 R59, RZ, RZ, RZ ;  /* 0x000000ffff3b7224 */ /* 0x000fe200078e00ff */
[----:B------:R-:W-:-:S05]  /*1400*/  UMOV UR6, 0xffffffff ;  /* 0xffffffff00067882 */ /* 0x000fca0000000000 */
[----:B------:R1:W2:Y:S01]  /*1410*/  @!P0 LDS R59, [R56] ;  /* 0x00000000383b8984 */ /* 0x0002a20000000800 */
[----:B------:R-:W-:Y:S05]  /*1420*/  BRA.DIV UR6, `(.L_x_506) ;  /* 0x0000008206a87947 */ /* 0x000fea000b800000 */
[----:B--2---:R-:W2:Y:S02]  /*1430*/  SHFL.IDX PT, R59, R59, RZ, 0x1f ;  /* 0x00001fff3b3b7589 */ /* 0x004ea400000e0000 */
.L_x_545:
[----:B0-----:R0:W3:Y:S01]  /*1440*/  LDS.64 R46, [R55] ;  /* 0x00000000372e7984 */ /* 0x0010e20000000a00 */
[----:B------:R-:W-:Y:S02]  /*1450*/  VIADD R58, R58, 0x1 ;  /* 0x000000013a3a7836 */ /* 0x000fe40000000000 */
[----:B-1----:R-:W-:-:S03]  /*1460*/  VIADD R56, R56, 0x4 ;  /* 0x0000000438387836 */ /* 0x002fc60000000000 */
[----:B------:R-:W-:Y:S02]  /*1470*/  ISETP.NE.AND P1, PT, R58, RZ, PT ;  /* 0x000000ff3a00720c */ /* 0x000fe40003f25270 */
[----:B0-----:R-:W-:Y:S02]  /*1480*/  IADD3 R55, PT, PT, R55, 0x100, RZ ;  /* 0x0000010037377810 */ /* 0x001fe40007ffe0ff */
[----:B---3--:R-:W-:-:S04]  /*1490*/  LOP3.LUT R61, R18, R46, RZ, 0xc0, !PT ;  /* 0x0000002e123d7212 */ /* 0x008fc800078ec0ff */
[----:B------:R0:W-:Y:S02]  /*14a0*/  POPC R60, R61 ;  /* 0x0000003d003c7309 */ /* 0x0001e40000000000 */
[----:B0-----:R-:W-:-:S06]  /*14b0*/  LOP3.LUT R61, R19, R47, RZ, 0xc0, !PT ;  /* 0x0000002f133d7212 */ /* 0x001fcc00078ec0ff */
[----:B------:R-:W0:Y:S02]  /*14c0*/  POPC R61, R61 ;  /* 0x0000003d003d7309 */ /* 0x000e240000000000 */
[----:B0-----:R-:W-:Y:S01]  /*14d0*/  IMAD.IADD R60, R60, 0x1, R61 ;  /* 0x000000013c3c7824 */ /* 0x001fe200078e023d */
[----:B------:R-:W-:-:S04]  /*14e0*/  LOP3.LUT R61, R21, R47, RZ, 0xc0, !PT ;  /* 0x0000002f153d7212 */ /* 0x000fc800078ec0ff */
[----:B------:R-:W-:Y:S02]  /*14f0*/  I2FP.F32.U32 R60, R60 ;  /* 0x0000003c003c7245 */ /* 0x000fe40000201000 */
[----:B------:R-:W-:Y:S03]  /*1500*/  POPC R61, R61 ;  /* 0x0000003d003d7309 */ /* 0x000fe60000000000 */
[----:B--2---:R-:W-:-:S04]  /*1510*/  FMUL R60, R59, R60 ;  /* 0x0000003c3b3c7220 */ /* 0x004fc80000400000 */
[----:B------:R-:W-:Y:S01]  /*1520*/  FFMA R57, R0, R60, R57 ;  /* 0x0000003c00397223 */ /* 0x000fe20000000039 */
[----:B------:R-:W-:-:S06]  /*1530*/  LOP3.LUT R60, R20, R46, RZ, 0xc0, !PT ;  /* 0x0000002e143c7212 */ /* 0x000fcc00078ec0ff */
[----:B------:R-:W0:Y:S02]  /*1540*/  POPC R60, R60 ;  /* 0x0000003c003c7309 */ /* 0x000e240000000000 */
[----:B0-----:R-:W-:Y:S01]  /*1550*/  IMAD.IADD R60, R60, 0x1, R61 ;  /* 0x000000013c3c7824 */ /* 0x001fe200078e023d */
[----:B------:R-:W-:-:S04]  /*1560*/  LOP3.LUT R61, R22, R46, RZ, 0xc0, !PT ;  /* 0x0000002e163d7212 */ /* 0x000fc800078ec0ff */
        /* <DEDUP_REMOVED lines=11> */
[----:B------:R-:W-:Y:S01]  /*1620*/  FFMA R57, R9, R57, R60 ;  /* 0x0000003909397223 */ /* 0x000fe2000000003c */
[----:B------:R-:W-:-:S06]  /*1630*/  LOP3.LUT R60, R24, R46, RZ, 0xc0, !PT ;  /* 0x0000002e183c7212 */ /* 0x000fcc00078ec0ff */
[----:B------:R-:W0:Y:S02]  /*1640*/  POPC R60, R60 ;  /* 0x0000003c003c7309 */ /* 0x000e240000000000 */
[----:B0-----:R-:W-:Y:S02]  /*1650*/  IADD3 R60, PT, PT, R60, R61, RZ ;  /* 0x0000003d3c3c7210 */ /* 0x001fe40007ffe0ff */
[----:B------:R-:W-:Y:S02]  /*1660*/  LOP3.LUT R61, R26, R46, RZ, 0xc0, !PT ;  /* 0x0000002e1a3d7212 */ /* 0x000fe400078ec0ff */
        /* <DEDUP_REMOVED lines=68> */
[-C--:B0-----:R-:W-:Y:S02]  /*1ab0*/  LOP3.LUT R61, R43, R47.reuse, RZ, 0xc0, !PT ;  /* 0x0000002f2b3d7212 */ /* 0x081fe400078ec0ff */
[----:B------:R-:W-:-:S04]  /*1ac0*/  LOP3.LUT R47, R45, R47, RZ, 0xc0, !PT ;  /* 0x0000002f2d2f7212 */ /* 0x000fc800078ec0ff */
[----:B------:R-:W0:Y:S08]  /*1ad0*/  POPC R61, R61 ;  /* 0x0000003d003d7309 */ /* 0x000e300000000000 */
[----:B------:R-:W-:Y:S01]  /*1ae0*/  POPC R47, R47 ;  /* 0x0000002f002f7309 */ /* 0x000fe20000000000 */
[----:B0-----:R-:W-:-:S05]  /*1af0*/  IMAD.IADD R57, R57, 0x1, R61 ;  /* 0x0000000139397824 */ /* 0x001fca00078e023d */
        /* <DEDUP_REMOVED lines=11> */
.L_x_505:
[----:B------:R-:W-:Y:S05]  /*1bb0*/  BRA `(.L_x_508) ;  /* 0x0000007800447947 */ /* 0x000fea0003800000 */
.L_x_504:
        /* <DEDUP_REMOVED lines=9> */
.L_x_548:
[----:B0-----:R-:W0:Y:S02]  /*1c50*/  LDS.64 R46, [R5] ;  /* 0x00000000052e7984 */ /* 0x001e240000000a00 */
[-C--:B0-----:R-:W-:Y:S02]  /*1c60*/  LOP3.LUT R60, R18, R46.reuse, RZ, 0xc0, !PT ;  /* 0x0000002e123c7212 */ /* 0x081fe400078ec0ff */
[----:B------:R-:W-:Y:S02]  /*1c70*/  LOP3.LUT R59, R21, R47, RZ, 0xc0, !PT ;  /* 0x0000002f153b7212 */ /* 0x000fe400078ec0ff */
[----:B------:R0:W-:Y:S01]  /*1c80*/  POPC R57, R60 ;  /* 0x0000003c00397309 */ /* 0x0001e20000000000 */
[----:B------:R-:W-:-:S07]  /*1c90*/  LOP3.LUT R61, R20, R46, RZ, 0xc0, !PT ;  /* 0x0000002e143d7212 */ /* 0x000fce00078ec0ff */
[----:B------:R-:W-:Y:S01]  /*1ca0*/  POPC R59, R59 ;  /* 0x0000003b003b7309 */ /* 0x000fe20000000000 */
[----:B0-----:R-:W-:-:S07]  /*1cb0*/  LOP3.LUT R60, R19, R47, RZ, 0xc0, !PT ;  /* 0x0000002f133c7212 */ /* 0x001fce00078ec0ff */
[----:B------:R0:W2:Y:S02]  /*1cc0*/  POPC R58, R60 ;  /* 0x0000003c003a7309 */ /* 0x0000a40000000000 */
[----:B0-----:R-:W-:Y:S01]  /*1cd0*/  LOP3.LUT R60, R22, R46, RZ, 0xc0, !PT ;  /* 0x0000002e163c7212 */ /* 0x001fe200078ec0ff */
[----:B--2---:R-:W-:-:S05]  /*1ce0*/  IMAD.IADD R57, R57, 0x1, R58 ;  /* 0x0000000139397824 */ /* 0x004fca00078e023a */
[----:B------:R0:W2:Y:S01]  /*1cf0*/  POPC R58, R61 ;  /* 0x0000003d003a7309 */ /* 0x0000a20000000000 */
[----:B------:R-:W-:-:S05]  /*1d00*/  I2FP.F32.U32 R57, R57 ;  /* 0x0000003900397245 */ /* 0x000fca0000201000 */
[----:B-1----:R-:W-:Y:S01]  /*1d10*/  FMUL R57, R56, R57 ;  /* 0x0000003938397220 */ /* 0x002fe20000400000 */
[----:B0-----:R-:W-:-:S03]  /*1d20*/  LOP3.LUT R61, R24, R46, RZ, 0xc0, !PT ;  /* 0x0000002e183d7212 */ /* 0x001fc600078ec0ff */
[----:B------:R-:W-:Y:S01]  /*1d30*/  FFMA R57, R0, R57, RZ ;  /* 0x0000003900397223 */ /* 0x000fe200000000ff */
[----:B--2---:R-:W-:-:S05]  /*1d40*/  IMAD.IADD R58, R58, 0x1, R59 ;  /* 0x000000013a3a7824 */ /* 0x004fca00078e023b */
        /* <DEDUP_REMOVED lines=74> */
[----:B------:R-:W-:Y:S02]  /*21f0*/  I2FP.F32.U32 R57, R57 ;  /* 0x0000003900397245 */ /* 0x000fe40000201000 */
[----:B------:R-:W-:Y:S03]  /*2200*/  POPC R60, R60 ;  /* 0x0000003c003c7309 */ /* 0x000fe60000000000 */
        /* <DEDUP_REMOVED lines=8> */
[----:B------:R-:W-:Y:S01]  /*2290*/  FFMA R58, R52, R58, R57 ;  /* 0x0000003a343a7223 */ /* 0x000fe20000000039 */
[----:B------:R-:W-:Y:S08]  /*22a0*/  POPC R47, R59 ;  /* 0x0000003b002f7309 */ /* 0x000ff00000000000 */
[----:B------:R-:W0:Y:S02]  /*22b0*/  POPC R57, R61 ;  /* 0x0000003d00397309 */ /* 0x000e240000000000 */
        /* <DEDUP_REMOVED lines=9> */
[----:B------:R-:W-:-:S07]  /*2350*/  FFMA R57, R54, R47, R57 ;  /* 0x0000002f36397223 */ /* 0x000fce0000000039 */
.L_x_509:
        /* <DEDUP_REMOVED lines=8> */
.L_x_551:
[----:B0-----:R-:W0:Y:S02]  /*23e0*/  LDS.64 R46, [R5+0x100] ;  /* 0x00010000052e7984 */ /* 0x001e240000000a00 */
[-C--:B0-----:R-:W-:Y:S02]  /*23f0*/  LOP3.LUT R60, R18, R46.reuse, RZ, 0xc0, !PT ;  /* 0x0000002e123c7212 */ /* 0x081fe400078ec0ff */
[----:B------:R-:W-:Y:S02]  /*2400*/  LOP3.LUT R61, R20, R46, RZ, 0xc0, !PT ;  /* 0x0000002e143d7212 */ /* 0x000fe400078ec0ff */
[----:B------:R0:W-:Y:S02]  /*2410*/  POPC R58, R60 ;  /* 0x0000003c003a7309 */ /* 0x0001e40000000000 */
[----:B0-----:R-:W-:-:S06]  /*2420*/  LOP3.LUT R60, R19, R47, RZ, 0xc0, !PT ;  /* 0x0000002f133c7212 */ /* 0x001fcc00078ec0ff */
[----:B------:R0:W2:Y:S02]  /*2430*/  POPC R59, R60 ;  /* 0x0000003c003b7309 */ /* 0x0000a40000000000 */
[----:B0-----:R-:W-:Y:S01]  /*2440*/  LOP3.LUT R60, R22, R46, RZ, 0xc0, !PT ;  /* 0x0000002e163c7212 */ /* 0x001fe200078ec0ff */
[----:B--2---:R-:W-:-:S05]  /*2450*/  IMAD.IADD R58, R58, 0x1, R59 ;  /* 0x000000013a3a7824 */ /* 0x004fca00078e023b */
[----:B------:R-:W-:Y:S02]  /*2460*/  I2FP.F32.U32 R59, R58 ;  /* 0x0000003a003b7245 */ /* 0x000fe40000201000 */
[----:B------:R0:W-:Y:S03]  /*2470*/  POPC R58, R61 ;  /* 0x0000003d003a7309 */ /* 0x0001e60000000000 */
[----:B-1----:R-:W-:-:S04]  /*2480*/  FMUL R59, R56, R59 ;  /* 0x0000003b383b7220 */ /* 0x002fc80000400000 */
[----:B------:R-:W-:Y:S01]  /*2490*/  FFMA R57, R0, R59, R57 ;  /* 0x0000003b00397223 */ /* 0x000fe20000000039 */
[----:B------:R-:W-:Y:S02]  /*24a0*/  LOP3.LUT R59, R21, R47, RZ, 0xc0, !PT ;  /* 0x0000002f153b7212 */ /* 0x000fe400078ec0ff */
[----:B0-----:R-:W-:-:S04]  /*24b0*/  LOP3.LUT R61, R24, R46, RZ, 0xc0, !PT ;  /* 0x0000002e183d7212 */ /* 0x001fc800078ec0ff */
[----:B------:R-:W0:Y:S02]  /*24c0*/  POPC R59, R59 ;  /* 0x0000003b003b7309 */ /* 0x000e240000000000 */
[----:B0-----:R-:W-:-:S05]  /*24d0*/  IMAD.IADD R58, R58, 0x1, R59 ;  /* 0x000000013a3a7824 */ /* 0x001fca00078e023b */
        /* <DEDUP_REMOVED lines=30> */
[----:B0-----:R-:W-:Y:S02]  /*26c0*/  LOP3.LUT R61, R32, R46, RZ, 0xc0, !PT ;  /* 0x0000002e203d7212 */ /* 0x001fe400078ec0ff */
[----:B-1----:R-:W-:-:S04]  /*26d0*/  IADD3 R58, PT, PT, R58, R59, RZ ;  /* 0x0000003b3a3a7210 */ /* 0x002fc80007ffe0ff */
        /* <DEDUP_REMOVED lines=65> */
.L_x_511:
        /* <DEDUP_REMOVED lines=8> */
.L_x_554:
        /* <DEDUP_REMOVED lines=113> */
.L_x_513:
        /* <DEDUP_REMOVED lines=8> */
.L_x_557:
        /* <DEDUP_REMOVED lines=113> */
.L_x_515:
        /* <DEDUP_REMOVED lines=8> */
.L_x_560:
        /* <DEDUP_REMOVED lines=113> */
.L_x_517:
        /* <DEDUP_REMOVED lines=8> */
.L_x_563:
        /* <DEDUP_REMOVED lines=113> */
.L_x_519:
        /* <DEDUP_REMOVED lines=8> */
.L_x_566:
        /* <DEDUP_REMOVED lines=113> */
.L_x_521:
        /* <DEDUP_REMOVED lines=8> */
.L_x_569:
        /* <DEDUP_REMOVED lines=113> */
.L_x_523:
        /* <DEDUP_REMOVED lines=8> */
.L_x_572:
        /* <DEDUP_REMOVED lines=113> */
.L_x_525:
        /* <DEDUP_REMOVED lines=8> */
.L_x_575:
        /* <DEDUP_REMOVED lines=113> */
.L_x_527:
        /* <DEDUP_REMOVED lines=8> */
.L_x_578:
        /* <DEDUP_REMOVED lines=113> */
.L_x_529:
        /* <DEDUP_REMOVED lines=8> */
.L_x_581:
        /* <DEDUP_REMOVED lines=113> */
.L_x_531:
        /* <DEDUP_REMOVED lines=8> */
.L_x_584:
        /* <DEDUP_REMOVED lines=113> */
.L_x_533:
        /* <DEDUP_REMOVED lines=8> */
.L_x_587:
        /* <DEDUP_REMOVED lines=113> */
.L_x_535:
        /* <DEDUP_REMOVED lines=8> */
.L_x_590:
        /* <DEDUP_REMOVED lines=113> */
.L_x_537:
[----:B------:R-:W-:-:S13]  /*8d40*/  ISETP.NE.AND P0, PT, R55, 0x10, PT ;  /* 0x000000103700780c */ /* 0x000fda0003f05270 */
[----:B------:R-:W-:Y:S05]  /*8d50*/  @P0 BRA `(.L_x_508) ;  /* 0x0000000400dc0947 */ /* 0x000fea0003800000 */
[----:B------:R-:W-:Y:S01]  /*8d60*/  ISETP.NE.AND P0, PT, R3, RZ, PT ;  /* 0x000000ff0300720c */ /* 0x000fe20003f05270 */
[----:B------:R-:W-:Y:S01]  /*8d70*/  HFMA2 R55, -RZ, RZ, 0, 0 ;  /* 0x00000000ff377431 */ /* 0x000fe200000001ff */
[----:B------:R-:W-:-:S11]  /*8d80*/  UMOV UR6, 0xffffffff ;  /* 0xffffffff00067882 */ /* 0x000fd60000000000 */
[----:B------:R-:W1:Y:S01]  /*8d90*/  @!P0 LDS R55, [UR15+0x3c] ;  /* 0x00003c0fff378984 */ /* 0x000e620008000800 */
[----:B------:R-:W-:Y:S05]  /*8da0*/  BRA.DIV UR6, `(.L_x_539) ;  /* 0x0000001606007947 */ /* 0x000fea000b800000 */
[----:B-1----:R-:W1:Y:S02]  /*8db0*/  SHFL.IDX PT, R55, R55, RZ, 0x1f ;  /* 0x00001fff37377589 */ /* 0x002e6400000e0000 */
.L_x_593:
[----:B0-----:R-:W0:Y:S02]  /*8dc0*/  LDS.64 R46, [R5+0xf00] ;  /* 0x000f0000052e7984 */ /* 0x001e240000000a00 */
        /* <DEDUP_REMOVED lines=31> */
[----:B------:R-:W-:-:S03]  /*8fc0*/  LOP3.LUT R38, R40, R46, RZ, 0xc0, !PT ;  /* 0x0000002e28267212 */ /* 0x000fc600078ec0ff */
[----:B-1----:R-:W-:Y:S02]  /*8fd0*/  FMUL R20, R55, R20 ;  /* 0x0000001437147220 */ /* 0x002fe40000400000 */
[----:B------:R-:W-:Y:S02]  /*8fe0*/  POPC R24, R24 ;  /* 0x0000001800187309 */ /* 0x000fe40000000000 */
[----:B------:R-:W-:Y:S01]  /*8ff0*/  FFMA R57, R0, R20, R57 ;  /* 0x0000001400397223 */ /* 0x000fe20000000039 */
[----:B0-----:R-:W-:-:S05]  /*9000*/  IMAD.IADD R23, R22, 0x1, R23 ;  /* 0x0000000116177824 */ /* 0x001fca00078e0217 */
[----:B------:R-:W0:Y:S01]  /*9010*/  POPC R25, R25 ;  /* 0x0000001900197309 */ /* 0x000e220000000000 */
[----:B------:R-:W-:Y:S02]  /*9020*/  I2FP.F32.U32 R22, R21 ;  /* 0x0000001500167245 */ /* 0x000fe40000201000 */
[----:B------:R-:W-:Y:S02]  /*9030*/  LOP3.LUT R21, R41, R47, RZ, 0xc0, !PT ;  /* 0x0000002f29157212 */ /* 0x000fe400078ec0ff */
[----:B------:R-:W-:Y:S01]  /*9040*/  I2FP.F32.U32 R20, R23 ;  /* 0x0000001700147245 */ /* 0x000fe20000201000 */
[C---:B------:R-:W-:Y:S02]  /*9050*/  FMUL R22, R55.reuse, R22 ;  /* 0x0000001637167220 */ /* 0x040fe40000400000 */
[----:B------:R-:W-:Y:S02]  /*9060*/  POPC R26, R26 ;  /* 0x0000001a001a7309 */ /* 0x000fe40000000000 */
[----:B------:R-:W-:Y:S01]  /*9070*/  FFMA R22, R8, R22, R57 ;  /* 0x0000001608167223 */ /* 0x000fe20000000039 */
[----:B------:R-:W-:Y:S01]  /*9080*/  FMUL R20, R55, R20 ;  /* 0x0000001437147220 */ /* 0x000fe20000400000 */
[----:B------:R-:W-:Y:S01]  /*9090*/  LOP3.LUT R8, R42, R46, RZ, 0xc0, !PT ;  /* 0x0000002e2a087212 */ /* 0x000fe200078ec0ff */
[----:B0-----:R-:W-:-:S03]  /*90a0*/  IMAD.IADD R24, R24, 0x1, R25 ;  /* 0x0000000118187824 */ /* 0x001fc600078e0219 */
[----:B------:R-:W0:Y:S01]  /*90b0*/  POPC R27, R27 ;  /* 0x0000001b001b7309 */ /* 0x000e220000000000 */
[----:B------:R-:W-:Y:S01]  /*90c0*/  FFMA R9, R9, R20, R22 ;  /* 0x0000001409097223 */ /* 0x000fe20000000016 */
[----:B------:R-:W-:-:S06]  /*90d0*/  I2FP.F32.U32 R24, R24 ;  /* 0x0000001800187245 */ /* 0x000fcc0000201000 */
[----:B------:R-:W-:Y:S01]  /*90e0*/  POPC R28, R28 ;  /* 0x0000001c001c7309 */ /* 0x000fe20000000000 */
[----:B------:R-:W-:-:S04]  /*90f0*/  FMUL R24, R55, R24 ;  /* 0x0000001837187220 */ /* 0x000fc80000400000 */
[----:B------:R-:W-:Y:S01]  /*9100*/  FFMA R24, R10, R24, R9 ;  /* 0x000000180a187223 */ /* 0x000fe20000000009 */
[----:B------:R-:W-:Y:S01]  /*9110*/  LOP3.LUT R9, R43, R47, RZ, 0xc0, !PT ;  /* 0x0000002f2b097212 */ /* 0x000fe200078ec0ff */
[----:B0-----:R-:W-:Y:S01]  /*9120*/  IMAD.IADD R26, R26, 0x1, R27 ;  /* 0x000000011a1a7824 */ /* 0x001fe200078e021b */
[----:B------:R-:W0:Y:S01]  /*9130*/  POPC R29, R29 ;  /* 0x0000001d001d7309 */ /* 0x000e220000000000 */
[----:B------:R-:W-:-:S03]  /*9140*/  LOP3.LUT R10, R44, R46, RZ, 0xc0, !PT ;  /* 0x0000002e2c0a7212 */ /* 0x000fc600078ec0ff */
        /* <DEDUP_REMOVED lines=56> */
.L_x_508:
        /* <DEDUP_REMOVED lines=11> */
[----:B------:R0:W1:Y:S02]  /*9580*/  SHFL.DOWN PT, R10, R11, 0x1, 0x1f ;  /* 0x08201f000b0a7f89 */ /* 0x00006400000e0000 */
.L_x_600:
        /* <DEDUP_REMOVED lines=10> */
.L_x_503:
[----:B------:R-:W-:Y:S05]  /*9630*/  BSYNC B0 ;  /* 0x0000000000007941 */ /* 0x000fea0003800000 */
.L_x_502:
[----:B------:R-:W-:-:S06]  /*9640*/  UIADD3 UR6, UPT, UPT, UR19, 0x1f, URZ ;  /* 0x0000001f13067890 */ /* 0x000fcc000fffe0ff */
[----:B------:R-:W-:-:S05]  /*9650*/  IMAD.U32 R0, RZ, RZ, UR6 ;  /* 0x00000006ff007e24 */ /* 0x000fca000f8e00ff */
[----:B------:R-:W-:-:S04]  /*9660*/  LEA.HI R7, R0, R7, RZ, 0x1b ;  /* 0x0000000700077211 */ /* 0x000fc800078fd8ff */
[----:B------:R-:W-:-:S13]  /*9670*/  ISETP.GE.U32.AND P0, PT, R7, UR8, PT ;  /* 0x0000000807007c0c */ /* 0x000fda000bf06070 */
[----:B------:R-:W-:Y:S05]  /*9680*/  @!P0 BRA `(.L_x_541) ;  /* 0xffffff7800988947 */ /* 0x000fea000383ffff */
.L_x_501:
[----:B------:R-:W-:Y:S05]  /*9690*/  WARPSYNC.ALL ;  /* 0x0000000000007948 */ /* 0x000fea0003800000 */
[----:B------:R-:W-:Y:S06]  /*96a0*/  BAR.SYNC.DEFER_BLOCKING 0x0 ;  /* 0x0000000000007b1d */ /* 0x000fec0000010000 */
[----:B------:R-:W-:Y:S05]  /*96b0*/  BRA.U UP1, `(.L_x_542) ;  /* 0xffffff7501987547 */ /* 0x000fea000b83ffff */
[----:B------:R-:W-:Y:S05]  /*96c0*/  EXIT ;  /* 0x000000000000794d */ /* 0x000fea0003800000 */
.L_x_506:
[----:B------:R-:W-:Y:S01]  /*96d0*/  HFMA2 R60, -RZ, RZ, 0, 1.847743988037109375e-06 ;  /* 0x0000001fff3c7431 */ /* 0x000fe200000001ff */
[----:B------:R-:W-:Y:S01]  /*96e0*/  BSSY B2, `(.L_x_543) ;  /* 0x0000006000027945 */ /* 0x000fe20003800000 */
[----:B0-----:R-:W-:Y:S02]  /*96f0*/  IMAD.MOV.U32 R47, RZ, RZ, RZ ;  /* 0x000000ffff2f7224 */ /* 0x001fe400078e00ff */
[----:B------:R-:W-:-:S07]  /*9700*/  IMAD.MOV.U32 R46, RZ, RZ, -0x1 ;  /* 0xffffffffff2e7424 */ /* 0x000fce00078e00ff */
[----:B-12--5:R-:W-:Y:S05]  /*9710*/  WARPSYNC.COLLECTIVE R46, `(.L_x_544) ;  /* 0x000000002e087348 */ /* 0x026fea0003c00000 */
[----:B--2---:R0:W2:Y:S02]  /*9720*/  SHFL.IDX P1, R59, R59, R47, R60 ;  /* 0x0000002f3b3b7389 */ /* 0x0040a4000002003c */
[----:B012--5:R-:W-:Y:S05]  /*9730*/  ENDCOLLECTIVE ;  /* 0x000000000000791b */ /* 0x027fea0003800000 */
.L_x_544:
[----:B------:R-:W-:Y:S05]  /*9740*/  BSYNC B2 ;  /* 0x0000000000027941 */ /* 0x000fea0003800000 */
.L_x_543:
[----:B------:R-:W-:Y:S05]  /*9750*/  BRA `(.L_x_545) ;  /* 0xffffff7c00387947 */ /* 0x000fea000383ffff */
.L_x_510:
[----:B------:R-:W-:Y:S01]  /*9760*/  BSSY B1, `(.L_x_546) ;  /* 0x0000008000017945 */ /* 0x000fe20003800000 */
[----:B-1----:R-:W-:Y:S02]  /*9770*/  IMAD.MOV.U32 R59, RZ, RZ, R56 ;  /* 0x000000ffff3b7224 */ /* 0x002fe400078e0038 */
[----:B0-----:R-:W-:Y:S02]  /*9780*/  IMAD.MOV.U32 R47, RZ, RZ, RZ ;  /* 0x000000ffff2f7224 */ /* 0x001fe400078e00ff */
[----:B------:R-:W-:Y:S02]  /*9790*/  IMAD.MOV.U32 R60, RZ, RZ, 0x1f ;  /* 0x0000001fff3c7424 */ /* 0x000fe400078e00ff */
[----:B------:R-:W-:-:S07]  /*97a0*/  IMAD.MOV.U32 R46, RZ, RZ, -0x1 ;  /* 0xffffffffff2e7424 */ /* 0x000fce00078e00ff */
[----:B-----5:R-:W-:Y:S05]  /*97b0*/  WARPSYNC.COLLECTIVE R46, `(.L_x_547) ;  /* 0x000000002e087348 */ /* 0x020fea0003c00000 */
[----:B------:R0:W1:Y:S02]  /*97c0*/  SHFL.IDX P1, R59, R59, R47, R60 ;  /* 0x0000002f3b3b7389 */ /* 0x000064000002003c */
[----:B01---5:R-:W-:Y:S05]  /*97d0*/  ENDCOLLECTIVE ;  /* 0x000000000000791b */ /* 0x023fea0003800000 */
.L_x_547:
[----:B------:R-:W-:Y:S05]  /*97e0*/  BSYNC B1 ;  /* 0x0000000000017941 */ /* 0x000fea0003800000 */
.L_x_546:
[----:B------:R-:W-:Y:S01]  /*97f0*/  MOV R56, R59 ;  /* 0x0000003b00387202 */ /* 0x000fe20000000f00 */
[----:B------:R-:W-:Y:S06]  /*9800*/  BRA `(.L_x_548) ;  /* 0xffffff8400107947 */ /* 0x000fec000383ffff */
.L_x_512:
        /* <DEDUP_REMOVED lines=8> */
.L_x_550:
[----:B------:R-:W-:Y:S05]  /*9890*/  BSYNC B1 ;  /* 0x0000000000017941 */ /* 0x000fea0003800000 */
.L_x_549:
[----:B------:R-:W-:Y:S01]  /*98a0*/  IMAD.MOV.U32 R56, RZ, RZ, R59 ;  /* 0x000000ffff387224 */ /* 0x000fe200078e003b */
[----:B------:R-:W-:Y:S06]  /*98b0*/  BRA `(.L_x_551) ;  /* 0xffffff8800c87947 */ /* 0x000fec000383ffff */
.L_x_514:
[----:B------:R-:W-:Y:S01]  /*98c0*/  BSSY B1, `(.L_x_552) ;  /* 0x0000008000017945 */ /* 0x000fe20003800000 */
[----:B-1----:R-:W-:Y:S01]  /*98d0*/  MOV R59, R56 ;  /* 0x00000038003b7202 */ /* 0x002fe20000000f00 */
[----:B0-----:R-:W-:Y:S02]  /*98e0*/  IMAD.MOV.U32 R47, RZ, RZ, RZ ;  /* 0x000000ffff2f7224 */ /* 0x001fe400078e00ff */
[----:B------:R-:W-:Y:S02]  /*98f0*/  IMAD.MOV.U32 R60, RZ, RZ, 0x1f ;  /* 0x0000001fff3c7424 */ /* 0x000fe400078e00ff */
[----:B------:R-:W-:-:S07]  /*9900*/  IMAD.MOV.U32 R46, RZ, RZ, -0x1 ;  /* 0xffffffffff2e7424 */ /* 0x000fce00078e00ff */
[----:B-----5:R-:W-:Y:S05]  /*9910*/  WARPSYNC.COLLECTIVE R46, `(.L_x_553) ;  /* 0x000000002e087348 */ /* 0x020fea0003c00000 */
[----:B------:R0:W1:Y:S02]  /*9920*/  SHFL.IDX P1, R59, R59, R47, R60 ;  /* 0x0000002f3b3b7389 */ /* 0x000064000002003c */
[----:B01---5:R-:W-:Y:S05]  /*9930*/  ENDCOLLECTIVE ;  /* 0x000000000000791b */ /* 0x023fea0003800000 */
.L_x_553:
[----:B------:R-:W-:Y:S05]  /*9940*/  BSYNC B1 ;  /* 0x0000000000017941 */ /* 0x000fea0003800000 */
.L_x_552:
[----:B------:R-:W-:Y:S01]  /*9950*/  IMAD.MOV.U32 R56, RZ, RZ, R59 ;  /* 0x000000ffff387224 */ /* 0x000fe200078e003b */
[----:B------:R-:W-:Y:S06]  /*9960*/  BRA `(.L_x_554) ;  /* 0xffffff9000807947 */ /* 0x000fec000383ffff */
.L_x_516:
[----:B------:R-:W-:Y:S01]  /*9970*/  BSSY B1, `(.L_x_555) ;  /* 0x0000008000017945 */ /* 0x000fe20003800000 */
[----:B-1----:R-:W-:Y:S01]  /*9980*/  IMAD.MOV.U32 R59, RZ, RZ, R56 ;  /* 0x000000ffff3b7224 */ /* 0x002fe200078e0038 */
[----:B0-----:R-:W-:Y:S01]  /*9990*/  MOV R47, RZ ;  /* 0x000000ff002f7202 */ /* 0x001fe20000000f00 */
[----:B------:R-:W-:Y:S02]  /*99a0*/  IMAD.MOV.U32 R60, RZ, RZ, 0x1f ;  /* 0x0000001fff3c7424 */ /* 0x000fe400078e00ff */
[----:B------:R-:W-:-:S07]  /*99b0*/  IMAD.MOV.U32 R46, RZ, RZ, -0x1 ;  /* 0xffffffffff2e7424 */ /* 0x000fce00078e00ff */
[----:B-----5:R-:W-:Y:S05]  /*99c0*/  WARPSYNC.COLLECTIVE R46, `(.L_x_556) ;  /* 0x000000002e087348 */ /* 0x020fea0003c00000 */
[----:B------:R0:W1:Y:S02]  /*99d0*/  SHFL.IDX P1, R59, R59, R47, R60 ;  /* 0x0000002f3b3b7389 */ /* 0x000064000002003c */
[----:B01---5:R-:W-:Y:S05]  /*99e0*/  ENDCOLLECTIVE ;  /* 0x000000000000791b */ /* 0x023fea0003800000 */
.L_x_556:
[----:B------:R-:W-:Y:S05]  /*99f0*/  BSYNC B1 ;  /* 0x0000000000017941 */ /* 0x000fea0003800000 */
.L_x_555:
[----:B------:R-:W-:Y:S01]  /*9a00*/  IMAD.MOV.U32 R56, RZ, RZ, R59 ;  /* 0x000000ffff387224 */ /* 0x000fe200078e003b */
[----:B------:R-:W-:Y:S06]  /*9a10*/  BRA `(.L_x_557) ;  /* 0xffffff9800387947 */ /* 0x000fec000383ffff */
.L_x_518:
[----:B------:R-:W-:Y:S01]  /*9a20*/  HFMA2 R60, -RZ, RZ, 0, 1.847743988037109375e-06 ;  /* 0x0000001fff3c7431 */ /* 0x000fe200000001ff */
[----:B------:R-:W-:Y:S01]  /*9a30*/  BSSY B1, `(.L_x_558) ;  /* 0x0000007000017945 */ /* 0x000fe20003800000 */
[----:B-1----:R-:W-:Y:S02]  /*9a40*/  IMAD.MOV.U32 R59, RZ, RZ, R56 ;  /* 0x000000ffff3b7224 */ /* 0x002fe400078e0038 */
[----:B0-----:R-:W-:Y:S02]  /*9a50*/  IMAD.MOV.U32 R47, RZ, RZ, RZ ;  /* 0x000000ffff2f7224 */ /* 0x001fe400078e00ff */
[----:B------:R-:W-:-:S07]  /*9a60*/  IMAD.MOV.U32 R46, RZ, RZ, -0x1 ;  /* 0xffffffffff2e7424 */ /* 0x000fce00078e00ff */
[----:B-----5:R-:W-:Y:S05]  /*9a70*/  WARPSYNC.COLLECTIVE R46, `(.L_x_559) ;  /* 0x000000002e087348 */ /* 0x020fea0003c00000 */
[----:B------:R0:W1:Y:S02]  /*9a80*/  SHFL.IDX P1, R59, R59, R47, R60 ;  /* 0x0000002f3b3b7389 */ /* 0x000064000002003c */
[----:B01---5:R-:W-:Y:S05]  /*9a90*/  ENDCOLLECTIVE ;  /* 0x000000000000791b */ /* 0x023fea0003800000 */
.L_x_559:
[----:B------:R-:W-:Y:S05]  /*9aa0*/  BSYNC B1 ;  /* 0x0000000000017941 */ /* 0x000fea0003800000 */
.L_x_558:
[----:B------:R-:W-:Y:S01]  /*9ab0*/  IMAD.MOV.U32 R56, RZ, RZ, R59 ;  /* 0x000000ffff387224 */ /* 0x000fe200078e003b */
[----:B------:R-:W-:Y:S06]  /*9ac0*/  BRA `(.L_x_560) ;  /* 0xffffff9c00f07947 */ /* 0x000fec000383ffff */
.L_x_520:
[----:B------:R-:W-:Y:S01]  /*9ad0*/  BSSY B1, `(.L_x_561) ;  /* 0x0000008000017945 */ /* 0x000fe20003800000 */
[----:B-1----:R-:W-:Y:S01]  /*9ae0*/  IMAD.MOV.U32 R59, RZ, RZ, R56 ;  /* 0x000000ffff3b7224 */ /* 0x002fe200078e0038 */
[----:B0-----:R-:W-:Y:S01]  /*9af0*/  MOV R46, 0xffffffff ;  /* 0xffffffff002e7802 */ /* 0x001fe20000000f00 */
[----:B------:R-:W-:Y:S02]  /*9b00*/  IMAD.MOV.U32 R47, RZ, RZ, RZ ;  /* 0x000000ffff2f7224 */ /* 0x000fe400078e00ff */
[----:B------:R-:W-:-:S07]  /*9b10*/  IMAD.MOV.U32 R60, RZ, RZ, 0x1f ;  /* 0x0000001fff3c7424 */ /* 0x000fce00078e00ff */
[----:B-----5:R-:W-:Y:S05]  /*9b20*/  WARPSYNC.COLLECTIVE R46, `(.L_x_562) ;  /* 0x000000002e087348 */ /* 0x020fea0003c00000 */
[----:B------:R0:W1:Y:S02]  /*9b30*/  SHFL.IDX P1, R59, R59, R47, R60 ;  /* 0x0000002f3b3b7389 */ /* 0x000064000002003c */
[----:B01---5:R-:W-:Y:S05]  /*9b40*/  ENDCOLLECTIVE ;  /* 0x000000000000791b */ /* 0x023fea0003800000 */
.L_x_562:
[----:B------:R-:W-:Y:S05]  /*9b50*/  BSYNC B1 ;  /* 0x0000000000017941 */ /* 0x000fea0003800000 */
.L_x_561:
[----:B------:R-:W-:Y:S01]  /*9b60*/  IMAD.MOV.U32 R56, RZ, RZ, R59 ;  /* 0x000000ffff387224 */ /* 0x000fe200078e003b */
[----:B------:R-:W-:Y:S06]  /*9b70*/  BRA `(.L_x_563) ;  /* 0xffffffa400a87947 */ /* 0x000fec000383ffff */
.L_x_522:
        /* <DEDUP_REMOVED lines=8> */
.L_x_565:
[----:B------:R-:W-:Y:S05]  /*9c00*/  BSYNC B1 ;  /* 0x0000000000017941 */ /* 0x000fea0003800000 */
.L_x_564:
[----:B------:R-:W-:Y:S01]  /*9c10*/  MOV R56, R59 ;  /* 0x0000003b00387202 */ /* 0x000fe20000000f00 */
[----:B------:R-:W-:Y:S06]  /*9c20*/  BRA `(.L_x_566) ;  /* 0xffffffac00607947 */ /* 0x000fec000383ffff */
.L_x_524:
        /* <DEDUP_REMOVED lines=8> */
.L_x_568:
[----:B------:R-:W-:Y:S05]  /*9cb0*/  BSYNC B1 ;  /* 0x0000000000017941 */ /* 0x000fea0003800000 */
.L_x_567:
[----:B------:R-:W-:Y:S01]  /*9cc0*/  IMAD.MOV.U32 R56, RZ, RZ, R59 ;  /* 0x000000ffff387224 */ /* 0x000fe200078e003b */
[----:B------:R-:W-:Y:S06]  /*9cd0*/  BRA `(.L_x_569) ;  /* 0xffffffb400187947 */ /* 0x000fec000383ffff */
.L_x_526:
        /* <DEDUP_REMOVED lines=8> */
.L_x_571:
[----:B------:R-:W-:Y:S05]  /*9d60*/  BSYNC B1 ;  /* 0x0000000000017941 */ /* 0x000fea0003800000 */
.L_x_570:
[----:B------:R-:W-:Y:S01]  /*9d70*/  IMAD.MOV.U32 R56, RZ, RZ, R59 ;  /* 0x000000ffff387224 */ /* 0x000fe200078e003b */
[----:B------:R-:W-:Y:S06]  /*9d80*/  BRA `(.L_x_572) ;  /* 0xffffffb800d07947 */ /* 0x000fec000383ffff */
.L_x_528:
        /* <DEDUP_REMOVED lines=8> */
.L_x_574:
[----:B------:R-:W-:Y:S05]  /*9e10*/  BSYNC B1 ;  /* 0x0000000000017941 */ /* 0x000fea0003800000 */
.L_x_573:
[----:B------:R-:W-:Y:S01]  /*9e20*/  IMAD.MOV.U32 R56, RZ, RZ, R59 ;  /* 0x000000ffff387224 */ /* 0x000fe200078e003b */
[----:B------:R-:W-:Y:S06]  /*9e30*/  BRA `(.L_x_575) ;  /* 0xffffffc000887947 */ /* 0x000fec000383ffff */
.L_x_530:
        /* <DEDUP_REMOVED lines=8> */
.L_x_577:
[----:B------:R-:W-:Y:S05]  /*9ec0*/  BSYNC B1 ;  /* 0x0000000000017941 */ /* 0x000fea0003800000 */
.L_x_576:
[----:B------:R-:W-:Y:S01]  /*9ed0*/  IMAD.MOV.U32 R56, RZ, RZ, R59 ;  /* 0x000000ffff387224 */ /* 0x000fe200078e003b */
[----:B------:R-:W-:Y:S06]  /*9ee0*/  BRA `(.L_x_578) ;  /* 0xffffffc800407947 */ /* 0x000fec000383ffff */
.L_x_532:
        /* <DEDUP_REMOVED lines=8> */
.L_x_580:
[----:B------:R-:W-:Y:S05]  /*9f70*/  BSYNC B1 ;  /* 0x0000000000017941 */ /* 0x000fea0003800000 */
.L_x_579:
[----:B------:R-:W-:Y:S01]  /*9f80*/  IMAD.MOV.U32 R56, RZ, RZ, R59 ;  /* 0x000000ffff387224 */ /* 0x000fe200078e003b */
[----:B------:R-:W-:Y:S06]  /*9f90*/  BRA `(.L_x_581) ;  /* 0xffffffcc00f87947 */ /* 0x000fec000383ffff */
.L_x_534:
        /* <DEDUP_REMOVED lines=8> */
.L_x_583:
[----:B------:R-:W-:Y:S05]  /*a020*/  BSYNC B1 ;  /* 0x0000000000017941 */ /* 0x000fea0003800000 */
.L_x_582:
[----:B------:R-:W-:Y:S01]  /*a030*/  MOV R56, R59 ;  /* 0x0000003b00387202 */ /* 0x000fe20000000f00 */
[----:B------:R-:W-:Y:S06]  /*a040*/  BRA `(.L_x_584) ;  /* 0xffffffd400b07947 */ /* 0x000fec000383ffff */
.L_x_536:
        /* <DEDUP_REMOVED lines=8> */
.L_x_586:
[----:B------:R-:W-:Y:S05]  /*a0d0*/  BSYNC B1 ;  /* 0x0000000000017941 */ /* 0x000fea0003800000 */
.L_x_585:
[----:B------:R-:W-:Y:S01]  /*a0e0*/  IMAD.MOV.U32 R56, RZ, RZ, R59 ;  /* 0x000000ffff387224 */ /* 0x000fe200078e003b */
[----:B------:R-:W-:Y:S06]  /*a0f0*/  BRA `(.L_x_587) ;  /* 0xffffffdc00687947 */ /* 0x000fec000383ffff */
.L_x_538:
        /* <DEDUP_REMOVED lines=8> */
.L_x_589:
[----:B------:R-:W-:Y:S05]  /*a180*/  BSYNC B1 ;  /* 0x0000000000017941 */ /* 0x000fea0003800000 */
.L_x_588:
[----:B------:R-:W-:Y:S01]  /*a190*/  IMAD.MOV.U32 R56, RZ, RZ, R59 ;  /* 0x000000ffff387224 */ /* 0x000fe200078e003b */
[----:B------:R-:W-:Y:S06]  /*a1a0*/  BRA `(.L_x_590) ;  /* 0xffffffe400207947 */ /* 0x000fec000383ffff */
.L_x_539:
        /* <DEDUP_REMOVED lines=8> */
.L_x_592:
[----:B------:R-:W-:Y:S05]  /*a230*/  BSYNC B1 ;  /* 0x0000000000017941 */ /* 0x000fea0003800000 */
.L_x_591:
[----:B------:R-:W-:Y:S01]  /*a240*/  IMAD.MOV.U32 R55, RZ, RZ, R59 ;  /* 0x000000ffff377224 */ /* 0x000fe200078e003b */
[----:B------:R-:W-:Y:S06]  /*a250*/  BRA `(.L_x_593) ;  /* 0xffffffe800d87947 */ /* 0x000fec000383ffff */
.L_x_540:
[----:B------:R-:W-:Y:S01]  /*a260*/  BSSY B1, `(.L_x_594) ;  /* 0x0000007000017945 */ /* 0x000fe20003800000 */
[----:B0-----:R-:W-:Y:S01]  /*a270*/  IMAD.MOV.U32 R12, RZ, RZ, 0x10 ;  /* 0x00000010ff0c7424 */ /* 0x001fe200078e00ff */
[----:B------:R-:W-:Y:S01]  /*a280*/  MOV R46, 0xffffffff ;  /* 0xffffffff002e7802 */ /* 0x000fe20000000f00 */
[----:B------:R-:W-:-:S07]  /*a290*/  IMAD.MOV.U32 R13, RZ, RZ, 0x1f ;  /* 0x0000001fff0d7424 */ /* 0x000fce00078e00ff */
[----:B-----5:R-:W-:Y:S05]  /*a2a0*/  WARPSYNC.COLLECTIVE R46, `(.L_x_595) ;  /* 0x000000002e087348 */ /* 0x020fea0003c00000 */
[----:B------:R0:W1:Y:S02]  /*a2b0*/  SHFL.DOWN P1, R10, R57, R12, R13 ;  /* 0x0800000c390a7389 */ /* 0x000064000002000d */
[----:B01---5:R-:W-:Y:S05]  /*a2c0*/  ENDCOLLECTIVE ;  /* 0x000000000000791b */ /* 0x023fea0003800000 */
.L_x_595:
[----:B------:R-:W-:Y:S05]  /*a2d0*/  BSYNC B1 ;  /* 0x0000000000017941 */ /* 0x000fea0003800000 */
.L_x_594:
[----:B------:R-:W-:Y:S02]  /*a2e0*/  IMAD.MOV.U32 R0, RZ, RZ, R10 ;  /* 0x000000ffff007224 */ /* 0x000fe400078e000a */
[----:B------:R-:W-:Y:S02]  /*a2f0*/  IMAD.MOV.U32 R12, RZ, RZ, 0x8 ;  /* 0x00000008ff0c7424 */ /* 0x000fe400078e00ff */
[----:B------:R-:W-:Y:S01]  /*a300*/  FADD R0, R0, R57 ;  /* 0x0000003900007221 */ /* 0x000fe20000000000 */
[----:B------:R-:W-:Y:S02]  /*a310*/  IMAD.MOV.U32 R13, RZ, RZ, 0x1f ;  /* 0x0000001fff0d7424 */ /* 0x000fe400078e00ff */
[----:B------:R-:W-:Y:S02]  /*a320*/  IMAD.MOV.U32 R46, RZ, RZ, -0x1 ;  /* 0xffffffffff2e7424 */ /* 0x000fe400078e00ff */
[----:B------:R-:W-:-:S07]  /*a330*/  IMAD.MOV.U32 R57, RZ, RZ, R0 ;  /* 0x000000ffff397224 */ /* 0x000fce00078e0000 */
[----:B------:R-:W-:Y:S05]  /*a340*/  WARPSYNC.COLLECTIVE R46, `(.L_x_596) ;  /* 0x000000002e087348 */ /* 0x000fea0003c00000 */
[----:B------:R0:W1:Y:S02]  /*a350*/  SHFL.DOWN P1, R10, R57, R12, R13 ;  /* 0x0800000c390a7389 */ /* 0x000064000002000d */
[----:B01----:R-:W-:Y:S05]  /*a360*/  ENDCOLLECTIVE ;  /* 0x000000000000791b */ /* 0x003fea0003800000 */
.L_x_596:
[----:B------:R-:W-:Y:S01]  /*a370*/  IMAD.MOV.U32 R12, RZ, RZ, 0x4 ;  /* 0x00000004ff0c7424 */ /* 0x000fe200078e00ff */
[----:B------:R-:W-:-:S05]  /*a380*/  MOV R9, R10 ;  /* 0x0000000a00097202 */ /* 0x000fca0000000f00 */
[----:B------:R-:W-:-:S04]  /*a390*/  FADD R9, R0, R9 ;  /* 0x0000000900097221 */ /* 0x000fc80000000000 */
[----:B------:R-:W-:-:S07]  /*a3a0*/  IMAD.MOV.U32 R57, RZ, RZ, R9 ;  /* 0x000000ffff397224 */ /* 0x000fce00078e0009 */
[----:B------:R-:W-:Y:S05]  /*a3b0*/  WARPSYNC.COLLECTIVE R46, `(.L_x_597) ;  /* 0x000000002e087348 */ /* 0x000fea0003c00000 */
[----:B------:R0:W1:Y:S02]  /*a3c0*/  SHFL.DOWN P1, R10, R57, R12, R13 ;  /* 0x0800000c390a7389 */ /* 0x000064000002000d */
[----:B01----:R-:W-:Y:S05]  /*a3d0*/  ENDCOLLECTIVE ;  /* 0x000000000000791b */ /* 0x003fea0003800000 */
.L_x_597:
[----:B------:R-:W-:Y:S02]  /*a3e0*/  HFMA2 R12, -RZ, RZ, 0, 1.1920928955078125e-07 ;  /* 0x00000002ff0c7431 */ /* 0x000fe400000001ff */
[----:B------:R-:W-:-:S04]  /*a3f0*/  IMAD.MOV.U32 R8, RZ, RZ, R10 ;  /* 0x000000ffff087224 */ /* 0x000fc800078e000a */
[----:B------:R-:W-:-:S04]  /*a400*/  FADD R8, R9, R8 ;  /* 0x0000000809087221 */ /* 0x000fc80000000000 */
[----:B------:R-:W-:-:S07]  /*a410*/  IMAD.MOV.U32 R57, RZ, RZ, R8 ;  /* 0x000000ffff397224 */ /* 0x000fce00078e0008 */
[----:B------:R-:W-:Y:S05]  /*a420*/  WARPSYNC.COLLECTIVE R46, `(.L_x_598) ;  /* 0x000000002e087348 */ /* 0x000fea0003c00000 */
[----:B------:R0:W1:Y:S02]  /*a430*/  SHFL.DOWN P1, R10, R57, R12, R13 ;  /* 0x0800000c390a7389 */ /* 0x000064000002000d */
[----:B01----:R-:W-:Y:S05]  /*a440*/  ENDCOLLECTIVE ;  /* 0x000000000000791b */ /* 0x003fea0003800000 */
.L_x_598:
[----:B------:R-:W-:Y:S02]  /*a450*/  IMAD.MOV.U32 R12, RZ, RZ, 0x1 ;  /* 0x00000001ff0c7424 */ /* 0x000fe400078e00ff */
[----:B------:R-:W-:-:S04]  /*a460*/  IMAD.MOV.U32 R11, RZ, RZ, R10 ;  /* 0x000000ffff0b7224 */ /* 0x000fc800078e000a */
[----:B------:R-:W-:-:S04]  /*a470*/  FADD R11, R8, R11 ;  /* 0x0000000b080b7221 */ /* 0x000fc80000000000 */
[----:B------:R-:W-:-:S07]  /*a480*/  IMAD.MOV.U32 R57, RZ, RZ, R11 ;  /* 0x000000ffff397224 */ /* 0x000fce00078e000b */
[----:B------:R-:W-:Y:S05]  /*a490*/  WARPSYNC.COLLECTIVE R46, `(.L_x_599) ;  /* 0x000000002e087348 */ /* 0x000fea0003c00000 */
[----:B------:R0:W1:Y:S02]  /*a4a0*/  SHFL.DOWN P1, R10, R57, R12, R13 ;  /* 0x0800000c390a7389 */ /* 0x000064000002000d */
[----:B01----:R-:W-:Y:S05]  /*a4b0*/  ENDCOLLECTIVE ;  /* 0x000000000000791b */ /* 0x003fea0003800000 */
.L_x_599:
[----:B------:R-:W-:Y:S05]  /*a4c0*/  BRA `(.L_x_600) ;  /* 0xfffffff000307947 */ /* 0x000fea000383ffff */
.L_x_601:
        /* <DEDUP_REMOVED lines=11> */
.L_x_4142:


//--------------------- .text._Z67popcount_weighted_keys_literal_fused_multiq_kernel_warp_out_w32_sb2ILi14EEvPKyPKfiiS1_S3_iiiiiPKxS5_fiPf --------------------------
	.section	.text._Z67popcount_weighted_keys_literal_fused_multiq_kernel_warp_out_w32_sb2ILi14EEvPKyPKfiiS1_S3_iiiiiPKxS5_fiPf,"ax",@progbits
	.align	128
        .global         _Z67popcount_weighted_keys_literal_fused_multiq_kernel_warp_out_w32_sb2ILi14EEvPKyPKfiiS1_S3_iiiiiPKxS5_fiPf
        .type           _Z67popcount_weighted_keys_literal_fused_multiq_kernel_warp_out_w32_sb2ILi14EEvPKyPKfiiS1_S3_iiiiiPKxS5_fiPf,@function
        .size           _Z67popcount_weighted_keys_literal_fused_multiq_kernel_warp_out_w32_sb2ILi14EEvPKyPKfiiS1_S3_iiiiiPKxS5_fiPf,(.L_x_4143 - _Z67popcount_weighted_keys_literal_fused_multiq_kernel_warp_out_w32_sb2ILi14EEvPKyPKfiiS1_S3_iiiiiPKxS5_fiPf)
        .other          _Z67popcount_weighted_keys_literal_fused_multiq_kernel_warp_out_w32_sb2ILi14EEvPKyPKfiiS1_S3_iiiiiPKxS5_fiPf,@"STO_CUDA_ENTRY STV_DEFAULT"
_Z67popcount_weighted_keys_literal_fused_multiq_kernel_warp_out_w32_sb2ILi14EEvPKyPKfiiS1_S3_iiiiiPKxS5_fiPf:
.text._Z67popcount_weighted_keys_literal_fused_multiq_kernel_warp_out_w32_sb2ILi14EEvPKyPKfiiS1_S3_iiiiiPKxS5_fiPf:
        /* <DEDUP_REMOVED lines=12> */
[----:B------:R-:W-:Y:S01]  /*00c0*/  HFMA2 R17, -RZ, RZ, 0, 0 ;  /* 0x00000000ff117431 */ /* 0x000fe200000001ff */
        /* <DEDUP_REMOVED lines=56> */
.L_x_612:
[----:B0-----:R-:W0:Y:S01]  /*0450*/  LDCU UR4, c[0x0][0x3ac] ;  /* 0x00007580ff0477ac */ /* 0x001e220008000800 */
[----:B------:R-:W-:-:S05]  /*0460*/  VIADD R29, R17, UR8 ;  /* 0x00000008111d7c36 */ /* 0x000fca0008000000 */
        /* <DEDUP_REMOVED lines=25> */
[----:B------:R-:W-:Y:S01]  /*0600*/  IMAD.WIDE R2, R3, 0x8, R8 ;  /* 0x0000000803027825 */ /* 0x000fe200078e0208 */
[----:B------:R-:W-:-:S07]  /*0610*/  MOV R9, UR19 ;  /* 0x0000001300097c02 */ /* 0x000fce0008000f00 */
        /* <DEDUP_REMOVED lines=10> */
.L_x_606:
[----:B------:R-:W-:Y:S05]  /*06c0*/  BSYNC.RECONVERGENT B1 ;  /* 0x0000000000017941 */ /* 0x000fea0003800200 */
.L_x_605:
[----:B------:R-:W-:Y:S05]  /*06d0*/  @!P1 BRA `(.L_x_604) ;  /* 0x0000000000649947 */ /* 0x000fea0003800000 */
.L_x_607:
        /* <DEDUP_REMOVED lines=25> */
.L_x_604:
[----:B------:R-:W-:Y:S05]  /*0870*/  BSYNC.RECONVERGENT B0 ;  /* 0x0000000000007941 */ /* 0x000fea0003800200 */
.L_x_603:
        /* <DEDUP_REMOVED lines=10> */
[----:B------:R-:W-:Y:S01]  /*0920*/  VIADD R15, R3, UR4 ;  /* 0x00000004030f7c36 */ /* 0x000fe20008000000 */
[----:B------:R-:W-:Y:S02]  /*0930*/  MOV R14, R2 ;  /* 0x00000002000e7202 */ /* 0x000fe40000000f00 */
[----:B------:R-:W-:Y:S05]  /*0940*/  @!P0 BRA `(.L_x_610) ;  /* 0x0000000000588947 */ /* 0x000fea0003800000 */
        /* <DEDUP_REMOVED lines=15> */
[----:B------:R-:W-:Y:S01]  /*0a40*/  IMAD.U32 R10, RZ, RZ, UR19 ;  /* 0x00000013ff0a7e24 */ /* 0x000fe2000f8e00ff */
[----:B------:R-:W-:Y:S01]  /*0a50*/  MOV R18, R16 ;  /* 0x0000001000127202 */ /* 0x000fe20000000f00 */
[----:B------:R-:W-:Y:S02]  /*0a60*/  @P0 IMAD.MOV.U32 R18, RZ, RZ, R24 ;  /* 0x000000ffff120224 */ /* 0x000fe400078e0018 */
[----:B------:R-:W-:-:S04]  /*0a70*/  IMAD R13, R10, 0x4, R11 ;  /* 0x000000040a0d7824 */ /* 0x000fc800078e020b */
[----:B------:R-:W-:Y:S01]  /*0a80*/  @P0 IMAD R11, R10, 0x4, R13 ;  /* 0x000000040a0b0824 */ /* 0x000fe200078e020d */
[----:B--2---:R1:W-:Y:S04]  /*0a90*/  STS [R13], R8 ;  /* 0x000000080d007388 */ /* 0x0043e80000000800 */
[----:B---3--:R1:W-:Y:S02]  /*0aa0*/  @P0 STS [R11], R2 ;  /* 0x000000020b000388 */ /* 0x0083e40000000800 */
.L_x_610:
[----:B------:R-:W-:Y:S05]  /*0ab0*/  BSYNC.RECONVERGENT B1 ;  /* 0x0000000000017941 */ /* 0x000fea0003800200 */
.L_x_609:
[----:B------:R-:W-:Y:S05]  /*0ac0*/  @!P1 BRA `(.L_x_608) ;  /* 0x0000000000649947 */ /* 0x000fea0003800000 */
.L_x_611:
        /* <DEDUP_REMOVED lines=15> */
[----:B------:R-:W-:-:S05]  /*0bc0*/  IMAD R21, R20, 0x4, R19 ;  /* 0x0000000414157824 */ /* 0x000fca00078e0213 */
[----:B------:R-:W-:-:S05]  /*0bd0*/  LEA R23, R18, R21, 0x2 ;  /* 0x0000001512177211 */ /* 0x000fca00078e10ff */
        /* <DEDUP_REMOVED lines=8> */
.L_x_608:
[----:B------:R-:W-:Y:S05]  /*0c60*/  BSYNC.RECONVERGENT B0 ;  /* 0x0000000000007941 */ /* 0x000fea0003800200 */
.L_x_602:
        /* <DEDUP_REMOVED lines=11> */
[----:B------:R-:W0:Y:S02]  /*0d20*/  LDCU UR4, c[0x0][0x3d4] ;  /* 0x00007a80ff0477ac */ /* 0x000e240008000800 */
[C---:B------:R-:W-:Y:S01]  /*0d30*/  LOP3.LUT R8, R7.reuse, 0x1, RZ, 0xfc, !PT ;  /* 0x0000000107087812 */ /* 0x040fe200078efcff */
[----:B------:R-:W-:-:S02]  /*0d40*/  IMAD R12, R7, 0x1c0, R6 ;  /* 0x000001c0070c7824 */ /* 0x000fc400078e0206 */
[C---:B------:R-:W-:Y:S01]  /*0d50*/  VIADD R3, R7.reuse, UR8 ;  /* 0x0000000807037c36 */ /* 0x040fe20008000000 */
[----:B------:R-:W2:Y:S01]  /*0d60*/  LDCU.64 UR14, c[0x0][0x388] ;  /* 0x00007100ff0e77ac */ /* 0x000ea20008000a00 */
[----:B------:R-:W-:Y:S01]  /*0d70*/  IMAD R11, R7, 0x38, R0 ;  /* 0x00000038070b7824 */ /* 0x000fe200078e0200 */
[----:B------:R-:W-:Y:S01]  /*0d80*/  LEA R12, R12, UR16, 0x3 ;  /* 0x000000100c0c7c11 */ /* 0x000fe2000f8e18ff */
[----:B------:R-:W-:Y:S01]  /*0d90*/  BAR.SYNC.DEFER_BLOCKING 0x0 ;  /* 0x0000000000007b1d */ /* 0x000fe20000010000 */
[----:B----4-:R-:W-:-:S04]  /*0da0*/  ISETP.GE.AND P0, PT, R8, UR20, PT ;  /* 0x0000001408007c0c */ /* 0x010fc8000bf06270 */
[----:B------:R-:W-:Y:S01]  /*0db0*/  ISETP.LT.U32.OR P0, PT, R7, UR6, !P0 ;  /* 0x0000000607007c0c */ /* 0x000fe2000c701470 */
[----:B---3--:R-:W-:Y:S01]  /*0dc0*/  IMAD.WIDE.U32 R46, R3, 0x8, R46 ;  /* 0x00000008032e7825 */ /* 0x008fe200078e002e */
[----:B-1----:R-:W-:Y:S02]  /*0dd0*/  USHF.L.U32 UR18, UR11, 0x5, URZ ;  /* 0x000000050b127899 */ /* 0x002fe400080006ff */
[----:B0-----:R-:W-:Y:S02]  /*0de0*/  USHF.R.S32.HI UR4, URZ, 0x1f, UR4 ;  /* 0x0000001fff047899 */ /* 0x001fe40008011404 */
[----:B--2---:R-:W-:-:S12]  /*0df0*/  UIADD3 UR8, UPT, UPT, -UR11, URZ, URZ ;  /* 0x000000ff0b087290 */ /* 0x004fd8000fffe1ff */
.L_x_662:
[----:B0-----:R-:W0:Y:S01]  /*0e00*/  LDCU UR9, c[0x0][0x3b0] ;  /* 0x00007600ff0977ac */ /* 0x001e220008000800 */
[----:B-1----:R-:W-:-:S05]  /*0e10*/  VIADD R5, R10, UR7 ;  /* 0x000000070a057c36 */ /* 0x002fca0008000000 */
[----:B0-----:R-:W-:-:S13]  /*0e20*/  ISETP.GE.AND P1, PT, R5, UR9, PT ;  /* 0x0000000905007c0c */ /* 0x001fda000bf26270 */
        /* <DEDUP_REMOVED lines=19> */
.L_x_615:
[----:B0-----:R-:W-:-:S06]  /*0f60*/  IMAD.WIDE R110, R3, 0x8, R52 ;  /* 0x00000008036e7825 */ /* 0x001fcc00078e0234 */
[----:B------:R-:W2:Y:S01]  /*0f70*/  LDG.E.64.CONSTANT R110, desc[UR12][R110.64] ;  /* 0x0000000c6e6e7981 */ /* 0x000ea2000c1e9b00 */
[C---:B------:R-:W-:Y:S02]  /*0f80*/  IMAD R5, R3.reuse, 0x8, R23 ;  /* 0x0000000803057824 */ /* 0x040fe400078e0217 */
[----:B------:R-:W-:-:S05]  /*0f90*/  VIADD R3, R3, UR19 ;  /* 0x0000001303037c36 */ /* 0x000fca0008000000 */
[----:B------:R-:W-:Y:S01]  /*0fa0*/  ISETP.GE.AND P1, PT, R3, UR18, PT ;  /* 0x0000001203007c0c */ /* 0x000fe2000bf26270 */
[----:B--2---:R0:W-:-:S12]  /*0fb0*/  STS.64 [R5], R110 ;  /* 0x0000006e05007388 */ /* 0x0041d80000000a00 */
[----:B------:R-:W-:Y:S05]  /*0fc0*/  @!P1 BRA `(.L_x_615) ;  /* 0xfffffffc00e49947 */ /* 0x000fea000383ffff */
.L_x_614:
[----:B------:R-:W-:Y:S05]  /*0fd0*/  BSYNC.RECONVERGENT B0 ;  /* 0x0000000000007941 */ /* 0x000fea0003800200 */
.L_x_613:
[----:B------:R-:W-:Y:S05]  /*0fe0*/  @P2 BRA `(.L_x_616) ;  /* 0x00000000002c2947 */ /* 0x000fea0003800000 */
[----:B------:R-:W-:-:S07]  /*0ff0*/  IMAD.MOV.U32 R3, RZ, RZ, R4 ;  /* 0x000000ffff037224 */ /* 0x000fce00078e0004 */
.L_x_617:
        /* <DEDUP_REMOVED lines=10> */
.L_x_616:
        /* <DEDUP_REMOVED lines=44> */
.L_x_620:
[----:B------:R-:W-:Y:S05]  /*1360*/  BSYNC.RECONVERGENT B0 ;  /* 0x0000000000007941 */ /* 0x000fea0003800200 */
.L_x_619:
        /* <DEDUP_REMOVED lines=30> */
.L_x_622:
[----:B------:R-:W-:Y:S05]  /*1550*/  BSYNC.RECONVERGENT B0 ;  /* 0x0000000000007941 */ /* 0x000fea0003800200 */
.L_x_621:
[----:B------:R-:W-:Y:S05]  /*1560*/  @!P4 BRA `(.L_x_623) ;  /* 0x0000000c00c8c947 */ /* 0x000fea0003800000 */
[----:B------:R-:W-:Y:S01]  /*1570*/  IMAD.U32 R23, RZ, RZ, UR17 ;  /* 0x00000011ff177e24 */ /* 0x000fe2000f8e00ff */
[----:B------:R-:W-:Y:S01]  /*1580*/  MOV R21, R9 ;  /* 0x0000000900157202 */ /* 0x000fe20000000f00 */
[----:B------:R-:W-:Y:S02]  /*1590*/  IMAD.U32 R13, RZ, RZ, UR8 ;  /* 0x00000008ff0d7e24 */ /* 0x000fe4000f8e00ff */
[----:B0-----:R-:W-:Y:S02]  /*15a0*/  IMAD.MOV.U32 R5, RZ, RZ, RZ ;  /* 0x000000ffff057224 */ /* 0x001fe400078e00ff */
[----:B------:R-:W-:-:S07]  /*15b0*/  IMAD.MOV.U32 R3, RZ, RZ, RZ ;  /* 0x000000ffff037224 */ /* 0x000fce00078e00ff */
.L_x_625:
        /* <DEDUP_REMOVED lines=8> */
.L_x_665:
        /* <DEDUP_REMOVED lines=12> */
[----:B------:R-:W0:Y:S01]  /*1700*/  @!P3 POPC R37, R37 ;  /* 0x000000250025b309 */ /* 0x000e220000000000 */
[-C--:B------:R-:W-:Y:S02]  /*1710*/  @!P2 LOP3.LUT R29, R58, R110.reuse, RZ, 0xc0, !PT ;  /* 0x0000006e3a1da212 */ /* 0x080fe400078ec0ff */
[----:B------:R-:W-:Y:S02]  /*1720*/  @!P2 LOP3.LUT R115, R59, R111, RZ, 0xc0, !PT ;  /* 0x0000006f3b73a212 */ /* 0x000fe400078ec0ff */
[----:B------:R-:W-:-:S02]  /*1730*/  @!P3 LOP3.LUT R31, R86, R110, RZ, 0xc0, !PT ;  /* 0x0000006e561fb212 */ /* 0x000fc400078ec0ff */
[-C--:B------:R-:W-:Y:S01]  /*1740*/  @!P3 LOP3.LUT R117, R87, R111.reuse, RZ, 0xc0, !PT ;  /* 0x0000006f5775b212 */ /* 0x080fe200078ec0ff */
[----:B------:R-:W-:Y:S01]  /*1750*/  @!P2 POPC R39, R39 ;  /* 0x000000270027a309 */ /* 0x000fe20000000000 */
[-C--:B------:R-:W-:Y:S02]  /*1760*/  @!P2 LOP3.LUT R35, R60, R110.reuse, RZ, 0xc0, !PT ;  /* 0x0000006e3c23a212 */ /* 0x080fe400078ec0ff */
[----:B------:R-:W-:Y:S02]  /*1770*/  @!P3 LOP3.LUT R119, R91, R111, RZ, 0xc0, !PT ;  /* 0x0000006f5b77b212 */ /* 0x000fe400078ec0ff */
[-C--:B------:R-:W-:Y:S01]  /*1780*/  @!P2 LOP3.LUT R121, R64, R110.reuse, RZ, 0xc0, !PT ;  /* 0x0000006e4079a212 */ /* 0x080fe200078ec0ff */
[----:B0-----:R-:W-:Y:S02]  /*1790*/  @!P3 IMAD.IADD R113, R113, 0x1, R37 ;  /* 0x000000017171b824 */ /* 0x001fe400078e0225 */
[----:B------:R-:W0:Y:S01]  /*17a0*/  @!P2 POPC R33, R33 ;  /* 0x000000210021a309 */ /* 0x000e220000000000 */
[----:B------:R-:W-:-:S02]  /*17b0*/  @!P3 LOP3.LUT R37, R88, R110, RZ, 0xc0, !PT ;  /* 0x0000006e5825b212 */ /* 0x000fc400078ec0ff */
[----:B------:R-:W-:Y:S02]  /*17c0*/  @!P3 LOP3.LUT R123, R92, R110, RZ, 0xc0, !PT ;  /* 0x0000006e5c7bb212 */ /* 0x000fe400078ec0ff */
[----:B------:R-:W-:-:S03]  /*17d0*/  @!P3 LOP3.LUT R125, R93, R111, RZ, 0xc0, !PT ;  /* 0x0000006f5d7db212 */ /* 0x000fc600078ec0ff */
        /* <DEDUP_REMOVED lines=30> */
[----:B------:R1:W-:Y:S08]  /*19c0*/  @!P2 POPC R41, R121 ;  /* 0x000000790029a309 */ /* 0x0003f00000000000 */
[----:B------:R0:W2:Y:S01]  /*19d0*/  @!P2 POPC R115, R39 ;  /* 0x000000270073a309 */ /* 0x0000a20000000000 */
[----:B-1----:R-:W-:Y:S01]  /*19e0*/  @!P2 LOP3.LUT R121, R66, R110, RZ, 0xc0, !PT ;  /* 0x0000006e4279a212 */ /* 0x002fe200078ec0ff */
[----:B0-----:R-:W-:-:S06]  /*19f0*/  @!P3 IMAD.IADD R39, R117, 0x1, R119 ;  /* 0x000000017527b824 */ /* 0x001fcc00078e0277 */
[----:B------:R0:W-:Y:S01]  /*1a00*/  @!P3 POPC R117, R123 ;  /* 0x0000007b0075b309 */ /* 0x0001e20000000000 */
[----:B--2---:R-:W-:Y:S01]  /*1a10*/  @!P2 IMAD.IADD R41, R41, 0x1, R115 ;  /* 0x000000012929a824 */ /* 0x004fe200078e0273 */
[----:B------:R-:W-:-:S06]  /*1a20*/  @!P2 I2FP.F32.U32 R115, R45 ;  /* 0x0000002d0073a245 */ /* 0x000fcc0000201000 */
[----:B------:R1:W2:Y:S01]  /*1a30*/  @!P3 POPC R119, R125 ;  /* 0x0000007d0077b309 */ /* 0x0002a20000000000 */
[----:B----4-:R-:W-:Y:S01]  /*1a40*/  @!P2 FMUL R115, R25, R115 ;  /* 0x000000731973a220 */ /* 0x010fe20000400000 */
[----:B0-----:R-:W-:-:S03]  /*1a50*/  @!P3 LOP3.LUT R123, R94, R110, RZ, 0xc0, !PT ;  /* 0x0000006e5e7bb212 */ /* 0x001fc600078ec0ff */
[----:B------:R-:W-:Y:S01]  /*1a60*/  @!P2 FFMA R3, R0, R115, R3 ;  /* 0x000000730003a223 */ /* 0x000fe20000000003 */
[----:B------:R-:W-:Y:S02]  /*1a70*/  @!P3 I2FP.F32.U32 R115, R113 ;  /* 0x000000710073b245 */ /* 0x000fe40000201000 */
[----:B-1----:R-:W-:-:S03]  /*1a80*/  @!P3 LOP3.LUT R125, R95, R111, RZ, 0xc0, !PT ;  /* 0x0000006f5f7db212 */ /* 0x002fc600078ec0ff */
[----:B------:R-:W-:Y:S01]  /*1a90*/  @!P3 FMUL R115, R25, R115 ;  /* 0x000000731973b220 */ /* 0x000fe20000400000 */
[----:B--2---:R-:W-:-:S03]  /*1aa0*/  @!P3 IADD3 R45, PT, PT, R117, R119, RZ ;  /* 0x00000077752db210 */ /* 0x004fc60007ffe0ff */
[----:B------:R-:W-:Y:S01]  /*1ab0*/  @!P3 FFMA R5, R2, R115, R5 ;  /* 0x000000730205b223 */ /* 0x000fe20000000005 */
        /* <DEDUP_REMOVED lines=59> */
[----:B------:R0:W-:Y:S03]  /*1e70*/  @!P3 POPC R117, R123 ;  /* 0x0000007b0075b309 */ /* 0x0001e60000000000 */
[----:B------:R-:W-:Y:S01]  /*1e80*/  @!P2 I2FP.F32.U32 R31, R31 ;  /* 0x0000001f001fa245 */ /* 0x000fe20000201000 */
[----:B------:R-:W-:-:S04]  /*1e90*/  @!P3 FMUL R115, R25, R115 ;  /* 0x000000731973b220 */ /* 0x000fc80000400000 */
[----:B------:R1:W2:Y:S01]  /*1ea0*/  @!P3 POPC R119, R125 ;  /* 0x0000007d0077b309 */ /* 0x0002a20000000000 */
[----:B------:R-:W-:Y:S01]  /*1eb0*/  @!P3 FFMA R5, R116, R115, R5 ;  /* 0x000000737405b223 */ /* 0x000fe20000000005 */
[----:B------:R-:W-:Y:S01]  /*1ec0*/  @!P2 I2FP.F32.U32 R115, R27 ;  /* 0x0000001b0073a245 */ /* 0x000fe20000201000 */
[----:B------:R-:W-:Y:S01]  /*1ed0*/  @!P2 FMUL R31, R25, R31 ;  /* 0x0000001f191fa220 */ /* 0x000fe20000400000 */
[----:B0-----:R-:W-:-:S03]  /*1ee0*/  @!P3 LOP3.LUT R123, R100, R110, RZ, 0xc0, !PT ;  /* 0x0000006e647bb212 */ /* 0x001fc600078ec0ff */
[----:B------:R-:W-:Y:S01]  /*1ef0*/  @!P2 FMUL R115, R25, R115 ;  /* 0x000000731973a220 */ /* 0x000fe20000400000 */
[----:B-1----:R-:W-:-:S03]  /*1f00*/  @!P3 LOP3.LUT R125, R101, R111, RZ, 0xc0, !PT ;  /* 0x0000006f657db212 */ /* 0x002fc600078ec0ff */
[----:B------:R-:W-:Y:S01]  /*1f10*/  @!P2 FFMA R3, R26, R115, R3 ;  /* 0x000000731a03a223 */ /* 0x000fe20000000003 */
[----:B--2---:R-:W-:Y:S01]  /*1f20*/  @!P3 IMAD.IADD R35, R117, 0x1, R119 ;  /* 0x000000017523b824 */ /* 0x004fe200078e0277 */
[----:B------:R-:W-:Y:S01]  /*1f30*/  @!P2 LOP3.LUT R119, R73, R111, RZ, 0xc0, !PT ;  /* 0x0000006f4977a212 */ /* 0x000fe200078ec0ff */
[----:B------:R0:W-:Y:S01]  /*1f40*/  @!P2 POPC R117, R121 ;  /* 0x000000790075a309 */ /* 0x0001e20000000000 */
[----:B------:R-:W-:-:S07]  /*1f50*/  @!P2 FFMA R3, R28, R31, R3 ;  /* 0x0000001f1c03a223 */ /* 0x000fce0000000003 */
        /* <DEDUP_REMOVED lines=9> */
[----:B-1----:R-:W-:Y:S02]  /*1ff0*/  @!P3 LOP3.LUT R125, R103, R111, RZ, 0xc0, !PT ;  /* 0x0000006f677db212 */ /* 0x002fe400078ec0ff */
[----:B--2---:R-:W-:Y:S02]  /*2000*/  @!P3 IADD3 R43, PT, PT, R117, R119, RZ ;  /* 0x00000077752bb210 */ /* 0x004fe40007ffe0ff */
[----:B------:R-:W-:Y:S01]  /*2010*/  @!P2 LOP3.LUT R119, R75, R111, RZ, 0xc0, !PT ;  /* 0x0000006f4b77a212 */ /* 0x000fe200078ec0ff */
[----:B------:R0:W-:Y:S01]  /*2020*/  @!P2 POPC R117, R121 ;  /* 0x000000790075a309 */ /* 0x0001e20000000000 */
[----:B------:R-:W-:-:S05]  /*2030*/  @!P3 I2FP.F32.U32 R43, R43 ;  /* 0x0000002b002bb245 */ /* 0x000fca0000201000 */
[----:B------:R-:W-:Y:S02]  /*2040*/  @!P3 FMUL R43, R25, R43 ;  /* 0x0000002b192bb220 */ /* 0x000fe40000400000 */
        /* <DEDUP_REMOVED lines=13> */
[----:B0-----:R-:W-:Y:S01]  /*2120*/  @!P2 LOP3.LUT R121, R78, R110, RZ, 0xc0, !PT ;  /* 0x0000006e4e79a212 */ /* 0x001fe200078ec0ff */
[----:B-1----:R-:W-:-:S05]  /*2130*/  @!P2 IMAD.IADD R45, R117, 0x1, R119 ;  /* 0x00000001752da824 */ /* 0x002fca00078e0277 */
[----:B------:R0:W-:Y:S01]  /*2140*/  @!P3 POPC R117, R123 ;  /* 0x0000007b0075b309 */ /* 0x0001e20000000000 */
[----:B------:R-:W-:-:S07]  /*2150*/  @!P2 I2FP.F32.U32 R45, R45 ;  /* 0x0000002d002da245 */ /* 0x000fce0000201000 */
[----:B------:R1:W2:Y:S01]  /*2160*/  @!P3 POPC R119, R125 ;  /* 0x0000007d0077b309 */ /* 0x0002a20000000000 */
[----:B------:R-:W-:Y:S01]  /*2170*/  @!P2 FMUL R45, R25, R45 ;  /* 0x0000002d192da220 */ /* 0x000fe20000400000 */
[----:B0-----:R-:W-:Y:S02]  /*2180*/  @!P3 LOP3.LUT R123, R106, R110, RZ, 0xc0, !PT ;  /* 0x0000006e6a7bb212 */ /* 0x001fe400078ec0ff */
[-C--:B-1----:R-:W-:Y:S01]  /*2190*/  @!P3 LOP3.LUT R125, R107, R111.reuse, RZ, 0xc0, !PT ;  /* 0x0000006f6b7db212 */ /* 0x082fe200078ec0ff */
[----:B--2---:R-:W-:Y:S01]  /*21a0*/  @!P3 IMAD.IADD R113, R117, 0x1, R119 ;  /* 0x000000017571b824 */ /* 0x004fe200078e0277 */
[-C--:B------:R-:W-:Y:S02]  /*21b0*/  @!P2 LOP3.LUT R119, R79, R111.reuse, RZ, 0xc0, !PT ;  /* 0x0000006f4f77a212 */ /* 0x080fe400078ec0ff */
        /* <DEDUP_REMOVED lines=9> */
[----:B------:R-:W-:-:S07]  /*2250*/  @!P2 FMUL R33, R25, R33 ;  /* 0x000000211921a220 */ /* 0x000fce0000400000 */
[----:B------:R-:W0:Y:S02]  /*2260*/  @!P3 POPC R119, R125 ;  /* 0x0000007d0077b309 */ /* 0x000e240000000000 */
[----:B0-----:R-:W-:Y:S01]  /*2270*/  @!P3 IMAD.IADD R27, R117, 0x1, R119 ;  /* 0x00000001751bb824 */ /* 0x001fe200078e0277 */
[----:B------:R-:W-:-:S05]  /*2280*/  @!P2 LOP3.LUT R119, R80, R110, RZ, 0xc0, !PT ;  /* 0x0000006e5077a212 */ /* 0x000fca00078ec0ff */
[----:B------:R-:W0:Y:S01]  /*2290*/  @!P2 POPC R117, R119 ;  /* 0x000000770075a309 */ /* 0x000e220000000000 */
[----:B------:R-:W-:Y:S01]  /*22a0*/  @!P3 I2FP.F32.U32 R27, R27 ;  /* 0x0000001b001bb245 */ /* 0x000fe20000201000 */
        /* <DEDUP_REMOVED lines=8> */
[----:B------:R-:W-:-:S05]  /*2330*/  @!P3 I2FP.F32.U32 R110, R35 ;  /* 0x00000023006eb245 */ /* 0x000fca0000201000 */
[----:B------:R-:W-:-:S04]  /*2340*/  @!P3 FMUL R110, R25, R110 ;  /* 0x0000006e196eb220 */ /* 0x000fc80000400000 */
[----:B------:R-:W-:Y:S01]  /*2350*/  @!P3 FFMA R5, R120, R110, R5 ;  /* 0x0000006e7805b223 */ /* 0x000fe20000000005 */
[----:B------:R-:W-:Y:S02]  /*2360*/  @!P2 I2FP.F32.U32 R110, R39 ;  /* 0x00000027006ea245 */ /* 0x000fe40000201000 */
[----:B0-----:R-:W-:Y:S01]  /*2370*/  @!P3 IADD3 R29, PT, PT, R117, R111, RZ ;  /* 0x0000006f751db210 */ /* 0x001fe20007ffe0ff */
[----:B------:R-:W-:Y:S02]  /*2380*/  @!P3 FFMA R5, R122, R43, R5 ;  /* 0x0000002b7a05b223 */ /* 0x000fe40000000005 */
[C---:B------:R-:W-:Y:S01]  /*2390*/  @!P2 FMUL R110, R25.reuse, R110 ;  /* 0x0000006e196ea220 */ /* 0x040fe20000400000 */
[----:B------:R-:W-:Y:S01]  /*23a0*/  @!P3 I2FP.F32.U32 R29, R29 ;  /* 0x0000001d001db245 */ /* 0x000fe20000201000 */
[----:B------:R-:W-:Y:S02]  /*23b0*/  @!P3 FFMA R5, R124, R41, R5 ;  /* 0x000000297c05b223 */ /* 0x000fe40000000005 */
[----:B------:R-:W-:Y:S01]  /*23c0*/  @!P2 FFMA R3, R32, R110, R3 ;  /* 0x0000006e2003a223 */ /* 0x000fe20000000003 */
[----:B------:R-:W-:Y:S01]  /*23d0*/  @!P3 I2FP.F32.U32 R110, R113 ;  /* 0x00000071006eb245 */ /* 0x000fe20000201000 */
[----:B------:R-:W-:-:S02]  /*23e0*/  @!P3 FMUL R29, R25, R29 ;  /* 0x0000001d191db220 */ /* 0x000fc40000400000 */
[----:B------:R-:W-:Y:S02]  /*23f0*/  @!P2 FFMA R3, R34, R45, R3 ;  /* 0x0000002d2203a223 */ /* 0x000fe40000000003 */
[----:B------:R-:W-:Y:S02]  /*2400*/  @!P3 FMUL R110, R25, R110 ;  /* 0x0000006e196eb220 */ /* 0x000fe40000400000 */
[----:B------:R-:W-:Y:S02]  /*2410*/  @!P2 FFMA R3, R36, R33, R3 ;  /* 0x000000212403a223 */ /* 0x000fe40000000003 */
[----:B------:R-:W-:Y:S01]  /*2420*/  @!P3 FFMA R5, R15, R110, R5 ;  /* 0x0000006e0f05b223 */ /* 0x000fe20000000005 */
[----:B------:R-:W-:Y:S01]  /*2430*/  @!P3 FMUL R110, R25, R27 ;  /* 0x0000001b196eb220 */ /* 0x000fe20000400000 */
[----:B------:R-:W-:-:S03]  /*2440*/  @!P2 FFMA R3, R38, R115, R3 ;  /* 0x000000732603a223 */ /* 0x000fc60000000003 */
[----:B------:R-:W-:-:S04]  /*2450*/  @!P3 FFMA R5, R17, R110, R5 ;  /* 0x0000006e1105b223 */ /* 0x000fc80000000005 */
[----:B------:R-:W-:Y:S01]  /*2460*/  @!P3 FFMA R5, R19, R29, R5 ;  /* 0x0000001d1305b223 */ /* 0x000fe20000000005 */
[----:B------:R-:W-:Y:S06]  /*2470*/  @P4 BRA `(.L_x_625) ;  /* 0xfffffff000504947 */ /* 0x000fec000383ffff */
[----:B------:R-:W-:Y:S05]  /*2480*/  BRA `(.L_x_626) ;  /* 0x000000e800507947 */ /* 0x000fea0003800000 */
.L_x_623:
[----:B------:R-:W-:Y:S01]  /*2490*/  ISETP.GE.AND P4, PT, R13, 0x1, PT ;  /* 0x000000010d00780c */ /* 0x000fe20003f86270 */
[----:B------:R-:W-:Y:S02]  /*24a0*/  IMAD.MOV.U32 R3, RZ, RZ, RZ ;  /* 0x000000ffff037224 */ /* 0x000fe400078e00ff */
[----:B0-----:R-:W-:-:S10]  /*24b0*/  IMAD.MOV.U32 R5, RZ, RZ, RZ ;  /* 0x000000ffff057224 */ /* 0x001fd400078e00ff */
[----:B------:R-:W-:Y:S05]  /*24c0*/  @!P4 BRA `(.L_x_627) ;  /* 0x0000000c00a4c947 */ /* 0x000fea0003800000 */
[----:B------:R-:W-:Y:S01]  /*24d0*/  ISETP.NE.AND P4, PT, R6, RZ, PT ;  /* 0x000000ff0600720c */ /* 0x000fe20003f85270 */
[----:B------:R-:W-:Y:S01]  /*24e0*/  IMAD.MOV.U32 R25, RZ, RZ, RZ ;  /* 0x000000ffff197224 */ /* 0x000fe200078e00ff */
[----:B------:R-:W-:-:S11]  /*24f0*/  UMOV UR9, 0xffffffff ;  /* 0xffffffff00097882 */ /* 0x000fd60000000000 */
[----:B------:R-:W0:Y:S01]  /*2500*/  @!P4 LDS R25, [UR17] ;  /* 0x00000011ff19c984 */ /* 0x000e220008000800 */
[----:B------:R-:W-:Y:S05]  /*2510*/  BRA.DIV UR9, `(.L_x_628) ;  /* 0x000000ee09387947 */ /* 0x000fea000b800000 */
[----:B0-----:R-:W0:Y:S02]  /*2520*/  SHFL.IDX PT, R25, R25, RZ, 0x1f ;  /* 0x00001fff19197589 */ /* 0x001e2400000e0000 */
.L_x_667:
        /* <DEDUP_REMOVED lines=17> */
[-C--:B------:R-:W-:Y:S01]  /*2640*/  @!P3 LOP3.LUT R29, R86, R110.reuse, RZ, 0xc0, !PT ;  /* 0x0000006e561db212 */ /* 0x080fe200078ec0ff */
[----:B----4-:R-:W-:Y:S01]  /*2650*/  @!P2 IMAD.IADD R5, R5, 0x1, R117 ;  /* 0x000000010505a824 */ /* 0x010fe200078e0275 */
[-C--:B------:R-:W-:Y:S01]  /*2660*/  @!P2 LOP3.LUT R117, R63, R111.reuse, RZ, 0xc0, !PT ;  /* 0x0000006f3f75a212 */ /* 0x080fe200078ec0ff */
[----:B------:R-:W4:Y:S01]  /*2670*/  @!P2 POPC R37, R37 ;  /* 0x000000250025a309 */ /* 0x000f220000000000 */
[-C--:B------:R-:W-:Y:S02]  /*2680*/  @!P3 LOP3.LUT R39, R87, R111.reuse, RZ, 0xc0, !PT ;  /* 0x0000006f5727b212 */ /* 0x080fe400078ec0ff */
[----:B------:R-:W-:Y:S02]  /*2690*/  @!P2 LOP3.LUT R27, R60, R110, RZ, 0xc0, !PT ;  /* 0x0000006e3c1ba212 */ /* 0x000fe400078ec0ff */
[----:B------:R-:W-:-:S02]  /*26a0*/  @!P2 LOP3.LUT R41, R61, R111, RZ, 0xc0, !PT ;  /* 0x0000006f3d29a212 */ /* 0x000fc400078ec0ff */
[-C--:B------:R-:W-:Y:S01]  /*26b0*/  @!P3 LOP3.LUT R119, R95, R111.reuse, RZ, 0xc0, !PT ;  /* 0x0000006f5f77b212 */ /* 0x080fe200078ec0ff */
[----:B------:R-:W-:Y:S01]  /*26c0*/  @!P3 POPC R113, R113 ;  /* 0x000000710071b309 */ /* 0x000fe20000000000 */
[-C--:B------:R-:W-:Y:S02]  /*26d0*/  @!P2 LOP3.LUT R121, R68, R110.reuse, RZ, 0xc0, !PT ;  /* 0x0000006e4479a212 */ /* 0x080fe400078ec0ff */
[----:B------:R-:W-:Y:S02]  /*26e0*/  @!P3 LOP3.LUT R123, R97, R111, RZ, 0xc0, !PT ;  /* 0x0000006f617bb212 */ /* 0x000fe400078ec0ff */
[----:B------:R-:W-:Y:S01]  /*26f0*/  @!P2 I2FP.F32.U32 R5, R5 ;  /* 0x000000050005a245 */ /* 0x000fe20000201000 */
[----:B----4-:R-:W-:Y:S02]  /*2700*/  @!P2 IMAD.IADD R21, R21, 0x1, R37 ;  /* 0x000000011515a824 */ /* 0x010fe400078e0225 */
[----:B------:R-:W4:Y:S01]  /*2710*/  @!P3 POPC R3, R3 ;  /* 0x000000030003b309 */ /* 0x000f220000000000 */
[-C--:B------:R-:W-:Y:S01]  /*2720*/  @!P3 LOP3.LUT R37, R90, R110.reuse, RZ, 0xc0, !PT ;  /* 0x0000006e5a25b212 */ /* 0x080fe200078ec0ff */
[----:B0-----:R-:W-:Y:S01]  /*2730*/  @!P2 FMUL R5, R25, R5 ;  /* 0x000000051905a220 */ /* 0x001fe20000400000 */
[----:B------:R-:W-:-:S05]  /*2740*/  @!P2 LOP3.LUT R125, R70, R110, RZ, 0xc0, !PT ;  /* 0x0000006e467da212 */ /* 0x000fca00078ec0ff */
[----:B------:R-:W-:Y:S01]  /*2750*/  @!P3 POPC R35, R35 ;  /* 0x000000230023b309 */ /* 0x000fe20000000000 */
[----:B----4-:R-:W-:-:S07]  /*2760*/  @!P3 IADD3 R3, PT, PT, R113, R3, RZ ;  /* 0x000000037103b210 */ /* 0x010fce0007ffe0ff */
        /* <DEDUP_REMOVED lines=15> */
[----:B0-----:R-:W-:Y:S01]  /*2860*/  @!P2 IMAD.IADD R23, R23, 0x1, R117 ;  /* 0x000000011717a824 */ /* 0x001fe200078e0275 */
[----:B------:R-:W-:-:S06]  /*2870*/  @!P2 LOP3.LUT R117, R67, R111, RZ, 0xc0, !PT ;  /* 0x0000006f4375a212 */ /* 0x000fcc00078ec0ff */
[----:B------:R-:W0:Y:S08]  /*2880*/  @!P3 POPC R39, R39 ;  /* 0x000000270027b309 */ /* 0x000e300000000000 */
        /* <DEDUP_REMOVED lines=16> */
[----:B0-----:R-:W-:Y:S01]  /*2990*/  @!P2 IMAD.IADD R45, R115, 0x1, R117 ;  /* 0x00000001732da824 */ /* 0x001fe200078e0275 */
[----:B------:R-:W-:-:S06]  /*29a0*/  @!P2 LOP3.LUT R117, R69, R111, RZ, 0xc0, !PT ;  /* 0x0000006f4575a212 */ /* 0x000fcc00078ec0ff */
[----:B------:R-:W0:Y:S08]  /*29b0*/  @!P3 POPC R41, R41 ;  /* 0x000000290029b309 */ /* 0x000e300000000000 */
[----:B------:R-:W-:Y:S01]  /*29c0*/  @!P3 POPC R113, R113 ;  /* 0x000000710071b309 */ /* 0x000fe20000000000 */
[----:B0-----:R-:W-:-:S07]  /*29d0*/  @!P3 IMAD.IADD R39, R39, 0x1, R41 ;  /* 0x000000012727b824 */ /* 0x001fce00078e0229 */
[----:B------:R-:W0:Y:S08]  /*29e0*/  @!P3 POPC R119, R119 ;  /* 0x000000770077b309 */ /* 0x000e300000000000 */
[----:B------:R-:W-:Y:S01]  /*29f0*/  @!P2 POPC R121, R121 ;  /* 0x000000790079a309 */ /* 0x000fe20000000000 */
[----:B0-----:R-:W-:-:S07]  /*2a00*/  @!P3 IMAD.IADD R41, R113, 0x1, R119 ;  /* 0x000000017129b824 */ /* 0x001fce00078e0277 */
[----:B------:R-:W0:Y:S08]  /*2a10*/  @!P2 POPC R115, R117 ;  /* 0x000000750073a309 */ /* 0x000e300000000000 */
[----:B------:R4:W-:Y:S01]  /*2a20*/  @!P3 POPC R119, R123 ;  /* 0x0000007b0077b309 */ /* 0x0009e20000000000 */
[----:B0-----:R-:W-:Y:S01]  /*2a30*/  @!P2 IMAD.IADD R113, R121, 0x1, R115 ;  /* 0x000000017971a824 */ /* 0x001fe200078e0273 */
[----:B------:R-:W-:-:S02]  /*2a40*/  @!P3 LOP3.LUT R121, R96, R110, RZ, 0xc0, !PT ;  /* 0x0000006e6079b212 */ /* 0x000fc400078ec0ff */
[----:B------:R-:W-:Y:S01]  /*2a50*/  @!P3 I2FP.F32.U32 R115, R3 ;  /* 0x000000030073b245 */ /* 0x000fe20000201000 */
[----:B------:R-:W-:-:S03]  /*2a60*/  IMAD.MOV.U32 R3, RZ, RZ, RZ ;  /* 0x000000ffff037224 */ /* 0x000fc600078e00ff */
[----:B------:R0:W1:Y:S01]  /*2a70*/  @!P3 POPC R117, R121 ;  /* 0x000000790075b309 */ /* 0x0000620000000000 */
[----:B------:R-:W-:Y:S01]  /*2a80*/  @!P2 FFMA R3, R0, R5, RZ ;  /* 0x000000050003a223 */ /* 0x000fe200000000ff */
[----:B------:R-:W-:Y:S02]  /*2a90*/  IMAD.MOV.U32 R5, RZ, RZ, RZ ;  /* 0x000000ffff057224 */ /* 0x000fe400078e00ff */
[----:B------:R-:W-:Y:S01]  /*2aa0*/  @!P3 FMUL R115, R25, R115 ;  /* 0x000000731973b220 */ /* 0x000fe20000400000 */
[----:B----4-:R-:W-:Y:S02]  /*2ab0*/  @!P3 LOP3.LUT R123, R99, R111, RZ, 0xc0, !PT ;  /* 0x0000006f637bb212 */ /* 0x010fe400078ec0ff */
[----:B------:R-:W-:Y:S01]  /*2ac0*/  @!P2 I2FP.F32.U32 R113, R113 ;  /* 0x000000710071a245 */ /* 0x000fe20000201000 */
[----:B------:R-:W-:Y:S01]  /*2ad0*/  @!P3 FFMA R5, R2, R115, RZ ;  /* 0x000000730205b223 */ /* 0x000fe200000000ff */
[----:B------:R-:W-:Y:S02]  /*2ae0*/  @!P2 I2FP.F32.U32 R115, R21 ;  /* 0x000000150073a245 */ /* 0x000fe40000201000 */
[----:B0-----:R-:W-:Y:S01]  /*2af0*/  @!P3 LOP3.LUT R121, R98, R110, RZ, 0xc0, !PT ;  /* 0x0000006e6279b212 */ /* 0x001fe200078ec0ff */
[----:B------:R-:W-:-:S02]  /*2b00*/  @!P2 FMUL R113, R25, R113 ;  /* 0x000000711971a220 */ /* 0x000fc40000400000 */
        /* <DEDUP_REMOVED lines=15> */
[----:B------:R-:W-:Y:S02]  /*2c00*/  @!P3 I2FP.F32.U32 R115, R29 ;  /* 0x0000001d0073b245 */ /* 0x000fe40000201000 */
[----:B-1----:R-:W-:Y:S02]  /*2c10*/  @!P2 IADD3 R35, PT, PT, R117, R119, RZ ;  /* 0x000000777523a210 */ /* 0x002fe40007ffe0ff */
[----:B------:R0:W-:Y:S01]  /*2c20*/  @!P3 POPC R117, R121 ;  /* 0x000000790075b309 */ /* 0x0001e20000000000 */
[----:B------:R-:W-:Y:S01]  /*2c30*/  @!P3 FMUL R115, R25, R115 ;  /* 0x000000731973b220 */ /* 0x000fe20000400000 */
[----:B------:R-:W-:-:S03]  /*2c40*/  @!P2 I2FP.F32.U32 R35, R35 ;  /* 0x000000230023a245 */ /* 0x000fc60000201000 */
[----:B------:R-:W-:Y:S01]  /*2c50*/  @!P3 FFMA R5, R42, R115, R5 ;  /* 0x000000732a05b223 */ /* 0x000fe20000000005 */
[----:B------:R-:W-:Y:S01]  /*2c60*/  @!P2 I2FP.F32.U32 R115, R27 ;  /* 0x0000001b0073a245 */ /* 0x000fe20000201000 */
[C---:B------:R-:W-:Y:S01]  /*2c70*/  @!P2 FMUL R35, R25.reuse, R35 ;  /* 0x000000231923a220 */ /* 0x040fe20000400000 */
[----:B------:R1:W4:Y:S01]  /*2c80*/  @!P3 POPC R119, R123 ;  /* 0x0000007b0077b309 */ /* 0x0003220000000000 */
        /* <DEDUP_REMOVED lines=25> */
[----:B------:R1:W4:Y:S01]  /*2e20*/  @!P3 POPC R119, R123 ;  /* 0x0000007b0077b309 */ /* 0x0003220000000000 */
[----:B------:R-:W-:Y:S01]  /*2e30*/  @!P2 FFMA R3, R22, R115, R3 ;  /* 0x000000731603a223 */ /* 0x000fe20000000003 */
[----:B------:R-:W-:Y:S01]  /*2e40*/  @!P3 I2FP.F32.U32 R115, R39 ;  /* 0x000000270073b245 */ /* 0x000fe20000201000 */
[----:B------:R-:W-:Y:S01]  /*2e50*/  @!P2 FMUL R29, R25, R29 ;  /* 0x0000001d191da220 */ /* 0x000fe20000400000 */
        /* <DEDUP_REMOVED lines=11> */
[----:B------:R-:W1:Y:S02]  /*2f10*/  @!P2 POPC R119, R119 ;  /* 0x000000770077a309 */ /* 0x000e640000000000 */
[----:B------:R-:W-:Y:S01]  /*2f20*/  @!P2 FFMA R3, R26, R113, R3 ;  /* 0x000000711a03a223 */ /* 0x000fe20000000003 */
[----:B0-----:R-:W-:Y:S01]  /*2f30*/  @!P2 LOP3.LUT R125, R76, R110, RZ, 0xc0, !PT ;  /* 0x0000006e4c7da212 */ /* 0x001fe200078ec0ff */
[----:B------:R-:W-:Y:S02]  /*2f40*/  @!P3 FMUL R115, R25, R115 ;  /* 0x000000731973b220 */ /* 0x000fe40000400000 */
[----:B------:R-:W-:Y:S02]  /*2f50*/  @!P2 FFMA R3, R28, R35, R3 ;  /* 0x000000231c03a223 */ /* 0x000fe40000000003 */
[----:B------:R-:W-:-:S02]  /*2f60*/  @!P3 FFMA R5, R116, R115, R5 ;  /* 0x000000737405b223 */ /* 0x000fc40000000005 */
[----:B------:R-:W-:Y:S02]  /*2f70*/  @!P2 FFMA R3, R30, R29, R3 ;  /* 0x0000001d1e03a223 */ /* 0x000fe40000000003 */
[----:B------:R-:W-:Y:S01]  /*2f80*/  @!P3 FFMA R5, R118, R21, R5 ;  /* 0x000000157605b223 */ /* 0x000fe20000000005 */
[----:B------:R-:W-:Y:S01]  /*2f90*/  @!P3 LOP3.LUT R21, R108, R110, RZ, 0xc0, !PT ;  /* 0x0000006e6c15b212 */ /* 0x000fe200078ec0ff */
[----:B-1----:R-:W-:Y:S02]  /*2fa0*/  @!P2 IMAD.IADD R31, R117, 0x1, R119 ;  /* 0x00000001751fa824 */ /* 0x002fe400078e0277 */
[----:B------:R-:W-:Y:S01]  /*2fb0*/  @!P3 FFMA R5, R120, R33, R5 ;  /* 0x000000217805b223 */ /* 0x000fe20000000005 */
[----:B------:R0:W-:Y:S02]  /*2fc0*/  @!P3 POPC R117, R121 ;  /* 0x000000790075b309 */ /* 0x0001e40000000000 */
[----:B------:R-:W-:-:S06]  /*2fd0*/  @!P2 I2FP.F32.U32 R31, R31 ;  /* 0x0000001f001fa245 */ /* 0x000fcc0000201000 */
        /* <DEDUP_REMOVED lines=23> */
[----:B------:R-:W-:Y:S08]  /*3150*/  @!P2 POPC R117, R125 ;  /* 0x0000007d0075a309 */ /* 0x000ff00000000000 */
[----:B------:R-:W0:Y:S02]  /*3160*/  @!P2 POPC R119, R119 ;  /* 0x000000770077a309 */ /* 0x000e240000000000 */
[----:B0-----:R-:W-:-:S06]  /*3170*/  @!P2 IADD3 R39, PT, PT, R117, R119, RZ ;  /* 0x000000777527a210 */ /* 0x001fcc0007ffe0ff */
[----:B------:R-:W-:Y:S01]  /*3180*/  @!P3 POPC R117, R121 ;  /* 0x000000790075b309 */ /* 0x000fe20000000000 */
[----:B------:R-:W-:-:S05]  /*3190*/  @!P2 I2FP.F32.U32 R39, R39 ;  /* 0x000000270027a245 */ /* 0x000fca0000201000 */
[----:B------:R-:W-:Y:S02]  /*31a0*/  @!P2 FMUL R39, R25, R39 ;  /* 0x000000271927a220 */ /* 0x000fe40000400000 */
[----:B------:R-:W0:Y:S02]  /*31b0*/  @!P3 POPC R119, R123 ;  /* 0x0000007b0077b309 */ /* 0x000e240000000000 */
[----:B------:R-:W-:Y:S01]  /*31c0*/  @!P2 FFMA R3, R36, R39, R3 ;  /* 0x000000272403a223 */ /* 0x000fe20000000003 */
[----:B0-----:R-:W-:Y:S01]  /*31d0*/  @!P3 IMAD.IADD R45, R117, 0x1, R119 ;  /* 0x00000001752db824 */ /* 0x001fe200078e0277 */
[----:B------:R-:W-:Y:S02]  /*31e0*/  @!P2 LOP3.LUT R117, R80, R110, RZ, 0xc0, !PT ;  /* 0x0000006e5075a212 */ /* 0x000fe400078ec0ff */
[-C--:B------:R-:W-:Y:S02]  /*31f0*/  @!P2 LOP3.LUT R119, R81, R111.reuse, RZ, 0xc0, !PT ;  /* 0x0000006f5177a212 */ /* 0x080fe400078ec0ff */
[----:B------:R-:W-:-:S02]  /*3200*/  @!P3 LOP3.LUT R111, R109, R111, RZ, 0xc0, !PT ;  /* 0x0000006f6d6fb212 */ /* 0x000fc400078ec0ff */
[----:B------:R-:W-:Y:S01]  /*3210*/  @!P2 POPC R117, R117 ;  /* 0x000000750075a309 */ /* 0x000fe20000000000 */
[----:B------:R-:W-:Y:S02]  /*3220*/  @!P3 I2FP.F32.U32 R110, R27 ;  /* 0x0000001b006eb245 */ /* 0x000fe40000201000 */
[----:B------:R-:W-:-:S03]  /*3230*/  @!P3 I2FP.F32.U32 R45, R45 ;  /* 0x0000002d002db245 */ /* 0x000fc60000201000 */
[----:B------:R-:W-:Y:S02]  /*3240*/  @!P3 FMUL R110, R25, R110 ;  /* 0x0000006e196eb220 */ /* 0x000fe40000400000 */
[----:B------:R-:W0:Y:S02]  /*3250*/  @!P2 POPC R119, R119 ;  /* 0x000000770077a309 */ /* 0x000e240000000000 */
[----:B------:R-:W-:Y:S01]  /*3260*/  @!P3 FFMA R5, R122, R110, R5 ;  /* 0x0000006e7a05b223 */ /* 0x000fe20000000005 */
[----:B------:R-:W-:-:S03]  /*3270*/  @!P3 I2FP.F32.U32 R110, R43 ;  /* 0x0000002b006eb245 */ /* 0x000fc60000201000 */
[----:B------:R-:W-:Y:S02]  /*3280*/  @!P3 FFMA R5, R124, R23, R5 ;  /* 0x000000177c05b223 */ /* 0x000fe40000000005 */
[----:B------:R-:W1:Y:S01]  /*3290*/  @!P3 POPC R29, R111 ;  /* 0x0000006f001db309 */ /* 0x000e620000000000 */
[----:B------:R-:W-:-:S04]  /*32a0*/  @!P3 FMUL R110, R25, R110 ;  /* 0x0000006e196eb220 */ /* 0x000fc80000400000 */
[----:B------:R-:W-:Y:S01]  /*32b0*/  @!P3 FFMA R5, R15, R110, R5 ;  /* 0x0000006e0f05b223 */ /* 0x000fe20000000005 */
[----:B------:R-:W-:Y:S01]  /*32c0*/  @!P3 FMUL R110, R25, R45 ;  /* 0x0000002d196eb220 */ /* 0x000fe20000400000 */
[----:B0-----:R-:W-:-:S03]  /*32d0*/  @!P2 IMAD.IADD R41, R117, 0x1, R119 ;  /* 0x000000017529a824 */ /* 0x001fc600078e0277 */
[----:B------:R-:W-:Y:S02]  /*32e0*/  @!P3 FFMA R5, R17, R110, R5 ;  /* 0x0000006e1105b223 */ /* 0x000fe40000000005 */
[----:B------:R-:W-:Y:S01]  /*32f0*/  @!P2 I2FP.F32.U32 R41, R41 ;  /* 0x000000290029a245 */ /* 0x000fe20000201000 */
[----:B-1----:R-:W-:-:S04]  /*3300*/  @!P3 IMAD.IADD R21, R21, 0x1, R29 ;  /* 0x000000011515b824 */ /* 0x002fc800078e021d */
[----:B------:R-:W-:Y:S01]  /*3310*/  @!P2 FMUL R41, R25, R41 ;  /* 0x000000291929a220 */ /* 0x000fe20000400000 */
[----:B------:R-:W-:-:S03]  /*3320*/  @!P3 I2FP.F32.U32 R21, R21 ;  /* 0x000000150015b245 */ /* 0x000fc60000201000 */
[----:B------:R-:W-:Y:S02]  /*3330*/  @!P2 FFMA R3, R38, R41, R3 ;  /* 0x000000292603a223 */ /* 0x000fe40000000003 */
[----:B------:R-:W-:-:S04]  /*3340*/  @!P3 FMUL R21, R25, R21 ;  /* 0x000000151915b220 */ /* 0x000fc80000400000 */
[----:B------:R-:W-:-:S07]  /*3350*/  @!P3 FFMA R5, R19, R21, R5 ;  /* 0x000000151305b223 */ /* 0x000fce0000000005 */
.L_x_627:
        /* <DEDUP_REMOVED lines=8> */
.L_x_670:
        /* <DEDUP_REMOVED lines=19> */
[----:B----4-:R-:W-:Y:S02]  /*3510*/  @!P3 IMAD.IADD R31, R31, 0x1, R113 ;  /* 0x000000011f1fb824 */ /* 0x010fe400078e0271 */
[----:B------:R-:W4:Y:S01]  /*3520*/  @!P2 POPC R117, R117 ;  /* 0x000000750075a309 */ /* 0x000f220000000000 */
[----:B------:R-:W-:-:S02]  /*3530*/  @!P2 LOP3.LUT R113, R64, R110, RZ, 0xc0, !PT ;  /* 0x0000006e4071a212 */ /* 0x000fc400078ec0ff */
[-C--:B------:R-:W-:Y:S02]  /*3540*/  @!P2 LOP3.LUT R125, R66, R110.reuse, RZ, 0xc0, !PT ;  /* 0x0000006e427da212 */ /* 0x080fe400078ec0ff */
[----:B------:R-:W-:Y:S02]  /*3550*/  @!P3 LOP3.LUT R123, R93, R111, RZ, 0xc0, !PT ;  /* 0x0000006f5d7bb212 */ /* 0x000fe400078ec0ff */
[----:B------:R-:W-:Y:S01]  /*3560*/  @!P3 LOP3.LUT R121, R94, R110, RZ, 0xc0, !PT ;  /* 0x0000006e5e79b212 */ /* 0x000fe200078ec0ff */
[----:B------:R-:W-:Y:S01]  /*3570*/  @!P3 POPC R27, R27 ;  /* 0x0000001b001bb309 */ /* 0x000fe20000000000 */
[----:B----4-:R-:W-:-:S07]  /*3580*/  @!P2 IMAD.IADD R33, R33, 0x1, R117 ;  /* 0x000000012121a824 */ /* 0x010fce00078e0275 */
        /* <DEDUP_REMOVED lines=31> */
[----:B------:R-:W4:Y:S01]  /*3780*/  @!P2 POPC R45, R45 ;  /* 0x0000002d002da309 */ /* 0x000f220000000000 */
[----:B------:R-:W-:-:S07]  /*3790*/  @!P3 LOP3.LUT R115, R92, R110, RZ, 0xc0, !PT ;  /* 0x0000006e5c73b212 */ /* 0x000fce00078ec0ff */
[----:B------:R1:W-:Y:S01]  /*37a0*/  @!P2 POPC R43, R125 ;  /* 0x0000007d002ba309 */ /* 0x0003e20000000000 */
[----:B----4-:R-:W-:-:S07]  /*37b0*/  @!P2 IMAD.IADD R39, R39, 0x1, R45 ;  /* 0x000000012727a824 */ /* 0x010fce00078e022d */
[----:B------:R-:W4:Y:S01]  /*37c0*/  @!P2 POPC R117, R117 ;  /* 0x000000750075a309 */ /* 0x000f220000000000 */
[----:B-1----:R-:W-:-:S07]  /*37d0*/  @!P2 LOP3.LUT R125, R68, R110, RZ, 0xc0, !PT ;  /* 0x0000006e447da212 */ /* 0x002fce00078ec0ff */
[----:B------:R1:W-:Y:S01]  /*37e0*/  @!P3 POPC R45, R123 ;  /* 0x0000007b002db309 */ /* 0x0003e20000000000 */
[----:B----4-:R-:W-:-:S07]  /*37f0*/  @!P2 IMAD.IADD R43, R43, 0x1, R117 ;  /* 0x000000012b2ba824 */ /* 0x010fce00078e0275 */
[----:B------:R-:W4:Y:S01]  /*3800*/  @!P3 POPC R115, R115 ;  /* 0x000000730073b309 */ /* 0x000f220000000000 */
[----:B-1----:R-:W-:-:S07]  /*3810*/  @!P3 LOP3.LUT R123, R95, R111, RZ, 0xc0, !PT ;  /* 0x0000006f5f7bb212 */ /* 0x002fce00078ec0ff */
[----:B------:R1:W-:Y:S01]  /*3820*/  @!P3 POPC R119, R121 ;  /* 0x000000790077b309 */ /* 0x0003e20000000000 */
[----:B----4-:R-:W-:-:S07]  /*3830*/  @!P3 IADD3 R45, PT, PT, R115, R45, RZ ;  /* 0x0000002d732db210 */ /* 0x010fce0007ffe0ff */
[----:B------:R4:W2:Y:S01]  /*3840*/  @!P3 POPC R117, R123 ;  /* 0x0000007b0075b309 */ /* 0x0008a20000000000 */
[----:B------:R-:W-:Y:S02]  /*3850*/  @!P2 I2FP.F32.U32 R115, R35 ;  /* 0x000000230073a245 */ /* 0x000fe40000201000 */
[----:B-1----:R-:W-:-:S03]  /*3860*/  @!P3 LOP3.LUT R121, R96, R110, RZ, 0xc0, !PT ;  /* 0x0000006e6079b212 */ /* 0x002fc600078ec0ff */
[----:B0-----:R-:W-:-:S04]  /*3870*/  @!P2 FMUL R115, R21, R115 ;  /* 0x000000731573a220 */ /* 0x001fc80000400000 */
[----:B------:R-:W-:Y:S01]  /*3880*/  @!P2 FFMA R3, R0, R115, R3 ;  /* 0x000000730003a223 */ /* 0x000fe20000000003 */
[----:B----4-:R-:W-:Y:S02]  /*3890*/  @!P3 LOP3.LUT R123, R97, R111, RZ, 0xc0, !PT ;  /* 0x0000006f617bb212 */ /* 0x010fe400078ec0ff */
        /* <DEDUP_REMOVED lines=16> */
[----:B------:R-:W-:Y:S02]  /*39a0*/  @!P2 I2FP.F32.U32 R115, R29 ;  /* 0x0000001d0073a245 */ /* 0x000fe40000201000 */
[----:B------:R-:W-:-:S03]  /*39b0*/  @!P2 I2FP.F32.U32 R23, R23 ;  /* 0x000000170017a245 */ /* 0x000fc60000201000 */
[C---:B------:R-:W-:Y:S01]  /*39c0*/  @!P2 FMUL R115, R21.reuse, R115 ;  /* 0x000000731573a220 */ /* 0x040fe20000400000 */
[----:B------:R1:W2:Y:S01]  /*39d0*/  @!P3 POPC R119, R123 ;  /* 0x0000007b0077b309 */ /* 0x0002a20000000000 */
[----:B------:R-:W-:Y:S01]  /*39e0*/  @!P2 FMUL R23, R21, R23 ;  /* 0x000000171517a220 */ /* 0x000fe20000400000 */
[----:B0-----:R-:W-:Y:S01]  /*39f0*/  @!P3 LOP3.LUT R121, R98, R110, RZ, 0xc0, !PT ;  /* 0x0000006e6279b212 */ /* 0x001fe200078ec0ff */
        /* <DEDUP_REMOVED lines=50> */
[----:B------:R-:W-:Y:S01]  /*3d20*/  @!P2 I2FP.F32.U32 R31, R31 ;  /* 0x0000001f001fa245 */ /* 0x000fe20000201000 */
[----:B------:R-:W-:Y:S01]  /*3d30*/  @!P2 FFMA R3, R26, R23, R3 ;  /* 0x000000171a03a223 */ /* 0x000fe20000000003 */
[-C--:B------:R-:W-:Y:S01]  /*3d40*/  @!P3 LOP3.LUT R23, R108, R110.reuse, RZ, 0xc0, !PT ;  /* 0x0000006e6c17b212 */ /* 0x080fe200078ec0ff */
[C---:B------:R-:W-:Y:S01]  /*3d50*/  @!P3 FMUL R115, R21.reuse, R115 ;  /* 0x000000731573b220 */ /* 0x040fe20000400000 */
[----:B------:R1:W2:Y:S01]  /*3d60*/  @!P3 POPC R119, R123 ;  /* 0x0000007b0077b309 */ /* 0x0002a20000000000 */
[----:B------:R-:W-:Y:S01]  /*3d70*/  @!P2 FFMA R3, R28, R27, R3 ;  /* 0x0000001b1c03a223 */ /* 0x000fe20000000003 */
[----:B------:R-:W-:Y:S01]  /*3d80*/  @!P2 FMUL R31, R21, R31 ;  /* 0x0000001f151fa220 */ /* 0x000fe20000400000 */
[----:B0-----:R-:W-:Y:S01]  /*3d90*/  @!P3 LOP3.LUT R121, R102, R110, RZ, 0xc0, !PT ;  /* 0x0000006e6679b212 */ /* 0x001fe200078ec0ff */
[----:B------:R-:W-:-:S02]  /*3da0*/  @!P3 FFMA R5, R116, R115, R5 ;  /* 0x000000737405b223 */ /* 0x000fc40000000005 */
[----:B------:R-:W-:Y:S02]  /*3db0*/  @!P2 FFMA R3, R30, R31, R3 ;  /* 0x0000001f1e03a223 */ /* 0x000fe40000000003 */
[----:B------:R-:W-:Y:S01]  /*3dc0*/  @!P3 FFMA R5, R118, R25, R5 ;  /* 0x000000197605b223 */ /* 0x000fe20000000005 */
[-C--:B------:R-:W-:Y:S01]  /*3dd0*/  @!P3 LOP3.LUT R25, R109, R111.reuse, RZ, 0xc0, !PT ;  /* 0x0000006f6d19b212 */ /* 0x080fe200078ec0ff */
[----:B------:R-:W-:Y:S01]  /*3de0*/  @!P3 POPC R23, R23 ;  /* 0x000000170017b309 */ /* 0x000fe20000000000 */
[----:B-1----:R-:W-:Y:S01]  /*3df0*/  @!P3 LOP3.LUT R123, R103, R111, RZ, 0xc0, !PT ;  /* 0x0000006f677bb212 */ /* 0x002fe200078ec0ff */
[----:B------:R-:W-:Y:S01]  /*3e00*/  @!P3 FFMA R5, R120, R29, R5 ;  /* 0x0000001d7805b223 */ /* 0x000fe20000000005 */
[----:B--2---:R-:W-:Y:S02]  /*3e10*/  @!P3 IADD3 R33, PT, PT, R117, R119, RZ ;  /* 0x000000777521b210 */ /* 0x004fe40007ffe0ff */
[----:B------:R-:W-:-:S03]  /*3e20*/  @!P2 LOP3.LUT R119, R75, R111, RZ, 0xc0, !PT ;  /* 0x0000006f4b77a212 */ /* 0x000fc600078ec0ff */
[----:B------:R0:W-:Y:S08]  /*3e30*/  @!P2 POPC R117, R125 ;  /* 0x0000007d0075a309 */ /* 0x0001f00000000000 */
[----:B------:R-:W1:Y:S01]  /*3e40*/  @!P2 POPC R119, R119 ;  /* 0x000000770077a309 */ /* 0x000e620000000000 */
[----:B0-----:R-:W-:-:S07]  /*3e50*/  @!P2 LOP3.LUT R125, R76, R110, RZ, 0xc0, !PT ;  /* 0x0000006e4c7da212 */ /* 0x001fce00078ec0ff */
[----:B------:R-:W0:Y:S01]  /*3e60*/  @!P3 POPC R25, R25 ;  /* 0x000000190019b309 */ /* 0x000e220000000000 */
[----:B-1----:R-:W-:-:S07]  /*3e70*/  @!P2 IMAD.IADD R37, R117, 0x1, R119 ;  /* 0x000000017525a824 */ /* 0x002fce00078e0277 */
[----:B------:R1:W-:Y:S01]  /*3e80*/  @!P3 POPC R117, R121 ;  /* 0x000000790075b309 */ /* 0x0003e20000000000 */
[----:B------:R-:W-:Y:S02]  /*3e90*/  @!P2 I2FP.F32.U32 R37, R37 ;  /* 0x000000250025a245 */ /* 0x000fe40000201000 */
[----:B0-----:R-:W-:-:S05]  /*3ea0*/  @!P3 IADD3 R23, PT, PT, R23, R25, RZ ;  /* 0x000000191717b210 */ /* 0x001fca0007ffe0ff */
[----:B------:R0:W2:Y:S01]  /*3eb0*/  @!P3 POPC R119, R123 ;  /* 0x0000007b0077b309 */ /* 0x0000a20000000000 */
[C---:B------:R-:W-:Y:S01]  /*3ec0*/  @!P2 FMUL R37, R21.reuse, R37 ;  /* 0x000000251525a220 */ /* 0x040fe20000400000 */
[----:B------:R-:W-:Y:S02]  /*3ed0*/  @!P3 I2FP.F32.U32 R23, R23 ;  /* 0x000000170017b245 */ /* 0x000fe40000201000 */
[----:B-1----:R-:W-:Y:S01]  /*3ee0*/  @!P3 LOP3.LUT R121, R104, R110, RZ, 0xc0, !PT ;  /* 0x0000006e6879b212 */ /* 0x002fe200078ec0ff */
[----:B------:R-:W-:Y:S02]  /*3ef0*/  @!P2 FFMA R3, R32, R37, R3 ;  /* 0x000000252003a223 */ /* 0x000fe40000000003 */
[----:B------:R-:W-:Y:S01]  /*3f00*/  @!P3 FMUL R23, R21, R23 ;  /* 0x000000171517b220 */ /* 0x000fe20000400000 */
[-C--:B0-----:R-:W-:Y:S01]  /*3f10*/  @!P3 LOP3.LUT R123, R105, R111.reuse, RZ, 0xc0, !PT ;  /* 0x0000006f697bb212 */ /* 0x081fe200078ec0ff */
[----:B--2---:R-:W-:Y:S01]  /*3f20*/  @!P3 IMAD.IADD R39, R117, 0x1, R119 ;  /* 0x000000017527b824 */ /* 0x004fe200078e0277 */
[----:B------:R-:W-:Y:S01]  /*3f30*/  @!P2 LOP3.LUT R119, R77, R111, RZ, 0xc0, !PT ;  /* 0x0000006f4d77a212 */ /* 0x000fe200078ec0ff */
[----:B------:R0:W-:Y:S03]  /*3f40*/  @!P2 POPC R117, R125 ;  /* 0x0000007d0075a309 */ /* 0x0001e60000000000 */
[----:B------:R-:W-:-:S05]  /*3f50*/  @!P3 I2FP.F32.U32 R39, R39 ;  /* 0x000000270027b245 */ /* 0x000fca0000201000 */
        /* <DEDUP_REMOVED lines=12> */
[----:B------:R-:W-:Y:S01]  /*4020*/  @!P2 LOP3.LUT R119, R79, R111, RZ, 0xc0, !PT ;  /* 0x0000006f4f77a212 */ /* 0x000fe200078ec0ff */
[----:B------:R-:W-:Y:S08]  /*4030*/  @!P2 POPC R117, R125 ;  /* 0x0000007d0075a309 */ /* 0x000ff00000000000 */
[----:B------:R-:W0:Y:S02]  /*4040*/  @!P2 POPC R119, R119 ;  /* 0x000000770077a309 */ /* 0x000e240000000000 */
[----:B0-----:R-:W-:-:S06]  /*4050*/  @!P2 IMAD.IADD R45, R117, 0x1, R119 ;  /* 0x00000001752da824 */ /* 0x001fcc00078e0277 */
[----:B------:R-:W-:Y:S01]  /*4060*/  @!P3 POPC R117, R121 ;  /* 0x000000790075b309 */ /* 0x000fe20000000000 */
[----:B------:R-:W-:-:S07]  /*4070*/  @!P2 I2FP.F32.U32 R45, R45 ;  /* 0x0000002d002da245 */ /* 0x000fce0000201000 */
[----:B------:R-:W0:Y:S01]  /*4080*/  @!P3 POPC R119, R123 ;  /* 0x0000007b0077b309 */ /* 0x000e220000000000 */
[----:B------:R-:W-:-:S04]  /*4090*/  @!P2 FMUL R45, R21, R45 ;  /* 0x0000002d152da220 */ /* 0x000fc80000400000 */
[----:B------:R-:W-:Y:S01]  /*40a0*/  @!P2 FFMA R3, R36, R45, R3 ;  /* 0x0000002d2403a223 */ /* 0x000fe20000000003 */
[----:B0-----:R-:W-:Y:S01]  /*40b0*/  @!P3 IMAD.IADD R43, R117, 0x1, R119 ;  /* 0x00000001752bb824 */ /* 0x001fe200078e0277 */
[----:B------:R-:W-:Y:S02]  /*40c0*/  @!P2 LOP3.LUT R117, R80, R110, RZ, 0xc0, !PT ;  /* 0x0000006e5075a212 */ /* 0x000fe400078ec0ff */
[----:B------:R-:W-:Y:S02]  /*40d0*/  @!P2 LOP3.LUT R119, R81, R111, RZ, 0xc0, !PT ;  /* 0x0000006f5177a212 */ /* 0x000fe400078ec0ff */
[----:B------:R-:W-:Y:S02]  /*40e0*/  @!P3 I2FP.F32.U32 R110, R33 ;  /* 0x00000021006eb245 */ /* 0x000fe40000201000 */
[----:B------:R-:W-:Y:S01]  /*40f0*/  @!P2 POPC R117, R117 ;  /* 0x000000750075a309 */ /* 0x000fe20000000000 */
[----:B------:R-:W-:Y:S02]  /*4100*/  @!P3 I2FP.F32.U32 R43, R43 ;  /* 0x0000002b002bb245 */ /* 0x000fe40000201000 */
[----:B------:R-:W-:-:S04]  /*4110*/  @!P3 FMUL R110, R21, R110 ;  /* 0x0000006e156eb220 */ /* 0x000fc80000400000 */
[----:B------:R-:W-:Y:S01]  /*4120*/  @!P3 FFMA R5, R122, R110, R5 ;  /* 0x0000006e7a05b223 */ /* 0x000fe20000000005 */
[----:B------:R-:W0:Y:S01]  /*4130*/  @!P2 POPC R119, R119 ;  /* 0x000000770077a309 */ /* 0x000e220000000000 */
[----:B------:R-:W-:Y:S02]  /*4140*/  @!P3 I2FP.F32.U32 R110, R113 ;  /* 0x00000071006eb245 */ /* 0x000fe40000201000 */
[----:B------:R-:W-:-:S03]  /*4150*/  @!P3 FFMA R5, R124, R39, R5 ;  /* 0x000000277c05b223 */ /* 0x000fc60000000005 */
[----:B------:R-:W-:-:S04]  /*4160*/  @!P3 FMUL R110, R21, R110 ;  /* 0x0000006e156eb220 */ /* 0x000fc80000400000 */
[----:B------:R-:W-:Y:S01]  /*4170*/  @!P3 FFMA R5, R15, R110, R5 ;  /* 0x0000006e0f05b223 */ /* 0x000fe20000000005 */
[----:B------:R-:W-:Y:S01]  /*4180*/  @!P3 FMUL R110, R21, R43 ;  /* 0x0000002b156eb220 */ /* 0x000fe20000400000 */
[----:B0-----:R-:W-:-:S03]  /*4190*/  @!P2 IMAD.IADD R35, R117, 0x1, R119 ;  /* 0x000000017523a824 */ /* 0x001fc600078e0277 */
[----:B------:R-:W-:Y:S02]  /*41a0*/  @!P3 FFMA R5, R17, R110, R5 ;  /* 0x0000006e1105b223 */ /* 0x000fe40000000005 */
[----:B------:R-:W-:Y:S02]  /*41b0*/  @!P2 I2FP.F32.U32 R35, R35 ;  /* 0x000000230023a245 */ /* 0x000fe40000201000 */
[----:B------:R-:W-:-:S03]  /*41c0*/  @!P3 FFMA R5, R19, R23, R5 ;  /* 0x000000171305b223 */ /* 0x000fc60000000005 */
[----:B------:R-:W-:-:S04]  /*41d0*/  @!P2 FMUL R35, R21, R35 ;  /* 0x000000231523a220 */ /* 0x000fc80000400000 */
[----:B------:R-:W-:-:S07]  /*41e0*/  @!P2 FFMA R3, R38, R35, R3 ;  /* 0x000000232603a223 */ /* 0x000fce0000000003 */
.L_x_629:
        /* <DEDUP_REMOVED lines=8> */
.L_x_673:
        /* <DEDUP_REMOVED lines=69> */
[----:B----4-:R-:W-:-:S07]  /*46c0*/  @!P3 IMAD.IADD R45, R115, 0x1, R45 ;  /* 0x00000001732db824 */ /* 0x010fce00078e022d */
        /* <DEDUP_REMOVED lines=19> */
[----:B-1----:R-:W-:Y:S02]  /*4800*/  @!P2 IADD3 R23, PT, PT, R117, R119, RZ ;  /* 0x000000777517a210 */ /* 0x002fe40007ffe0ff */
        /* <DEDUP_REMOVED lines=73> */
[----:B--2---:R-:W-:Y:S01]  /*4ca0*/  @!P3 IMAD.IADD R33, R117, 0x1, R119 ;  /* 0x000000017521b824 */ /* 0x004fe200078e0277 */
[----:B------:R-:W-:-:S04]  /*4cb0*/  @!P2 LOP3.LUT R119, R75, R111, RZ, 0xc0, !PT ;  /* 0x0000006f4b77a212 */ /* 0x000fc800078ec0ff */
[----:B------:R0:W-:Y:S08]  /*4cc0*/  @!P2 POPC R117, R125 ;  /* 0x0000007d0075a309 */ /* 0x0001f00000000000 */
[----:B------:R-:W1:Y:S01]  /*4cd0*/  @!P2 POPC R119, R119 ;  /* 0x000000770077a309 */ /* 0x000e620000000000 */
[----:B0-----:R-:W-:-:S07]  /*4ce0*/  @!P2 LOP3.LUT R125, R76, R110, RZ, 0xc0, !PT ;  /* 0x0000006e4c7da212 */ /* 0x001fce00078ec0ff */
[----:B------:R-:W0:Y:S01]  /*4cf0*/  @!P3 POPC R25, R25 ;  /* 0x000000190019b309 */ /* 0x000e220000000000 */
[----:B-1----:R-:W-:-:S07]  /*4d00*/  @!P2 IMAD.IADD R37, R117, 0x1, R119 ;  /* 0x000000017525a824 */ /* 0x002fce00078e0277 */
[----:B------:R1:W-:Y:S01]  /*4d10*/  @!P3 POPC R117, R121 ;  /* 0x000000790075b309 */ /* 0x0003e20000000000 */
[----:B------:R-:W-:Y:S01]  /*4d20*/  @!P2 I2FP.F32.U32 R37, R37 ;  /* 0x000000250025a245 */ /* 0x000fe20000201000 */
[----:B0-----:R-:W-:-:S06]  /*4d30*/  @!P3 IMAD.IADD R23, R23, 0x1, R25 ;  /* 0x000000011717b824 */ /* 0x001fcc00078e0219 */
[----:B------:R0:W2:Y:S01]  /*4d40*/  @!P3 POPC R119, R123 ;  /* 0x0000007b0077b309 */ /* 0x0000a20000000000 */
[----:B------:R-:W-:Y:S01]  /*4d50*/  @!P2 FMUL R37, R21, R37 ;  /* 0x000000251525a220 */ /* 0x000fe20000400000 */
[----:B-1----:R-:W-:-:S03]  /*4d60*/  @!P3 LOP3.LUT R121, R104, R110, RZ, 0xc0, !PT ;  /* 0x0000006e6879b212 */ /* 0x002fc600078ec0ff */
[----:B------:R-:W-:Y:S01]  /*4d70*/  @!P2 FFMA R3, R32, R37, R3 ;  /* 0x000000252003a223 */ /* 0x000fe20000000003 */
[----:B------:R-:W-:Y:S02]  /*4d80*/  @!P3 I2FP.F32.U32 R23, R23 ;  /* 0x000000170017b245 */ /* 0x000fe40000201000 */
[----:B0-----:R-:W-:-:S03]  /*4d90*/  @!P3 LOP3.LUT R123, R105, R111, RZ, 0xc0, !PT ;  /* 0x0000006f697bb212 */ /* 0x001fc600078ec0ff */
[----:B------:R-:W-:Y:S01]  /*4da0*/  @!P3 FMUL R23, R21, R23 ;  /* 0x000000171517b220 */ /* 0x000fe20000400000 */
[----:B--2---:R-:W-:Y:S01]  /*4db0*/  @!P3 IMAD.IADD R39, R117, 0x1, R119 ;  /* 0x000000017527b824 */ /* 0x004fe200078e0277 */
[----:B------:R-:W-:Y:S01]  /*4dc0*/  @!P2 LOP3.LUT R119, R77, R111, RZ, 0xc0, !PT ;  /* 0x0000006f4d77a212 */ /* 0x000fe200078ec0ff */
[----:B------:R0:W-:Y:S03]  /*4dd0*/  @!P2 POPC R117, R125 ;  /* 0x0000007d0075a309 */ /* 0x0001e60000000000 */
[----:B------:R-:W-:-:S05]  /*4de0*/  @!P3 I2FP.F32.U32 R39, R39 ;  /* 0x000000270027b245 */ /* 0x000fca0000201000 */
[----:B------:R-:W1:Y:S01]  /*4df0*/  @!P2 POPC R119, R119 ;  /* 0x000000770077a309 */ /* 0x000e620000000000 */
[----:B------:R-:W-:Y:S01]  /*4e00*/  @!P3 FMUL R39, R21, R39 ;  /* 0x000000271527b220 */ /* 0x000fe20000400000 */
[----:B0-----:R-:W-:Y:S02]  /*4e10*/  @!P2 LOP3.LUT R125, R78, R110, RZ, 0xc0, !PT ;  /* 0x0000006e4e7da212 */ /* 0x001fe400078ec0ff */
[----:B-1----:R-:W-:-:S04]  /*4e20*/  @!P2 IADD3 R41, PT, PT, R117, R119, RZ ;  /* 0x000000777529a210 */ /* 0x002fc80007ffe0ff */
[----:B------:R0:W-:Y:S01]  /*4e30*/  @!P3 POPC R117, R121 ;  /* 0x000000790075b309 */ /* 0x0001e20000000000 */
[----:B------:R-:W-:-:S05]  /*4e40*/  @!P2 I2FP.F32.U32 R41, R41 ;  /* 0x000000290029a245 */ /* 0x000fca0000201000 */
[----:B------:R-:W-:Y:S02]  /*4e50*/  @!P2 FMUL R41, R21, R41 ;  /* 0x000000291529a220 */ /* 0x000fe40000400000 */
[----:B------:R1:W2:Y:S01]  /*4e60*/  @!P3 POPC R119, R123 ;  /* 0x0000007b0077b309 */ /* 0x0002a20000000000 */
[----:B0-----:R-:W-:Y:S01]  /*4e70*/  @!P3 LOP3.LUT R121, R106, R110, RZ, 0xc0, !PT ;  /* 0x0000006e6a79b212 */ /* 0x001fe200078ec0ff */
[----:B------:R-:W-:Y:S01]  /*4e80*/  @!P2 FFMA R3, R34, R41, R3 ;  /* 0x000000292203a223 */ /* 0x000fe20000000003 */
[-C--:B-1----:R-:W-:Y:S01]  /*4e90*/  @!P3 LOP3.LUT R123, R107, R111.reuse, RZ, 0xc0, !PT ;  /* 0x0000006f6b7bb212 */ /* 0x082fe200078ec0ff */
[----:B--2---:R-:W-:Y:S01]  /*4ea0*/  @!P3 IMAD.IADD R113, R117, 0x1, R119 ;  /* 0x000000017571b824 */ /* 0x004fe200078e0277 */
[----:B------:R-:W-:-:S03]  /*4eb0*/  @!P2 LOP3.LUT R119, R79, R111, RZ, 0xc0, !PT ;  /* 0x0000006f4f77a212 */ /* 0x000fc600078ec0ff */
        /* <DEDUP_REMOVED lines=28> */
.L_x_631:
        /* <DEDUP_REMOVED lines=8> */
.L_x_676:
        /* <DEDUP_REMOVED lines=205> */
[----:B0-----:R-:W-:Y:S02]  /*5dd0*/  @!P3 IADD3 R43, PT, PT, R117, R119, RZ ;  /* 0x00000077752bb210 */ /* 0x001fe40007ffe0ff */
[----:B------:R-:W-:Y:S02]  /*5de0*/  @!P2 LOP3.LUT R117, R80, R110, RZ, 0xc0, !PT ;  /* 0x0000006e5075a212 */ /* 0x000fe400078ec0ff */
[----:B------:R-:W-:Y:S02]  /*5df0*/  @!P2 LOP3.LUT R119, R81, R111, RZ, 0xc0, !PT ;  /* 0x0000006f5177a212 */ /* 0x000fe400078ec0ff */
[----:B------:R-:W-:Y:S02]  /*5e00*/  @!P3 I2FP.F32.U32 R110, R33 ;  /* 0x00000021006eb245 */ /* 0x000fe40000201000 */
[----:B------:R-:W-:Y:S01]  /*5e10*/  @!P2 POPC R117, R117 ;  /* 0x000000750075a309 */ /* 0x000fe20000000000 */
[----:B------:R-:W-:-:S02]  /*5e20*/  @!P3 I2FP.F32.U32 R43, R43 ;  /* 0x0000002b002bb245 */ /* 0x000fc40000201000 */
        /* <DEDUP_REMOVED lines=14> */
.L_x_633:
        /* <DEDUP_REMOVED lines=8> */
.L_x_679:
        /* <DEDUP_REMOVED lines=65> */
[----:B----4-:R-:W-:-:S07]  /*63a0*/  @!P2 IADD3 R43, PT, PT, R43, R117, RZ ;  /* 0x000000752b2ba210 */ /* 0x010fce0007ffe0ff */
        /* <DEDUP_REMOVED lines=103> */
[----:B-1----:R-:W-:-:S07]  /*6a20*/  @!P2 IADD3 R37, PT, PT, R117, R119, RZ ;  /* 0x000000777525a210 */ /* 0x002fce0007ffe0ff */
[----:B------:R1:W-:Y:S01]  /*6a30*/  @!P3 POPC R117, R121 ;  /* 0x000000790075b309 */ /* 0x0003e20000000000 */
[----:B------:R-:W-:Y:S01]  /*6a40*/  @!P2 I2FP.F32.U32 R37, R37 ;  /* 0x000000250025a245 */ /* 0x000fe20000201000 */
[----:B0-----:R-:W-:-:S04]  /*6a50*/  @!P3 IMAD.IADD R23, R23, 0x1, R25 ;  /* 0x000000011717b824 */ /* 0x001fc800078e0219 */
[----:B------:R-:W-:Y:S02]  /*6a60*/  @!P2 FMUL R37, R21, R37 ;  /* 0x000000251525a220 */ /* 0x000fe40000400000 */
[----:B------:R0:W2:Y:S01]  /*6a70*/  @!P3 POPC R119, R123 ;  /* 0x0000007b0077b309 */ /* 0x0000a20000000000 */
[----:B-1----:R-:W-:Y:S01]  /*6a80*/  @!P3 LOP3.LUT R121, R104, R110, RZ, 0xc0, !PT ;  /* 0x0000006e6879b212 */ /* 0x002fe200078ec0ff */
[----:B------:R-:W-:Y:S01]  /*6a90*/  @!P2 FFMA R3, R32, R37, R3 ;  /* 0x000000252003a223 */ /* 0x000fe20000000003 */
[----:B------:R-:W-:-:S05]  /*6aa0*/  @!P3 I2FP.F32.U32 R23, R23 ;  /* 0x000000170017b245 */ /* 0x000fca0000201000 */
        /* <DEDUP_REMOVED lines=47> */
.L_x_635:
        /* <DEDUP_REMOVED lines=8> */
.L_x_682:
        /* <DEDUP_REMOVED lines=103> */
[----:B--2---:R-:W-:Y:S02]  /*7490*/  @!P3 IADD3 R25, PT, PT, R117, R119, RZ ;  /* 0x000000777519b210 */ /* 0x004fe40007ffe0ff */
        /* <DEDUP_REMOVED lines=121> */
.L_x_637:
        /* <DEDUP_REMOVED lines=8> */
.L_x_685:
        /* <DEDUP_REMOVED lines=219> */
[----:B0-----:R-:W-:-:S03]  /*8a60*/  @!P2 IADD3 R35, PT, PT, R117, R119, RZ ;  /* 0x000000777523a210 */ /* 0x001fc60007ffe0ff */
[----:B------:R-:W-:Y:S01]  /*8a70*/  @!P3 FFMA R5, R17, R110, R5 ;  /* 0x0000006e1105b223 */ /* 0x000fe20000000005 */
[----:B------:R-:W-:-:S03]  /*8a80*/  @!P2 I2FP.F32.U32 R35, R35 ;  /* 0x000000230023a245 */ /* 0x000fc60000201000 */
[----:B------:R-:W-:Y:S02]  /*8a90*/  @!P3 FFMA R5, R19, R23, R5 ;  /* 0x000000171305b223 */ /* 0x000fe40000000005 */
[----:B------:R-:W-:-:S04]  /*8aa0*/  @!P2 FMUL R35, R21, R35 ;  /* 0x000000231523a220 */ /* 0x000fc80000400000 */
[----:B------:R-:W-:-:S07]  /*8ab0*/  @!P2 FFMA R3, R38, R35, R3 ;  /* 0x000000232603a223 */ /* 0x000fce0000000003 */
.L_x_639:
        /* <DEDUP_REMOVED lines=8> */
.L_x_688:
        /* <DEDUP_REMOVED lines=18> */
[-C--:B------:R-:W-:Y:S02]  /*8c60*/  @!P3 LOP3.LUT R37, R88, R110.reuse, RZ, 0xc0, !PT ;  /* 0x0000006e5825b212 */ /* 0x080fe400078ec0ff */
[----:B----4-:R-:W-:Y:S01]  /*8c70*/  @!P3 IADD3 R31, PT, PT, R31, R113, RZ ;  /* 0x000000711f1fb210 */ /* 0x010fe20007ffe0ff */
        /* <DEDUP_REMOVED lines=205> */
.L_x_641:
        /* <DEDUP_REMOVED lines=8> */
.L_x_691:
        /* <DEDUP_REMOVED lines=61> */
[----:B----4-:R-:W-:-:S07]  /*9da0*/  @!P2 IADD3 R39, PT, PT, R39, R45, RZ ;  /* 0x0000002d2727a210 */ /* 0x010fce0007ffe0ff */
        /* <DEDUP_REMOVED lines=88> */
[C---:B------:R-:W-:Y:S01]  /*a330*/  @!P2 FMUL R31, R21.reuse, R31 ;  /* 0x0000001f151fa220 */ /* 0x040fe20000400000 */
[-C--:B0-----:R-:W-:Y:S01]  /*a340*/  @!P3 LOP3.LUT R121, R102, R110.reuse, RZ, 0xc0, !PT ;  /* 0x0000006e6679b212 */ /* 0x081fe200078ec0ff */
[----:B------:R-:W-:Y:S01]  /*a350*/  @!P2 FFMA R3, R26, R23, R3 ;  /* 0x000000171a03a223 */ /* 0x000fe20000000003 */
[----:B------:R-:W-:Y:S01]  /*a360*/  @!P3 LOP3.LUT R23, R108, R110, RZ, 0xc0, !PT ;  /* 0x0000006e6c17b212 */ /* 0x000fe200078ec0ff */
[----:B------:R-:W-:Y:S02]  /*a370*/  @!P3 FMUL R115, R21, R115 ;  /* 0x000000731573b220 */ /* 0x000fe40000400000 */
[----:B------:R-:W-:Y:S01]  /*a380*/  @!P2 FFMA R3, R28, R27, R3 ;  /* 0x0000001b1c03a223 */ /* 0x000fe20000000003 */
[----:B-1----:R-:W-:Y:S01]  /*a390*/  @!P3 LOP3.LUT R123, R103, R111, RZ, 0xc0, !PT ;  /* 0x0000006f677bb212 */ /* 0x002fe200078ec0ff */
[----:B------:R-:W-:Y:S01]  /*a3a0*/  @!P3 FFMA R5, R116, R115, R5 ;  /* 0x000000737405b223 */ /* 0x000fe20000000005 */
[----:B------:R-:W-:Y:S01]  /*a3b0*/  @!P3 POPC R23, R23 ;  /* 0x000000170017b309 */ /* 0x000fe20000000000 */
[----:B------:R-:W-:Y:S01]  /*a3c0*/  @!P2 FFMA R3, R30, R31, R3 ;  /* 0x0000001f1e03a223 */ /* 0x000fe20000000003 */
[----:B--2---:R-:W-:Y:S01]  /*a3d0*/  @!P3 IMAD.IADD R33, R117, 0x1, R119 ;  /* 0x000000017521b824 */ /* 0x004fe200078e0277 */
[----:B------:R-:W-:Y:S01]  /*a3e0*/  @!P2 LOP3.LUT R119, R75, R111, RZ, 0xc0, !PT ;  /* 0x0000006f4b77a212 */ /* 0x000fe200078ec0ff */
[----:B------:R-:W-:Y:S01]  /*a3f0*/  @!P3 FFMA R5, R118, R25, R5 ;  /* 0x000000197605b223 */ /* 0x000fe20000000005 */
[----:B------:R-:W-:-:S03]  /*a400*/  @!P3 LOP3.LUT R25, R109, R111, RZ, 0xc0, !PT ;  /* 0x0000006f6d19b212 */ /* 0x000fc600078ec0ff */
[----:B------:R0:W-:Y:S01]  /*a410*/  @!P2 POPC R117, R125 ;  /* 0x0000007d0075a309 */ /* 0x0001e20000000000 */
[----:B------:R-:W-:-:S07]  /*a420*/  @!P3 FFMA R5, R120, R29, R5 ;  /* 0x0000001d7805b223 */ /* 0x000fce0000000005 */
        /* <DEDUP_REMOVED lines=41> */
[----:B------:R-:W-:Y:S02]  /*a6c0*/  @!P2 LOP3.LUT R119, R81, R111, RZ, 0xc0, !PT ;  /* 0x0000006f5177a212 */ /* 0x000fe400078ec0ff */
[----:B------:R-:W-:-:S02]  /*a6d0*/  @!P3 I2FP.F32.U32 R110, R33 ;  /* 0x00000021006eb245 */ /* 0x000fc40000201000 */
        /* <DEDUP_REMOVED lines=16> */
.L_x_643:
        /* <DEDUP_REMOVED lines=8> */
.L_x_694:
        /* <DEDUP_REMOVED lines=225> */
.L_x_645:
        /* <DEDUP_REMOVED lines=8> */
.L_x_697:
        /* <DEDUP_REMOVED lines=147> */
[----:B------:R-:W-:-:S03]  /*c020*/  @!P2 I2FP.F32.U32 R115, R43 ;  /* 0x0000002b0073a245 */ /* 0x000fc60000201000 */
[----:B------:R-:W-:Y:S01]  /*c030*/  @!P3 FFMA R5, R118, R23, R5 ;  /* 0x000000177605b223 */ /* 0x000fe20000000005 */
[-C--:B------:R-:W-:Y:S01]  /*c040*/  @!P3 LOP3.LUT R23, R108, R110.reuse, RZ, 0xc0, !PT ;  /* 0x0000006e6c17b212 */ /* 0x080fe200078ec0ff */
[----:B------:R-:W-:Y:S01]  /*c050*/  @!P2 FMUL R115, R21, R115 ;  /* 0x000000731573a220 */ /* 0x000fe20000400000 */
[----:B------:R1:W2:Y:S01]  /*c060*/  @!P3 POPC R119, R123 ;  /* 0x0000007b0077b309 */ /* 0x0002a20000000000 */
[----:B------:R-:W-:Y:S01]  /*c070*/  @!P3 FFMA R5, R120, R27, R5 ;  /* 0x0000001b7805b223 */ /* 0x000fe20000000005 */
[----:B0-----:R-:W-:Y:S01]  /*c080*/  @!P3 LOP3.LUT R121, R102, R110, RZ, 0xc0, !PT ;  /* 0x0000006e6679b212 */ /* 0x001fe200078ec0ff */
[----:B------:R-:W-:-:S04]  /*c090*/  @!P2 FFMA R3, R24, R115, R3 ;  /* 0x000000731803a223 */ /* 0x000fc80000000003 */
[----:B------:R-:W-:Y:S01]  /*c0a0*/  @!P2 FFMA R3, R26, R35, R3 ;  /* 0x000000231a03a223 */ /* 0x000fe20000000003 */
[----:B------:R-:W-:Y:S01]  /*c0b0*/  @!P3 POPC R23, R23 ;  /* 0x000000170017b309 */ /* 0x000fe20000000000 */
[----:B-1----:R-:W-:Y:S02]  /*c0c0*/  @!P3 LOP3.LUT R123, R103, R111, RZ, 0xc0, !PT ;  /* 0x0000006f677bb212 */ /* 0x002fe400078ec0ff */
[----:B------:R-:W-:Y:S01]  /*c0d0*/  @!P2 FFMA R3, R28, R25, R3 ;  /* 0x000000191c03a223 */ /* 0x000fe20000000003 */
[----:B--2---:R-:W-:Y:S01]  /*c0e0*/  @!P3 IMAD.IADD R31, R117, 0x1, R119 ;  /* 0x00000001751fb824 */ /* 0x004fe200078e0277 */
[----:B------:R-:W-:-:S03]  /*c0f0*/  @!P2 LOP3.LUT R119, R75, R111, RZ, 0xc0, !PT ;  /* 0x0000006f4b77a212 */ /* 0x000fc600078ec0ff */
[----:B------:R0:W-:Y:S01]  /*c100*/  @!P2 POPC R117, R125 ;  /* 0x0000007d0075a309 */ /* 0x0001e20000000000 */
[----:B------:R-:W-:-:S07]  /*c110*/  @!P3 I2FP.F32.U32 R31, R31 ;  /* 0x0000001f001fb245 */ /* 0x000fce0000201000 */
        /* <DEDUP_REMOVED lines=9> */
[----:B0-----:R-:W-:Y:S02]  /*c1b0*/  @!P3 LOP3.LUT R121, R104, R110, RZ, 0xc0, !PT ;  /* 0x0000006e6879b212 */ /* 0x001fe400078ec0ff */
        /* <DEDUP_REMOVED lines=9> */
[----:B-1----:R-:W-:Y:S02]  /*c250*/  @!P2 IADD3 R41, PT, PT, R117, R119, RZ ;  /* 0x000000777529a210 */ /* 0x002fe40007ffe0ff */
[----:B------:R0:W-:Y:S08]  /*c260*/  @!P3 POPC R117, R121 ;  /* 0x000000790075b309 */ /* 0x0001f00000000000 */
[----:B------:R1:W2:Y:S01]  /*c270*/  @!P3 POPC R119, R123 ;  /* 0x0000007b0077b309 */ /* 0x0002a20000000000 */
[----:B0-----:R-:W-:-:S02]  /*c280*/  @!P3 LOP3.LUT R121, R106, R110, RZ, 0xc0, !PT ;  /* 0x0000006e6a79b212 */ /* 0x001fc400078ec0ff */
[-C--:B-1----:R-:W-:Y:S01]  /*c290*/  @!P3 LOP3.LUT R123, R107, R111.reuse, RZ, 0xc0, !PT ;  /* 0x0000006f6b7bb212 */ /* 0x082fe200078ec0ff */
[----:B--2---:R-:W-:Y:S01]  /*c2a0*/  @!P3 IMAD.IADD R113, R117, 0x1, R119 ;  /* 0x000000017571b824 */ /* 0x004fe200078e0277 */
[----:B------:R-:W-:-:S03]  /*c2b0*/  @!P2 LOP3.LUT R119, R79, R111, RZ, 0xc0, !PT ;  /* 0x0000006f4f77a212 */ /* 0x000fc600078ec0ff */
[----:B------:R-:W-:Y:S01]  /*c2c0*/  @!P2 POPC R117, R125 ;  /* 0x0000007d0075a309 */ /* 0x000fe20000000000 */
[----:B------:R-:W-:-:S07]  /*c2d0*/  @!P3 I2FP.F32.U32 R113, R113 ;  /* 0x000000710071b245 */ /* 0x000fce0000201000 */
[----:B------:R-:W0:Y:S01]  /*c2e0*/  @!P2 POPC R119, R119 ;  /* 0x000000770077a309 */ /* 0x000e220000000000 */
[----:B------:R-:W-:-:S04]  /*c2f0*/  @!P3 FMUL R113, R21, R113 ;  /* 0x000000711571b220 */ /* 0x000fc80000400000 */
[----:B------:R-:W-:Y:S01]  /*c300*/  @!P3 FFMA R5, R15, R113, R5 ;  /* 0x000000710f05b223 */ /* 0x000fe20000000005 */
[----:B0-----:R-:W-:Y:S02]  /*c310*/  @!P2 IMAD.IADD R45, R117, 0x1, R119 ;  /* 0x00000001752da824 */ /* 0x001fe400078e0277 */
[----:B------:R-:W-:Y:S03]  /*c320*/  @!P3 POPC R117, R121 ;  /* 0x000000790075b309 */ /* 0x000fe60000000000 */
[----:B------:R-:W-:-:S05]  /*c330*/  @!P2 I2FP.F32.U32 R45, R45 ;  /* 0x0000002d002da245 */ /* 0x000fca0000201000 */
[----:B------:R-:W0:Y:S01]  /*c340*/  @!P3 POPC R119, R123 ;  /* 0x0000007b0077b309 */ /* 0x000e220000000000 */
[----:B------:R-:W-:Y:S01]  /*c350*/  @!P2 FMUL R45, R21, R45 ;  /* 0x0000002d152da220 */ /* 0x000fe20000400000 */
[----:B0-----:R-:W-:Y:S01]  /*c360*/  @!P3 IMAD.IADD R37, R117, 0x1, R119 ;  /* 0x000000017525b824 */ /* 0x001fe200078e0277 */
[----:B------:R-:W-:Y:S02]  /*c370*/  @!P2 LOP3.LUT R117, R80, R110, RZ, 0xc0, !PT ;  /* 0x0000006e5075a212 */ /* 0x000fe400078ec0ff */
[-C--:B------:R-:W-:Y:S02]  /*c380*/  @!P2 LOP3.LUT R119, R81, R111.reuse, RZ, 0xc0, !PT ;  /* 0x0000006f5177a212 */ /* 0x080fe400078ec0ff */
[----:B------:R-:W-:Y:S02]  /*c390*/  @!P3 LOP3.LUT R111, R109, R111, RZ, 0xc0, !PT ;  /* 0x0000006f6d6fb212 */ /* 0x000fe400078ec0ff */
[----:B------:R-:W-:Y:S01]  /*c3a0*/  @!P2 POPC R117, R117 ;  /* 0x000000750075a309 */ /* 0x000fe20000000000 */
[----:B------:R-:W-:-:S02]  /*c3b0*/  @!P2 I2FP.F32.U32 R110, R29 ;  /* 0x0000001d006ea245 */ /* 0x000fc40000201000 */
        /* <DEDUP_REMOVED lines=10> */
[----:B0-----:R-:W-:Y:S02]  /*c460*/  @!P2 IMAD.IADD R43, R117, 0x1, R119 ;  /* 0x00000001752ba824 */ /* 0x001fe400078e0277 */
[----:B------:R-:W-:Y:S01]  /*c470*/  @!P2 FFMA R3, R36, R45, R3 ;  /* 0x0000002d2403a223 */ /* 0x000fe20000000003 */
        /* <DEDUP_REMOVED lines=8> */
.L_x_647:
        /* <DEDUP_REMOVED lines=8> */
.L_x_700:
        /* <DEDUP_REMOVED lines=22> */
[----:B------:R-:W-:Y:S02]  /*c6e0*/  @!P3 I2FP.F32.U32 R33, R33 ;  /* 0x000000210021b245 */ /* 0x000fe40000201000 */
[----:B------:R-:W-:Y:S02]  /*c6f0*/  @!P3 LOP3.LUT R113, R91, R111, RZ, 0xc0, !PT ;  /* 0x0000006f5b71b212 */ /* 0x000fe400078ec0ff */
[-C--:B------:R-:W-:Y:S01]  /*c700*/  @!P3 LOP3.LUT R121, R94, R110.reuse, RZ, 0xc0, !PT ;  /* 0x0000006e5e79b212 */ /* 0x080fe200078ec0ff */
[----:B0-----:R-:W-:Y:S01]  /*c710*/  @!P3 FMUL R33, R21, R33 ;  /* 0x000000211521b220 */ /* 0x001fe20000400000 */
[----:B------:R-:W-:Y:S01]  /*c720*/  @!P2 POPC R31, R31 ;  /* 0x0000001f001fa309 */ /* 0x000fe20000000000 */
[-C--:B------:R-:W-:Y:S02]  /*c730*/  @!P2 LOP3.LUT R125, R68, R110.reuse, RZ, 0xc0, !PT ;  /* 0x0000006e447da212 */ /* 0x080fe400078ec0ff */
[----:B------:R-:W-:Y:S01]  /*c740*/  @!P3 FFMA R5, R2, R33, R5 ;  /* 0x000000210205b223 */ /* 0x000fe20000000005 */
[-C--:B------:R-:W-:Y:S01]  /*c750*/  @!P3 LOP3.LUT R33, R88, R110.reuse, RZ, 0xc0, !PT ;  /* 0x0000006e5821b212 */ /* 0x080fe200078ec0ff */
[----:B----4-:R-:W-:Y:S01]  /*c760*/  @!P2 IMAD.IADD R23, R23, 0x1, R27 ;  /* 0x000000011717a824 */ /* 0x010fe200078e021b */
[----:B------:R-:W-:-:S02]  /*c770*/  @!P3 LOP3.LUT R27, R86, R110, RZ, 0xc0, !PT ;  /* 0x0000006e561bb212 */ /* 0x000fc400078ec0ff */
        /* <DEDUP_REMOVED lines=44> */
[----:B------:R4:W-:Y:S01]  /*ca40*/  @!P3 POPC R113, R121 ;  /* 0x000000790071b309 */ /* 0x0009e20000000000 */
[----:B0-----:R-:W-:-:S07]  /*ca50*/  @!P3 IMAD.IADD R35, R37, 0x1, R35 ;  /* 0x000000012523b824 */ /* 0x001fce00078e0223 */
[----:B------:R-:W0:Y:S01]  /*ca60*/  @!P3 POPC R119, R119 ;  /* 0x000000770077b309 */ /* 0x000e220000000000 */
[----:B----4-:R-:W-:-:S07]  /*ca70*/  @!P3 LOP3.LUT R121, R96, R110, RZ, 0xc0, !PT ;  /* 0x0000006e6079b212 */ /* 0x010fce00078ec0ff */
[----:B------:R4:W-:Y:S01]  /*ca80*/  @!P2 POPC R37, R125 ;  /* 0x0000007d0025a309 */ /* 0x0009e20000000000 */
[----:B0-----:R-:W-:-:S07]  /*ca90*/  @!P3 IMAD.IADD R113, R113, 0x1, R119 ;  /* 0x000000017171b824 */ /* 0x001fce00078e0277 */
[----:B------:R-:W0:Y:S01]  /*caa0*/  @!P2 POPC R115, R117 ;  /* 0x000000750073a309 */ /* 0x000e220000000000 */
[----:B----4-:R-:W-:Y:S02]  /*cab0*/  @!P2 LOP3.LUT R125, R70, R110, RZ, 0xc0, !PT ;  /* 0x0000006e467da212 */ /* 0x010fe400078ec0ff */
[----:B------:R-:W-:-:S05]  /*cac0*/  @!P3 I2FP.F32.U32 R113, R113 ;  /* 0x000000710071b245 */ /* 0x000fca0000201000 */
[----:B------:R4:W-:Y:S01]  /*cad0*/  @!P3 POPC R117, R121 ;  /* 0x000000790075b309 */ /* 0x0009e20000000000 */
[----:B------:R-:W-:Y:S01]  /*cae0*/  @!P3 FMUL R113, R21, R113 ;  /* 0x000000711571b220 */ /* 0x000fe20000400000 */
[----:B0-----:R-:W-:-:S06]  /*caf0*/  @!P2 IMAD.IADD R37, R37, 0x1, R115 ;  /* 0x000000012525a824 */ /* 0x001fcc00078e0273 */
[----:B------:R0:W1:Y:S01]  /*cb00*/  @!P3 POPC R119, R123 ;  /* 0x0000007b0077b309 */ /* 0x0000620000000000 */
[----:B------:R-:W-:Y:S02]  /*cb10*/  @!P2 I2FP.F32.U32 R115, R31 ;  /* 0x0000001f0073a245 */ /* 0x000fe40000201000 */
[----:B----4-:R-:W-:-:S03]  /*cb20*/  @!P3 LOP3.LUT R121, R98, R110, RZ, 0xc0, !PT ;  /* 0x0000006e6279b212 */ /* 0x010fc600078ec0ff */
[----:B------:R-:W-:-:S04]  /*cb30*/  @!P2 FMUL R115, R21, R115 ;  /* 0x000000731573a220 */ /* 0x000fc80000400000 */
[----:B------:R-:W-:Y:S01]  /*cb40*/  @!P2 FFMA R3, R14, R115, R3 ;  /* 0x000000730e03a223 */ /* 0x000fe20000000003 */
[----:B0-----:R-:W-:Y:S02]  /*cb50*/  @!P3 LOP3.LUT R123, R99, R111, RZ, 0xc0, !PT ;  /* 0x0000006f637bb212 */ /* 0x001fe400078ec0ff */
[----:B------:R-:W-:Y:S01]  /*cb60*/  @!P3 I2FP.F32.U32 R115, R25 ;  /* 0x000000190073b245 */ /* 0x000fe20000201000 */
[----:B-1----:R-:W-:Y:S01]  /*cb70*/  @!P3 IMAD.IADD R31, R117, 0x1, R119 ;  /* 0x00000001751fb824 */ /* 0x002fe200078e0277 */
        /* <DEDUP_REMOVED lines=25> */
[----:B----4-:R-:W-:Y:S02]  /*cd10*/  @!P3 IADD3 R29, PT, PT, R117, R119, RZ ;  /* 0x00000077751db210 */ /* 0x010fe40007ffe0ff */
        /* <DEDUP_REMOVED lines=28> */
[----:B------:R0:W-:Y:S01]  /*cee0*/  @!P2 POPC R117, R125 ;  /* 0x0000007d0075a309 */ /* 0x0001e20000000000 */
[----:B------:R-:W-:Y:S01]  /*cef0*/  @!P3 FFMA R5, R116, R113, R5 ;  /* 0x000000717405b223 */ /* 0x000fe20000000005 */
[C---:B------:R-:W-:Y:S01]  /*cf00*/  @!P2 FMUL R115, R21.reuse, R115 ;  /* 0x000000731573a220 */ /* 0x040fe20000400000 */
[----:B------:R-:W-:Y:S02]  /*cf10*/  @!P2 I2FP.F32.U32 R113, R25 ;  /* 0x000000190071a245 */ /* 0x000fe40000201000 */
[-C--:B------:R-:W-:Y:S01]  /*cf20*/  @!P3 LOP3.LUT R25, R108, R110.reuse, RZ, 0xc0, !PT ;  /* 0x0000006e6c19b212 */ /* 0x080fe200078ec0ff */
[----:B------:R-:W-:Y:S01]  /*cf30*/  @!P2 FFMA R3, R24, R115, R3 ;  /* 0x000000731803a223 */ /* 0x000fe20000000003 */
[----:B------:R-:W-:Y:S01]  /*cf40*/  @!P2 I2FP.F32.U32 R115, R37 ;  /* 0x000000250073a245 */ /* 0x000fe20000201000 */
[----:B------:R-:W1:Y:S01]  /*cf50*/  @!P2 POPC R119, R119 ;  /* 0x000000770077a309 */ /* 0x000e620000000000 */
[----:B------:R-:W-:Y:S01]  /*cf60*/  @!P3 I2FP.F32.U32 R23, R23 ;  /* 0x000000170017b245 */ /* 0x000fe20000201000 */
[----:B------:R-:W-:Y:S01]  /*cf70*/  @!P3 FFMA R5, R118, R31, R5 ;  /* 0x0000001f7605b223 */ /* 0x000fe20000000005 */
[----:B0-----:R-:W-:Y:S01]  /*cf80*/  @!P2 LOP3.LUT R125, R76, R110, RZ, 0xc0, !PT ;  /* 0x0000006e4c7da212 */ /* 0x001fe200078ec0ff */
[C---:B------:R-:W-:Y:S01]  /*cf90*/  @!P2 FMUL R115, R21.reuse, R115 ;  /* 0x000000731573a220 */ /* 0x040fe20000400000 */
[C---:B------:R-:W-:Y:S01]  /*cfa0*/  @!P2 FMUL R113, R21.reuse, R113 ;  /* 0x000000711571a220 */ /* 0x040fe20000400000 */
[----:B------:R-:W-:Y:S01]  /*cfb0*/  @!P3 FFMA R5, R120, R29, R5 ;  /* 0x0000001d7805b223 */ /* 0x000fe20000000005 */
[----:B------:R-:W-:Y:S01]  /*cfc0*/  @!P3 FMUL R23, R21, R23 ;  /* 0x000000171517b220 */ /* 0x000fe20000400000 */
[----:B------:R-:W-:Y:S01]  /*cfd0*/  @!P3 POPC R25, R25 ;  /* 0x000000190019b309 */ /* 0x000fe20000000000 */
[----:B------:R-:W-:-:S02]  /*cfe0*/  @!P2 FFMA R3, R26, R115, R3 ;  /* 0x000000731a03a223 */ /* 0x000fc40000000003 */
[----:B------:R-:W-:Y:S02]  /*cff0*/  @!P3 FFMA R5, R122, R23, R5 ;  /* 0x000000177a05b223 */ /* 0x000fe40000000005 */
[----:B------:R-:W-:Y:S01]  /*d000*/  @!P2 FFMA R3, R28, R113, R3 ;  /* 0x000000711c03a223 */ /* 0x000fe20000000003 */
[----:B-1----:R-:W-:Y:S02]  /*d010*/  @!P2 IMAD.IADD R33, R117, 0x1, R119 ;  /* 0x000000017521a824 */ /* 0x002fe400078e0277 */
[----:B------:R0:W-:Y:S01]  /*d020*/  @!P3 POPC R117, R121 ;  /* 0x000000790075b309 */ /* 0x0001e20000000000 */
[----:B------:R-:W-:Y:S02]  /*d030*/  @!P2 FFMA R3, R30, R27, R3 ;  /* 0x0000001b1e03a223 */ /* 0x000fe40000000003 */
[----:B------:R-:W-:-:S05]  /*d040*/  @!P2 I2FP.F32.U32 R33, R33 ;  /* 0x000000210021a245 */ /* 0x000fca0000201000 */
        /* <DEDUP_REMOVED lines=23> */
[----:B------:R-:W-:Y:S03]  /*d1c0*/  @!P2 POPC R117, R125 ;  /* 0x0000007d0075a309 */ /* 0x000fe60000000000 */
[----:B------:R-:W-:-:S05]  /*d1d0*/  @!P3 I2FP.F32.U32 R41, R41 ;  /* 0x000000290029b245 */ /* 0x000fca0000201000 */
        /* <DEDUP_REMOVED lines=9> */
[-C--:B------:R-:W-:Y:S02]  /*d270*/  @!P3 LOP3.LUT R110, R109, R111.reuse, RZ, 0xc0, !PT ;  /* 0x0000006f6d6eb212 */ /* 0x080fe400078ec0ff */
[----:B------:R-:W-:Y:S02]  /*d280*/  @!P2 LOP3.LUT R119, R81, R111, RZ, 0xc0, !PT ;  /* 0x0000006f5177a212 */ /* 0x000fe400078ec0ff */
[----:B------:R-:W-:Y:S01]  /*d290*/  @!P2 POPC R117, R117 ;  /* 0x000000750075a309 */ /* 0x000fe20000000000 */
[----:B------:R-:W-:-:S07]  /*d2a0*/  @!P3 I2FP.F32.U32 R43, R43 ;  /* 0x0000002b002bb245 */ /* 0x000fce0000201000 */
[----:B------:R-:W0:Y:S08]  /*d2b0*/  @!P3 POPC R110, R110 ;  /* 0x0000006e006eb309 */ /* 0x000e300000000000 */
[----:B------:R-:W1:Y:S01]  /*d2c0*/  @!P2 POPC R119, R119 ;  /* 0x000000770077a309 */ /* 0x000e620000000000 */
[----:B0-----:R-:W-:Y:S02]  /*d2d0*/  @!P3 IMAD.IADD R25, R25, 0x1, R110 ;  /* 0x000000011919b824 */ /* 0x001fe400078e026e */
[----:B------:R-:W-:-:S04]  /*d2e0*/  @!P3 FMUL R110, R21, R41 ;  /* 0x00000029156eb220 */ /* 0x000fc80000400000 */
[----:B------:R-:W-:Y:S01]  /*d2f0*/  @!P3 FFMA R5, R15, R110, R5 ;  /* 0x0000006e0f05b223 */ /* 0x000fe20000000005 */
[----:B------:R-:W-:Y:S01]  /*d300*/  @!P3 FMUL R110, R21, R43 ;  /* 0x0000002b156eb220 */ /* 0x000fe20000400000 */
[----:B------:R-:W-:Y:S01]  /*d310*/  @!P3 I2FP.F32.U32 R25, R25 ;  /* 0x000000190019b245 */ /* 0x000fe20000201000 */
[----:B-1----:R-:W-:Y:S02]  /*d320*/  @!P2 IMAD.IADD R37, R117, 0x1, R119 ;  /* 0x000000017525a824 */ /* 0x002fe400078e0277 */
[----:B------:R-:W-:Y:S02]  /*d330*/  @!P3 FFMA R5, R17, R110, R5 ;  /* 0x0000006e1105b223 */ /* 0x000fe40000000005 */
[----:B------:R-:W-:Y:S01]  /*d340*/  @!P3 FMUL R110, R21, R25 ;  /* 0x00000019156eb220 */ /* 0x000fe20000400000 */
[----:B------:R-:W-:-:S03]  /*d350*/  @!P2 I2FP.F32.U32 R37, R37 ;  /* 0x000000250025a245 */ /* 0x000fc60000201000 */
[----:B------:R-:W-:Y:S02]  /*d360*/  @!P3 FFMA R5, R19, R110, R5 ;  /* 0x0000006e1305b223 */ /* 0x000fe40000000005 */
[----:B------:R-:W-:-:S04]  /*d370*/  @!P2 FMUL R37, R21, R37 ;  /* 0x000000251525a220 */ /* 0x000fc80000400000 */
[----:B------:R-:W-:-:S07]  /*d380*/  @!P2 FFMA R3, R38, R37, R3 ;  /* 0x000000252603a223 */ /* 0x000fce0000000003 */
.L_x_649:
        /* <DEDUP_REMOVED lines=8> */
.L_x_703:
        /* <DEDUP_REMOVED lines=22> */
[----:B------:R-:W-:Y:S02]  /*d570*/  @!P3 LOP3.LUT R113, R91, R111, RZ, 0xc0, !PT ;  /* 0x0000006f5b71b212 */ /* 0x000fe400078ec0ff */
[----:B------:R-:W-:Y:S02]  /*d580*/  @!P3 I2FP.F32.U32 R33, R33 ;  /* 0x000000210021b245 */ /* 0x000fe40000201000 */
[-C--:B------:R-:W-:Y:S01]  /*d590*/  @!P3 LOP3.LUT R121, R94, R110.reuse, RZ, 0xc0, !PT ;  /* 0x0000006e5e79b212 */ /* 0x080fe200078ec0ff */
[----:B------:R-:W-:Y:S01]  /*d5a0*/  @!P2 POPC R31, R31 ;  /* 0x0000001f001fa309 */ /* 0x000fe20000000000 */
[----:B------:R-:W-:Y:S01]  /*d5b0*/  @!P2 LOP3.LUT R125, R68, R110, RZ, 0xc0, !PT ;  /* 0x0000006e447da212 */ /* 0x000fe200078ec0ff */
[----:B0-----:R-:W-:Y:S01]  /*d5c0*/  @!P3 FMUL R33, R21, R33 ;  /* 0x000000211521b220 */ /* 0x001fe20000400000 */
[----:B------:R-:W-:-:S03]  /*d5d0*/  @!P3 LOP3.LUT R123, R97, R111, RZ, 0xc0, !PT ;  /* 0x0000006f617bb212 */ /* 0x000fc600078ec0ff */
[----:B------:R-:W-:Y:S01]  /*d5e0*/  @!P3 FFMA R5, R2, R33, R5 ;  /* 0x000000210205b223 */ /* 0x000fe20000000005 */
[----:B----4-:R-:W-:Y:S01]  /*d5f0*/  @!P2 IMAD.IADD R23, R23, 0x1, R27 ;  /* 0x000000011717a824 */ /* 0x010fe200078e021b */
[-C--:B------:R-:W-:Y:S01]  /*d600*/  @!P3 LOP3.LUT R33, R88, R110.reuse, RZ, 0xc0, !PT ;  /* 0x0000006e5821b212 */ /* 0x080fe200078ec0ff */
        /* <DEDUP_REMOVED lines=137> */
[----:B-1----:R-:W-:Y:S02]  /*dea0*/  @!P2 IADD3 R33, PT, PT, R117, R119, RZ ;  /* 0x000000777521a210 */ /* 0x002fe40007ffe0ff */
[----:B------:R0:W-:Y:S01]  /*deb0*/  @!P3 POPC R117, R121 ;  /* 0x000000790075b309 */ /* 0x0001e20000000000 */
[----:B------:R-:W-:Y:S01]  /*dec0*/  @!P2 FFMA R3, R30, R27, R3 ;  /* 0x0000001b1e03a223 */ /* 0x000fe20000000003 */
[----:B------:R-:W-:-:S05]  /*ded0*/  @!P2 I2FP.F32.U32 R33, R33 ;  /* 0x000000210021a245 */ /* 0x000fca0000201000 */
[----:B------:R-:W-:Y:S01]  /*dee0*/  @!P2 FMUL R33, R21, R33 ;  /* 0x000000211521a220 */ /* 0x000fe20000400000 */
[----:B------:R1:W4:Y:S01]  /*def0*/  @!P3 POPC R119, R123 ;  /* 0x0000007b0077b309 */ /* 0x0003220000000000 */
[----:B0-----:R-:W-:Y:S02]  /*df00*/  @!P3 LOP3.LUT R121, R104, R110, RZ, 0xc0, !PT ;  /* 0x0000006e6879b212 */ /* 0x001fe400078ec0ff */
[----:B------:R-:W-:Y:S01]  /*df10*/  @!P2 FFMA R3, R32, R33, R3 ;  /* 0x000000212003a223 */ /* 0x000fe20000000003 */
[-C--:B-1----:R-:W-:Y:S01]  /*df20*/  @!P3 LOP3.LUT R123, R105, R111.reuse, RZ, 0xc0, !PT ;  /* 0x0000006f697bb212 */ /* 0x082fe200078ec0ff */
[----:B----4-:R-:W-:Y:S01]  /*df30*/  @!P3 IMAD.IADD R39, R117, 0x1, R119 ;  /* 0x000000017527b824 */ /* 0x010fe200078e0277 */
        /* <DEDUP_REMOVED lines=46> */
.L_x_651:
        /* <DEDUP_REMOVED lines=8> */
.L_x_706:
        /* <DEDUP_REMOVED lines=94> */
[----:B------:R-:W-:Y:S02]  /*e880*/  @!P3 I2FP.F32.U32 R115, R25 ;  /* 0x000000190073b245 */ /* 0x000fe40000201000 */
[----:B-1----:R-:W-:Y:S02]  /*e890*/  @!P3 IADD3 R31, PT, PT, R117, R119, RZ ;  /* 0x00000077751fb210 */ /* 0x002fe40007ffe0ff */
        /* <DEDUP_REMOVED lines=100> */
[----:B------:R-:W-:Y:S01]  /*eee0*/  @!P2 POPC R117, R125 ;  /* 0x0000007d0075a309 */ /* 0x000fe20000000000 */
[----:B------:R-:W-:-:S07]  /*eef0*/  @!P3 I2FP.F32.U32 R41, R41 ;  /* 0x000000290029b245 */ /* 0x000fce0000201000 */
        /* <DEDUP_REMOVED lines=27> */
.L_x_653:
        /* <DEDUP_REMOVED lines=8> */
.L_x_709:
        /* <DEDUP_REMOVED lines=38> */
[-C--:B------:R-:W-:Y:S02]  /*f390*/  @!P2 LOP3.LUT R23, R60, R110.reuse, RZ, 0xc0, !PT ;  /* 0x0000006e3c17a212 */ /* 0x080fe400078ec0ff */
[----:B0-----:R-:W-:Y:S02]  /*f3a0*/  @!P2 IADD3 R31, PT, PT, R31, R41, RZ ;  /* 0x000000291f1fa210 */ /* 0x001fe40007ffe0ff */
        /* <DEDUP_REMOVED lines=99> */
[----:B------:R1:W4:Y:S01]  /*f9e0*/  @!P3 POPC R119, R123 ;  /* 0x0000007b0077b309 */ /* 0x0003220000000000 */
[----:B------:R-:W-:Y:S01]  /*f9f0*/  @!P2 FMUL R27, R21, R27 ;  /* 0x0000001b151ba220 */ /* 0x000fe20000400000 */
[----:B------:R-:W-:Y:S01]  /*fa00*/  @!P2 FFMA R3, R22, R115, R3 ;  /* 0x000000731603a223 */ /* 0x000fe20000000003 */
[----:B0-----:R-:W-:Y:S02]  /*fa10*/  @!P3 LOP3.LUT R121, R102, R110, RZ, 0xc0, !PT ;  /* 0x0000006e6679b212 */ /* 0x001fe400078ec0ff */
[----:B------:R-:W-:-:S05]  /*fa20*/  @!P3 I2FP.F32.U32 R115, R35 ;  /* 0x000000230073b245 */ /* 0x000fca0000201000 */
[----:B------:R-:W-:Y:S01]  /*fa30*/  @!P3 FMUL R115, R21, R115 ;  /* 0x000000731573b220 */ /* 0x000fe20000400000 */
[----:B-1----:R-:W-:-:S03]  /*fa40*/  @!P3 LOP3.LUT R123, R103, R111, RZ, 0xc0, !PT ;  /* 0x0000006f677bb212 */ /* 0x002fc600078ec0ff */
[----:B------:R-:W-:Y:S01]  /*fa50*/  @!P3 FFMA R5, R114, R115, R5 ;  /* 0x000000737205b223 */ /* 0x000fe20000000005 */
[----:B----4-:R-:W-:Y:S01]  /*fa60*/  @!P3 IMAD.IADD R23, R117, 0x1, R119 ;  /* 0x000000017517b824 */ /* 0x010fe200078e0277 */
[----:B------:R-:W-:Y:S01]  /*fa70*/  @!P2 LOP3.LUT R119, R75, R111, RZ, 0xc0, !PT ;  /* 0x0000006f4b77a212 */ /* 0x000fe200078ec0ff */
[----:B------:R0:W-:Y:S01]  /*fa80*/  @!P2 POPC R117, R125 ;  /* 0x0000007d0075a309 */ /* 0x0001e20000000000 */
[----:B------:R-:W-:Y:S01]  /*fa90*/  @!P2 I2FP.F32.U32 R115, R43 ;  /* 0x0000002b0073a245 */ /* 0x000fe20000201000 */
[----:B------:R-:W-:Y:S01]  /*faa0*/  @!P3 FFMA R5, R116, R113, R5 ;  /* 0x000000717405b223 */ /* 0x000fe20000000005 */
[----:B------:R-:W-:Y:S02]  /*fab0*/  @!P2 I2FP.F32.U32 R113, R25 ;  /* 0x000000190071a245 */ /* 0x000fe40000201000 */
[-C--:B------:R-:W-:Y:S01]  /*fac0*/  @!P3 LOP3.LUT R25, R108, R110.reuse, RZ, 0xc0, !PT ;  /* 0x0000006e6c19b212 */ /* 0x080fe200078ec0ff */
[C---:B------:R-:W-:Y:S01]  /*fad0*/  @!P2 FMUL R115, R21.reuse, R115 ;  /* 0x000000731573a220 */ /* 0x040fe20000400000 */
[----:B------:R-:W-:Y:S01]  /*fae0*/  @!P3 I2FP.F32.U32 R23, R23 ;  /* 0x000000170017b245 */ /* 0x000fe20000201000 */
[----:B------:R-:W1:Y:S01]  /*faf0*/  @!P2 POPC R119, R119 ;  /* 0x000000770077a309 */ /* 0x000e620000000000 */
[----:B------:R-:W-:Y:S01]  /*fb00*/  @!P3 FFMA R5, R118, R31, R5 ;  /* 0x0000001f7605b223 */ /* 0x000fe20000000005 */
[----:B------:R-:W-:Y:S01]  /*fb10*/  @!P2 FFMA R3, R24, R115, R3 ;  /* 0x000000731803a223 */ /* 0x000fe20000000003 */
[----:B0-----:R-:W-:Y:S01]  /*fb20*/  @!P2 LOP3.LUT R125, R76, R110, RZ, 0xc0, !PT ;  /* 0x0000006e4c7da212 */ /* 0x001fe200078ec0ff */
[C---:B------:R-:W-:Y:S01]  /*fb30*/  @!P2 FMUL R113, R21.reuse, R113 ;  /* 0x000000711571a220 */ /* 0x040fe20000400000 */
[----:B------:R-:W-:Y:S01]  /*fb40*/  @!P2 I2FP.F32.U32 R115, R37 ;  /* 0x000000250073a245 */ /* 0x000fe20000201000 */
[----:B------:R-:W-:Y:S01]  /*fb50*/  @!P3 FFMA R5, R120, R29, R5 ;  /* 0x0000001d7805b223 */ /* 0x000fe20000000005 */
[C---:B------:R-:W-:Y:S01]  /*fb60*/  @!P3 FMUL R23, R21.reuse, R23 ;  /* 0x000000171517b220 */ /* 0x040fe20000400000 */
[----:B------:R-:W-:Y:S02]  /*fb70*/  @!P3 POPC R25, R25 ;  /* 0x000000190019b309 */ /* 0x000fe40000000000 */
[----:B------:R-:W-:Y:S01]  /*fb80*/  @!P2 FMUL R115, R21, R115 ;  /* 0x000000731573a220 */ /* 0x000fe20000400000 */
[----:B------:R-:W-:-:S03]  /*fb90*/  @!P3 FFMA R5, R122, R23, R5 ;  /* 0x000000177a05b223 */ /* 0x000fc60000000005 */
[----:B------:R-:W-:Y:S01]  /*fba0*/  @!P2 FFMA R3, R26, R115, R3 ;  /* 0x000000731a03a223 */ /* 0x000fe20000000003 */
[----:B-1----:R-:W-:Y:S02]  /*fbb0*/  @!P2 IMAD.IADD R33, R117, 0x1, R119 ;  /* 0x000000017521a824 */ /* 0x002fe400078e0277 */
[----:B------:R0:W-:Y:S01]  /*fbc0*/  @!P3 POPC R117, R121 ;  /* 0x000000790075b309 */ /* 0x0001e20000000000 */
[----:B------:R-:W-:Y:S02]  /*fbd0*/  @!P2 FFMA R3, R28, R113, R3 ;  /* 0x000000711c03a223 */ /* 0x000fe40000000003 */
[----:B------:R-:W-:Y:S02]  /*fbe0*/  @!P2 I2FP.F32.U32 R33, R33 ;  /* 0x000000210021a245 */ /* 0x000fe40000201000 */
[----:B------:R-:W-:-:S03]  /*fbf0*/  @!P2 FFMA R3, R30, R27, R3 ;  /* 0x0000001b1e03a223 */ /* 0x000fc60000000003 */
        /* <DEDUP_REMOVED lines=44> */
[----:B------:R-:W-:Y:S02]  /*fec0*/  @!P3 I2FP.F32.U32 R25, R25 ;  /* 0x000000190019b245 */ /* 0x000fe40000201000 */
[----:B-1----:R-:W-:Y:S01]  /*fed0*/  @!P2 IADD3 R37, PT, PT, R117, R119, RZ ;  /* 0x000000777525a210 */ /* 0x002fe20007ffe0ff */
[----:B------:R-:W-:Y:S02]  /*fee0*/  @!P3 FFMA R5, R17, R110, R5 ;  /* 0x0000006e1105b223 */ /* 0x000fe40000000005 */
[----:B------:R-:W-:Y:S01]  /*fef0*/  @!P3 FMUL R110, R21, R25 ;  /* 0x00000019156eb220 */ /* 0x000fe20000400000 */
[----:B------:R-:W-:-:S03]  /*ff00*/  @!P2 I2FP.F32.U32 R37, R37 ;  /* 0x000000250025a245 */ /* 0x000fc60000201000 */
[----:B------:R-:W-:Y:S02]  /*ff10*/  @!P3 FFMA R5, R19, R110, R5 ;  /* 0x0000006e1305b223 */ /* 0x000fe40000000005 */
[----:B------:R-:W-:-:S04]  /*ff20*/  @!P2 FMUL R37, R21, R37 ;  /* 0x000000251525a220 */ /* 0x000fc80000400000 */
[----:B------:R-:W-:-:S07]  /*ff30*/  @!P2 FFMA R3, R38, R37, R3 ;  /* 0x000000252603a223 */ /* 0x000fce0000000003 */
.L_x_655:
        /* <DEDUP_REMOVED lines=8> */
.L_x_712:
        /* <DEDUP_REMOVED lines=17> */
[-C--:B------:R-:W-:Y:S02]  /*100d0*/  @!P3 LOP3.LUT R113, R90, R110.reuse, RZ, 0xc0, !PT ;  /* 0x0000006e5a71b212 */ /* 0x080fe400078ec0ff */
[----:B------:R-:W-:Y:S01]  /*100e0*/  @!P3 LOP3.LUT R115, R91, R111, RZ, 0xc0, !PT ;  /* 0x0000006f5b73b212 */ /* 0x000fe200078ec0ff */
        /* <DEDUP_REMOVED lines=9> */
[----:B------:R-:W-:Y:S02]  /*10180*/  @!P3 LOP3.LUT R121, R96, R110, RZ, 0xc0, !PT ;  /* 0x0000006e6079b212 */ /* 0x000fe400078ec0ff */
[----:B------:R-:W-:Y:S01]  /*10190*/  @!P3 LOP3.LUT R123, R97, R111, RZ, 0xc0, !PT ;  /* 0x0000006f617bb212 */ /* 0x000fe200078ec0ff */
[----:B------:R-:W-:Y:S01]  /*101a0*/  @!P2 FFMA R3, R0, R23, R3 ;  /* 0x000000170003a223 */ /* 0x000fe20000000003 */
[----:B----4-:R-:W-:Y:S01]  /*101b0*/  @!P3 IMAD.IADD R25, R25, 0x1, R27 ;  /* 0x000000011919b824 */ /* 0x010fe200078e021b */
[----:B------:R-:W0:Y:S01]  /*101c0*/  @!P2 POPC R31, R31 ;  /* 0x0000001f001fa309 */ /* 0x000e220000000000 */
[----:B------:R-:W-:-:S02]  /*101d0*/  @!P2 LOP3.LUT R23, R61, R111, RZ, 0xc0, !PT ;  /* 0x0000006f3d17a212 */ /* 0x000fc400078ec0ff */
[----:B------:R-:W-:Y:S02]  /*101e0*/  @!P3 LOP3.LUT R27, R86, R110, RZ, 0xc0, !PT ;  /* 0x0000006e561bb212 */ /* 0x000fe400078ec0ff */
[----:B------:R-:W-:-:S03]  /*101f0*/  @!P3 I2FP.F32.U32 R25, R25 ;  /* 0x000000190019b245 */ /* 0x000fc60000201000 */
[----:B------:R-:W-:Y:S02]  /*10200*/  @!P3 POPC R29, R29 ;  /* 0x0000001d001db309 */ /* 0x000fe40000000000 */
[----:B------:R-:W-:-:S04]  /*10210*/  @!P3 FMUL R25, R13, R25 ;  /* 0x000000190d19b220 */ /* 0x000fc80000400000 */
[----:B------:R-:W-:Y:S01]  /*10220*/  @!P3 FFMA R5, R2, R25, R5 ;  /* 0x000000190205b223 */ /* 0x000fe20000000005 */
[-C--:B------:R-:W-:Y:S01]  /*10230*/  @!P2 LOP3.LUT R25, R60, R110.reuse, RZ, 0xc0, !PT ;  /* 0x0000006e3c19a212 */ /* 0x080fe200078ec0ff */
[----:B------:R-:W4:Y:S01]  /*10240*/  @!P3 POPC R35, R35 ;  /* 0x000000230023b309 */ /* 0x000f220000000000 */
[----:B0-----:R-:W-:Y:S01]  /*10250*/  @!P2 IMAD.IADD R31, R39, 0x1, R31 ;  /* 0x00000001271fa824 */ /* 0x001fe200078e021f */
[----:B------:R-:W-:-:S06]  /*10260*/  @!P2 LOP3.LUT R39, R64, R110, RZ, 0xc0, !PT ;  /* 0x0000006e4027a212 */ /* 0x000fcc00078ec0ff */
[----:B------:R-:W-:Y:S01]  /*10270*/  @!P2 POPC R21, R21 ;  /* 0x000000150015a309 */ /* 0x000fe20000000000 */
[----:B----4-:R-:W-:-:S07]  /*10280*/  @!P3 IMAD.IADD R29, R29, 0x1, R35 ;  /* 0x000000011d1db824 */ /* 0x010fce00078e0223 */
        /* <DEDUP_REMOVED lines=17> */
[----:B------:R-:W-:Y:S02]  /*103a0*/  @!P3 LOP3.LUT R117, R94, R110, RZ, 0xc0, !PT ;  /* 0x0000006e5e75b212 */ /* 0x000fe400078ec0ff */
[----:B------:R-:W-:-:S05]  /*103b0*/  @!P2 I2FP.F32.U32 R45, R45 ;  /* 0x0000002d002da245 */ /* 0x000fca0000201000 */
[----:B------:R-:W-:Y:S01]  /*103c0*/  @!P2 POPC R39, R39 ;  /* 0x000000270027a309 */ /* 0x000fe20000000000 */
[----:B------:R-:W-:Y:S01]  /*103d0*/  @!P2 FMUL R45, R13, R45 ;  /* 0x0000002d0d2da220 */ /* 0x000fe20000400000 */
[----:B0-----:R-:W-:-:S06]  /*103e0*/  @!P3 IMAD.IADD R113, R113, 0x1, R115 ;  /* 0x000000017171b824 */ /* 0x001fcc00078e0273 */
[----:B------:R-:W0:Y:S01]  /*103f0*/  @!P2 POPC R41, R41 ;  /* 0x000000290029a309 */ /* 0x000e220000000000 */
[----:B------:R-:W-:Y:S02]  /*10400*/  @!P3 LOP3.LUT R115, R95, R111, RZ, 0xc0, !PT ;  /* 0x0000006f5f73b212 */ /* 0x000fe400078ec0ff */
[----:B------:R-:W-:-:S05]  /*10410*/  @!P3 I2FP.F32.U32 R113, R113 ;  /* 0x000000710071b245 */ /* 0x000fca0000201000 */
[----:B------:R-:W-:Y:S01]  /*10420*/  @!P3 POPC R35, R35 ;  /* 0x000000230023b309 */ /* 0x000fe20000000000 */
[----:B------:R-:W-:Y:S01]  /*10430*/  @!P3 FMUL R113, R13, R113 ;  /* 0x000000710d71b220 */ /* 0x000fe20000400000 */
[----:B0-----:R-:W-:-:S06]  /*10440*/  @!P2 IMAD.IADD R39, R39, 0x1, R41 ;  /* 0x000000012727a824 */ /* 0x001fcc00078e0229 */
[----:B------:R-:W0:Y:S01]  /*10450*/  @!P3 POPC R33, R33 ;  /* 0x000000210021b309 */ /* 0x000e220000000000 */
[----:B------:R-:W-:-:S07]  /*10460*/  @!P2 LOP3.LUT R41, R68, R110, RZ, 0xc0, !PT ;  /* 0x0000006e4429a212 */ /* 0x000fce00078ec0ff */
[----:B------:R-:W-:Y:S01]  /*10470*/  @!P2 POPC R23, R23 ;  /* 0x000000170017a309 */ /* 0x000fe20000000000 */
[----:B0-----:R-:W-:-:S07]  /*10480*/  @!P3 IMAD.IADD R33, R35, 0x1, R33 ;  /* 0x000000012321b824 */ /* 0x001fce00078e0221 */
[----:B------:R-:W0:Y:S08]  /*10490*/  @!P2 POPC R43, R43 ;  /* 0x0000002b002ba309 */ /* 0x000e300000000000 */
[----:B------:R-:W-:Y:S01]  /*104a0*/  @!P3 POPC R117, R117 ;  /* 0x000000750075b309 */ /* 0x000fe20000000000 */
[----:B0-----:R-:W-:-:S07]  /*104b0*/  @!P2 IMAD.IADD R23, R23, 0x1, R43 ;  /* 0x000000011717a824 */ /* 0x001fce00078e022b */
[----:B------:R-:W0:Y:S01]  /*104c0*/  @!P3 POPC R115, R115 ;  /* 0x000000730073b309 */ /* 0x000e220000000000 */
[----:B------:R-:W-:-:S07]  /*104d0*/  @!P2 I2FP.F32.U32 R23, R23 ;  /* 0x000000170017a245 */ /* 0x000fce0000201000 */
[----:B------:R-:W-:Y:S01]  /*104e0*/  @!P3 POPC R27, R27 ;  /* 0x0000001b001bb309 */ /* 0x000fe20000000000 */
[----:B0-----:R-:W-:-:S07]  /*104f0*/  @!P3 IADD3 R117, PT, PT, R117, R115, RZ ;  /* 0x000000737575b210 */ /* 0x001fce0007ffe0ff */
[----:B------:R-:W0:Y:S01]  /*10500*/  @!P3 POPC R119, R119 ;  /* 0x000000770077b309 */ /* 0x000e220000000000 */
[----:B------:R-:W-:-:S07]  /*10510*/  @!P3 I2FP.F32.U32 R117, R117 ;  /* 0x000000750075b245 */ /* 0x000fce0000201000 */
[----:B------:R-:W-:Y:S01]  /*10520*/  @!P2 POPC R41, R41 ;  /* 0x000000290029a309 */ /* 0x000fe20000000000 */
[----:B------:R-:W-:Y:S01]  /*10530*/  @!P3 FMUL R117, R13, R117 ;  /* 0x000000750d75b220 */ /* 0x000fe20000400000 */
[----:B0-----:R-:W-:-:S06]  /*10540*/  @!P3 IADD3 R27, PT, PT, R27, R119, RZ ;  /* 0x000000771b1bb210 */ /* 0x001fcc0007ffe0ff */
[----:B------:R0:W4:Y:S01]  /*10550*/  @!P2 POPC R35, R125 ;  /* 0x0000007d0023a309 */ /* 0x0001220000000000 */
[----:B------:R-:W-:-:S07]  /*10560*/  @!P2 LOP3.LUT R119, R70, R110, RZ, 0xc0, !PT ;  /* 0x0000006e4677a212 */ /* 0x000fce00078ec0ff */
[----:B------:R1:W-:Y:S01]  /*10570*/  @!P3 POPC R43, R121 ;  /* 0x00000079002bb309 */ /* 0x0003e20000000000 */
[----:B0-----:R-:W-:Y:S01]  /*10580*/  @!P2 LOP3.LUT R125, R71, R111, RZ, 0xc0, !PT ;  /* 0x0000006f477da212 */ /* 0x001fe200078ec0ff */
[----:B----4-:R-:W-:-:S06]  /*10590*/  @!P2 IMAD.IADD R35, R41, 0x1, R35 ;  /* 0x000000012923a824 */ /* 0x010fcc00078e0223 */
[----:B------:R0:W4:Y:S01]  /*105a0*/  @!P3 POPC R115, R123 ;  /* 0x0000007b0073b309 */ /* 0x0001220000000000 */
[----:B-1----:R-:W-:Y:S02]  /*105b0*/  @!P3 LOP3.LUT R121, R98, R110, RZ, 0xc0, !PT ;  /* 0x0000006e6279b212 */ /* 0x002fe400078ec0ff */
[----:B------:R-:W-:-:S05]  /*105c0*/  @!P2 I2FP.F32.U32 R35, R35 ;  /* 0x000000230023a245 */ /* 0x000fca0000201000 */
[----:B------:R-:W-:Y:S01]  /*105d0*/  @!P2 POPC R119, R119 ;  /* 0x000000770077a309 */ /* 0x000fe20000000000 */
[----:B------:R-:W-:Y:S01]  /*105e0*/  @!P2 FMUL R35, R13, R35 ;  /* 0x000000230d23a220 */ /* 0x000fe20000400000 */
[----:B0-----:R-:W-:Y:S01]  /*105f0*/  @!P3 LOP3.LUT R123, R99, R111, RZ, 0xc0, !PT ;  /* 0x0000006f637bb212 */ /* 0x001fe200078ec0ff */
[----:B----4-:R-:W-:Y:S01]  /*10600*/  @!P3 IMAD.IADD R41, R43, 0x1, R115 ;  /* 0x000000012b29b824 */ /* 0x010fe200078e0273 */
[----:B------:R-:W-:-:S04]  /*10610*/  @!P2 I2FP.F32.U32 R43, R31 ;  /* 0x0000001f002ba245 */ /* 0x000fc80000201000 */
[----:B------:R0:W1:Y:S01]  /*10620*/  @!P2 POPC R115, R125 ;  /* 0x0000007d0073a309 */ /* 0x0000620000000000 */
[----:B------:R-:W-:Y:S01]  /*10630*/  @!P3 I2FP.F32.U32 R41, R41 ;  /* 0x000000290029b245 */ /* 0x000fe20000201000 */
[----:B------:R-:W-:-:S04]  /*10640*/  @!P2 FMUL R43, R13, R43 ;  /* 0x0000002b0d2ba220 */ /* 0x000fc80000400000 */
[----:B------:R-:W-:Y:S01]  /*10650*/  @!P2 FFMA R3, R14, R43, R3 ;  /* 0x0000002b0e03a223 */ /* 0x000fe20000000003 */
[----:B------:R-:W-:Y:S01]  /*10660*/  @!P3 I2FP.F32.U32 R43, R29 ;  /* 0x0000001d002bb245 */ /* 0x000fe20000201000 */
[----:B------:R-:W-:Y:S01]  /*10670*/  @!P3 FMUL R41, R13, R41 ;  /* 0x000000290d29b220 */ /* 0x000fe20000400000 */
[----:B0-----:R-:W-:-:S03]  /*10680*/  @!P2 LOP3.LUT R125, R72, R110, RZ, 0xc0, !PT ;  /* 0x0000006e487da212 */ /* 0x001fc600078ec0ff */
[----:B------:R-:W-:Y:S01]  /*10690*/  @!P3 FMUL R43, R13, R43 ;  /* 0x0000002b0d2bb220 */ /* 0x000fe20000400000 */
[----:B-1----:R-:W-:Y:S02]  /*106a0*/  @!P2 IMAD.IADD R31, R119, 0x1, R115 ;  /* 0x00000001771fa824 */ /* 0x002fe400078e0273 */
[----:B------:R0:W-:Y:S01]  /*106b0*/  @!P3 POPC R115, R121 ;  /* 0x000000790073b309 */ /* 0x0001e20000000000 */
[----:B------:R-:W-:Y:S01]  /*106c0*/  @!P3 FFMA R5, R40, R43, R5 ;  /* 0x0000002b2805b223 */ /* 0x000fe20000000005 */
[----:B------:R-:W-:Y:S02]  /*106d0*/  @!P2 I2FP.F32.U32 R43, R21 ;  /* 0x00000015002ba245 */ /* 0x000fe40000201000 */
[----:B------:R-:W-:-:S03]  /*106e0*/  @!P2 I2FP.F32.U32 R31, R31 ;  /* 0x0000001f001fa245 */ /* 0x000fc60000201000 */
[C---:B------:R-:W-:Y:S01]  /*106f0*/  @!P2 FMUL R43, R13.reuse, R43 ;  /* 0x0000002b0d2ba220 */ /* 0x040fe20000400000 */
[----:B------:R1:W4:Y:S01]  /*10700*/  @!P3 POPC R119, R123 ;  /* 0x0000007b0077b309 */ /* 0x0003220000000000 */
[----:B------:R-:W-:Y:S01]  /*10710*/  @!P2 FMUL R31, R13, R31 ;  /* 0x0000001f0d1fa220 */ /* 0x000fe20000400000 */
[----:B0-----:R-:W-:Y:S01]  /*10720*/  @!P3 LOP3.LUT R121, R100, R110, RZ, 0xc0, !PT ;  /* 0x0000006e6479b212 */ /* 0x001fe200078ec0ff */
        /* <DEDUP_REMOVED lines=15> */
[----:B------:R-:W-:Y:S01]  /*10820*/  @!P3 I2FP.F32.U32 R43, R37 ;  /* 0x00000025002bb245 */ /* 0x000fe20000201000 */
[----:B------:R-:W-:-:S04]  /*10830*/  @!P2 FFMA R3, R20, R45, R3 ;  /* 0x0000002d1403a223 */ /* 0x000fc80000000003 */
[----:B------:R-:W-:-:S04]  /*10840*/  @!P3 FMUL R43, R13, R43 ;  /* 0x0000002b0d2bb220 */ /* 0x000fc80000400000 */
[----:B------:R-:W-:Y:S01]  /*10850*/  @!P3 FFMA R5, R44, R43, R5 ;  /* 0x0000002b2c05b223 */ /* 0x000fe20000000005 */
        /* <DEDUP_REMOVED lines=8> */
[----:B------:R-:W-:Y:S02]  /*108e0*/  @!P3 I2FP.F32.U32 R113, R33 ;  /* 0x000000210071b245 */ /* 0x000fe40000201000 */
[-C--:B-1----:R-:W-:Y:S01]  /*108f0*/  @!P3 LOP3.LUT R123, R103, R111.reuse, RZ, 0xc0, !PT ;  /* 0x0000006f677bb212 */ /* 0x082fe200078ec0ff */
[----:B----4-:R-:W-:Y:S01]  /*10900*/  @!P3 IMAD.IADD R27, R115, 0x1, R119 ;  /* 0x00000001731bb824 */ /* 0x010fe200078e0277 */
        /* <DEDUP_REMOVED lines=12> */
[----:B0-----:R-:W-:Y:S02]  /*109d0*/  @!P3 LOP3.LUT R123, R105, R111, RZ, 0xc0, !PT ;  /* 0x0000006f697bb212 */ /* 0x001fe400078ec0ff */
[----:B----4-:R-:W-:Y:S02]  /*109e0*/  @!P3 IADD3 R37, PT, PT, R115, R119, RZ ;  /* 0x000000777325b210 */ /* 0x010fe40007ffe0ff */
[----:B------:R0:W-:Y:S01]  /*109f0*/  @!P3 POPC R45, R123 ;  /* 0x0000007b002db309 */ /* 0x0001e20000000000 */
[----:B------:R-:W-:Y:S02]  /*10a00*/  @!P2 LOP3.LUT R119, R76, R110, RZ, 0xc0, !PT ;  /* 0x0000006e4c77a212 */ /* 0x000fe400078ec0ff */
[----:B------:R-:W-:-:S05]  /*10a10*/  @!P3 I2FP.F32.U32 R37, R37 ;  /* 0x000000250025b245 */ /* 0x000fca0000201000 */
[----:B------:R1:W4:Y:S01]  /*10a20*/  @!P2 POPC R115, R119 ;  /* 0x000000770073a309 */ /* 0x0003220000000000 */
[----:B------:R-:W-:Y:S01]  /*10a30*/  @!P3 FMUL R37, R13, R37 ;  /* 0x000000250d25b220 */ /* 0x000fe20000400000 */
[-C--:B0-----:R-:W-:Y:S02]  /*10a40*/  @!P3 LOP3.LUT R123, R107, R111.reuse, RZ, 0xc0, !PT ;  /* 0x0000006f6b7bb212 */ /* 0x081fe400078ec0ff */
[----:B-1----:R-:W-:Y:S01]  /*10a50*/  @!P2 LOP3.LUT R119, R79, R111, RZ, 0xc0, !PT ;  /* 0x0000006f4f77a212 */ /* 0x002fe200078ec0ff */
[----:B----4-:R-:W-:-:S03]  /*10a60*/  @!P2 IMAD.IADD R43, R115, 0x1, R43 ;  /* 0x00000001732ba824 */ /* 0x010fc600078e022b */
[----:B------:R0:W1:Y:S02]  /*10a70*/  @!P3 POPC R115, R121 ;  /* 0x000000790073b309 */ /* 0x0000640000000000 */
[----:B------:R-:W-:-:S06]  /*10a80*/  @!P2 I2FP.F32.U32 R43, R43 ;  /* 0x0000002b002ba245 */ /* 0x000fcc0000201000 */
[----:B------:R-:W-:Y:S01]  /*10a90*/  @!P2 POPC R119, R119 ;  /* 0x000000770077a309 */ /* 0x000fe20000000000 */
[----:B------:R-:W-:Y:S01]  /*10aa0*/  @!P2 FMUL R43, R13, R43 ;  /* 0x0000002b0d2ba220 */ /* 0x000fe20000400000 */
[----:B0-----:R-:W-:Y:S01]  /*10ab0*/  @!P3 LOP3.LUT R121, R106, R110, RZ, 0xc0, !PT ;  /* 0x0000006e6a79b212 */ /* 0x001fe200078ec0ff */
[----:B-1----:R-:W-:-:S05]  /*10ac0*/  @!P3 IMAD.IADD R45, R115, 0x1, R45 ;  /* 0x00000001732db824 */ /* 0x002fca00078e022d */
[----:B------:R-:W0:Y:S02]  /*10ad0*/  @!P2 POPC R115, R125 ;  /* 0x0000007d0073a309 */ /* 0x000e240000000000 */
[----:B0-----:R-:W-:-:S06]  /*10ae0*/  @!P2 IMAD.IADD R39, R115, 0x1, R119 ;  /* 0x000000017327a824 */ /* 0x001fcc00078e0277 */
[----:B------:R-:W-:Y:S01]  /*10af0*/  @!P3 POPC R115, R121 ;  /* 0x000000790073b309 */ /* 0x000fe20000000000 */
[----:B------:R-:W-:-:S07]  /*10b00*/  @!P2 I2FP.F32.U32 R39, R39 ;  /* 0x000000270027a245 */ /* 0x000fce0000201000 */
[----:B------:R-:W0:Y:S01]  /*10b10*/  @!P3 POPC R119, R123 ;  /* 0x0000007b0077b309 */ /* 0x000e220000000000 */
[----:B------:R-:W-:Y:S01]  /*10b20*/  @!P2 FMUL R39, R13, R39 ;  /* 0x000000270d27a220 */ /* 0x000fe20000400000 */
[----:B0-----:R-:W-:Y:S02]  /*10b30*/  @!P3 IMAD.IADD R33, R115, 0x1, R119 ;  /* 0x000000017321b824 */ /* 0x001fe400078e0277 */
[----:B------:R-:W-:Y:S01]  /*10b40*/  @!P3 FMUL R115, R13, R113 ;  /* 0x000000710d73b220 */ /* 0x000fe20000400000 */
[----:B------:R-:W-:Y:S02]  /*10b50*/  @!P2 LOP3.LUT R113, R80, R110, RZ, 0xc0, !PT ;  /* 0x0000006e5071a212 */ /* 0x000fe400078ec0ff */
[----:B------:R-:W-:Y:S01]  /*10b60*/  @!P2 LOP3.LUT R119, R81, R111, RZ, 0xc0, !PT ;  /* 0x0000006f5177a212 */ /* 0x000fe200078ec0ff */
[----:B------:R-:W-:Y:S01]  /*10b70*/  @!P3 FFMA R5, R114, R115, R5 ;  /* 0x000000737205b223 */ /* 0x000fe20000000005 */
[----:B------:R-:W-:Y:S01]  /*10b80*/  @!P2 FMUL R115, R13, R23 ;  /* 0x000000170d73a220 */ /* 0x000fe20000400000 */
[----:B------:R-:W-:Y:S01]  /*10b90*/  @!P3 LOP3.LUT R111, R109, R111, RZ, 0xc0, !PT ;  /* 0x0000006f6d6fb212 */ /* 0x000fe200078ec0ff */
[----:B------:R-:W-:Y:S01]  /*10ba0*/  @!P2 POPC R113, R113 ;  /* 0x000000710071a309 */ /* 0x000fe20000000000 */
[----:B------:R-:W-:Y:S01]  /*10bb0*/  @!P3 FFMA R5, R116, R117, R5 ;  /* 0x000000757405b223 */ /* 0x000fe20000000005 */
[----:B------:R-:W-:Y:S01]  /*10bc0*/  @!P2 FFMA R3, R24, R115, R3 ;  /* 0x000000731803a223 */ /* 0x000fe20000000003 */
[----:B------:R-:W-:-:S02]  /*10bd0*/  @!P3 I2FP.F32.U32 R33, R33 ;  /* 0x000000210021b245 */ /* 0x000fc40000201000 */
[----:B------:R-:W-:Y:S01]  /*10be0*/  @!P3 FFMA R5, R118, R41, R5 ;  /* 0x000000297605b223 */ /* 0x000fe20000000005 */
[----:B------:R-:W-:Y:S02]  /*10bf0*/  @!P2 FFMA R3, R26, R35, R3 ;  /* 0x000000231a03a223 */ /* 0x000fe40000000003 */
[----:B------:R-:W0:Y:S01]  /*10c00*/  @!P2 POPC R119, R119 ;  /* 0x000000770077a309 */ /* 0x000e220000000000 */
[----:B------:R-:W-:Y:S01]  /*10c10*/  @!P3 FFMA R5, R120, R29, R5 ;  /* 0x0000001d7805b223 */ /* 0x000fe20000000005 */
[----:B------:R-:W-:Y:S01]  /*10c20*/  @!P2 FFMA R3, R28, R31, R3 ;  /* 0x0000001f1c03a223 */ /* 0x000fe20000000003 */
[----:B------:R-:W-:Y:S02]  /*10c30*/  @!P2 I2FP.F32.U32 R31, R21 ;  /* 0x00000015001fa245 */ /* 0x000fe40000201000 */
[----:B------:R-:W-:Y:S02]  /*10c40*/  @!P3 LOP3.LUT R21, R108, R110, RZ, 0xc0, !PT ;  /* 0x0000006e6c15b212 */ /* 0x000fe400078ec0ff */
[----:B------:R-:W-:Y:S01]  /*10c50*/  @!P3 I2FP.F32.U32 R110, R27 ;  /* 0x0000001b006eb245 */ /* 0x000fe20000201000 */
[C---:B------:R-:W-:Y:S01]  /*10c60*/  @!P2 FMUL R31, R13.reuse, R31 ;  /* 0x0000001f0d1fa220 */ /* 0x040fe20000400000 */
[----:B------:R-:W-:Y:S03]  /*10c70*/  @!P3 POPC R27, R111 ;  /* 0x0000006f001bb309 */ /* 0x000fe60000000000 */
[----:B------:R-:W-:Y:S01]  /*10c80*/  @!P3 FMUL R110, R13, R110 ;  /* 0x0000006e0d6eb220 */ /* 0x000fe20000400000 */
[----:B------:R-:W-:Y:S01]  /*10c90*/  @!P2 FFMA R3, R30, R31, R3 ;  /* 0x0000001f1e03a223 */ /* 0x000fe20000000003 */
[----:B0-----:R-:W-:-:S02]  /*10ca0*/  @!P2 IMAD.IADD R23, R113, 0x1, R119 ;  /* 0x000000017117a824 */ /* 0x001fc400078e0277 */
[----:B------:R-:W-:Y:S01]  /*10cb0*/  @!P3 FFMA R5, R122, R110, R5 ;  /* 0x0000006e7a05b223 */ /* 0x000fe20000000005 */
[----:B------:R-:W0:Y:S01]  /*10cc0*/  @!P3 POPC R21, R21 ;  /* 0x000000150015b309 */ /* 0x000e220000000000 */
[----:B------:R-:W-:Y:S01]  /*10cd0*/  @!P3 I2FP.F32.U32 R110, R45 ;  /* 0x0000002d006eb245 */ /* 0x000fe20000201000 */
[----:B------:R-:W-:Y:S01]  /*10ce0*/  @!P2 FFMA R3, R32, R25, R3 ;  /* 0x000000192003a223 */ /* 0x000fe20000000003 */
[----:B------:R-:W-:Y:S01]  /*10cf0*/  @!P3 FFMA R5, R124, R37, R5 ;  /* 0x000000257c05b223 */ /* 0x000fe20000000005 */
[----:B------:R-:W-:Y:S02]  /*10d00*/  @!P2 I2FP.F32.U32 R23, R23 ;  /* 0x000000170017a245 */ /* 0x000fe40000201000 */
[C---:B------:R-:W-:Y:S01]  /*10d10*/  @!P3 FMUL R110, R13.reuse, R110 ;  /* 0x0000006e0d6eb220 */ /* 0x040fe20000400000 */
[----:B------:R-:W-:Y:S02]  /*10d20*/  @!P2 FFMA R3, R34, R43, R3 ;  /* 0x0000002b2203a223 */ /* 0x000fe40000000003 */
[----:B------:R-:W-:Y:S01]  /*10d30*/  @!P2 FMUL R23, R13, R23 ;  /* 0x000000170d17a220 */ /* 0x000fe20000400000 */
[----:B------:R-:W-:Y:S01]  /*10d40*/  @!P3 FFMA R5, R15, R110, R5 ;  /* 0x0000006e0f05b223 */ /* 0x000fe20000000005 */
[----:B------:R-:W-:Y:S01]  /*10d50*/  @!P3 FMUL R110, R13, R33 ;  /* 0x000000210d6eb220 */ /* 0x000fe20000400000 */
[----:B------:R-:W-:Y:S01]  /*10d60*/  @!P2 FFMA R3, R36, R39, R3 ;  /* 0x000000272403a223 */ /* 0x000fe20000000003 */
[----:B0-----:R-:W-:-:S02]  /*10d70*/  @!P3 IMAD.IADD R21, R21, 0x1, R27 ;  /* 0x000000011515b824 */ /* 0x001fc400078e021b */
[----:B------:R-:W-:Y:S01]  /*10d80*/  @!P3 FFMA R5, R17, R110, R5 ;  /* 0x0000006e1105b223 */ /* 0x000fe20000000005 */
[----:B------:R-:W-:Y:S02]  /*10d90*/  @!P2 FFMA R3, R38, R23, R3 ;  /* 0x000000172603a223 */ /* 0x000fe40000000003 */
[----:B------:R-:W-:-:S05]  /*10da0*/  @!P3 I2FP.F32.U32 R110, R21 ;  /* 0x00000015006eb245 */ /* 0x000fca0000201000 */
[----:B------:R-:W-:-:S04]  /*10db0*/  @!P3 FMUL R110, R13, R110 ;  /* 0x0000006e0d6eb220 */ /* 0x000fc80000400000 */
[----:B------:R-:W-:-:S07]  /*10dc0*/  @!P3 FFMA R5, R19, R110, R5 ;  /* 0x0000006e1305b223 */ /* 0x000fce0000000005 */
.L_x_626:
        /* <DEDUP_REMOVED lines=22> */
.L_x_724:
[----:B-1----:R-:W-:Y:S01]  /*10f30*/  FADD R25, R29, R25 ;  /* 0x000000191d197221 */ /* 0x002fe20000000000 */
[----:B------:R-:W-:Y:S06]  /*10f40*/  @P2 BRA `(.L_x_659) ;  /* 0x0000000000742947 */ /* 0x000fec0003800000 */
[----:B------:R-:W-:Y:S01]  /*10f50*/  ISETP.GE.U32.AND P2, PT, R7, UR6, PT ;  /* 0x0000000607007c0c */ /* 0x000fe2000bf46070 */
[----:B------:R-:W-:-:S12]  /*10f60*/  BSSY.RECONVERGENT B0, `(.L_x_660) ;  /* 0x000000d000007945 */ /* 0x000fd80003800200 */
[----:B------:R-:W-:Y:S05]  /*10f70*/  @P2 BRA `(.L_x_661) ;  /* 0x00000000002c2947 */ /* 0x000fea0003800000 */
[----:B------:R-:W0:Y:S01]  /*10f80*/  LDCU.128 UR20, c[0x0][0x3d0] ;  /* 0x00007a00ff1477ac */ /* 0x000e220008000c00 */
[----:B-----5:R-:W-:Y:S01]  /*10f90*/  MOV R111, R51 ;  /* 0x00000033006f7202 */ /* 0x020fe20000000f00 */
[----:B------:R-:W-:Y:S02]  /*10fa0*/  IMAD.MOV.U32 R110, RZ, RZ, R50 ;  /* 0x000000ffff6e7224 */ /* 0x000fe400078e0032 */
[----:B0-----:R-:W-:Y:S02]  /*10fb0*/  IMAD R5, R49, UR21, RZ ;  /* 0x0000001531057c24 */ /* 0x001fe4000f8e02ff */
[----:B------:R-:W-:Y:S01]  /*10fc0*/  FMUL R3, R3, UR20 ;  /* 0x0000001403037c20 */ /* 0x000fe20008400000 */
[----:B------:R-:W-:-:S04]  /*10fd0*/  IMAD.WIDE.U32 R110, R48, UR21, R110 ;  /* 0x00000015306e7c25 */ /* 0x000fc8000f8e006e */
[----:B------:R-:W-:Y:S01]  /*10fe0*/  IMAD R5, R48, UR4, R5 ;  /* 0x0000000430057c24 */ /* 0x000fe2000f8e0205 */
[----:B------:R-:W-:-:S03]  /*10ff0*/  LEA R50, P2, R110, UR22, 0x2 ;  /* 0x000000166e327c11 */ /* 0x000fc6000f8410ff */
[----:B------:R-:W-:-:S05]  /*11000*/  IMAD.IADD R5, R111, 0x1, R5 ;  /* 0x000000016f057824 */ /* 0x000fca00078e0205 */
[----:B------:R-:W-:-:S05]  /*11010*/  LEA.HI.X R51, R110, UR23, R5, 0x2, P2 ;  /* 0x000000176e337c11 */ /* 0x000fca00090f1405 */
[----:B------:R0:W-:Y:S02]  /*11020*/  STG.E desc[UR12][R50.64], R3 ;  /* 0x0000000332007986 */ /* 0x0001e4000c10190c */
.L_x_661:
[----:B------:R-:W-:Y:S05]  /*11030*/  BSYNC.RECONVERGENT B0 ;  /* 0x0000000000007941 */ /* 0x000fea0003800200 */
.L_x_660:
[----:B------:R-:W1:Y:S02]  /*11040*/  LDCU UR9, c[0x0][0x3b8] ;  /* 0x00007700ff0977ac */ /* 0x000e640008000800 */
[----:B-1----:R-:W-:-:S13]  /*11050*/  ISETP.GE.AND P2, PT, R8, UR9, PT ;  /* 0x0000000908007c0c */ /* 0x002fda000bf46270 */
[----:B------:R-:W-:Y:S05]  /*11060*/  @P2 BRA `(.L_x_659) ;  /* 0x00000000002c2947 */ /* 0x000fea0003800000 */
[----:B------:R-:W1:Y:S01]  /*11070*/  LDCU.128 UR20, c[0x0][0x3d0] ;  /* 0x00007a00ff1477ac */ /* 0x000e620008000c00 */
[----:B0----5:R-:W-:Y:S02]  /*11080*/  IMAD.MOV.U32 R50, RZ, RZ, R52 ;  /* 0x000000ffff327224 */ /* 0x021fe400078e0034 */
[----:B------:R-:W-:Y:S02]  /*11090*/  IMAD.MOV.U32 R51, RZ, RZ, R53 ;  /* 0x000000ffff337224 */ /* 0x000fe400078e0035 */
[----:B-1----:R-:W-:Y:S02]  /*110a0*/  IMAD R3, R49, UR21, RZ ;  /* 0x0000001531037c24 */ /* 0x002fe4000f8e02ff */
[----:B------:R-:W-:-:S04]  /*110b0*/  IMAD.WIDE.U32 R50, R48, UR21, R50 ;  /* 0x0000001530327c25 */ /* 0x000fc8000f8e0032 */
[----:B------:R-:W-:Y:S01]  /*110c0*/  IMAD R3, R48, UR4, R3 ;  /* 0x0000000430037c24 */ /* 0x000fe2000f8e0203 */
[----:B------:R-:W-:-:S03]  /*110d0*/  LEA R48, P2, R50, UR22, 0x2 ;  /* 0x0000001632307c11 */ /* 0x000fc6000f8410ff */
[----:B------:R-:W-:-:S05]  /*110e0*/  IMAD.IADD R3, R3, 0x1, R51 ;  /* 0x0000000103037824 */ /* 0x000fca00078e0233 */
[----:B------:R-:W-:Y:S01]  /*110f0*/  LEA.HI.X R49, R50, UR23, R3, 0x2, P2 ;  /* 0x0000001732317c11 */ /* 0x000fe200090f1403 */
[----:B------:R-:W-:-:S05]  /*11100*/  FMUL R3, R25, UR20 ;  /* 0x0000001419037c20 */ /* 0x000fca0008400000 */
[----:B------:R1:W-:Y:S02]  /*11110*/  STG.E desc[UR12][R48.64], R3 ;  /* 0x0000000330007986 */ /* 0x0003e4000c10190c */
.L_x_659:
[----:B------:R-:W-:Y:S05]  /*11120*/  WARPSYNC.ALL ;  /* 0x0000000000007948 */ /* 0x000fea0003800000 */
[----:B------:R-:W-:Y:S06]  /*11130*/  BAR.SYNC.DEFER_BLOCKING 0x0 ;  /* 0x0000000000007b1d */ /* 0x000fec0000010000 */
.L_x_618:
[----:B------:R-:W-:Y:S05]  /*11140*/  @P1 BRA `(.L_x_662) ;  /* 0xfffffefc002c1947 */ /* 0x000fea000383ffff */
[----:B------:R-:W-:Y:S05]  /*11150*/  EXIT ;  /* 0x000000000000794d */ /* 0x000fea0003800000 */
.L_x_624:
[----:B------:R-:W-:Y:S01]  /*11160*/  BSSY B0, `(.L_x_663) ;  /* 0x0000008000007945 */ /* 0x000fe20003800000 */
[----:B----4-:R-:W-:Y:S01]  /*11170*/  IMAD.MOV.U32 R110, RZ, RZ, R25 ;  /* 0x000000ffff6e7224 */ /* 0x010fe200078e0019 */
[----:B------:R-:W-:Y:S01]  /*11180*/  MOV R31, 0xffffffff ;  /* 0xffffffff001f7802 */ /* 0x000fe20000000f00 */
[----:B------:R-:W-:Y:S02]  /*11190*/  IMAD.MOV.U32 R27, RZ, RZ, RZ ;  /* 0x000000ffff1b7224 */ /* 0x000fe400078e00ff */
[----:B------:R-:W-:-:S07]  /*111a0*/  IMAD.MOV.U32 R29, RZ, RZ, 0x1f ;  /* 0x0000001fff1d7424 */ /* 0x000fce00078e00ff */
[----:B0123-5:R-:W-:Y:S05]  /*111b0*/  WARPSYNC.COLLECTIVE R31, `(.L_x_664) ;  /* 0x000000001f087348 */ /* 0x02ffea0003c00000 */
[----:B------:R4:W0:Y:S02]  /*111c0*/  SHFL.IDX P5, R25, R110, R27, R29 ;  /* 0x0000001b6e197389 */ /* 0x00082400000a001d */
[----:B012345:R-:W-:Y:S05]  /*111d0*/  ENDCOLLECTIVE ;  /* 0x000000000000791b */ /* 0x03ffea0003800000 */
.L_x_664:
[----:B------:R-:W-:Y:S05]  /*111e0*/  BSYNC B0 ;  /* 0x0000000000007941 */ /* 0x000fea0003800000 */
.L_x_663:
[----:B------:R-:W-:Y:S05]  /*111f0*/  BRA `(.L_x_665) ;  /* 0xffffff0400107947 */ /* 0x000fea000383ffff */
.L_x_628:
[----:B0-----:R-:W-:Y:S02]  /*11200*/  IMAD.MOV.U32 R110, RZ, RZ, R25 ;  /* 0x000000ffff6e7224 */ /* 0x001fe400078e0019 */
[----:B------:R-:W-:Y:S02]  /*11210*/  IMAD.MOV.U32 R27, RZ, RZ, RZ ;  /* 0x000000ffff1b7224 */ /* 0x000fe400078e00ff */
[----:B------:R-:W-:Y:S02]  /*11220*/  IMAD.MOV.U32 R29, RZ, RZ, 0x1f ;  /* 0x0000001fff1d7424 */ /* 0x000fe400078e00ff */
[----:B------:R-:W-:-:S07]  /*11230*/  IMAD.MOV.U32 R31, RZ, RZ, -0x1 ;  /* 0xffffffffff1f7424 */ /* 0x000fce00078e00ff */
[----:B-123-5:R-:W-:Y:S05]  /*11240*/  WARPSYNC.COLLECTIVE R31, `(.L_x_666) ;  /* 0x000000001f087348 */ /* 0x02efea0003c00000 */
[----:B------:R0:W4:Y:S02]  /*11250*/  SHFL.IDX P5, R25, R110, R27, R29 ;  /* 0x0000001b6e197389 */ /* 0x00012400000a001d */
[----:B012345:R-:W-:Y:S05]  /*11260*/  ENDCOLLECTIVE ;  /* 0x000000000000791b */ /* 0x03ffea0003800000 */
.L_x_666:
[----:B------:R-:W-:Y:S05]  /*11270*/  BRA `(.L_x_667) ;  /* 0xffffff1000ac7947 */ /* 0x000fea000383ffff */
.L_x_630:
        /* <DEDUP_REMOVED lines=8> */
.L_x_669:
[----:B------:R-:W-:Y:S05]  /*11300*/  BSYNC B0 ;  /* 0x0000000000007941 */ /* 0x000fea0003800000 */
.L_x_668:
[----:B------:R-:W-:Y:S01]  /*11310*/  IMAD.MOV.U32 R21, RZ, RZ, R25 ;  /* 0x000000ffff157224 */ /* 0x000fe200078e0019 */
[----:B------:R-:W-:Y:S06]  /*11320*/  BRA `(.L_x_670) ;  /* 0xffffff20002c7947 */ /* 0x000fec000383ffff */
.L_x_632:
        /* <DEDUP_REMOVED lines=8> */
.L_x_672:
[----:B------:R-:W-:Y:S05]  /*113b0*/  BSYNC B0 ;  /* 0x0000000000007941 */ /* 0x000fea0003800000 */
.L_x_671:
[----:B------:R-:W-:Y:S01]  /*113c0*/  IMAD.MOV.U32 R21, RZ, RZ, R25 ;  /* 0x000000ffff157224 */ /* 0x000fe200078e0019 */
[----:B------:R-:W-:Y:S06]  /*113d0*/  BRA `(.L_x_673) ;  /* 0xffffff2c00a47947 */ /* 0x000fec000383ffff */
.L_x_634:
        /* <DEDUP_REMOVED lines=8> */
.L_x_675:
[----:B------:R-:W-:Y:S05]  /*11460*/  BSYNC B0 ;  /* 0x0000000000007941 */ /* 0x000fea0003800000 */
.L_x_674:
[----:B------:R-:W-:Y:S01]  /*11470*/  IMAD.MOV.U32 R21, RZ, RZ, R25 ;  /* 0x000000ffff157224 */ /* 0x000fe200078e0019 */
[----:B------:R-:W-:Y:S06]  /*11480*/  BRA `(.L_x_676) ;  /* 0xffffff3c001c7947 */ /* 0x000fec000383ffff */
.L_x_636:
        /* <DEDUP_REMOVED lines=8> */
.L_x_678:
[----:B------:R-:W-:Y:S05]  /*11510*/  BSYNC B0 ;  /* 0x0000000000007941 */ /* 0x000fea0003800000 */
.L_x_677:
[----:B------:R-:W-:Y:S01]  /*11520*/  IMAD.MOV.U32 R21, RZ, RZ, R25 ;  /* 0x000000ffff157224 */ /* 0x000fe200078e0019 */
[----:B------:R-:W-:Y:S06]  /*11530*/  BRA `(.L_x_679) ;  /* 0xffffff4800947947 */ /* 0x000fec000383ffff */
.L_x_638:
        /* <DEDUP_REMOVED lines=8> */
.L_x_681:
[----:B------:R-:W-:Y:S05]  /*115c0*/  BSYNC B0 ;  /* 0x0000000000007941 */ /* 0x000fea0003800000 */
.L_x_680:
[----:B------:R-:W-:Y:S01]  /*115d0*/  IMAD.MOV.U32 R21, RZ, RZ, R25 ;  /* 0x000000ffff157224 */ /* 0x000fe200078e0019 */
[----:B------:R-:W-:Y:S06]  /*115e0*/  BRA `(.L_x_682) ;  /* 0xffffff58000c7947 */ /* 0x000fec000383ffff */
.L_x_640:
        /* <DEDUP_REMOVED lines=8> */
.L_x_684:
[----:B------:R-:W-:Y:S05]  /*11670*/  BSYNC B0 ;  /* 0x0000000000007941 */ /* 0x000fea0003800000 */
.L_x_683:
[----:B------:R-:W-:Y:S01]  /*11680*/  IMAD.MOV.U32 R21, RZ, RZ, R25 ;  /* 0x000000ffff157224 */ /* 0x000fe200078e0019 */
[----:B------:R-:W-:Y:S06]  /*11690*/  BRA `(.L_x_685) ;  /* 0xffffff6400847947 */ /* 0x000fec000383ffff */
.L_x_642:
        /* <DEDUP_REMOVED lines=8> */
.L_x_687:
[----:B------:R-:W-:Y:S05]  /*11720*/  BSYNC B0 ;  /* 0x0000000000007941 */ /* 0x000fea0003800000 */
.L_x_686:
[----:B------:R-:W-:Y:S01]  /*11730*/  IMAD.MOV.U32 R21, RZ, RZ, R25 ;  /* 0x000000ffff157224 */ /* 0x000fe200078e0019 */
[----:B------:R-:W-:Y:S06]  /*11740*/  BRA `(.L_x_688) ;  /* 0xffffff7000fc7947 */ /* 0x000fec000383ffff */
.L_x_644:
        /* <DEDUP_REMOVED lines=8> */
.L_x_690:
[----:B------:R-:W-:Y:S05]  /*117d0*/  BSYNC B0 ;  /* 0x0000000000007941 */ /* 0x000fea0003800000 */
.L_x_689:
[----:B------:R-:W-:Y:S01]  /*117e0*/  MOV R21, R25 ;  /* 0x0000001900157202 */ /* 0x000fe20000000f00 */
[----:B------:R-:W-:Y:S06]  /*117f0*/  BRA `(.L_x_691) ;  /* 0xffffff8000747947 */ /* 0x000fec000383ffff */
.L_x_646:
        /* <DEDUP_REMOVED lines=8> */
.L_x_693:
[----:B------:R-:W-:Y:S05]  /*11880*/  BSYNC B0 ;  /* 0x0000000000007941 */ /* 0x000fea0003800000 */
.L_x_692:
[----:B------:R-:W-:Y:S01]  /*11890*/  IMAD.MOV.U32 R21, RZ, RZ, R25 ;  /* 0x000000ffff157224 */ /* 0x000fe200078e0019 */
[----:B------:R-:W-:Y:S06]  /*118a0*/  BRA `(.L_x_694) ;  /* 0xffffff8c00ec7947 */ /* 0x000fec000383ffff */
.L_x_648:
        /* <DEDUP_REMOVED lines=8> */
.L_x_696:
[----:B------:R-:W-:Y:S05]  /*11930*/  BSYNC B0 ;  /* 0x0000000000007941 */ /* 0x000fea0003800000 */
.L_x_695:
[----:B------:R-:W-:Y:S01]  /*11940*/  IMAD.MOV.U32 R21, RZ, RZ, R25 ;  /* 0x000000ffff157224 */ /* 0x000fe200078e0019 */
[----:B------:R-:W-:Y:S06]  /*11950*/  BRA `(.L_x_697) ;  /* 0xffffff9c00647947 */ /* 0x000fec000383ffff */
.L_x_650:
        /* <DEDUP_REMOVED lines=8> */
.L_x_699:
[----:B------:R-:W-:Y:S05]  /*119e0*/  BSYNC B0 ;  /* 0x0000000000007941 */ /* 0x000fea0003800000 */
.L_x_698:
[----:B------:R-:W-:Y:S01]  /*119f0*/  IMAD.MOV.U32 R21, RZ, RZ, R25 ;  /* 0x000000ffff157224 */ /* 0x000fe200078e0019 */
[----:B------:R-:W-:Y:S06]  /*11a00*/  BRA `(.L_x_700) ;  /* 0xffffffa800dc7947 */ /* 0x000fec000383ffff */
.L_x_652:
        /* <DEDUP_REMOVED lines=8> */
.L_x_702:
[----:B------:R-:W-:Y:S05]  /*11a90*/  BSYNC B0 ;  /* 0x0000000000007941 */ /* 0x000fea0003800000 */
.L_x_701:
[----:B------:R-:W-:Y:S01]  /*11aa0*/  IMAD.MOV.U32 R21, RZ, RZ, R25 ;  /* 0x000000ffff157224 */ /* 0x000fe200078e0019 */
[----:B------:R-:W-:Y:S06]  /*11ab0*/  BRA `(.L_x_703) ;  /* 0xffffffb800547947 */ /* 0x000fec000383ffff */
.L_x_654:
        /* <DEDUP_REMOVED lines=8> */
.L_x_705:
[----:B------:R-:W-:Y:S05]  /*11b40*/  BSYNC B0 ;  /* 0x0000000000007941 */ /* 0x000fea0003800000 */
.L_x_704:
[----:B------:R-:W-:Y:S01]  /*11b50*/  IMAD.MOV.U32 R21, RZ, RZ, R25 ;  /* 0x000000ffff157224 */ /* 0x000fe200078e0019 */
[----:B------:R-:W-:Y:S06]  /*11b60*/  BRA `(.L_x_706) ;  /* 0xffffffc400cc7947 */ /* 0x000fec000383ffff */
.L_x_656:
        /* <DEDUP_REMOVED lines=8> */
.L_x_708:
[----:B------:R-:W-:Y:S05]  /*11bf0*/  BSYNC B0 ;  /* 0x0000000000007941 */ /* 0x000fea0003800000 */
.L_x_707:
[----:B------:R-:W-:Y:S01]  /*11c00*/  IMAD.MOV.U32 R21, RZ, RZ, R25 ;  /* 0x000000ffff157224 */ /* 0x000fe200078e0019 */
[----:B------:R-:W-:Y:S06]  /*11c10*/  BRA `(.L_x_709) ;  /* 0xffffffd400447947 */ /* 0x000fec000383ffff */
.L_x_657:
        /* <DEDUP_REMOVED lines=8> */
.L_x_711:
[----:B------:R-:W-:Y:S05]  /*11ca0*/  BSYNC B0 ;  /* 0x0000000000007941 */ /* 0x000fea0003800000 */
.L_x_710:
[----:B------:R-:W-:Y:S01]  /*11cb0*/  MOV R13, R25 ;  /* 0x00000019000d7202 */ /* 0x000fe20000000f00 */
[----:B------:R-:W-:Y:S06]  /*11cc0*/  BRA `(.L_x_712) ;  /* 0xffffffe000bc7947 */ /* 0x000fec000383ffff */
.L_x_658:
[----:B------:R-:W-:Y:S01]  /*11cd0*/  BSSY B0, `(.L_x_713) ;  /* 0x0000008000007945 */ /* 0x000fe20003800000 */
[----:B------:R-:W-:Y:S02]  /*11ce0*/  IMAD.MOV.U32 R110, RZ, RZ, R3 ;  /* 0x000000ffff6e7224 */ /* 0x000fe400078e0003 */
[----:B------:R-:W-:Y:S02]  /*11cf0*/  IMAD.MOV.U32 R35, RZ, RZ, 0x10 ;  /* 0x00000010ff237424 */ /* 0x000fe400078e00ff */
[----:B------:R-:W-:Y:S02]  /*11d00*/  IMAD.MOV.U32 R37, RZ, RZ, 0x1f ;  /* 0x0000001fff257424 */ /* 0x000fe400078e00ff */
[----:B------:R-:W-:-:S07]  /*11d10*/  IMAD.MOV.U32 R31, RZ, RZ, -0x1 ;  /* 0xffffffffff1f7424 */ /* 0x000fce00078e00ff */
[----:B-123-5:R-:W-:Y:S05]  /*11d20*/  WARPSYNC.COLLECTIVE R31, `(.L_x_714) ;  /* 0x000000001f087348 */ /* 0x02efea0003c00000 */
[----:B------:R0:W4:Y:S02]  /*11d30*/  SHFL.DOWN P3, R33, R110, R35, R37 ;  /* 0x080000236e217389 */ /* 0x0001240000060025 */
[----:B012345:R-:W-:Y:S05]  /*11d40*/  ENDCOLLECTIVE ;  /* 0x000000000000791b */ /* 0x03ffea0003800000 */
.L_x_714:
[----:B------:R-:W-:Y:S05]  /*11d50*/  BSYNC B0 ;  /* 0x0000000000007941 */ /* 0x000fea0003800000 */
.L_x_713:
[----:B------:R-:W-:Y:S02]  /*11d60*/  IMAD.MOV.U32 R110, RZ, RZ, R33 ;  /* 0x000000ffff6e7224 */ /* 0x000fe400078e0021 */
[----:B------:R-:W-:Y:S02]  /*11d70*/  HFMA2 R37, -RZ, RZ, 0, 1.847743988037109375e-06 ;  /* 0x0000001fff257431 */ /* 0x000fe400000001ff */
[----:B------:R-:W-:Y:S02]  /*11d80*/  IMAD.MOV.U32 R35, RZ, RZ, 0x8 ;  /* 0x00000008ff237424 */ /* 0x000fe400078e00ff */
[----:B------:R-:W-:Y:S01]  /*11d90*/  FADD R110, R110, R3 ;  /* 0x000000036e6e7221 */ /* 0x000fe20000000000 */
[----:B------:R-:W-:-:S07]  /*11da0*/  IMAD.MOV.U32 R31, RZ, RZ, -0x1 ;  /* 0xffffffffff1f7424 */ /* 0x000fce00078e00ff */
[----:B------:R-:W-:Y:S05]  /*11db0*/  WARPSYNC.COLLECTIVE R31, `(.L_x_715) ;  /* 0x000000001f087348 */ /* 0x000fea0003c00000 */
[----:B------:R0:W1:Y:S02]  /*11dc0*/  SHFL.DOWN P3, R33, R110, R35, R37 ;  /* 0x080000236e217389 */ /* 0x0000640000060025 */
[----:B01----:R-:W-:Y:S05]  /*11dd0*/  ENDCOLLECTIVE ;  /* 0x000000000000791b */ /* 0x003fea0003800000 */
.L_x_715:
[----:B------:R-:W-:Y:S02]  /*11de0*/  IMAD.MOV.U32 R35, RZ, RZ, 0x4 ;  /* 0x00000004ff237424 */ /* 0x000fe400078e00ff */
[----:B------:R-:W-:-:S04]  /*11df0*/  IMAD.MOV.U32 R13, RZ, RZ, R33 ;  /* 0x000000ffff0d7224 */ /* 0x000fc800078e0021 */
[----:B------:R-:W-:-:S04]  /*11e00*/  FADD R13, R110, R13 ;  /* 0x0000000d6e0d7221 */ /* 0x000fc80000000000 */
[----:B------:R-:W-:-:S07]  /*11e10*/  IMAD.MOV.U32 R110, RZ, RZ, R13 ;  /* 0x000000ffff6e7224 */ /* 0x000fce00078e000d */
[----:B------:R-:W-:Y:S05]  /*11e20*/  WARPSYNC.COLLECTIVE R31, `(.L_x_716) ;  /* 0x000000001f087348 */ /* 0x000fea0003c00000 */
[----:B------:R0:W1:Y:S02]  /*11e30*/  SHFL.DOWN P3, R33, R110, R35, R37 ;  /* 0x080000236e217389 */ /* 0x0000640000060025 */
[----:B01----:R-:W-:Y:S05]  /*11e40*/  ENDCOLLECTIVE ;  /* 0x000000000000791b */ /* 0x003fea0003800000 */
.L_x_716:
[----:B------:R-:W-:Y:S01]  /*11e50*/  MOV R35, 0x2 ;  /* 0x0000000200237802 */ /* 0x000fe20000000f00 */
[----:B------:R-:W-:-:S04]  /*11e60*/  IMAD.MOV.U32 R21, RZ, RZ, R33 ;  /* 0x000000ffff157224 */ /* 0x000fc800078e0021 */
[----:B------:R-:W-:-:S04]  /*11e70*/  FADD R21, R13, R21 ;  /* 0x000000150d157221 */ /* 0x000fc80000000000 */
[----:B------:R-:W-:-:S07]  /*11e80*/  IMAD.MOV.U32 R110, RZ, RZ, R21 ;  /* 0x000000ffff6e7224 */ /* 0x000fce00078e0015 */
[----:B------:R-:W-:Y:S05]  /*11e90*/  WARPSYNC.COLLECTIVE R31, `(.L_x_717) ;  /* 0x000000001f087348 */ /* 0x000fea0003c00000 */
[----:B------:R0:W1:Y:S02]  /*11ea0*/  SHFL.DOWN P3, R33, R110, R35, R37 ;  /* 0x080000236e217389 */ /* 0x0000640000060025 */
[----:B01----:R-:W-:Y:S05]  /*11eb0*/  ENDCOLLECTIVE ;  /* 0x000000000000791b */ /* 0x003fea0003800000 */
.L_x_717:
[----:B------:R-:W-:Y:S02]  /*11ec0*/  IMAD.MOV.U32 R35, RZ, RZ, 0x1 ;  /* 0x00000001ff237424 */ /* 0x000fe400078e00ff */
[----:B------:R-:W-:-:S04]  /*11ed0*/  IMAD.MOV.U32 R3, RZ, RZ, R33 ;  /* 0x000000ffff037224 */ /* 0x000fc800078e0021 */
[----:B------:R-:W-:-:S04]  /*11ee0*/  FADD R23, R21, R3 ;  /* 0x0000000315177221 */ /* 0x000fc80000000000 */
[----:B------:R-:W-:-:S07]  /*11ef0*/  IMAD.MOV.U32 R110, RZ, RZ, R23 ;  /* 0x000000ffff6e7224 */ /* 0x000fce00078e0017 */
[----:B------:R-:W-:Y:S05]  /*11f00*/  WARPSYNC.COLLECTIVE R31, `(.L_x_718) ;  /* 0x000000001f087348 */ /* 0x000fea0003c00000 */
[----:B------:R0:W1:Y:S02]  /*11f10*/  SHFL.DOWN P3, R33, R110, R35, R37 ;  /* 0x080000236e217389 */ /* 0x0000640000060025 */
[----:B01----:R-:W-:Y:S05]  /*11f20*/  ENDCOLLECTIVE ;  /* 0x000000000000791b */ /* 0x003fea0003800000 */
.L_x_718:
[----:B------:R-:W-:Y:S02]  /*11f30*/  IMAD.MOV.U32 R35, RZ, RZ, 0x10 ;  /* 0x00000010ff237424 */ /* 0x000fe400078e00ff */
[----:B------:R-:W-:-:S04]  /*11f40*/  IMAD.MOV.U32 R110, RZ, RZ, R33 ;  /* 0x000000ffff6e7224 */ /* 0x000fc800078e0021 */
[----:B------:R-:W-:Y:S01]  /*11f50*/  FADD R3, R23, R110 ;  /* 0x0000006e17037221 */ /* 0x000fe20000000000 */
[----:B------:R-:W-:-:S07]  /*11f60*/  IMAD.MOV.U32 R110, RZ, RZ, R5 ;  /* 0x000000ffff6e7224 */ /* 0x000fce00078e0005 */
[----:B------:R-:W-:Y:S05]  /*11f70*/  WARPSYNC.COLLECTIVE R31, `(.L_x_719) ;  /* 0x000000001f087348 */ /* 0x000fea0003c00000 */
[----:B------:R0:W1:Y:S02]  /*11f80*/  SHFL.DOWN P3, R33, R110, R35, R37 ;  /* 0x080000236e217389 */ /* 0x0000640000060025 */
[----:B01----:R-:W-:Y:S05]  /*11f90*/  ENDCOLLECTIVE ;  /* 0x000000000000791b */ /* 0x003fea0003800000 */
.L_x_719:
[----:B------:R-:W-:Y:S01]  /*11fa0*/  IMAD.MOV.U32 R35, RZ, RZ, 0x8 ;  /* 0x00000008ff237424 */ /* 0x000fe200078e00ff */
[----:B------:R-:W-:-:S05]  /*11fb0*/  MOV R21, R33 ;  /* 0x0000002100157202 */ /* 0x000fca0000000f00 */
[----:B------:R-:W-:-:S04]  /*11fc0*/  FADD R25, R21, R5 ;  /* 0x0000000515197221 */ /* 0x000fc80000000000 */
[----:B------:R-:W-:-:S07]  /*11fd0*/  IMAD.MOV.U32 R110, RZ, RZ, R25 ;  /* 0x000000ffff6e7224 */ /* 0x000fce00078e0019 */
[----:B------:R-:W-:Y:S05]  /*11fe0*/  WARPSYNC.COLLECTIVE R31, `(.L_x_720) ;  /* 0x000000001f087348 */ /* 0x000fea0003c00000 */
[----:B------:R0:W1:Y:S02]  /*11ff0*/  SHFL.DOWN P3, R33, R110, R35, R37 ;  /* 0x080000236e217389 */ /* 0x0000640000060025 */
[----:B01----:R-:W-:Y:S05]  /*12000*/  ENDCOLLECTIVE ;  /* 0x000000000000791b */ /* 0x003fea0003800000 */
.L_x_720:
[----:B------:R-:W-:Y:S02]  /*12010*/  IMAD.MOV.U32 R35, RZ, RZ, 0x4 ;  /* 0x00000004ff237424 */ /* 0x000fe400078e00ff */
[----:B------:R-:W-:-:S04]  /*12020*/  IMAD.MOV.U32 R23, RZ, RZ, R33 ;  /* 0x000000ffff177224 */ /* 0x000fc800078e0021 */
[----:B------:R-:W-:-:S04]  /*12030*/  FADD R27, R25, R23 ;  /* 0x00000017191b7221 */ /* 0x000fc80000000000 */
[----:B------:R-:W-:-:S07]  /*12040*/  IMAD.MOV.U32 R110, RZ, RZ, R27 ;  /* 0x000000ffff6e7224 */ /* 0x000fce00078e001b */
[----:B------:R-:W-:Y:S05]  /*12050*/  WARPSYNC.COLLECTIVE R31, `(.L_x_721) ;  /* 0x000000001f087348 */ /* 0x000fea0003c00000 */
[----:B------:R0:W1:Y:S02]  /*12060*/  SHFL.DOWN P3, R33, R110, R35, R37 ;  /* 0x080000236e217389 */ /* 0x0000640000060025 */
[----:B01----:R-:W-:Y:S05]  /*12070*/  ENDCOLLECTIVE ;  /* 0x000000000000791b */ /* 0x003fea0003800000 */
.L_x_721:
[----:B------:R-:W-:Y:S02]  /*12080*/  IMAD.MOV.U32 R35, RZ, RZ, 0x2 ;  /* 0x00000002ff237424 */ /* 0x000fe400078e00ff */
[----:B------:R-:W-:-:S04]  /*12090*/  IMAD.MOV.U32 R23, RZ, RZ, R33 ;  /* 0x000000ffff177224 */ /* 0x000fc800078e0021 */
[----:B------:R-:W-:-:S05]  /*120a0*/  FADD R5, R27, R23 ;  /* 0x000000171b057221 */ /* 0x000fca0000000000 */
[----:B------:R-:W-:-:S07]  /*120b0*/  MOV R110, R5 ;  /* 0x00000005006e7202 */ /* 0x000fce0000000f00 */
[----:B------:R-:W-:Y:S05]  /*120c0*/  WARPSYNC.COLLECTIVE R31, `(.L_x_722) ;  /* 0x000000001f087348 */ /* 0x000fea0003c00000 */
[----:B------:R0:W1:Y:S02]  /*120d0*/  SHFL.DOWN P3, R33, R110, R35, R37 ;  /* 0x080000236e217389 */ /* 0x0000640000060025 */
[----:B01----:R-:W-:Y:S05]  /*120e0*/  ENDCOLLECTIVE ;  /* 0x000000000000791b */ /* 0x003fea0003800000 */
.L_x_722:
[----:B------:R-:W-:Y:S02]  /*120f0*/  IMAD.MOV.U32 R35, RZ, RZ, 0x1 ;  /* 0x00000001ff237424 */ /* 0x000fe400078e00ff */
[----:B------:R-:W-:-:S04]  /*12100*/  IMAD.MOV.U32 R29, RZ, RZ, R33 ;  /* 0x000000ffff1d7224 */ /* 0x000fc800078e0021 */
[----:B------:R-:W-:-:S04]  /*12110*/  FADD R29, R5, R29 ;  /* 0x0000001d051d7221 */ /* 0x000fc80000000000 */
[----:B------:R-:W-:-:S07]  /*12120*/  IMAD.MOV.U32 R110, RZ, RZ, R29 ;  /* 0x000000ffff6e7224 */ /* 0x000fce00078e001d */
[----:B------:R-:W-:Y:S05]  /*12130*/  WARPSYNC.COLLECTIVE R31, `(.L_x_723) ;  /* 0x000000001f087348 */ /* 0x000fea0003c00000 */
[----:B------:R0:W1:Y:S02]  /*12140*/  SHFL.DOWN P3, R33, R110, R35, R37 ;  /* 0x080000236e217389 */ /* 0x0000640000060025 */
[----:B01----:R-:W-:Y:S05]  /*12150*/  ENDCOLLECTIVE ;  /* 0x000000000000791b */ /* 0x003fea0003800000 */
.L_x_723:
[----:B------:R-:W-:Y:S01]  /*12160*/  IMAD.MOV.U32 R25, RZ, RZ, R33 ;  /* 0x000000ffff197224 */ /* 0x000fe200078e0021 */
[----:B------:R-:W-:Y:S06]  /*12170*/  BRA `(.L_x_724) ;  /* 0xffffffec006c7947 */ /* 0x000fec000383ffff */
.L_x_725:
        /* <DEDUP_REMOVED lines=16> */
.L_x_4143:


//--------------------- .text._Z66popcount_weighted_keys_literal_fused_multiq_kernel_warp_out_w32_sbILi13EEvPKyPKfiiS1_S3_iiiiiPKxS5_fiPf --------------------------
	.section	.text._Z66popcount_weighted_keys_literal_fused_multiq_kernel_warp_out_w32_sbILi13EEvPKyPKfiiS1_S3_iiiiiPKxS5_fiPf,"ax",@progbits
	.align	128
        .global         _Z66popcount_weighted_keys_literal_fused_multiq_kernel_warp_out_w32_sbILi13EEvPKyPKfiiS1_S3_iiiiiPKxS5_fiPf
        .type           _Z66popcount_weighted_keys_literal_fused_multiq_kernel_warp_out_w32_sbILi13EEvPKyPKfiiS1_S3_iiiiiPKxS5_fiPf,@function
        .size           _Z66popcount_weighted_keys_literal_fused_multiq_kernel_warp_out_w32_sbILi13EEvPKyPKfiiS1_S3_iiiiiPKxS5_fiPf,(.L_x_4144 - _Z66popcount_weighted_keys_literal_fused_multiq_kernel_warp_out_w32_sbILi13EEvPKyPKfiiS1_S3_iiiiiPKxS5_fiPf)
        .other          _Z66popcount_weighted_keys_literal_fused_multiq_kernel_warp_out_w32_sbILi13EEvPKyPKfiiS1_S3_iiiiiPKxS5_fiPf,@"STO_CUDA_ENTRY STV_DEFAULT"
_Z66popcount_weighted_keys_literal_fused_multiq_kernel_warp_out_w32_sbILi13EEvPKyPKfiiS1_S3_iiiiiPKxS5_fiPf:
.text._Z66popcount_weighted_keys_literal_fused_multiq_kernel_warp_out_w32_sbILi13EEvPKyPKfiiS1_S3_iiiiiPKxS5_fiPf:
        /* <DEDUP_REMOVED lines=43> */
[----:B------:R-:W-:Y:S01]  /*02b0*/  IMAD.MOV R9, RZ, RZ, -R3 ;  /* 0x000000ffff097224 */ /* 0x000fe200078e0a03 */
[----:B------:R-:W-:-:S03]  /*02c0*/  IADD3 R11, PT, PT, -R5, RZ, RZ ;  /* 0x000000ff050b7210 */ /* 0x000fc60007ffe1ff */
[----:B------:R-:W-:Y:S02]  /*02d0*/  IMAD R0, R9, UR19, R0 ;  /* 0x0000001309007c24 */ /* 0x000fe4000f8e0200 */
[----:B------:R-:W-:-:S03]  /*02e0*/  IMAD R4, R11, UR19, R4 ;  /* 0x000000130b047c24 */ /* 0x000fc6000f8e0204 */
[----:B------:R-:W-:Y:S02]  /*02f0*/  ISETP.GE.U32.AND P3, PT, R0, UR19, PT ;  /* 0x0000001300007c0c */ /* 0x000fe4000bf66070 */
[----:B------:R-:W-:-:S11]  /*0300*/  ISETP.GE.U32.AND P2, PT, R4, UR19, PT ;  /* 0x0000001304007c0c */ /* 0x000fd6000bf46070 */
[----:B------:R-:W-:Y:S02]  /*0310*/  @P3 VIADD R0, R0, -UR19 ;  /* 0x8000001300003c36 */ /* 0x000fe40008000000 */
[----:B------:R-:W-:Y:S02]  /*0320*/  @P2 VIADD R4, R4, -UR19 ;  /* 0x8000001304042c36 */ /* 0x000fe40008000000 */
[----:B------:R-:W-:Y:S01]  /*0330*/  @P3 VIADD R3, R3, 0x1 ;  /* 0x0000000103033836 */ /* 0x000fe20000000000 */
[----:B------:R-:W-:Y:S01]  /*0340*/  ISETP.GE.U32.AND P1, PT, R0, UR19, PT ;  /* 0x0000001300007c0c */ /* 0x000fe2000bf26070 */
[----:B------:R-:W-:Y:S01]  /*0350*/  @P2 VIADD R5, R5, 0x1 ;  /* 0x0000000105052836 */ /* 0x000fe20000000000 */
[----:B------:R-:W-:Y:S02]  /*0360*/  ISETP.GE.U32.AND P0, PT, R4, UR19, PT ;  /* 0x0000001304007c0c */ /* 0x000fe4000bf06070 */
[----:B------:R-:W-:Y:S02]  /*0370*/  ISETP.NE.U32.AND P3, PT, RZ, UR19, PT ;  /* 0x00000013ff007c0c */ /* 0x000fe4000bf65070 */
[----:B------:R-:W-:-:S07]  /*0380*/  LOP3.LUT R0, RZ, UR19, RZ, 0x33, !PT ;  /* 0x00000013ff007c12 */ /* 0x000fce000f8e33ff */
[----:B------:R-:W-:Y:S02]  /*0390*/  @P1 VIADD R3, R3, 0x1 ;  /* 0x0000000103031836 */ /* 0x000fe40000000000 */
[----:B------:R-:W-:-:S03]  /*03a0*/  @P0 IADD3 R5, PT, PT, R5, 0x1, RZ ;  /* 0x0000000105050810 */ /* 0x000fc60007ffe0ff */
[C---:B------:R-:W-:Y:S02]  /*03b0*/  SEL R3, R0.reuse, R3, !P3 ;  /* 0x0000000300037207 */ /* 0x040fe40005800000 */
[----:B------:R-:W-:Y:S01]  /*03c0*/  SEL R5, R0, R5, !P3 ;  /* 0x0000000500057207 */ /* 0x000fe20005800000 */
[----:B------:R-:W-:Y:S02]  /*03d0*/  VIADD R0, R7, UR19 ;  /* 0x0000001307007c36 */ /* 0x000fe40008000000 */
[----:B------:R-:W-:Y:S01]  /*03e0*/  IMAD.IADD R6, R6, 0x1, R3 ;  /* 0x0000000106067824 */ /* 0x000fe200078e0203 */
[----:B------:R-:W-:Y:S01]  /*03f0*/  LOP3.LUT R3, R2, 0x1f, RZ, 0xc0, !PT ;  /* 0x0000001f02037812 */ /* 0x000fe200078ec0ff */
[----:B------:R-:W-:Y:S02]  /*0400*/  IMAD.IADD R4, R8, 0x1, R5 ;  /* 0x0000000108047824 */ /* 0x000fe400078e0205 */
[----:B------:R-:W-:Y:S01]  /*0410*/  IMAD.MOV.U32 R5, RZ, RZ, RZ ;  /* 0x000000ffff057224 */ /* 0x000fe200078e00ff */
[----:B------:R-:W-:Y:S01]  /*0420*/  LOP3.LUT R21, R6, 0x3, RZ, 0xc0, !PT ;  /* 0x0000000306157812 */ /* 0x000fe200078ec0ff */
[----:B------:R-:W-:Y:S01]  /*0430*/  VIADD R22, R0, UR19 ;  /* 0x0000001300167c36 */ /* 0x000fe20008000000 */
[----:B------:R-:W-:-:S07]  /*0440*/  LOP3.LUT R20, R4, 0x3, RZ, 0xc0, !PT ;  /* 0x0000000304147812 */ /* 0x000fce00078ec0ff */
.L_x_736:
[----:B0-----:R-:W0:Y:S01]  /*0450*/  LDCU UR4, c[0x0][0x3ac] ;  /* 0x00007580ff0477ac */ /* 0x001e220008000800 */
[----:B----4-:R-:W-:-:S04]  /*0460*/  IADD3 R10, PT, PT, R5, UR10, RZ ;  /* 0x0000000a050a7c10 */ /* 0x010fc8000fffe0ff */
        /* <DEDUP_REMOVED lines=29> */
[----:B------:R-:W-:Y:S01]  /*0640*/  MOV R16, UR19 ;  /* 0x0000001300107c02 */ /* 0x000fe20008000f00 */
[----:B------:R-:W-:Y:S02]  /*0650*/  IMAD.MOV.U32 R11, RZ, RZ, R0 ;  /* 0x000000ffff0b7224 */ /* 0x000fe400078e0000 */
[----:B------:R-:W-:-:S02]  /*0660*/  @P0 IMAD.MOV.U32 R11, RZ, RZ, R22 ;  /* 0x000000ffff0b0224 */ /* 0x000fc400078e0016 */
[----:B------:R-:W-:-:S04]  /*0670*/  IMAD R19, R16, 0x8, R17 ;  /* 0x0000000810137824 */ /* 0x000fc800078e0211 */
[----:B------:R-:W-:Y:S01]  /*0680*/  @P0 IMAD R17, R16, 0x8, R19 ;  /* 0x0000000810110824 */ /* 0x000fe200078e0213 */
[----:B--2---:R1:W-:Y:S04]  /*0690*/  STS.64 [R19], R12 ;  /* 0x0000000c13007388 */ /* 0x0043e80000000a00 */
[----:B---3--:R1:W-:Y:S02]  /*06a0*/  @P0 STS.64 [R17], R14 ;  /* 0x0000000e11000388 */ /* 0x0083e40000000a00 */
.L_x_730:
[----:B------:R-:W-:Y:S05]  /*06b0*/  BSYNC.RECONVERGENT B1 ;  /* 0x0000000000017941 */ /* 0x000fea0003800200 */
.L_x_729:
[----:B------:R-:W-:Y:S05]  /*06c0*/  @!P1 BRA `(.L_x_728) ;  /* 0x0000000000649947 */ /* 0x000fea0003800000 */
.L_x_731:
[C---:B-12---:R-:W-:Y:S02]  /*06d0*/  VIADD R15, R11.reuse, UR19 ;  /* 0x000000130b0f7c36 */ /* 0x046fe40008000000 */
[----:B0-----:R-:W-:-:S03]  /*06e0*/  IMAD.WIDE.U32 R12, R11, 0x8, R8 ;  /* 0x000000080b0c7825 */ /* 0x001fc600078e0008 */
[C---:B------:R-:W-:Y:S01]  /*06f0*/  IADD3 R17, PT, PT, R15.reuse, UR19, RZ ;  /* 0x000000130f117c10 */ /* 0x040fe2000fffe0ff */
[--C-:B------:R-:W-:Y:S02]  /*0700*/  IMAD.WIDE.U32 R14, R15, 0x8, R8.reuse ;  /* 0x000000080f0e7825 */ /* 0x100fe400078e0008 */
[----:B------:R-:W2:Y:S02]  /*0710*/  LDG.E.64.CONSTANT R12, desc[UR16][R12.64] ;  /* 0x000000100c0c7981 */ /* 0x000ea4000c1e9b00 */
        /* <DEDUP_REMOVED lines=11> */
[----:B------:R-:W-:-:S05]  /*07d0*/  IMAD R27, R26, 0x8, R25 ;  /* 0x000000081a1b7824 */ /* 0x000fca00078e0219 */
[----:B------:R-:W-:Y:S01]  /*07e0*/  LEA R31, R24, R27, 0x3 ;  /* 0x0000001b181f7211 */ /* 0x000fe200078e18ff */
[----:B------:R-:W-:-:S05]  /*07f0*/  VIADD R11, R29, UR19 ;  /* 0x000000131d0b7c36 */ /* 0x000fca0008000000 */
[----:B------:R-:W-:Y:S01]  /*0800*/  ISETP.GE.U32.AND P0, PT, R11, 0x1a0, PT ;  /* 0x000001a00b00780c */ /* 0x000fe20003f06070 */
[----:B--2---:R2:W-:Y:S04]  /*0810*/  STS.64 [R23], R12 ;  /* 0x0000000c17007388 */ /* 0x0045e80000000a00 */
[----:B---3--:R2:W-:Y:S04]  /*0820*/  STS.64 [R25], R14 ;  /* 0x0000000e19007388 */ /* 0x0085e80000000a00 */
[----:B----4-:R2:W-:Y:S04]  /*0830*/  STS.64 [R27], R16 ;  /* 0x000000101b007388 */ /* 0x0105e80000000a00 */
[----:B-----5:R2:W-:Y:S01]  /*0840*/  STS.64 [R31], R18 ;  /* 0x000000121f007388 */ /* 0x0205e20000000a00 */
[----:B------:R-:W-:Y:S05]  /*0850*/  @!P0 BRA `(.L_x_731) ;  /* 0xfffffffc009c8947 */ /* 0x000fea000383ffff */
.L_x_728:
[----:B------:R-:W-:Y:S05]  /*0860*/  BSYNC.RECONVERGENT B0 ;  /* 0x0000000000007941 */ /* 0x000fea0003800200 */
.L_x_727:
        /* <DEDUP_REMOVED lines=22> */
[----:B--2---:R-:W-:Y:S01]  /*09d0*/  IMAD.WIDE R12, R13, 0x4, R10 ;  /* 0x000000040d0c7825 */ /* 0x004fe200078e020a */
        /* <DEDUP_REMOVED lines=11> */
.L_x_734:
[----:B------:R-:W-:Y:S05]  /*0a90*/  BSYNC.RECONVERGENT B1 ;  /* 0x0000000000017941 */ /* 0x000fea0003800200 */
.L_x_733:
[----:B------:R-:W-:Y:S05]  /*0aa0*/  @!P1 BRA `(.L_x_732) ;  /* 0x0000000000649947 */ /* 0x000fea0003800000 */
.L_x_735:
[C---:B01----:R-:W-:Y:S01]  /*0ab0*/  IADD3 R13, PT, PT, R18.reuse, UR19, RZ ;  /* 0x00000013120d7c10 */ /* 0x043fe2000fffe0ff */
[----:B----4-:R-:W-:-:S04]  /*0ac0*/  IMAD.WIDE.U32 R10, R18, 0x4, R8 ;  /* 0x00000004120a7825 */ /* 0x010fc800078e0008 */
[C---:B--2---:R-:W-:Y:S02]  /*0ad0*/  VIADD R15, R13.reuse, UR19 ;  /* 0x000000130d0f7c36 */ /* 0x044fe40008000000 */
        /* <DEDUP_REMOVED lines=22> */
.L_x_732:
[----:B------:R-:W-:Y:S05]  /*0c40*/  BSYNC.RECONVERGENT B0 ;  /* 0x0000000000007941 */ /* 0x000fea0003800200 */
.L_x_726:
        /* <DEDUP_REMOVED lines=9> */
[----:B---3--:R-:W-:Y:S02]  /*0ce0*/  USHF.R.S32.HI UR20, URZ, 0x1f, UR13 ;  /* 0x0000001fff147899 */ /* 0x008fe4000801140d */
[----:B------:R-:W-:Y:S02]  /*0cf0*/  USHF.L.U32 UR18, UR13, 0x5, URZ ;  /* 0x000000050d127899 */ /* 0x000fe400080006ff */
[----:B-----5:R-:W-:Y:S02]  /*0d00*/  USHF.R.S32.HI UR12, URZ, 0x1f, UR12 ;  /* 0x0000001fff0c7899 */ /* 0x020fe4000801140c */
[----:B------:R-:W-:-:S12]  /*0d10*/  UIADD3 UR13, UPT, UPT, -UR13, URZ, URZ ;  /* 0x000000ff0d0d7290 */ /* 0x000fd8000fffe1ff */
.L_x_784:
        /* <DEDUP_REMOVED lines=20> */
[----:B------:R-:W-:Y:S01]  /*0e60*/  MOV R6, UR24 ;  /* 0x0000001800067c02 */ /* 0x000fe20008000f00 */
[----:B------:R-:W-:Y:S01]  /*0e70*/  IMAD.U32 R7, RZ, RZ, UR25 ;  /* 0x00000019ff077e24 */ /* 0x000fe2000f8e00ff */
[----:B------:R-:W-:Y:S01]  /*0e80*/  MOV R0, 0x400 ;  /* 0x0000040000007802 */ /* 0x000fe20000000f00 */
[----:B------:R-:W-:Y:S02]  /*0e90*/  IMAD.U32 R7, RZ, RZ, UR14 ;  /* 0x0000000eff077e24 */ /* 0x000fe4000f8e00ff */
[----:B--2---:R-:W-:Y:S01]  /*0ea0*/  IMAD.MOV.U32 R13, RZ, RZ, R2 ;  /* 0x000000ffff0d7224 */ /* 0x004fe200078e0002 */
[----:B-1----:R-:W-:Y:S02]  /*0eb0*/  LEA R8, P0, R6, UR6, 0x8 ;  /* 0x0000000606087c11 */ /* 0x002fe4000f8040ff */
[----:B0-----:R-:W-:-:S02]  /*0ec0*/  LEA R0, R9, R0, 0x18 ;  /* 0x0000000009007211 */ /* 0x001fc400078ec0ff */
[----:B------:R-:W-:-:S09]  /*0ed0*/  LEA.HI.X R9, R6, UR7, R7, 0x8, P0 ;  /* 0x0000000706097c11 */ /* 0x000fd200080f4407 */
.L_x_739:
[----:B0-----:R-:W-:-:S06]  /*0ee0*/  IMAD.WIDE R6, R13, 0x8, R8 ;  /* 0x000000080d067825 */ /* 0x001fcc00078e0208 */
[----:B------:R-:W2:Y:S01]  /*0ef0*/  LDG.E.64.CONSTANT R6, desc[UR16][R6.64] ;  /* 0x0000001006067981 */ /* 0x000ea2000c1e9b00 */
[C---:B------:R-:W-:Y:S02]  /*0f00*/  IMAD R15, R13.reuse, 0x8, R0 ;  /* 0x000000080d0f7824 */ /* 0x040fe400078e0200 */
[----:B------:R-:W-:-:S05]  /*0f10*/  VIADD R13, R13, UR19 ;  /* 0x000000130d0d7c36 */ /* 0x000fca0008000000 */
[----:B------:R-:W-:Y:S01]  /*0f20*/  ISETP.GE.AND P0, PT, R13, UR18, PT ;  /* 0x000000120d007c0c */ /* 0x000fe2000bf06270 */
[----:B--2---:R0:W-:-:S12]  /*0f30*/  STS.64 [R15], R6 ;  /* 0x000000060f007388 */ /* 0x0041d80000000a00 */
[----:B------:R-:W-:Y:S05]  /*0f40*/  @!P0 BRA `(.L_x_739) ;  /* 0xfffffffc00e48947 */ /* 0x000fea000383ffff */
.L_x_738:
[----:B------:R-:W-:Y:S05]  /*0f50*/  BSYNC.RECONVERGENT B0 ;  /* 0x0000000000007941 */ /* 0x000fea0003800200 */
.L_x_737:
[----:B------:R-:W-:Y:S04]  /*0f60*/  BSSY.RECONVERGENT B0, `(.L_x_740) ;  /* 0x000000d000007945 */ /* 0x000fe80003800200 */
[----:B------:R-:W-:Y:S05]  /*0f70*/  @P1 BRA `(.L_x_741) ;  /* 0x00000000002c1947 */ /* 0x000fea0003800000 */
[----:B------:R-:W-:-:S07]  /*0f80*/  MOV R0, R2 ;  /* 0x0000000200007202 */ /* 0x000fce0000000f00 */
.L_x_742:
[----:B0-----:R-:W-:-:S04]  /*0f90*/  IADD3 R7, P0, PT, R0, UR24, RZ ;  /* 0x0000001800077c10 */ /* 0x001fc8000ff1e0ff */
[----:B------:R-:W-:Y:S02]  /*0fa0*/  LEA.HI.X.SX32 R8, R0, UR14, 0x1, P0 ;  /* 0x0000000e00087c11 */ /* 0x000fe400080f0eff */
[----:B-1----:R-:W-:-:S04]  /*0fb0*/  LEA R6, P0, R7, UR22, 0x2 ;  /* 0x0000001607067c11 */ /* 0x002fc8000f8010ff */
[----:B------:R-:W-:-:S05]  /*0fc0*/  LEA.HI.X R7, R7, UR23, R8, 0x2, P0 ;  /* 0x0000001707077c11 */ /* 0x000fca00080f1408 */
[----:B------:R-:W3:Y:S01]  /*0fd0*/  LDG.E.CONSTANT R6, desc[UR16][R6.64] ;  /* 0x0000001006067981 */ /* 0x000ee2000c1e9900 */
[C---:B------:R-:W-:Y:S01]  /*0fe0*/  LEA R9, R0.reuse, UR15, 0x2 ;  /* 0x0000000f00097c11 */ /* 0x040fe2000f8e10ff */
[----:B------:R-:W-:-:S05]  /*0ff0*/  VIADD R0, R0, UR19 ;  /* 0x0000001300007c36 */ /* 0x000fca0008000000 */
[----:B------:R-:W-:Y:S01]  /*1000*/  ISETP.GE.AND P0, PT, R0, UR21, PT ;  /* 0x0000001500007c0c */ /* 0x000fe2000bf06270 */
[----:B---3--:R1:W-:-:S12]  /*1010*/  STS [R9], R6 ;  /* 0x0000000609007388 */ /* 0x0083d80000000800 */
[----:B------:R-:W-:Y:S05]  /*1020*/  @!P0 BRA `(.L_x_742) ;  /* 0xfffffffc00d88947 */ /* 0x000fea000383ffff */
.L_x_741:
[----:B------:R-:W-:Y:S05]  /*1030*/  BSYNC.RECONVERGENT B0 ;  /* 0x0000000000007941 */ /* 0x000fea0003800200 */
.L_x_740:
        /* <DEDUP_REMOVED lines=11> */
.L_x_783:
        /* <DEDUP_REMOVED lines=46> */
.L_x_749:
[----:B------:R-:W-:Y:S01]  /*13d0*/  IMAD.MOV.U32 R55, RZ, RZ, RZ ;  /* 0x000000ffff377224 */ /* 0x000fe200078e00ff */
[----:B------:R-:W-:-:S05]  /*13e0*/  UMOV UR6, 0xffffffff ;  /* 0xffffffff00067882 */ /* 0x000fca0000000000 */
[----:B------:R1:W2:Y:S01]  /*13f0*/  @!P0 LDS R55, [R57] ;  /* 0x0000000039378984 */ /* 0x0002a20000000800 */
[----:B------:R-:W-:Y:S05]  /*1400*/  BRA.DIV UR6, `(.L_x_748) ;  /* 0x0000007a06887947 */ /* 0x000fea000b800000 */
[----:B--2---:R-:W2:Y:S02]  /*1410*/  SHFL.IDX PT, R55, R55, RZ, 0x1f ;  /* 0x00001fff37377589 */ /* 0x004ea400000e0000 */
.L_x_787:
[----:B0-----:R0:W3:Y:S01]  /*1420*/  LDS.64 R46, [R52] ;  /* 0x00000000342e7984 */ /* 0x0010e20000000a00 */
[----:B------:R-:W-:Y:S02]  /*1430*/  VIADD R54, R54, 0x1 ;  /* 0x0000000136367836 */ /* 0x000fe40000000000 */
[----:B-1----:R-:W-:-:S03]  /*1440*/  VIADD R57, R57, 0x4 ;  /* 0x0000000439397836 */ /* 0x002fc60000000000 */
[----:B------:R-:W-:Y:S02]  /*1450*/  ISETP.NE.AND P1, PT, R54, RZ, PT ;  /* 0x000000ff3600720c */ /* 0x000fe40003f25270 */
[----:B0-----:R-:W-:Y:S02]  /*1460*/  IADD3 R52, PT, PT, R52, 0x100, RZ ;  /* 0x0000010034347810 */ /* 0x001fe40007ffe0ff */
[-C--:B---3--:R-:W-:Y:S02]  /*1470*/  LOP3.LUT R60, R20, R46.reuse, RZ, 0xc0, !PT ;  /* 0x0000002e143c7212 */ /* 0x088fe400078ec0ff */
[----:B------:R-:W-:Y:S02]  /*1480*/  LOP3.LUT R61, R21, R47, RZ, 0xc0, !PT ;  /* 0x0000002f153d7212 */ /* 0x000fe400078ec0ff */
[----:B------:R0:W-:Y:S08]  /*1490*/  POPC R56, R60 ;  /* 0x0000003c00387309 */ /* 0x0001f00000000000 */
[----:B------:R1:W3:Y:S01]  /*14a0*/  POPC R59, R61 ;  /* 0x0000003d003b7309 */ /* 0x0002e20000000000 */
[----:B0-----:R-:W-:-:S02]  /*14b0*/  LOP3.LUT R60, R24, R46, RZ, 0xc0, !PT ;  /* 0x0000002e183c7212 */ /* 0x001fc400078ec0ff */
[----:B-1----:R-:W-:Y:S01]  /*14c0*/  LOP3.LUT R61, R25, R47, RZ, 0xc0, !PT ;  /* 0x0000002f193d7212 */ /* 0x002fe200078ec0ff */
[----:B---3--:R-:W-:Y:S01]  /*14d0*/  IMAD.IADD R56, R56, 0x1, R59 ;  /* 0x0000000138387824 */ /* 0x008fe200078e023b */
[----:B------:R-:W-:-:S04]  /*14e0*/  LOP3.LUT R59, R22, R46, RZ, 0xc0, !PT ;  /* 0x0000002e163b7212 */ /* 0x000fc800078ec0ff */
[----:B------:R0:W-:Y:S01]  /*14f0*/  POPC R58, R59 ;  /* 0x0000003b003a7309 */ /* 0x0001e20000000000 */
[----:B------:R-:W-:-:S05]  /*1500*/  I2FP.F32.U32 R56, R56 ;  /* 0x0000003800387245 */ /* 0x000fca0000201000 */
[----:B--2---:R-:W-:-:S04]  /*1510*/  FMUL R56, R55, R56 ;  /* 0x0000003837387220 */ /* 0x004fc80000400000 */
[----:B------:R-:W-:Y:S01]  /*1520*/  FFMA R53, R0, R56, R53 ;  /* 0x0000003800357223 */ /* 0x000fe20000000035 */
[----:B0-----:R-:W-:-:S06]  /*1530*/  LOP3.LUT R59, R23, R47, RZ, 0xc0, !PT ;  /* 0x0000002f173b7212 */ /* 0x001fcc00078ec0ff */
[----:B------:R-:W0:Y:S02]  /*1540*/  POPC R59, R59 ;  /* 0x0000003b003b7309 */ /* 0x000e240000000000 */
[----:B0-----:R-:W-:Y:S01]  /*1550*/  IMAD.IADD R58, R58, 0x1, R59 ;  /* 0x000000013a3a7824 */ /* 0x001fe200078e023b */
[----:B------:R-:W-:-:S04]  /*1560*/  LOP3.LUT R59, R26, R46, RZ, 0xc0, !PT ;  /* 0x0000002e1a3b7212 */ /* 0x000fc800078ec0ff */
[----:B------:R-:W-:-:S05]  /*1570*/  I2FP.F32.U32 R58, R58 ;  /* 0x0000003a003a7245 */ /* 0x000fca0000201000 */
[----:B------:R-:W-:Y:S02]  /*1580*/  FMUL R56, R55, R58 ;  /* 0x0000003a37387220 */ /* 0x000fe40000400000 */
[----:B------:R0:W-:Y:S02]  /*1590*/  POPC R58, R60 ;  /* 0x0000003c003a7309 */ /* 0x0001e40000000000 */
[----:B------:R-:W-:-:S06]  /*15a0*/  FFMA R56, R8, R56, R53 ;  /* 0x0000003808387223 */ /* 0x000fcc0000000035 */
[----:B------:R1:W2:Y:S01]  /*15b0*/  POPC R53, R61 ;  /* 0x0000003d00357309 */ /* 0x0002a20000000000 */
[----:B0-----:R-:W-:Y:S02]  /*15c0*/  LOP3.LUT R60, R28, R46, RZ, 0xc0, !PT ;  /* 0x0000002e1c3c7212 */ /* 0x001fe400078ec0ff */
[----:B-1----:R-:W-:Y:S02]  /*15d0*/  LOP3.LUT R61, R29, R47, RZ, 0xc0, !PT ;  /* 0x0000002f1d3d7212 */ /* 0x002fe400078ec0ff */
[----:B--2---:R-:W-:-:S04]  /*15e0*/  IADD3 R53, PT, PT, R58, R53, RZ ;  /* 0x000000353a357210 */ /* 0x004fc80007ffe0ff */
[----:B------:R-:W-:-:S05]  /*15f0*/  I2FP.F32.U32 R58, R53 ;  /* 0x00000035003a7245 */ /* 0x000fca0000201000 */
[----:B------:R-:W-:Y:S02]  /*1600*/  FMUL R53, R55, R58 ;  /* 0x0000003a37357220 */ /* 0x000fe40000400000 */
[----:B------:R0:W-:Y:S02]  /*1610*/  POPC R58, R59 ;  /* 0x0000003b003a7309 */ /* 0x0001e40000000000 */
        /* <DEDUP_REMOVED lines=11> */
[----:B-1----:R-:W-:Y:S01]  /*16d0*/  LOP3.LUT R61, R33, R47, RZ, 0xc0, !PT ;  /* 0x0000002f213d7212 */ /* 0x002fe200078ec0ff */
[----:B--2---:R-:W-:-:S05]  /*16e0*/  IMAD.IADD R53, R58, 0x1, R53 ;  /* 0x000000013a357824 */ /* 0x004fca00078e0235 */
        /* <DEDUP_REMOVED lines=39> */
[-C--:B------:R-:W-:Y:S02]  /*1960*/  LOP3.LUT R59, R43, R47.reuse, RZ, 0xc0, !PT ;  /* 0x0000002f2b3b7212 */ /* 0x080fe400078ec0ff */
[----:B------:R-:W-:Y:S02]  /*1970*/  LOP3.LUT R47, R45, R47, RZ, 0xc0, !PT ;  /* 0x0000002f2d2f7212 */ /* 0x000fe400078ec0ff */
[----:B------:R-:W-:Y:S02]  /*1980*/  I2FP.F32.U32 R58, R58 ;  /* 0x0000003a003a7245 */ /* 0x000fe40000201000 */
[----:B------:R-:W-:Y:S03]  /*1990*/  POPC R59, R59 ;  /* 0x0000003b003b7309 */ /* 0x000fe60000000000 */
[----:B------:R-:W-:-:S04]  /*19a0*/  FMUL R56, R55, R58 ;  /* 0x0000003a37387220 */ /* 0x000fc80000400000 */
[----:B------:R-:W-:Y:S01]  /*19b0*/  FFMA R56, R48, R56, R53 ;  /* 0x0000003830387223 */ /* 0x000fe20000000035 */
[----:B------:R-:W-:Y:S08]  /*19c0*/  POPC R58, R61 ;  /* 0x0000003d003a7309 */ /* 0x000ff00000000000 */
[----:B------:R0:W1:Y:S08]  /*19d0*/  POPC R53, R60 ;  /* 0x0000003c00357309 */ /* 0x0000700000000000 */
[----:B------:R-:W-:Y:S01]  /*19e0*/  POPC R47, R47 ;  /* 0x0000002f002f7309 */ /* 0x000fe20000000000 */
[----:B0-----:R-:W-:Y:S01]  /*19f0*/  LOP3.LUT R60, R42, R46, RZ, 0xc0, !PT ;  /* 0x0000002e2a3c7212 */ /* 0x001fe200078ec0ff */
[----:B-1----:R-:W-:-:S05]  /*1a00*/  IMAD.IADD R53, R58, 0x1, R53 ;  /* 0x000000013a357824 */ /* 0x002fca00078e0235 */
[----:B------:R-:W-:-:S05]  /*1a10*/  I2FP.F32.U32 R58, R53 ;  /* 0x00000035003a7245 */ /* 0x000fca0000201000 */
[----:B------:R-:W-:Y:S02]  /*1a20*/  FMUL R53, R55, R58 ;  /* 0x0000003a37357220 */ /* 0x000fe40000400000 */
[----:B------:R-:W0:Y:S02]  /*1a30*/  POPC R58, R60 ;  /* 0x0000003c003a7309 */ /* 0x000e240000000000 */
[----:B------:R-:W-:Y:S01]  /*1a40*/  FFMA R53, R49, R53, R56 ;  /* 0x0000003531357223 */ /* 0x000fe20000000038 */
[----:B0-----:R-:W-:Y:S01]  /*1a50*/  IMAD.IADD R56, R58, 0x1, R59 ;  /* 0x000000013a387824 */ /* 0x001fe200078e023b */
[----:B------:R-:W-:-:S04]  /*1a60*/  LOP3.LUT R58, R44, R46, RZ, 0xc0, !PT ;  /* 0x0000002e2c3a7212 */ /* 0x000fc800078ec0ff */
[----:B------:R-:W0:Y:S01]  /*1a70*/  POPC R46, R58 ;  /* 0x0000003a002e7309 */ /* 0x000e220000000000 */
[----:B------:R-:W-:-:S05]  /*1a80*/  I2FP.F32.U32 R56, R56 ;  /* 0x0000003800387245 */ /* 0x000fca0000201000 */
[----:B------:R-:W-:-:S04]  /*1a90*/  FMUL R56, R55, R56 ;  /* 0x0000003837387220 */ /* 0x000fc80000400000 */
[----:B------:R-:W-:Y:S01]  /*1aa0*/  FFMA R56, R50, R56, R53 ;  /* 0x0000003832387223 */ /* 0x000fe20000000035 */
[----:B0-----:R-:W-:-:S05]  /*1ab0*/  IMAD.IADD R46, R46, 0x1, R47 ;  /* 0x000000012e2e7824 */ /* 0x001fca00078e022f */
[----:B------:R-:W-:-:S05]  /*1ac0*/  I2FP.F32.U32 R46, R46 ;  /* 0x0000002e002e7245 */ /* 0x000fca0000201000 */
[----:B------:R-:W-:-:S04]  /*1ad0*/  FMUL R46, R55, R46 ;  /* 0x0000002e372e7220 */ /* 0x000fc80000400000 */
[----:B------:R-:W-:Y:S01]  /*1ae0*/  FFMA R53, R51, R46, R56 ;  /* 0x0000002e33357223 */ /* 0x000fe20000000038 */
[----:B------:R-:W-:Y:S06]  /*1af0*/  @P1 BRA `(.L_x_749) ;  /* 0xfffffff800341947 */ /* 0x000fec000383ffff */
[----:B------:R-:W-:Y:S05]  /*1b00*/  BSYNC B1 ;  /* 0x0000000000017941 */ /* 0x000fea0003800000 */
.L_x_747:
[----:B------:R-:W-:Y:S05]  /*1b10*/  BRA `(.L_x_750) ;  /* 0x0000007000447947 */ /* 0x000fea0003800000 */
.L_x_746:
        /* <DEDUP_REMOVED lines=9> */
.L_x_790:
[----:B0-----:R-:W0:Y:S02]  /*1bb0*/  LDS.64 R46, [R5] ;  /* 0x00000000052e7984 */ /* 0x001e240000000a00 */
[-C--:B0-----:R-:W-:Y:S02]  /*1bc0*/  LOP3.LUT R59, R21, R47.reuse, RZ, 0xc0, !PT ;  /* 0x0000002f153b7212 */ /* 0x081fe400078ec0ff */
[-C--:B------:R-:W-:Y:S02]  /*1bd0*/  LOP3.LUT R61, R20, R46.reuse, RZ, 0xc0, !PT ;  /* 0x0000002e143d7212 */ /* 0x080fe400078ec0ff */
[----:B------:R-:W-:Y:S02]  /*1be0*/  LOP3.LUT R54, R22, R46, RZ, 0xc0, !PT ;  /* 0x0000002e16367212 */ /* 0x000fe400078ec0ff */
[----:B------:R0:W-:Y:S01]  /*1bf0*/  POPC R56, R61 ;  /* 0x0000003d00387309 */ /* 0x0001e20000000000 */
[-C--:B------:R-:W-:Y:S02]  /*1c00*/  LOP3.LUT R57, R23, R47.reuse, RZ, 0xc0, !PT ;  /* 0x0000002f17397212 */ /* 0x080fe400078ec0ff */
[----:B------:R-:W-:-:S02]  /*1c10*/  LOP3.LUT R58, R25, R47, RZ, 0xc0, !PT ;  /* 0x0000002f193a7212 */ /* 0x000fc400078ec0ff */
[----:B------:R-:W-:-:S03]  /*1c20*/  LOP3.LUT R60, R24, R46, RZ, 0xc0, !PT ;  /* 0x0000002e183c7212 */ /* 0x000fc600078ec0ff */
[----:B------:R-:W2:Y:S01]  /*1c30*/  POPC R59, R59 ;  /* 0x0000003b003b7309 */ /* 0x000ea20000000000 */
[----:B0-----:R-:W-:-:S07]  /*1c40*/  LOP3.LUT R61, R26, R46, RZ, 0xc0, !PT ;  /* 0x0000002e1a3d7212 */ /* 0x001fce00078ec0ff */
[----:B------:R-:W-:Y:S01]  /*1c50*/  POPC R54, R54 ;  /* 0x0000003600367309 */ /* 0x000fe20000000000 */
[----:B--2---:R-:W-:-:S07]  /*1c60*/  IMAD.IADD R56, R56, 0x1, R59 ;  /* 0x0000000138387824 */ /* 0x004fce00078e023b */
[----:B------:R-:W0:Y:S01]  /*1c70*/  POPC R57, R57 ;  /* 0x0000003900397309 */ /* 0x000e220000000000 */
[----:B------:R-:W-:Y:S02]  /*1c80*/  LOP3.LUT R59, R27, R47, RZ, 0xc0, !PT ;  /* 0x0000002f1b3b7212 */ /* 0x000fe400078ec0ff */
[----:B------:R-:W-:-:S05]  /*1c90*/  I2FP.F32.U32 R56, R56 ;  /* 0x0000003800387245 */ /* 0x000fca0000201000 */
[----:B------:R2:W-:Y:S01]  /*1ca0*/  POPC R55, R60 ;  /* 0x0000003c00377309 */ /* 0x0005e20000000000 */
[----:B0-----:R-:W-:-:S07]  /*1cb0*/  IMAD.IADD R57, R54, 0x1, R57 ;  /* 0x0000000136397824 */ /* 0x001fce00078e0239 */
[----:B------:R-:W0:Y:S01]  /*1cc0*/  POPC R58, R58 ;  /* 0x0000003a003a7309 */ /* 0x000e220000000000 */
[----:B--2---:R-:W-:-:S07]  /*1cd0*/  LOP3.LUT R60, R28, R46, RZ, 0xc0, !PT ;  /* 0x0000002e1c3c7212 */ /* 0x004fce00078ec0ff */
[----:B------:R2:W-:Y:S01]  /*1ce0*/  POPC R54, R61 ;  /* 0x0000003d00367309 */ /* 0x0005e20000000000 */
[----:B0-----:R-:W-:-:S07]  /*1cf0*/  IADD3 R55, PT, PT, R55, R58, RZ ;  /* 0x0000003a37377210 */ /* 0x001fce0007ffe0ff */
[----:B------:R-:W0:Y:S01]  /*1d00*/  POPC R59, R59 ;  /* 0x0000003b003b7309 */ /* 0x000e220000000000 */
[----:B------:R-:W-:Y:S01]  /*1d10*/  I2FP.F32.U32 R58, R57 ;  /* 0x00000039003a7245 */ /* 0x000fe20000201000 */
[----:B-1----:R-:W-:Y:S01]  /*1d20*/  FMUL R57, R53, R56 ;  /* 0x0000003835397220 */ /* 0x002fe20000400000 */
[----:B--2---:R-:W-:-:S03]  /*1d30*/  LOP3.LUT R61, R30, R46, RZ, 0xc0, !PT ;  /* 0x0000002e1e3d7212 */ /* 0x004fc600078ec0ff */
[----:B------:R-:W-:Y:S01]  /*1d40*/  FMUL R56, R53, R58 ;  /* 0x0000003a35387220 */ /* 0x000fe20000400000 */
[----:B------:R-:W-:Y:S01]  /*1d50*/  I2FP.F32.U32 R58, R55 ;  /* 0x00000037003a7245 */ /* 0x000fe20000201000 */
[----:B0-----:R-:W-:Y:S02]  /*1d60*/  IMAD.IADD R54, R54, 0x1, R59 ;  /* 0x0000000136367824 */ /* 0x001fe400078e023b */
[----:B------:R-:W-:Y:S02]  /*1d70*/  FFMA R59, R0, R57, RZ ;  /* 0x00000039003b7223 */ /* 0x000fe400000000ff */
[----:B------:R0:W-:Y:S02]  /*1d80*/  POPC R57, R60 ;  /* 0x0000003c00397309 */ /* 0x0001e40000000000 */
[----:B------:R-:W-:Y:S01]  /*1d90*/  FFMA R56, R8, R56, R59 ;  /* 0x0000003808387223 */ /* 0x000fe2000000003b */
[----:B------:R-:W-:-:S06]  /*1da0*/  LOP3.LUT R59, R31, R47, RZ, 0xc0, !PT ;  /* 0x0000002f1f3b7212 */ /* 0x000fcc00078ec0ff */
[----:B------:R-:W-:Y:S01]  /*1db0*/  POPC R59, R59 ;  /* 0x0000003b003b7309 */ /* 0x000fe20000000000 */
[----:B0-----:R-:W-:-:S07]  /*1dc0*/  LOP3.LUT R60, R29, R47, RZ, 0xc0, !PT ;  /* 0x0000002f1d3c7212 */ /* 0x001fce00078ec0ff */
[----:B------:R-:W0:Y:S02]  /*1dd0*/  POPC R60, R60 ;  /* 0x0000003c003c7309 */ /* 0x000e240000000000 */
[----:B0-----:R-:W-:Y:S02]  /*1de0*/  IMAD.IADD R55, R57, 0x1, R60 ;  /* 0x0000000139377824 */ /* 0x001fe400078e023c */
[----:B------:R-:W-:Y:S01]  /*1df0*/  FMUL R57, R53, R58 ;  /* 0x0000003a35397220 */ /* 0x000fe20000400000 */
[----:B------:R-:W-:-:S03]  /*1e00*/  LOP3.LUT R60, R33, R47, RZ, 0xc0, !PT ;  /* 0x0000002f213c7212 */ /* 0x000fc600078ec0ff */
[----:B------:R0:W1:Y:S01]  /*1e10*/  POPC R58, R61 ;  /* 0x0000003d003a7309 */ /* 0x0000620000000000 */
[----:B------:R-:W-:Y:S01]  /*1e20*/  FFMA R57, R9, R57, R56 ;  /* 0x0000003909397223 */ /* 0x000fe20000000038 */
[----:B------:R-:W-:-:S05]  /*1e30*/  I2FP.F32.U32 R56, R54 ;  /* 0x0000003600387245 */ /* 0x000fca0000201000 */
[----:B------:R-:W-:Y:S01]  /*1e40*/  FMUL R56, R53, R56 ;  /* 0x0000003835387220 */ /* 0x000fe20000400000 */
[----:B0-----:R-:W-:-:S03]  /*1e50*/  LOP3.LUT R61, R34, R46, RZ, 0xc0, !PT ;  /* 0x0000002e223d7212 */ /* 0x001fc600078ec0ff */
[----:B------:R-:W-:Y:S02]  /*1e60*/  FFMA R56, R10, R56, R57 ;  /* 0x000000380a387223 */ /* 0x000fe40000000039 */
[----:B------:R0:W-:Y:S01]  /*1e70*/  POPC R57, R60 ;  /* 0x0000003c00397309 */ /* 0x0001e20000000000 */
[----:B-1----:R-:W-:Y:S01]  /*1e80*/  IMAD.IADD R54, R58, 0x1, R59 ;  /* 0x000000013a367824 */ /* 0x002fe200078e023b */
[----:B------:R-:W-:Y:S02]  /*1e90*/  LOP3.LUT R58, R32, R46, RZ, 0xc0, !PT ;  /* 0x0000002e203a7212 */ /* 0x000fe400078ec0ff */
[----:B------:R-:W-:-:S04]  /*1ea0*/  LOP3.LUT R59, R35, R47, RZ, 0xc0, !PT ;  /* 0x0000002f233b7212 */ /* 0x000fc800078ec0ff */
[----:B------:R-:W1:Y:S01]  /*1eb0*/  POPC R58, R58 ;  /* 0x0000003a003a7309 */ /* 0x000e620000000000 */
[----:B0-----:R-:W-:-:S07]  /*1ec0*/  I2FP.F32.U32 R60, R55 ;  /* 0x00000037003c7245 */ /* 0x001fce0000201000 */
[----:B------:R-:W-:Y:S01]  /*1ed0*/  POPC R59, R59 ;  /* 0x0000003b003b7309 */ /* 0x000fe20000000000 */
[----:B-1----:R-:W-:Y:S02]  /*1ee0*/  IMAD.IADD R55, R58, 0x1, R57 ;  /* 0x000000013a377824 */ /* 0x002fe400078e0239 */
[----:B------:R-:W-:-:S05]  /*1ef0*/  FMUL R57, R53, R60 ;  /* 0x0000003c35397220 */ /* 0x000fca0000400000 */
[----:B------:R0:W1:Y:S01]  /*1f00*/  POPC R58, R61 ;  /* 0x0000003d003a7309 */ /* 0x0000620000000000 */
[----:B------:R-:W-:Y:S01]  /*1f10*/  LOP3.LUT R60, R37, R47, RZ, 0xc0, !PT ;  /* 0x0000002f253c7212 */ /* 0x000fe200078ec0ff */
[----:B------:R-:W-:Y:S01]  /*1f20*/  FFMA R57, R11, R57, R56 ;  /* 0x000000390b397223 */ /* 0x000fe20000000038 */
[----:B------:R-:W-:-:S05]  /*1f30*/  I2FP.F32.U32 R56, R54 ;  /* 0x0000003600387245 */ /* 0x000fca0000201000 */
[----:B------:R-:W-:Y:S01]  /*1f40*/  FMUL R56, R53, R56 ;  /* 0x0000003835387220 */ /* 0x000fe20000400000 */
[----:B0-----:R-:W-:-:S03]  /*1f50*/  LOP3.LUT R61, R38, R46, RZ, 0xc0, !PT ;  /* 0x0000002e263d7212 */ /* 0x001fc600078ec0ff */
[----:B------:R-:W-:Y:S01]  /*1f60*/  FFMA R56, R12, R56, R57 ;  /* 0x000000380c387223 */ /* 0x000fe20000000039 */
[----:B-1----:R-:W-:Y:S01]  /*1f70*/  IMAD.IADD R54, R58, 0x1, R59 ;  /* 0x000000013a367824 */ /* 0x002fe200078e023b */
[----:B------:R-:W-:Y:S01]  /*1f80*/  LOP3.LUT R58, R36, R46, RZ, 0xc0, !PT ;  /* 0x0000002e243a7212 */ /* 0x000fe200078ec0ff */
[----:B------:R0:W-:Y:S01]  /*1f90*/  POPC R57, R60 ;  /* 0x0000003c00397309 */ /* 0x0001e20000000000 */
[----:B------:R-:W-:-:S07]  /*1fa0*/  LOP3.LUT R59, R39, R47, RZ, 0xc0, !PT ;  /* 0x0000002f273b7212 */ /* 0x000fce00078ec0ff */
[----:B------:R-:W1:Y:S01]  /*1fb0*/  POPC R58, R58 ;  /* 0x0000003a003a7309 */ /* 0x000e620000000000 */
[----:B0-----:R-:W-:-:S07]  /*1fc0*/  I2FP.F32.U32 R60, R55 ;  /* 0x00000037003c7245 */ /* 0x001fce0000201000 */
[----:B------:R-:W-:Y:S01]  /*1fd0*/  POPC R59, R59 ;  /* 0x0000003b003b7309 */ /* 0x000fe20000000000 */
[----:B-1----:R-:W-:Y:S01]  /*1fe0*/  IADD3 R55, PT, PT, R58, R57, RZ ;  /* 0x000000393a377210 */ /* 0x002fe20007ffe0ff */
[----:B------:R-:W-:-:S06]  /*1ff0*/  FMUL R57, R53, R60 ;  /* 0x0000003c35397220 */ /* 0x000fcc0000400000 */
        /* <DEDUP_REMOVED lines=10> */
[----:B------:R-:W-:Y:S02]  /*20a0*/  LOP3.LUT R59, R43, R47, RZ, 0xc0, !PT ;  /* 0x0000002f2b3b7212 */ /* 0x000fe400078ec0ff */
[----:B------:R-:W-:-:S05]  /*20b0*/  I2FP.F32.U32 R54, R54 ;  /* 0x0000003600367245 */ /* 0x000fca0000201000 */
[----:B------:R-:W1:Y:S01]  /*20c0*/  POPC R58, R58 ;  /* 0x0000003a003a7309 */ /* 0x000e620000000000 */
[----:B------:R-:W-:Y:S01]  /*20d0*/  FMUL R54, R53, R54 ;  /* 0x0000003635367220 */ /* 0x000fe20000400000 */
[----:B0-----:R-:W-:-:S06]  /*20e0*/  I2FP.F32.U32 R60, R55 ;  /* 0x00000037003c7245 */ /* 0x001fcc0000201000 */
[----:B------:R-:W-:Y:S01]  /*20f0*/  POPC R59, R59 ;  /* 0x0000003b003b7309 */ /* 0x000fe20000000000 */
[----:B-1----:R-:W-:Y:S02]  /*2100*/  IMAD.IADD R55, R58, 0x1, R57 ;  /* 0x000000013a377824 */ /* 0x002fe400078e0239 */
[----:B------:R-:W-:-:S05]  /*2110*/  FMUL R57, R53, R60 ;  /* 0x0000003c35397220 */ /* 0x000fca0000400000 */
[----:B------:R-:W0:Y:S01]  /*2120*/  POPC R58, R61 ;  /* 0x0000003d003a7309 */ /* 0x000e220000000000 */
[----:B------:R-:W-:Y:S01]  /*2130*/  LOP3.LUT R60, R45, R47, RZ, 0xc0, !PT ;  /* 0x0000002f2d3c7212 */ /* 0x000fe200078ec0ff */
[----:B------:R-:W-:-:S04]  /*2140*/  FFMA R57, R15, R57, R56 ;  /* 0x000000390f397223 */ /* 0x000fc80000000038 */
[----:B------:R-:W-:Y:S02]  /*2150*/  FFMA R54, R48, R54, R57 ;  /* 0x0000003630367223 */ /* 0x000fe40000000039 */
[----:B------:R-:W-:Y:S01]  /*2160*/  POPC R47, R60 ;  /* 0x0000003c002f7309 */ /* 0x000fe20000000000 */
[----:B0-----:R-:W-:Y:S01]  /*2170*/  IMAD.IADD R56, R58, 0x1, R59 ;  /* 0x000000013a387824 */ /* 0x001fe200078e023b */
[----:B------:R-:W-:Y:S02]  /*2180*/  LOP3.LUT R59, R44, R46, RZ, 0xc0, !PT ;  /* 0x0000002e2c3b7212 */ /* 0x000fe400078ec0ff */
[----:B------:R-:W-:-:S04]  /*2190*/  I2FP.F32.U32 R58, R55 ;  /* 0x00000037003a7245 */ /* 0x000fc80000201000 */
        /* <DEDUP_REMOVED lines=8> */
[----:B------:R-:W-:-:S04]  /*2220*/  FMUL R46, R53, R46 ;  /* 0x0000002e352e7220 */ /* 0x000fc80000400000 */
[----:B------:R-:W-:-:S07]  /*2230*/  FFMA R53, R51, R46, R56 ;  /* 0x0000002e33357223 */ /* 0x000fce0000000038 */
.L_x_751:
        /* <DEDUP_REMOVED lines=8> */
.L_x_793:
[----:B0-----:R-:W0:Y:S02]  /*22c0*/  LDS.64 R46, [R5+0x100] ;  /* 0x00010000052e7984 */ /* 0x001e240000000a00 */
[-C--:B0-----:R-:W-:Y:S02]  /*22d0*/  LOP3.LUT R55, R20, R46.reuse, RZ, 0xc0, !PT ;  /* 0x0000002e14377212 */ /* 0x081fe400078ec0ff */
[-C--:B------:R-:W-:Y:S02]  /*22e0*/  LOP3.LUT R57, R21, R47.reuse, RZ, 0xc0, !PT ;  /* 0x0000002f15397212 */ /* 0x080fe400078ec0ff */
[----:B------:R-:W-:Y:S02]  /*22f0*/  LOP3.LUT R59, R23, R47, RZ, 0xc0, !PT ;  /* 0x0000002f173b7212 */ /* 0x000fe400078ec0ff */
[----:B------:R-:W-:Y:S01]  /*2300*/  POPC R55, R55 ;  /* 0x0000003700377309 */ /* 0x000fe20000000000 */
[-C--:B------:R-:W-:Y:S02]  /*2310*/  LOP3.LUT R61, R22, R46.reuse, RZ, 0xc0, !PT ;  /* 0x0000002e163d7212 */ /* 0x080fe400078ec0ff */
[----:B------:R-:W-:-:S05]  /*2320*/  LOP3.LUT R60, R24, R46, RZ, 0xc0, !PT ;  /* 0x0000002e183c7212 */ /* 0x000fca00078ec0ff */
[----:B------:R-:W0:Y:S08]  /*2330*/  POPC R58, R57 ;  /* 0x00000039003a7309 */ /* 0x000e300000000000 */
[----:B------:R2:W-:Y:S01]  /*2340*/  POPC R56, R61 ;  /* 0x0000003d00387309 */ /* 0x0005e20000000000 */
[----:B0-----:R-:W-:-:S07]  /*2350*/  IADD3 R55, PT, PT, R55, R58, RZ ;  /* 0x0000003a37377210 */ /* 0x001fce0007ffe0ff */
[----:B------:R-:W0:Y:S01]  /*2360*/  POPC R59, R59 ;  /* 0x0000003b003b7309 */ /* 0x000e220000000000 */
[----:B------:R-:W-:Y:S02]  /*2370*/  LOP3.LUT R58, R25, R47, RZ, 0xc0, !PT ;  /* 0x0000002f193a7212 */ /* 0x000fe400078ec0ff */
[----:B--2---:R-:W-:-:S05]  /*2380*/  LOP3.LUT R61, R26, R46, RZ, 0xc0, !PT ;  /* 0x0000002e1a3d7212 */ /* 0x004fca00078ec0ff */
[----:B------:R2:W-:Y:S01]  /*2390*/  POPC R57, R60 ;  /* 0x0000003c00397309 */ /* 0x0005e20000000000 */
[----:B0-----:R-:W-:-:S07]  /*23a0*/  IMAD.IADD R56, R56, 0x1, R59 ;  /* 0x0000000138387824 */ /* 0x001fce00078e023b */
[----:B------:R-:W0:Y:S01]  /*23b0*/  POPC R58, R58 ;  /* 0x0000003a003a7309 */ /* 0x000e220000000000 */
[----:B------:R-:W-:Y:S02]  /*23c0*/  I2FP.F32.U32 R59, R55 ;  /* 0x00000037003b7245 */ /* 0x000fe40000201000 */
[----:B--2---:R-:W-:Y:S01]  /*23d0*/  LOP3.LUT R60, R28, R46, RZ, 0xc0, !PT ;  /* 0x0000002e1c3c7212 */ /* 0x004fe200078ec0ff */
[----:B0-----:R-:W-:Y:S02]  /*23e0*/  IMAD.IADD R55, R57, 0x1, R58 ;  /* 0x0000000139377824 */ /* 0x001fe400078e023a */
[----:B-1----:R-:W-:Y:S02]  /*23f0*/  FMUL R57, R54, R59 ;  /* 0x0000003b36397220 */ /* 0x002fe40000400000 */
[----:B------:R0:W-:Y:S01]  /*2400*/  POPC R58, R61 ;  /* 0x0000003d003a7309 */ /* 0x0001e20000000000 */
[----:B------:R-:W-:Y:S01]  /*2410*/  I2FP.F32.U32 R59, R56 ;  /* 0x00000038003b7245 */ /* 0x000fe20000201000 */
[----:B------:R-:W-:Y:S01]  /*2420*/  FFMA R57, R0, R57, R53 ;  /* 0x0000003900397223 */ /* 0x000fe20000000035 */
[----:B------:R-:W-:-:S03]  /*2430*/  LOP3.LUT R53, R27, R47, RZ, 0xc0, !PT ;  /* 0x0000002f1b357212 */ /* 0x000fc600078ec0ff */
[----:B------:R-:W-:Y:S01]  /*2440*/  FMUL R56, R54, R59 ;  /* 0x0000003b36387220 */ /* 0x000fe20000400000 */
[----:B------:R-:W-:Y:S02]  /*2450*/  LOP3.LUT R59, R29, R47, RZ, 0xc0, !PT ;  /* 0x0000002f1d3b7212 */ /* 0x000fe400078ec0ff */
[----:B------:R-:W1:Y:S01]  /*2460*/  POPC R53, R53 ;  /* 0x0000003500357309 */ /* 0x000e620000000000 */
[----:B------:R-:W-:Y:S01]  /*2470*/  FFMA R56, R8, R56, R57 ;  /* 0x0000003808387223 */ /* 0x000fe20000000039 */
[----:B------:R-:W-:Y:S02]  /*2480*/  I2FP.F32.U32 R57, R55 ;  /* 0x0000003700397245 */ /* 0x000fe40000201000 */
[----:B0-----:R-:W-:-:S03]  /*2490*/  LOP3.LUT R61, R31, R47, RZ, 0xc0, !PT ;  /* 0x0000002f1f3d7212 */ /* 0x001fc600078ec0ff */
[----:B------:R-:W-:Y:S01]  /*24a0*/  FMUL R57, R54, R57 ;  /* 0x0000003936397220 */ /* 0x000fe20000400000 */
[----:B------:R-:W-:Y:S03]  /*24b0*/  POPC R59, R59 ;  /* 0x0000003b003b7309 */ /* 0x000fe60000000000 */
[----:B------:R-:W-:Y:S01]  /*24c0*/  FFMA R57, R9, R57, R56 ;  /* 0x0000003909397223 */ /* 0x000fe20000000038 */
[----:B-1----:R-:W-:-:S04]  /*24d0*/  IMAD.IADD R53, R58, 0x1, R53 ;  /* 0x000000013a357824 */ /* 0x002fc800078e0235 */
[----:B------:R-:W-:Y:S08]  /*24e0*/  POPC R61, R61 ;  /* 0x0000003d003d7309 */ /* 0x000ff00000000000 */
[----:B------:R0:W1:Y:S02]  /*24f0*/  POPC R58, R60 ;  /* 0x0000003c003a7309 */ /* 0x0000640000000000 */
[-C--:B0-----:R-:W-:Y:S01]  /*2500*/  LOP3.LUT R60, R32, R46.reuse, RZ, 0xc0, !PT ;  /* 0x0000002e203c7212 */ /* 0x081fe200078ec0ff */
[----:B-1----:R-:W-:Y:S01]  /*2510*/  IMAD.IADD R55, R58, 0x1, R59 ;  /* 0x000000013a377824 */ /* 0x002fe200078e023b */
[----:B------:R-:W-:-:S02]  /*2520*/  LOP3.LUT R58, R30, R46, RZ, 0xc0, !PT ;  /* 0x0000002e1e3a7212 */ /* 0x000fc400078ec0ff */
        /* <DEDUP_REMOVED lines=13> */
[-C--:B0-----:R-:W-:Y:S02]  /*2600*/  LOP3.LUT R60, R36, R46.reuse, RZ, 0xc0, !PT ;  /* 0x0000002e243c7212 */ /* 0x081fe400078ec0ff */
[----:B-1----:R-:W-:Y:S02]  /*2610*/  IADD3 R55, PT, PT, R58, R59, RZ ;  /* 0x0000003b3a377210 */ /* 0x002fe40007ffe0ff */
        /* <DEDUP_REMOVED lines=14> */
[-C--:B0-----:R-:W-:Y:S01]  /*2700*/  LOP3.LUT R60, R40, R46.reuse, RZ, 0xc0, !PT ;  /* 0x0000002e283c7212 */ /* 0x081fe200078ec0ff */
[----:B-1----:R-:W-:Y:S01]  /*2710*/  IMAD.IADD R55, R58, 0x1, R59 ;  /* 0x000000013a377824 */ /* 0x002fe200078e023b */
[----:B------:R-:W-:Y:S02]  /*2720*/  LOP3.LUT R58, R38, R46, RZ, 0xc0, !PT ;  /* 0x0000002e263a7212 */ /* 0x000fe400078ec0ff */
[----:B------:R-:W-:-:S04]  /*2730*/  I2FP.F32.U32 R59, R53 ;  /* 0x00000035003b7245 */ /* 0x000fc80000201000 */
[----:B------:R-:W0:Y:S01]  /*2740*/  POPC R58, R58 ;  /* 0x0000003a003a7309 */ /* 0x000e220000000000 */
[----:B------:R-:W-:-:S04]  /*2750*/  FMUL R56, R54, R59 ;  /* 0x0000003b36387220 */ /* 0x000fc80000400000 */
[----:B------:R-:W-:Y:S01]  /*2760*/  FFMA R56, R14, R56, R57 ;  /* 0x000000380e387223 */ /* 0x000fe20000000039 */
[----:B------:R-:W-:-:S05]  /*2770*/  I2FP.F32.U32 R57, R55 ;  /* 0x0000003700397245 */ /* 0x000fca0000201000 */
[----:B------:R-:W-:Y:S01]  /*2780*/  FMUL R57, R54, R57 ;  /* 0x0000003936397220 */ /* 0x000fe20000400000 */
[----:B0-----:R-:W-:Y:S01]  /*2790*/  IMAD.IADD R53, R58, 0x1, R61 ;  /* 0x000000013a357824 */ /* 0x001fe200078e023d */
[----:B------:R-:W-:Y:S01]  /*27a0*/  LOP3.LUT R61, R43, R47, RZ, 0xc0, !PT ;  /* 0x0000002f2b3d7212 */ /* 0x000fe200078ec0ff */
[----:B------:R0:W-:Y:S01]  /*27b0*/  POPC R58, R60 ;  /* 0x0000003c003a7309 */ /* 0x0001e20000000000 */
[----:B------:R-:W-:Y:S02]  /*27c0*/  FFMA R57, R15, R57, R56 ;  /* 0x000000390f397223 */ /* 0x000fe40000000038 */
[----:B------:R-:W-:-:S05]  /*27d0*/  I2FP.F32.U32 R53, R53 ;  /* 0x0000003500357245 */ /* 0x000fca0000201000 */
[----:B------:R-:W-:Y:S01]  /*27e0*/  FMUL R53, R54, R53 ;  /* 0x0000003536357220 */ /* 0x000fe20000400000 */
[----:B0-----:R-:W-:-:S04]  /*27f0*/  LOP3.LUT R60, R41, R47, RZ, 0xc0, !PT ;  /* 0x0000002f293c7212 */ /* 0x001fc800078ec0ff */
[----:B------:R0:W1:Y:S02]  /*2800*/  POPC R59, R60 ;  /* 0x0000003c003b7309 */ /* 0x0000640000000000 */
[----:B0-----:R-:W-:Y:S01]  /*2810*/  LOP3.LUT R60, R45, R47, RZ, 0xc0, !PT ;  /* 0x0000002f2d3c7212 */ /* 0x001fe200078ec0ff */
[----:B-1----:R-:W-:Y:S01]  /*2820*/  IMAD.IADD R55, R58, 0x1, R59 ;  /* 0x000000013a377824 */ /* 0x002fe200078e023b */
[----:B------:R-:W-:-:S04]  /*2830*/  LOP3.LUT R58, R42, R46, RZ, 0xc0, !PT ;  /* 0x0000002e2a3a7212 */ /* 0x000fc800078ec0ff */
[----:B------:R-:W-:Y:S01]  /*2840*/  POPC R59, R61 ;  /* 0x0000003d003b7309 */ /* 0x000fe20000000000 */
[----:B------:R-:W-:-:S07]  /*2850*/  I2FP.F32.U32 R55, R55 ;  /* 0x0000003700377245 */ /* 0x000fce0000201000 */
[----:B------:R-:W0:Y:S01]  /*2860*/  POPC R58, R58 ;  /* 0x0000003a003a7309 */ /* 0x000e220000000000 */
[----:B------:R-:W-:-:S07]  /*2870*/  FMUL R55, R54, R55 ;  /* 0x0000003736377220 */ /* 0x000fce0000400000 */
[----:B------:R-:W-:Y:S01]  /*2880*/  POPC R47, R60 ;  /* 0x0000003c002f7309 */ /* 0x000fe20000000000 */
[----:B0-----:R-:W-:Y:S01]  /*2890*/  IMAD.IADD R56, R58, 0x1, R59 ;  /* 0x000000013a387824 */ /* 0x001fe200078e023b */
[----:B------:R-:W-:-:S06]  /*28a0*/  LOP3.LUT R59, R44, R46, RZ, 0xc0, !PT ;  /* 0x0000002e2c3b7212 */ /* 0x000fcc00078ec0ff */
[----:B------:R-:W0:Y:S02]  /*28b0*/  POPC R46, R59 ;  /* 0x0000003b002e7309 */ /* 0x000e240000000000 */
[----:B0-----:R-:W-:Y:S01]  /*28c0*/  IADD3 R58, PT, PT, R46, R47, RZ ;  /* 0x0000002f2e3a7210 */ /* 0x001fe20007ffe0ff */
[----:B------:R-:W-:Y:S01]  /*28d0*/  FFMA R46, R48, R53, R57 ;  /* 0x00000035302e7223 */ /* 0x000fe20000000039 */
[----:B------:R-:W-:Y:S02]  /*28e0*/  I2FP.F32.U32 R47, R56 ;  /* 0x00000038002f7245 */ /* 0x000fe40000201000 */
[----:B------:R-:W-:Y:S01]  /*28f0*/  I2FP.F32.U32 R53, R58 ;  /* 0x0000003a00357245 */ /* 0x000fe20000201000 */
[----:B------:R-:W-:Y:S02]  /*2900*/  FFMA R55, R49, R55, R46 ;  /* 0x0000003731377223 */ /* 0x000fe4000000002e */
[C---:B------:R-:W-:Y:S02]  /*2910*/  FMUL R47, R54.reuse, R47 ;  /* 0x0000002f362f7220 */ /* 0x040fe40000400000 */
[----:B------:R-:W-:-:S02]  /*2920*/  FMUL R53, R54, R53 ;  /* 0x0000003536357220 */ /* 0x000fc40000400000 */
[----:B------:R-:W-:-:S04]  /*2930*/  FFMA R46, R50, R47, R55 ;  /* 0x0000002f322e7223 */ /* 0x000fc80000000037 */
[----:B------:R-:W-:-:S07]  /*2940*/  FFMA R53, R51, R53, R46 ;  /* 0x0000003533357223 */ /* 0x000fce000000002e */
.L_x_753:
        /* <DEDUP_REMOVED lines=8> */
.L_x_796:
        /* <DEDUP_REMOVED lines=9> */
[----:B0-----:R-:W-:Y:S01]  /*2a60*/  IMAD.IADD R55, R55, 0x1, R58 ;  /* 0x0000000137377824 */ /* 0x001fe200078e023a */
[----:B------:R-:W-:-:S06]  /*2a70*/  LOP3.LUT R58, R25, R47, RZ, 0xc0, !PT ;  /* 0x0000002f193a7212 */ /* 0x000fcc00078ec0ff */
[----:B------:R-:W0:Y:S01]  /*2a80*/  POPC R59, R59 ;  /* 0x0000003b003b7309 */ /* 0x000e220000000000 */
[----:B--2---:R-:W-:-:S07]  /*2a90*/  LOP3.LUT R61, R26, R46, RZ, 0xc0, !PT ;  /* 0x0000002e1a3d7212 */ /* 0x004fce00078ec0ff */
        /* <DEDUP_REMOVED lines=23> */
[----:B0-----:R-:W-:-:S02]  /*2c10*/  LOP3.LUT R60, R32, R46, RZ, 0xc0, !PT ;  /* 0x0000002e203c7212 */ /* 0x001fc400078ec0ff */
        /* <DEDUP_REMOVED lines=48> */
[----:B0-----:R-:W-:Y:S02]  /*2f20*/  LOP3.LUT R60, R45, R47, RZ, 0xc0, !PT ;  /* 0x0000002f2d3c7212 */ /* 0x001fe400078ec0ff */
[----:B-1----:R-:W-:-:S04]  /*2f30*/  IADD3 R55, PT, PT, R58, R59, RZ ;  /* 0x0000003b3a377210 */ /* 0x002fc80007ffe0ff */
[----:B------:R-:W-:Y:S01]  /*2f40*/  POPC R47, R60 ;  /* 0x0000003c002f7309 */ /* 0x000fe20000000000 */
[----:B------:R-:W-:Y:S02]  /*2f50*/  LOP3.LUT R58, R42, R46, RZ, 0xc0, !PT ;  /* 0x0000002e2a3a7212 */ /* 0x000fe400078ec0ff */
[----:B------:R-:W-:-:S05]  /*2f60*/  I2FP.F32.U32 R55, R55 ;  /* 0x0000003700377245 */ /* 0x000fca0000201000 */
[----:B------:R-:W-:Y:S01]  /*2f70*/  POPC R58, R58 ;  /* 0x0000003a003a7309 */ /* 0x000fe20000000000 */
[----:B------:R-:W-:-:S07]  /*2f80*/  FMUL R55, R54, R55 ;  /* 0x0000003736377220 */ /* 0x000fce0000400000 */
[----:B------:R-:W0:Y:S02]  /*2f90*/  POPC R59, R61 ;  /* 0x0000003d003b7309 */ /* 0x000e240000000000 */
[----:B0-----:R-:W-:Y:S01]  /*2fa0*/  IMAD.IADD R56, R58, 0x1, R59 ;  /* 0x000000013a387824 */ /* 0x001fe200078e023b */
[----:B------:R-:W-:-:S05]  /*2fb0*/  LOP3.LUT R59, R44, R46, RZ, 0xc0, !PT ;  /* 0x0000002e2c3b7212 */ /* 0x000fca00078ec0ff */
[----:B------:R-:W0:Y:S02]  /*2fc0*/  POPC R46, R59 ;  /* 0x0000003b002e7309 */ /* 0x000e240000000000 */
[----:B0-----:R-:W-:Y:S01]  /*2fd0*/  IMAD.IADD R58, R46, 0x1, R47 ;  /* 0x000000012e3a7824 */ /* 0x001fe200078e022f */
[----:B------:R-:W-:Y:S01]  /*2fe0*/  I2FP.F32.U32 R47, R56 ;  /* 0x00000038002f7245 */ /* 0x000fe20000201000 */
[----:B------:R-:W-:-:S03]  /*2ff0*/  FFMA R46, R48, R53, R57 ;  /* 0x00000035302e7223 */ /* 0x000fc60000000039 */
[----:B------:R-:W-:Y:S01]  /*3000*/  I2FP.F32.U32 R53, R58 ;  /* 0x0000003a00357245 */ /* 0x000fe20000201000 */
[----:B------:R-:W-:Y:S01]  /*3010*/  FFMA R55, R49, R55, R46 ;  /* 0x0000003731377223 */ /* 0x000fe2000000002e */
[----:B------:R-:W-:-:S03]  /*3020*/  FMUL R47, R54, R47 ;  /* 0x0000002f362f7220 */ /* 0x000fc60000400000 */
[----:B------:R-:W-:Y:S01]  /*3030*/  FMUL R53, R54, R53 ;  /* 0x0000003536357220 */ /* 0x000fe20000400000 */
[----:B------:R-:W-:-:S04]  /*3040*/  FFMA R46, R50, R47, R55 ;  /* 0x0000002f322e7223 */ /* 0x000fc80000000037 */
[----:B------:R-:W-:-:S07]  /*3050*/  FFMA R53, R51, R53, R46 ;  /* 0x0000003533357223 */ /* 0x000fce000000002e */
.L_x_755:
        /* <DEDUP_REMOVED lines=8> */
.L_x_799:
        /* <DEDUP_REMOVED lines=17> */
[----:B--2---:R-:W-:Y:S02]  /*31f0*/  LOP3.LUT R60, R28, R46, RZ, 0xc0, !PT ;  /* 0x0000002e1c3c7212 */ /* 0x004fe400078ec0ff */
[----:B0-----:R-:W-:Y:S01]  /*3200*/  IADD3 R55, PT, PT, R57, R58, RZ ;  /* 0x0000003a39377210 */ /* 0x001fe20007ffe0ff */
        /* <DEDUP_REMOVED lines=86> */
.L_x_757:
        /* <DEDUP_REMOVED lines=8> */
.L_x_802:
        /* <DEDUP_REMOVED lines=105> */
.L_x_759:
        /* <DEDUP_REMOVED lines=8> */
.L_x_805:
        /* <DEDUP_REMOVED lines=105> */
.L_x_761:
        /* <DEDUP_REMOVED lines=8> */
.L_x_808:
        /* <DEDUP_REMOVED lines=105> */
.L_x_763:
        /* <DEDUP_REMOVED lines=8> */
.L_x_811:
        /* <DEDUP_REMOVED lines=105> */
.L_x_765:
        /* <DEDUP_REMOVED lines=8> */
.L_x_814:
        /* <DEDUP_REMOVED lines=105> */
.L_x_767:
        /* <DEDUP_REMOVED lines=8> */
.L_x_817:
        /* <DEDUP_REMOVED lines=105> */
.L_x_769:
        /* <DEDUP_REMOVED lines=8> */
.L_x_820:
        /* <DEDUP_REMOVED lines=105> */
.L_x_771:
        /* <DEDUP_REMOVED lines=8> */
.L_x_823:
        /* <DEDUP_REMOVED lines=105> */
.L_x_773:
        /* <DEDUP_REMOVED lines=8> */
.L_x_826:
        /* <DEDUP_REMOVED lines=105> */
.L_x_775:
        /* <DEDUP_REMOVED lines=8> */
.L_x_829:
        /* <DEDUP_REMOVED lines=105> */
.L_x_777:
        /* <DEDUP_REMOVED lines=8> */
.L_x_832:
        /* <DEDUP_REMOVED lines=105> */
.L_x_779:
        /* <DEDUP_REMOVED lines=8> */
.L_x_835:
        /* <DEDUP_REMOVED lines=11> */
[----:B------:R-:W-:Y:S02]  /*8650*/  LOP3.LUT R26, R28, R46, RZ, 0xc0, !PT ;  /* 0x0000002e1c1a7212 */ /* 0x000fe400078ec0ff */
[-C--:B------:R-:W-:Y:S02]  /*8660*/  LOP3.LUT R27, R29, R47.reuse, RZ, 0xc0, !PT ;  /* 0x0000002f1d1b7212 */ /* 0x080fe400078ec0ff */
        /* <DEDUP_REMOVED lines=10> */
[----:B------:R-:W-:Y:S02]  /*8710*/  I2FP.F32.U32 R39, R21 ;  /* 0x0000001500277245 */ /* 0x000fe40000201000 */
[-C--:B------:R-:W-:Y:S01]  /*8720*/  LOP3.LUT R32, R34, R46.reuse, RZ, 0xc0, !PT ;  /* 0x0000002e22207212 */ /* 0x080fe200078ec0ff */
[----:B------:R-:W-:Y:S01]  /*8730*/  POPC R23, R23 ;  /* 0x0000001700177309 */ /* 0x000fe20000000000 */
[-C--:B------:R-:W-:Y:S01]  /*8740*/  LOP3.LUT R34, R36, R46.reuse, RZ, 0xc0, !PT ;  /* 0x0000002e24227212 */ /* 0x080fe200078ec0ff */
[----:B-1----:R-:W-:Y:S01]  /*8750*/  FMUL R39, R52, R39 ;  /* 0x0000002734277220 */ /* 0x002fe20000400000 */
[----:B------:R-:W-:Y:S02]  /*8760*/  LOP3.LUT R36, R40, R46, RZ, 0xc0, !PT ;  /* 0x0000002e28247212 */ /* 0x000fe400078ec0ff */
[----:B------:R-:W-:Y:S01]  /*8770*/  LOP3.LUT R40, R41, R47, RZ, 0xc0, !PT ;  /* 0x0000002f29287212 */ /* 0x000fe200078ec0ff */
[----:B------:R-:W-:Y:S01]  /*8780*/  FFMA R39, R0, R39, R53 ;  /* 0x0000002700277223 */ /* 0x000fe20000000035 */
[----:B0-----:R-:W-:Y:S01]  /*8790*/  IMAD.IADD R22, R22, 0x1, R55 ;  /* 0x0000000116167824 */ /* 0x001fe200078e0237 */
[----:B------:R-:W0:Y:S01]  /*87a0*/  POPC R54, R54 ;  /* 0x0000003600367309 */ /* 0x000e220000000000 */
[----:B------:R-:W-:-:S07]  /*87b0*/  LOP3.LUT R37, R37, R47, RZ, 0xc0, !PT ;  /* 0x0000002f25257212 */ /* 0x000fce00078ec0ff */
[----:B------:R-:W-:Y:S01]  /*87c0*/  POPC R24, R24 ;  /* 0x0000001800187309 */ /* 0x000fe20000000000 */
[----:B0-----:R-:W-:-:S07]  /*87d0*/  IADD3 R54, PT, PT, R23, R54, RZ ;  /* 0x0000003617367210 */ /* 0x001fce0007ffe0ff */
[----:B------:R-:W0:Y:S01]  /*87e0*/  POPC R25, R25 ;  /* 0x0000001900197309 */ /* 0x000e220000000000 */
[----:B------:R-:W-:Y:S02]  /*87f0*/  I2FP.F32.U32 R23, R22 ;  /* 0x0000001600177245 */ /* 0x000fe40000201000 */
[----:B------:R-:W-:Y:S02]  /*8800*/  I2FP.F32.U32 R41, R54 ;  /* 0x0000003600297245 */ /* 0x000fe40000201000 */
[----:B------:R-:W-:Y:S01]  /*8810*/  LOP3.LUT R22, R42, R46, RZ, 0xc0, !PT ;  /* 0x0000002e2a167212 */ /* 0x000fe200078ec0ff */
[C---:B------:R-:W-:Y:S02]  /*8820*/  FMUL R23, R52.reuse, R23 ;  /* 0x0000001734177220 */ /* 0x040fe40000400000 */
[----:B------:R-:W-:Y:S01]  /*8830*/  POPC R26, R26 ;  /* 0x0000001a001a7309 */ /* 0x000fe20000000000 */
[----:B------:R-:W-:Y:S01]  /*8840*/  FMUL R41, R52, R41 ;  /* 0x0000002934297220 */ /* 0x000fe20000400000 */
[----:B------:R-:W-:-:S04]  /*8850*/  FFMA R8, R8, R23, R39 ;  /* 0x0000001708087223 */ /* 0x000fc80000000027 */
[----:B------:R-:W-:Y:S01]  /*8860*/  FFMA R41, R9, R41, R8 ;  /* 0x0000002909297223 */ /* 0x000fe20000000008 */
[----:B0-----:R-:W-:Y:S01]  /*8870*/  IMAD.IADD R24, R24, 0x1, R25 ;  /* 0x0000000118187824 */ /* 0x001fe200078e0219 */
[----:B------:R-:W0:Y:S01]  /*8880*/  POPC R27, R27 ;  /* 0x0000001b001b7309 */ /* 0x000e220000000000 */
[----:B------:R-:W-:-:S03]  /*8890*/  LOP3.LUT R25, R43, R47, RZ, 0xc0, !PT ;  /* 0x0000002f2b197212 */ /* 0x000fc600078ec0ff */
        /* <DEDUP_REMOVED lines=57> */
.L_x_750:
        /* <DEDUP_REMOVED lines=12> */
.L_x_842:
        /* <DEDUP_REMOVED lines=10> */
.L_x_745:
[----:B------:R-:W-:Y:S05]  /*8d90*/  BSYNC B0 ;  /* 0x0000000000007941 */ /* 0x000fea0003800000 */
.L_x_744:
[----:B------:R-:W-:-:S06]  /*8da0*/  UIADD3 UR6, UPT, UPT, UR19, 0x1f, URZ ;  /* 0x0000001f13067890 */ /* 0x000fcc000fffe0ff */
[----:B------:R-:W-:-:S04]  /*8db0*/  MOV R0, UR6 ;  /* 0x0000000600007c02 */ /* 0x000fc80008000f00 */
[----:B------:R-:W-:-:S04]  /*8dc0*/  LEA.HI R7, R0, R7, RZ, 0x1b ;  /* 0x0000000700077211 */ /* 0x000fc800078fd8ff */
[----:B------:R-:W-:-:S13]  /*8dd0*/  ISETP.GE.U32.AND P0, PT, R7, UR8, PT ;  /* 0x0000000807007c0c */ /* 0x000fda000bf06070 */
[----:B------:R-:W-:Y:S05]  /*8de0*/  @!P0 BRA `(.L_x_783) ;  /* 0xffffff8000c08947 */ /* 0x000fea000383ffff */
.L_x_743:
[----:B------:R-:W-:Y:S05]  /*8df0*/  WARPSYNC.ALL ;  /* 0x0000000000007948 */ /* 0x000fea0003800000 */
[----:B------:R-:W-:Y:S06]  /*8e00*/  BAR.SYNC.DEFER_BLOCKING 0x0 ;  /* 0x0000000000007b1d */ /* 0x000fec0000010000 */
[----:B------:R-:W-:Y:S05]  /*8e10*/  BRA.U UP1, `(.L_x_784) ;  /* 0xffffff7d01c07547 */ /* 0x000fea000b83ffff */
[----:B------:R-:W-:Y:S05]  /*8e20*/  EXIT ;  /* 0x000000000000794d */ /* 0x000fea0003800000 */
.L_x_748:
[----:B------:R-:W-:Y:S01]  /*8e30*/  BSSY B2, `(.L_x_785) ;  /* 0x0000007000027945 */ /* 0x000fe20003800000 */
[----:B0-----:R-:W-:Y:S02]  /*8e40*/  IMAD.MOV.U32 R47, RZ, RZ, RZ ;  /* 0x000000ffff2f7224 */ /* 0x001fe400078e00ff */
[----:B------:R-:W-:Y:S02]  /*8e50*/  IMAD.MOV.U32 R56, RZ, RZ, 0x1f ;  /* 0x0000001fff387424 */ /* 0x000fe400078e00ff */
[----:B------:R-:W-:-:S07]  /*8e60*/  IMAD.MOV.U32 R46, RZ, RZ, -0x1 ;  /* 0xffffffffff2e7424 */ /* 0x000fce00078e00ff */
[----:B-12--5:R-:W-:Y:S05]  /*8e70*/  WARPSYNC.COLLECTIVE R46, `(.L_x_786) ;  /* 0x000000002e087348 */ /* 0x026fea0003c00000 */
[----:B--2---:R0:W2:Y:S02]  /*8e80*/  SHFL.IDX P1, R55, R55, R47, R56 ;  /* 0x0000002f37377389 */ /* 0x0040a40000020038 */
[----:B012--5:R-:W-:Y:S05]  /*8e90*/  ENDCOLLECTIVE ;  /* 0x000000000000791b */ /* 0x027fea0003800000 */
.L_x_786:
[----:B------:R-:W-:Y:S05]  /*8ea0*/  BSYNC B2 ;  /* 0x0000000000027941 */ /* 0x000fea0003800000 */
.L_x_785:
[----:B------:R-:W-:Y:S05]  /*8eb0*/  BRA `(.L_x_787) ;  /* 0xffffff8400587947 */ /* 0x000fea000383ffff */
.L_x_752:
        /* <DEDUP_REMOVED lines=8> */
.L_x_789:
[----:B------:R-:W-:Y:S05]  /*8f40*/  BSYNC B1 ;  /* 0x0000000000017941 */ /* 0x000fea0003800000 */
.L_x_788:
[----:B------:R-:W-:Y:S01]  /*8f50*/  IMAD.MOV.U32 R53, RZ, RZ, R55 ;  /* 0x000000ffff357224 */ /* 0x000fe200078e0037 */
[----:B------:R-:W-:Y:S06]  /*8f60*/  BRA `(.L_x_790) ;  /* 0xffffff8c00107947 */ /* 0x000fec000383ffff */
.L_x_754:
        /* <DEDUP_REMOVED lines=8> */
.L_x_792:
[----:B------:R-:W-:Y:S05]  /*8ff0*/  BSYNC B1 ;  /* 0x0000000000017941 */ /* 0x000fea0003800000 */
.L_x_791:
[----:B------:R-:W-:Y:S01]  /*9000*/  IMAD.MOV.U32 R54, RZ, RZ, R55 ;  /* 0x000000ffff367224 */ /* 0x000fe200078e0037 */
[----:B------:R-:W-:Y:S06]  /*9010*/  BRA `(.L_x_793) ;  /* 0xffffff9000a87947 */ /* 0x000fec000383ffff */
.L_x_756:
        /* <DEDUP_REMOVED lines=8> */
.L_x_795:
[----:B------:R-:W-:Y:S05]  /*90a0*/  BSYNC B1 ;  /* 0x0000000000017941 */ /* 0x000fea0003800000 */
.L_x_794:
[----:B------:R-:W-:Y:S01]  /*90b0*/  IMAD.MOV.U32 R54, RZ, RZ, R55 ;  /* 0x000000ffff367224 */ /* 0x000fe200078e0037 */
[----:B------:R-:W-:Y:S06]  /*90c0*/  BRA `(.L_x_796) ;  /* 0xffffff9800407947 */ /* 0x000fec000383ffff */
.L_x_758:
        /* <DEDUP_REMOVED lines=8> */
.L_x_798:
[----:B------:R-:W-:Y:S05]  /*9150*/  BSYNC B1 ;  /* 0x0000000000017941 */ /* 0x000fea0003800000 */
.L_x_797:
[----:B------:R-:W-:Y:S01]  /*9160*/  IMAD.MOV.U32 R54, RZ, RZ, R55 ;  /* 0x000000ffff367224 */ /* 0x000fe200078e0037 */
[----:B------:R-:W-:Y:S06]  /*9170*/  BRA `(.L_x_799) ;  /* 0xffffff9c00d87947 */ /* 0x000fec000383ffff */
.L_x_760:
        /* <DEDUP_REMOVED lines=8> */
.L_x_801:
[----:B------:R-:W-:Y:S05]  /*9200*/  BSYNC B1 ;  /* 0x0000000000017941 */ /* 0x000fea0003800000 */
.L_x_800:
[----:B------:R-:W-:Y:S01]  /*9210*/  IMAD.MOV.U32 R54, RZ, RZ, R55 ;  /* 0x000000ffff367224 */ /* 0x000fe200078e0037 */
[----:B------:R-:W-:Y:S06]  /*9220*/  BRA `(.L_x_802) ;  /* 0xffffffa400707947 */ /* 0x000fec000383ffff */
.L_x_762:
        /* <DEDUP_REMOVED lines=8> */
.L_x_804:
[----:B------:R-:W-:Y:S05]  /*92b0*/  BSYNC B1 ;  /* 0x0000000000017941 */ /* 0x000fea0003800000 */
.L_x_803:
[----:B------:R-:W-:Y:S01]  /*92c0*/  IMAD.MOV.U32 R54, RZ, RZ, R55 ;  /* 0x000000ffff367224 */ /* 0x000fe200078e0037 */
[----:B------:R-:W-:Y:S06]  /*92d0*/  BRA `(.L_x_805) ;  /* 0xffffffac00087947 */ /* 0x000fec000383ffff */
.L_x_764:
        /* <DEDUP_REMOVED lines=8> */
.L_x_807:
[----:B------:R-:W-:Y:S05]  /*9360*/  BSYNC B1 ;  /* 0x0000000000017941 */ /* 0x000fea0003800000 */
.L_x_806:
[----:B------:R-:W-:Y:S01]  /*9370*/  IMAD.MOV.U32 R54, RZ, RZ, R55 ;  /* 0x000000ffff367224 */ /* 0x000fe200078e0037 */
[----:B------:R-:W-:Y:S06]  /*9380*/  BRA `(.L_x_808) ;  /* 0xffffffb000a07947 */ /* 0x000fec000383ffff */
.L_x_766:
        /* <DEDUP_REMOVED lines=8> */
.L_x_810:
[----:B------:R-:W-:Y:S05]  /*9410*/  BSYNC B1 ;  /* 0x0000000000017941 */ /* 0x000fea0003800000 */
.L_x_809:
[----:B------:R-:W-:Y:S01]  /*9420*/  IMAD.MOV.U32 R54, RZ, RZ, R55 ;  /* 0x000000ffff367224 */ /* 0x000fe200078e0037 */
[----:B------:R-:W-:Y:S06]  /*9430*/  BRA `(.L_x_811) ;  /* 0xffffffb800387947 */ /* 0x000fec000383ffff */
.L_x_768:
        /* <DEDUP_REMOVED lines=8> */
.L_x_813:
[----:B------:R-:W-:Y:S05]  /*94c0*/  BSYNC B1 ;  /* 0x0000000000017941 */ /* 0x000fea0003800000 */
.L_x_812:
[----:B------:R-:W-:Y:S01]  /*94d0*/  IMAD.MOV.U32 R54, RZ, RZ, R55 ;  /* 0x000000ffff367224 */ /* 0x000fe200078e0037 */
[----:B------:R-:W-:Y:S06]  /*94e0*/  BRA `(.L_x_814) ;  /* 0xffffffbc00d07947 */ /* 0x000fec000383ffff */
.L_x_770:
        /* <DEDUP_REMOVED lines=8> */
.L_x_816:
[----:B------:R-:W-:Y:S05]  /*9570*/  BSYNC B1 ;  /* 0x0000000000017941 */ /* 0x000fea0003800000 */
.L_x_815:
[----:B------:R-:W-:Y:S01]  /*9580*/  IMAD.MOV.U32 R54, RZ, RZ, R55 ;  /* 0x000000ffff367224 */ /* 0x000fe200078e0037 */
[----:B------:R-:W-:Y:S06]  /*9590*/  BRA `(.L_x_817) ;  /* 0xffffffc400687947 */ /* 0x000fec000383ffff */
.L_x_772:
        /* <DEDUP_REMOVED lines=8> */
.L_x_819:
[----:B------:R-:W-:Y:S05]  /*9620*/  BSYNC B1 ;  /* 0x0000000000017941 */ /* 0x000fea0003800000 */
.L_x_818:
[----:B------:R-:W-:Y:S01]  /*9630*/  IMAD.MOV.U32 R54, RZ, RZ, R55 ;  /* 0x000000ffff367224 */ /* 0x000fe200078e0037 */
[----:B------:R-:W-:Y:S06]  /*9640*/  BRA `(.L_x_820) ;  /* 0xffffffcc00007947 */ /* 0x000fec000383ffff */
.L_x_774:
        /* <DEDUP_REMOVED lines=8> */
.L_x_822:
[----:B------:R-:W-:Y:S05]  /*96d0*/  BSYNC B1 ;  /* 0x0000000000017941 */ /* 0x000fea0003800000 */
.L_x_821:
[----:B------:R-:W-:Y:S01]  /*96e0*/  IMAD.MOV.U32 R54, RZ, RZ, R55 ;  /* 0x000000ffff367224 */ /* 0x000fe200078e0037 */
[----:B------:R-:W-:Y:S06]  /*96f0*/  BRA `(.L_x_823) ;  /* 0xffffffd000987947 */ /* 0x000fec000383ffff */
.L_x_776:
        /* <DEDUP_REMOVED lines=8> */
.L_x_825:
[----:B------:R-:W-:Y:S05]  /*9780*/  BSYNC B1 ;  /* 0x0000000000017941 */ /* 0x000fea0003800000 */
.L_x_824:
[----:B------:R-:W-:Y:S01]  /*9790*/  IMAD.MOV.U32 R54, RZ, RZ, R55 ;  /* 0x000000ffff367224 */ /* 0x000fe200078e0037 */
[----:B------:R-:W-:Y:S06]  /*97a0*/  BRA `(.L_x_826) ;  /* 0xffffffd800307947 */ /* 0x000fec000383ffff */
.L_x_778:
        /* <DEDUP_REMOVED lines=8> */
.L_x_828:
[----:B------:R-:W-:Y:S05]  /*9830*/  BSYNC B1 ;  /* 0x0000000000017941 */ /* 0x000fea0003800000 */
.L_x_827:
[----:B------:R-:W-:Y:S01]  /*9840*/  IMAD.MOV.U32 R54, RZ, RZ, R55 ;  /* 0x000000ffff367224 */ /* 0x000fe200078e0037 */
[----:B------:R-:W-:Y:S06]  /*9850*/  BRA `(.L_x_829) ;  /* 0xffffffdc00c87947 */ /* 0x000fec000383ffff */
.L_x_780:
        /* <DEDUP_REMOVED lines=8> */
.L_x_831:
[----:B------:R-:W-:Y:S05]  /*98e0*/  BSYNC B1 ;  /* 0x0000000000017941 */ /* 0x000fea0003800000 */
.L_x_830:
[----:B------:R-:W-:Y:S01]  /*98f0*/  IMAD.MOV.U32 R54, RZ, RZ, R55 ;  /* 0x000000ffff367224 */ /* 0x000fe200078e0037 */
[----:B------:R-:W-:Y:S06]  /*9900*/  BRA `(.L_x_832) ;  /* 0xffffffe400607947 */ /* 0x000fec000383ffff */
.L_x_781:
        /* <DEDUP_REMOVED lines=8> */
.L_x_834:
[----:B------:R-:W-:Y:S05]  /*9990*/  BSYNC B1 ;  /* 0x0000000000017941 */ /* 0x000fea0003800000 */
.L_x_833:
[----:B------:R-:W-:Y:S01]  /*99a0*/  IMAD.MOV.U32 R52, RZ, RZ, R55 ;  /* 0x000000ffff347224 */ /* 0x000fe200078e0037 */
[----:B------:R-:W-:Y:S06]  /*99b0*/  BRA `(.L_x_835) ;  /* 0xffffffe800f87947 */ /* 0x000fec000383ffff */
.L_x_782:
[----:B------:R-:W-:Y:S01]  /*99c0*/  BSSY B1, `(.L_x_836) ;  /* 0x0000007000017945 */ /* 0x000fe20003800000 */
[----:B0-----:R-:W-:Y:S02]  /*99d0*/  IMAD.MOV.U32 R12, RZ, RZ, 0x10 ;  /* 0x00000010ff0c7424 */ /* 0x001fe400078e00ff */
[----:B------:R-:W-:Y:S02]  /*99e0*/  IMAD.MOV.U32 R13, RZ, RZ, 0x1f ;  /* 0x0000001fff0d7424 */ /* 0x000fe400078e00ff */
[----:B------:R-:W-:-:S07]  /*99f0*/  IMAD.MOV.U32 R46, RZ, RZ, -0x1 ;  /* 0xffffffffff2e7424 */ /* 0x000fce00078e00ff */
[----:B-----5:R-:W-:Y:S05]  /*9a00*/  WARPSYNC.COLLECTIVE R46, `(.L_x_837) ;  /* 0x000000002e087348 */ /* 0x020fea0003c00000 */
[----:B------:R0:W1:Y:S02]  /*9a10*/  SHFL.DOWN P1, R10, R53, R12, R13 ;  /* 0x0800000c350a7389 */ /* 0x000064000002000d */
[----:B01---5:R-:W-:Y:S05]  /*9a20*/  ENDCOLLECTIVE ;  /* 0x000000000000791b */ /* 0x023fea0003800000 */
.L_x_837:
[----:B------:R-:W-:Y:S05]  /*9a30*/  BSYNC B1 ;  /* 0x0000000000017941 */ /* 0x000fea0003800000 */
.L_x_836:
[----:B------:R-:W-:Y:S01]  /*9a40*/  MOV R0, R10 ;  /* 0x0000000a00007202 */ /* 0x000fe20000000f00 */
[----:B------:R-:W-:Y:S02]  /*9a50*/  IMAD.MOV.U32 R12, RZ, RZ, 0x8 ;  /* 0x00000008ff0c7424 */ /* 0x000fe400078e00ff */
[----:B------:R-:W-:Y:S02]  /*9a60*/  IMAD.MOV.U32 R13, RZ, RZ, 0x1f ;  /* 0x0000001fff0d7424 */ /* 0x000fe400078e00ff */
[----:B------:R-:W-:Y:S01]  /*9a70*/  FADD R0, R0, R53 ;  /* 0x0000003500007221 */ /* 0x000fe20000000000 */
[----:B------:R-:W-:-:S03]  /*9a80*/  IMAD.MOV.U32 R46, RZ, RZ, -0x1 ;  /* 0xffffffffff2e7424 */ /* 0x000fc600078e00ff */
[----:B------:R-:W-:-:S07]  /*9a90*/  IMAD.MOV.U32 R53, RZ, RZ, R0 ;  /* 0x000000ffff357224 */ /* 0x000fce00078e0000 */
[----:B------:R-:W-:Y:S05]  /*9aa0*/  WARPSYNC.COLLECTIVE R46, `(.L_x_838) ;  /* 0x000000002e087348 */ /* 0x000fea0003c00000 */
[----:B------:R0:W1:Y:S02]  /*9ab0*/  SHFL.DOWN P1, R10, R53, R12, R13 ;  /* 0x0800000c350a7389 */ /* 0x000064000002000d */
[----:B01----:R-:W-:Y:S05]  /*9ac0*/  ENDCOLLECTIVE ;  /* 0x000000000000791b */ /* 0x003fea0003800000 */
.L_x_838:
[----:B------:R-:W-:Y:S01]  /*9ad0*/  IMAD.MOV.U32 R12, RZ, RZ, 0x4 ;  /* 0x00000004ff0c7424 */ /* 0x000fe200078e00ff */
[----:B------:R-:W-:-:S05]  /*9ae0*/  MOV R9, R10 ;  /* 0x0000000a00097202 */ /* 0x000fca0000000f00 */
[----:B------:R-:W-:-:S04]  /*9af0*/  FADD R9, R0, R9 ;  /* 0x0000000900097221 */ /* 0x000fc80000000000 */
[----:B------:R-:W-:-:S07]  /*9b00*/  IMAD.MOV.U32 R53, RZ, RZ, R9 ;  /* 0x000000ffff357224 */ /* 0x000fce00078e0009 */
[----:B------:R-:W-:Y:S05]  /*9b10*/  WARPSYNC.COLLECTIVE R46, `(.L_x_839) ;  /* 0x000000002e087348 */ /* 0x000fea0003c00000 */
[----:B------:R0:W1:Y:S02]  /*9b20*/  SHFL.DOWN P1, R10, R53, R12, R13 ;  /* 0x0800000c350a7389 */ /* 0x000064000002000d */
[----:B01----:R-:W-:Y:S05]  /*9b30*/  ENDCOLLECTIVE ;  /* 0x000000000000791b */ /* 0x003fea0003800000 */
.L_x_839:
[----:B------:R-:W-:Y:S02]  /*9b40*/  HFMA2 R12, -RZ, RZ, 0, 1.1920928955078125e-07 ;  /* 0x00000002ff0c7431 */ /* 0x000fe400000001ff */
[----:B------:R-:W-:-:S04]  /*9b50*/  IMAD.MOV.U32 R8, RZ, RZ, R10 ;  /* 0x000000ffff087224 */ /* 0x000fc800078e000a */
[----:B------:R-:W-:-:S04]  /*9b60*/  FADD R8, R9, R8 ;  /* 0x0000000809087221 */ /* 0x000fc80000000000 */
[----:B------:R-:W-:-:S07]  /*9b70*/  IMAD.MOV.U32 R53, RZ, RZ, R8 ;  /* 0x000000ffff357224 */ /* 0x000fce00078e0008 */
[----:B------:R-:W-:Y:S05]  /*9b80*/  WARPSYNC.COLLECTIVE R46, `(.L_x_840) ;  /* 0x000000002e087348 */ /* 0x000fea0003c00000 */
[----:B------:R0:W1:Y:S02]  /*9b90*/  SHFL.DOWN P1, R10, R53, R12, R13 ;  /* 0x0800000c350a7389 */ /* 0x000064000002000d */
[----:B01----:R-:W-:Y:S05]  /*9ba0*/  ENDCOLLECTIVE ;  /* 0x000000000000791b */ /* 0x003fea0003800000 */
.L_x_840:
[----:B------:R-:W-:Y:S02]  /*9bb0*/  IMAD.MOV.U32 R12, RZ, RZ, 0x1 ;  /* 0x00000001ff0c7424 */ /* 0x000fe400078e00ff */
[----:B------:R-:W-:-:S04]  /*9bc0*/  IMAD.MOV.U32 R11, RZ, RZ, R10 ;  /* 0x000000ffff0b7224 */ /* 0x000fc800078e000a */
[----:B------:R-:W-:-:S04]  /*9bd0*/  FADD R11, R8, R11 ;  /* 0x0000000b080b7221 */ /* 0x000fc80000000000 */
[----:B------:R-:W-:-:S07]  /*9be0*/  IMAD.MOV.U32 R53, RZ, RZ, R11 ;  /* 0x000000ffff357224 */ /* 0x000fce00078e000b */
[----:B------:R-:W-:Y:S05]  /*9bf0*/  WARPSYNC.COLLECTIVE R46, `(.L_x_841) ;  /* 0x000000002e087348 */ /* 0x000fea0003c00000 */
[----:B------:R0:W1:Y:S02]  /*9c00*/  SHFL.DOWN P1, R10, R53, R12, R13 ;  /* 0x0800000c350a7389 */ /* 0x000064000002000d */
[----:B01----:R-:W-:Y:S05]  /*9c10*/  ENDCOLLECTIVE ;  /* 0x000000000000791b */ /* 0x003fea0003800000 */
.L_x_841:
[----:B------:R-:W-:Y:S05]  /*9c20*/  BRA `(.L_x_842) ;  /* 0xfffffff000307947 */ /* 0x000fea000383ffff */
.L_x_843:
        /* <DEDUP_REMOVED lines=13> */
.L_x_4144:


//--------------------- .text._Z67popcount_weighted_keys_literal_fused_multiq_kernel_warp_out_w32_sb2ILi13EEvPKyPKfiiS1_S3_iiiiiPKxS5_fiPf --------------------------
	.section	.text._Z67popcount_weighted_keys_literal_fused_multiq_kernel_warp_out_w32_sb2ILi13EEvPKyPKfiiS1_S3_iiiiiPKxS5_fiPf,"ax",@progbits
	.align	128
        .global         _Z67popcount_weighted_keys_literal_fused_multiq_kernel_warp_out_w32_sb2ILi13EEvPKyPKfiiS1_S3_iiiiiPKxS5_fiPf
        .type           _Z67popcount_weighted_keys_literal_fused_multiq_kernel_warp_out_w32_sb2ILi13EEvPKyPKfiiS1_S3_iiiiiPKxS5_fiPf,@function
        .size           _Z67popcount_weighted_keys_literal_fused_multiq_kernel_warp_out_w32_sb2ILi13EEvPKyPKfiiS1_S3_iiiiiPKxS5_fiPf,(.L_x_4145 - _Z67popcount_weighted_keys_literal_fused_multiq_kernel_warp_out_w32_sb2ILi13EEvPKyPKfiiS1_S3_iiiiiPKxS5_fiPf)
        .other          _Z67popcount_weighted_keys_literal_fused_multiq_kernel_warp_out_w32_sb2ILi13EEvPKyPKfiiS1_S3_iiiiiPKxS5_fiPf,@"STO_CUDA_ENTRY STV_DEFAULT"
_Z67popcount_weighted_keys_literal_fused_multiq_kernel_warp_out_w32_sb2ILi13EEvPKyPKfiiS1_S3_iiiiiPKxS5_fiPf:
.text._Z67popcount_weighted_keys_literal_fused_multiq_kernel_warp_out_w32_sb2ILi13EEvPKyPKfiiS1_S3_iiiiiPKxS5_fiPf:
        /* <DEDUP_REMOVED lines=9> */
[----:B------:R-:W-:Y:S01]  /*0090*/  IMAD.MOV.U32 R26, RZ, RZ, RZ ;  /* 0x000000ffff1a7224 */ /* 0x000fe200078e00ff */
[----:B------:R-:W2:Y:S05]  /*00a0*/  LDCU.64 UR6, c[0x0][0x358] ;  /* 0x00006b00ff0677ac */ /* 0x000eaa0008000a00 */
[----:B------:R-:W3:Y:S08]  /*00b0*/  LDC R14, c[0x0][0x3b8] ;  /* 0x0000ee00ff0e7b82 */ /* 0x000ef00000000800 */
[----:B------:R-:W4:Y:S01]  /*00c0*/  LDC R15, c[0x0][0x390] ;  /* 0x0000e400ff0f7b82 */ /* 0x000f220000000800 */
[----:B0-----:R-:W0:Y:S07]  /*00d0*/  I2F.U32.RP R2, R6 ;  /* 0x0000000600027306 */ /* 0x001e2e0000209000 */
[----:B------:R-:W5:Y:S01]  /*00e0*/  S2UR UR4, SR_CTAID.X ;  /* 0x00000000000479c3 */ /* 0x000f620000002500 */
[----:B-1----:R-:W-:-:S05]  /*00f0*/  IMAD.IADD R3, R9, 0x1, R6 ;  /* 0x0000000109037824 */ /* 0x002fca00078e0206 */
[C---:B------:R-:W-:Y:S01]  /*0100*/  ISETP.GE.U32.AND P0, PT, R3.reuse, 0x1a0, PT ;  /* 0x000001a00300780c */ /* 0x040fe20003f06070 */
[----:B0-----:R-:W0:Y:S01]  /*0110*/  MUFU.RCP R2, R2 ;  /* 0x0000000200027308 */ /* 0x001e220000001000 */
[C---:B------:R-:W-:Y:S02]  /*0120*/  ISETP.GE.U32.AND P1, PT, R3.reuse, 0xd, PT ;  /* 0x0000000d0300780c */ /* 0x040fe40003f26070 */
[C---:B------:R-:W-:Y:S02]  /*0130*/  VIMNMX.U32 R0, PT, PT, R3.reuse, 0x1a0, !PT ;  /* 0x000001a003007848 */ /* 0x040fe40007fe0000 */
[C---:B------:R-:W-:Y:S02]  /*0140*/  VIMNMX.U32 R8, PT, PT, R3.reuse, 0xd, !PT ;  /* 0x0000000d03087848 */ /* 0x040fe40007fe0000 */
[----:B------:R-:W-:Y:S02]  /*0150*/  SEL R12, RZ, 0x1, P1 ;  /* 0x00000001ff0c7807 */ /* 0x000fe40000800000 */
[----:B------:R-:W-:-:S05]  /*0160*/  IADD3 R25, PT, PT, R3, R6, RZ ;  /* 0x0000000603197210 */ /* 0x000fca0007ffe0ff */
[----:B------:R-:W-:Y:S02]  /*0170*/  IMAD.IADD R32, R25, 0x1, R6 ;  /* 0x0000000119207824 */ /* 0x000fe400078e0206 */
[----:B0-----:R-:W-:Y:S01]  /*0180*/  VIADD R10, R2, 0xffffffe ;  /* 0x0ffffffe020a7836 */ /* 0x001fe20000000000 */
[----:B------:R-:W-:-:S03]  /*0190*/  SEL R2, RZ, 0x1, P0 ;  /* 0x00000001ff027807 */ /* 0x000fc60000000000 */
[----:B------:R0:W1:Y:S02]  /*01a0*/  F2I.FTZ.U32.TRUNC.NTZ R11, R10 ;  /* 0x0000000a000b7305 */ /* 0x000064000021f000 */
[----:B0-----:R-:W-:Y:S02]  /*01b0*/  IMAD.MOV.U32 R10, RZ, RZ, RZ ;  /* 0x000000ffff0a7224 */ /* 0x001fe400078e00ff */
[----:B-1----:R-:W-:-:S04]  /*01c0*/  IMAD.MOV R5, RZ, RZ, -R11 ;  /* 0x000000ffff057224 */ /* 0x002fc800078e0a0b */
[----:B------:R-:W-:-:S04]  /*01d0*/  IMAD R5, R5, R6, RZ ;  /* 0x0000000605057224 */ /* 0x000fc800078e02ff */
[----:B------:R-:W-:Y:S01]  /*01e0*/  IMAD.HI.U32 R10, R11, R5, R10 ;  /* 0x000000050b0a7227 */ /* 0x000fe200078e000a */
[-C--:B------:R-:W-:Y:S02]  /*01f0*/  IADD3 R5, PT, PT, R0, -R3.reuse, -R2 ;  /* 0x8000000300057210 */ /* 0x080fe40007ffe802 */
[----:B------:R-:W-:-:S03]  /*0200*/  IADD3 R11, PT, PT, R8, -R3, -R12 ;  /* 0x80000003080b7210 */ /* 0x000fc60007ffe80c */
[----:B------:R-:W-:-:S04]  /*0210*/  IMAD.HI.U32 R8, R10, R5, RZ ;  /* 0x000000050a087227 */ /* 0x000fc800078e00ff */
[----:B------:R-:W-:-:S04]  /*0220*/  IMAD.HI.U32 R10, R10, R11, RZ ;  /* 0x0000000b0a0a7227 */ /* 0x000fc800078e00ff */
[----:B------:R-:W-:Y:S02]  /*0230*/  IMAD.MOV R0, RZ, RZ, -R8 ;  /* 0x000000ffff007224 */ /* 0x000fe400078e0a08 */
[----:B------:R-:W-:Y:S02]  /*0240*/  IMAD.MOV R13, RZ, RZ, -R10 ;  /* 0x000000ffff0d7224 */ /* 0x000fe400078e0a0a */
[C---:B------:R-:W-:Y:S01]  /*0250*/  IMAD R5, R6.reuse, R0, R5 ;  /* 0x0000000006057224 */ /* 0x040fe200078e0205 */
[----:B------:R-:W-:Y:S01]  /*0260*/  MOV R0, 0x400 ;  /* 0x0000040000007802 */ /* 0x000fe20000000f00 */
[----:B------:R-:W-:Y:S02]  /*0270*/  IMAD R11, R6, R13, R11 ;  /* 0x0000000d060b7224 */ /* 0x000fe400078e020b */
[----:B------:R-:W0:Y:S01]  /*0280*/  S2R R13, SR_CgaCtaId ;  /* 0x00000000000d7919 */ /* 0x000e220000008800 */
[-C--:B------:R-:W-:Y:S02]  /*0290*/  ISETP.GE.U32.AND P0, PT, R5, R6.reuse, PT ;  /* 0x000000060500720c */ /* 0x080fe40003f06070 */
[----:B------:R-:W-:-:S11]  /*02a0*/  ISETP.GE.U32.AND P2, PT, R11, R6, PT ;  /* 0x000000060b00720c */ /* 0x000fd60003f46070 */
[----:B------:R-:W-:Y:S02]  /*02b0*/  @P0 IMAD.IADD R5, R5, 0x1, -R6 ;  /* 0x0000000105050824 */ /* 0x000fe400078e0a06 */
[-C--:B------:R-:W-:Y:S01]  /*02c0*/  @P2 IADD3 R11, PT, PT, R11, -R6.reuse, RZ ;  /* 0x800000060b0b2210 */ /* 0x080fe20007ffe0ff */
[----:B------:R-:W-:Y:S01]  /*02d0*/  @P0 VIADD R8, R8, 0x1 ;  /* 0x0000000108080836 */ /* 0x000fe20000000000 */
[----:B------:R-:W-:Y:S01]  /*02e0*/  ISETP.NE.U32.AND P0, PT, R6, RZ, PT ;  /* 0x000000ff0600720c */ /* 0x000fe20003f05070 */
[----:B------:R-:W-:Y:S01]  /*02f0*/  @P2 VIADD R10, R10, 0x1 ;  /* 0x000000010a0a2836 */ /* 0x000fe20000000000 */
[-C--:B------:R-:W-:Y:S02]  /*0300*/  ISETP.GE.U32.AND P1, PT, R5, R6.reuse, PT ;  /* 0x000000060500720c */ /* 0x080fe40003f26070 */
[-C--:B------:R-:W-:Y:S02]  /*0310*/  ISETP.GE.U32.AND P3, PT, R11, R6.reuse, PT ;  /* 0x000000060b00720c */ /* 0x080fe40003f66070 */
[----:B------:R-:W-:-:S02]  /*0320*/  LOP3.LUT R5, RZ, R6, RZ, 0x33, !PT ;  /* 0x00000006ff057212 */ /* 0x000fc400078e33ff */
[----:B0-----:R-:W-:-:S07]  /*0330*/  LEA R0, R13, R0, 0x18 ;  /* 0x000000000d007211 */ /* 0x001fce00078ec0ff */
[----:B------:R-:W-:Y:S02]  /*0340*/  @P1 VIADD R8, R8, 0x1 ;  /* 0x0000000108081836 */ /* 0x000fe40000000000 */
[----:B------:R-:W-:-:S03]  /*0350*/  @P3 VIADD R10, R10, 0x1 ;  /* 0x000000010a0a3836 */ /* 0x000fc60000000000 */
[C---:B------:R-:W-:Y:S02]  /*0360*/  SEL R11, R5.reuse, R8, !P0 ;  /* 0x00000008050b7207 */ /* 0x040fe40004000000 */
[----:B------:R-:W-:Y:S01]  /*0370*/  SEL R13, R5, R10, !P0 ;  /* 0x0000000a050d7207 */ /* 0x000fe20004000000 */
[----:B----4-:R-:W-:Y:S01]  /*0380*/  IMAD R5, R15, 0x100, R0 ;  /* 0x000001000f057824 */ /* 0x010fe200078e0200 */
[----:B---3--:R-:W-:Y:S01]  /*0390*/  VIMNMX R8, PT, PT, R14, 0x1, !PT ;  /* 0x000000010e087848 */ /* 0x008fe20007fe0100 */
[----:B------:R-:W-:Y:S01]  /*03a0*/  IMAD.IADD R23, R2, 0x1, R11 ;  /* 0x0000000102177824 */ /* 0x000fe200078e020b */
[----:B------:R-:W-:Y:S01]  /*03b0*/  LOP3.LUT R11, R9, 0x1f, RZ, 0xc0, !PT ;  /* 0x0000001f090b7812 */ /* 0x000fe200078ec0ff */
[----:B------:R-:W-:Y:S02]  /*03c0*/  IMAD.IADD R24, R12, 0x1, R13 ;  /* 0x000000010c187824 */ /* 0x000fe400078e020d */
[C---:B------:R-:W-:Y:S01]  /*03d0*/  IMAD R10, R8.reuse, 0xd00, R5 ;  /* 0x00000d00080a7824 */ /* 0x040fe200078e0205 */
[----:B------:R-:W-:Y:S01]  /*03e0*/  LOP3.LUT R30, R23, 0x3, RZ, 0xc0, !PT ;  /* 0x00000003171e7812 */ /* 0x000fe200078ec0ff */
[----:B-----5:R-:W-:Y:S01]  /*03f0*/  IMAD R2, R8, UR4, RZ ;  /* 0x0000000408027c24 */ /* 0x020fe2000f8e02ff */
[----:B------:R-:W-:Y:S01]  /*0400*/  LOP3.LUT R34, R24, 0x3, RZ, 0xc0, !PT ;  /* 0x0000000318227812 */ /* 0x000fe200078ec0ff */
[----:B--2---:R-:W-:-:S07]  /*0410*/  IMAD R22, R15, 0x4, R10 ;  /* 0x000000040f167824 */ /* 0x004fce00078e020a */
.L_x_854:
[----:B0-----:R-:W0:Y:S01]  /*0420*/  LDCU UR4, c[0x0][0x3ac] ;  /* 0x00007580ff0477ac */ /* 0x001e220008000800 */
[----:B------:R-:W-:-:S05]  /*0430*/  IMAD.IADD R39, R2, 0x1, R26 ;  /* 0x0000000102277824 */ /* 0x000fca00078e021a */
        /* <DEDUP_REMOVED lines=20> */
[----:B------:R-:W-:-:S05]  /*0580*/  LEA R17, R16, R5, 0x3 ;  /* 0x0000000510117211 */ /* 0x000fca00078e18ff */
[----:B--2---:R0:W-:Y:S04]  /*0590*/  STS.64 [R17], R12 ;  /* 0x0000000c11007388 */ /* 0x0041e80000000a00 */
        /* <DEDUP_REMOVED lines=12> */
.L_x_848:
[----:B------:R-:W-:Y:S05]  /*0660*/  BSYNC.RECONVERGENT B1 ;  /* 0x0000000000017941 */ /* 0x000fea0003800200 */
.L_x_847:
[----:B------:R-:W-:Y:S05]  /*0670*/  @!P1 BRA `(.L_x_846) ;  /* 0x00000000005c9947 */ /* 0x000fea0003800000 */
.L_x_849:
[----:B-12---:R-:W-:Y:S02]  /*0680*/  IMAD.IADD R15, R6, 0x1, R27 ;  /* 0x00000001060f7824 */ /* 0x006fe400078e021b */
[----:B0-----:R-:W-:-:S04]  /*0690*/  IMAD.WIDE.U32 R12, R27, 0x8, R20 ;  /* 0x000000081b0c7825 */ /* 0x001fc800078e0014 */
[C---:B------:R-:W-:Y:S02]  /*06a0*/  IMAD.IADD R17, R15.reuse, 0x1, R6 ;  /* 0x000000010f117824 */ /* 0x040fe400078e0206 */
[--C-:B------:R-:W-:Y:S01]  /*06b0*/  IMAD.WIDE.U32 R14, R15, 0x8, R20.reuse ;  /* 0x000000080f0e7825 */ /* 0x100fe200078e0014 */
[----:B------:R-:W2:Y:S02]  /*06c0*/  LDG.E.64.CONSTANT R12, desc[UR6][R12.64] ;  /* 0x000000060c0c7981 */ /* 0x000ea4000c1e9b00 */
[C---:B------:R-:W-:Y:S01]  /*06d0*/  IADD3 R35, PT, PT, R17.reuse, R6, RZ ;  /* 0x0000000611237210 */ /* 0x040fe20007ffe0ff */
[--C-:B------:R-:W-:Y:S02]  /*06e0*/  IMAD.WIDE.U32 R16, R17, 0x8, R20.reuse ;  /* 0x0000000811107825 */ /* 0x100fe400078e0014 */
[----:B------:R-:W3:Y:S02]  /*06f0*/  LDG.E.64.CONSTANT R14, desc[UR6][R14.64] ;  /* 0x000000060e0e7981 */ /* 0x000ee4000c1e9b00 */
[----:B------:R-:W-:-:S02]  /*0700*/  IMAD.WIDE.U32 R18, R35, 0x8, R20 ;  /* 0x0000000823127825 */ /* 0x000fc400078e0014 */
[----:B------:R-:W4:Y:S04]  /*0710*/  LDG.E.64.CONSTANT R16, desc[UR6][R16.64] ;  /* 0x0000000610107981 */ /* 0x000f28000c1e9b00 */
[----:B------:R-:W5:Y:S01]  /*0720*/  LDG.E.64.CONSTANT R18, desc[UR6][R18.64] ;  /* 0x0000000612127981 */ /* 0x000f62000c1e9b00 */
[----:B------:R-:W-:-:S04]  /*0730*/  IMAD R28, R26, 0x1a0, R27 ;  /* 0x000001a01a1c7824 */ /* 0x000fc800078e021b */
[----:B------:R-:W-:-:S04]  /*0740*/  IMAD R29, R28, 0x8, R5 ;  /* 0x000000081c1d7824 */ /* 0x000fc800078e0205 */
[----:B------:R-:W-:-:S04]  /*0750*/  IMAD R31, R6, 0x8, R29 ;  /* 0x00000008061f7824 */ /* 0x000fc800078e021d */
        /* <DEDUP_REMOVED lines=9> */
.L_x_846:
[----:B------:R-:W-:Y:S05]  /*07f0*/  BSYNC.RECONVERGENT B0 ;  /* 0x0000000000007941 */ /* 0x000fea0003800200 */
.L_x_845:
[----:B------:R-:W-:Y:S01]  /*0800*/  ISETP.GT.U32.AND P0, PT, R9, 0xc, PT ;  /* 0x0000000c0900780c */ /* 0x000fe20003f04070 */
[----:B------:R-:W-:-:S12]  /*0810*/  BSSY.RECONVERGENT B0, `(.L_x_844) ;  /* 0x0000038000007945 */ /* 0x000fd80003800200 */
[----:B------:R-:W-:Y:S05]  /*0820*/  @P0 BRA `(.L_x_850) ;  /* 0x0000000000d80947 */ /* 0x000fea0003800000 */
[----:B012---:R-:W0:Y:S01]  /*0830*/  LDC.64 R12, c[0x0][0x3a0] ;  /* 0x0000e800ff0c7b82 */ /* 0x007e220000000a00 */
[----:B------:R-:W-:Y:S01]  /*0840*/  ISETP.NE.AND P0, PT, R34, 0x3, PT ;  /* 0x000000032200780c */ /* 0x000fe20003f05270 */
[----:B------:R-:W-:Y:S01]  /*0850*/  UMOV UR4, URZ ;  /* 0x000000ff00047c82 */ /* 0x000fe20008000000 */
[----:B------:R-:W-:Y:S01]  /*0860*/  BSSY.RECONVERGENT B1, `(.L_x_851) ;  /* 0x000001a000017945 */ /* 0x000fe20003800200 */
[----:B------:R-:W-:Y:S02]  /*0870*/  ISETP.GE.U32.AND P1, PT, R24, 0x3, PT ;  /* 0x000000031800780c */ /* 0x000fe40003f26070 */
[----:B------:R-:W-:Y:S01]  /*0880*/  MOV R27, R9 ;  /* 0x00000009001b7202 */ /* 0x000fe20000000f00 */
        /* <DEDUP_REMOVED lines=8> */
[----:B------:R-:W-:Y:S02]  /*0910*/  IMAD.MOV.U32 R27, RZ, RZ, R3 ;  /* 0x000000ffff1b7224 */ /* 0x000fe400078e0003 */
[----:B------:R-:W-:-:S05]  /*0920*/  IMAD R17, R15, 0x4, R22 ;  /* 0x000000040f117824 */ /* 0x000fca00078e0216 */
[----:B--2---:R0:W-:Y:S05]  /*0930*/  STS [R17], R14 ;  /* 0x0000000e11007388 */ /* 0x0041ea0000000800 */
[----:B------:R-:W-:Y:S05]  /*0940*/  @!P0 BRA `(.L_x_852) ;  /* 0x00000000002c8947 */ /* 0x000fea0003800000 */
[----:B------:R-:W-:Y:S01]  /*0950*/  ISETP.NE.AND P0, PT, R34, 0x1, PT ;  /* 0x000000012200780c */ /* 0x000fe20003f05270 */
[----:B0-----:R-:W-:-:S12]  /*0960*/  IMAD.WIDE R14, R6, 0x4, R12 ;  /* 0x00000004060e7825 */ /* 0x001fd800078e020c */
[C---:B------:R-:W-:Y:S02]  /*0970*/  @P0 IMAD.WIDE R12, R6.reuse, 0x4, R14 ;  /* 0x00000004060c0825 */ /* 0x040fe400078e020e */
[----:B------:R-:W2:Y:S04]  /*0980*/  LDG.E.CONSTANT R14, desc[UR6][R14.64] ;  /* 0x000000060e0e7981 */ /* 0x000ea8000c1e9900 */
[----:B------:R-:W3:Y:S01]  /*0990*/  @P0 LDG.E.CONSTANT R12, desc[UR6][R12.64] ;  /* 0x000000060c0c0981 */ /* 0x000ee2000c1e9900 */
[C---:B------:R-:W-:Y:S02]  /*09a0*/  IMAD R19, R6.reuse, 0x4, R17 ;  /* 0x0000000406137824 */ /* 0x040fe400078e0211 */
[----:B------:R-:W-:Y:S02]  /*09b0*/  IMAD.MOV.U32 R27, RZ, RZ, R25 ;  /* 0x000000ffff1b7224 */ /* 0x000fe400078e0019 */
[----:B------:R-:W-:-:S02]  /*09c0*/  @P0 IMAD R17, R6, 0x4, R19 ;  /* 0x0000000406110824 */ /* 0x000fc400078e0213 */
[----:B------:R-:W-:Y:S01]  /*09d0*/  @P0 IMAD.MOV.U32 R27, RZ, RZ, R32 ;  /* 0x000000ffff1b0224 */ /* 0x000fe200078e0020 */
[----:B--2---:R1:W-:Y:S04]  /*09e0*/  STS [R19], R14 ;  /* 0x0000000e13007388 */ /* 0x0043e80000000800 */
[----:B---3--:R1:W-:Y:S02]  /*09f0*/  @P0 STS [R17], R12 ;  /* 0x0000000c11000388 */ /* 0x0083e40000000800 */
.L_x_852:
[----:B------:R-:W-:Y:S05]  /*0a00*/  BSYNC.RECONVERGENT B1 ;  /* 0x0000000000017941 */ /* 0x000fea0003800200 */
.L_x_851:
[----:B------:R-:W-:Y:S05]  /*0a10*/  @!P1 BRA `(.L_x_850) ;  /* 0x00000000005c9947 */ /* 0x000fea0003800000 */
.L_x_853:
[----:B------:R-:W-:Y:S02]  /*0a20*/  IMAD.IADD R15, R6, 0x1, R27 ;  /* 0x00000001060f7824 */ /* 0x000fe400078e021b */
[----:B01----:R-:W-:-:S03]  /*0a30*/  IMAD.WIDE.U32 R12, R27, 0x4, R20 ;  /* 0x000000041b0c7825 */ /* 0x003fc600078e0014 */
[C---:B0-----:R-:W-:Y:S01]  /*0a40*/  IADD3 R17, PT, PT, R15.reuse, R6, RZ ;  /* 0x000000060f117210 */ /* 0x041fe20007ffe0ff */
[----:B------:R-:W-:Y:S02]  /*0a50*/  IMAD.WIDE.U32 R14, R15, 0x4, R20 ;  /* 0x000000040f0e7825 */ /* 0x000fe400078e0014 */
[----:B------:R-:W2:Y:S02]  /*0a60*/  LDG.E.CONSTANT R12, desc[UR6][R12.64] ;  /* 0x000000060c0c7981 */ /* 0x000ea4000c1e9900 */
[C---:B------:R-:W-:Y:S02]  /*0a70*/  IMAD.IADD R35, R17.reuse, 0x1, R6 ;  /* 0x0000000111237824 */ /* 0x040fe400078e0206 */
[--C-:B------:R-:W-:Y:S01]  /*0a80*/  IMAD.WIDE.U32 R16, R17, 0x4, R20.reuse ;  /* 0x0000000411107825 */ /* 0x100fe200078e0014 */
[----:B------:R-:W3:Y:S03]  /*0a90*/  LDG.E.CONSTANT R14, desc[UR6][R14.64] ;  /* 0x000000060e0e7981 */ /* 0x000ee6000c1e9900 */
[----:B------:R-:W-:-:S02]  /*0aa0*/  IMAD.WIDE.U32 R18, R35, 0x4, R20 ;  /* 0x0000000423127825 */ /* 0x000fc400078e0014 */
[----:B------:R-:W4:Y:S04]  /*0ab0*/  LDG.E.CONSTANT R16, desc[UR6][R16.64] ;  /* 0x0000000610107981 */ /* 0x000f28000c1e9900 */
[----:B------:R-:W5:Y:S01]  /*0ac0*/  LDG.E.CONSTANT R18, desc[UR6][R18.64] ;  /* 0x0000000612127981 */ /* 0x000f62000c1e9900 */
[----:B------:R-:W-:-:S04]  /*0ad0*/  IMAD R27, R26, 0xd, R27 ;  /* 0x0000000d1a1b7824 */ /* 0x000fc800078e021b */
[----:B------:R-:W-:-:S04]  /*0ae0*/  IMAD R29, R27, 0x4, R22 ;  /* 0x000000041b1d7824 */ /* 0x000fc800078e0216 */
        /* <DEDUP_REMOVED lines=10> */
.L_x_850:
[----:B------:R-:W-:Y:S05]  /*0b90*/  BSYNC.RECONVERGENT B0 ;  /* 0x0000000000007941 */ /* 0x000fea0003800200 */
.L_x_844:
[----:B------:R-:W-:-:S05]  /*0ba0*/  VIADD R26, R26, 0x1 ;  /* 0x000000011a1a7836 */ /* 0x000fca0000000000 */
[----:B------:R-:W-:-:S13]  /*0bb0*/  ISETP.NE.AND P0, PT, R26, R8, PT ;  /* 0x000000081a00720c */ /* 0x000fda0003f05270 */
[----:B------:R-:W-:Y:S05]  /*0bc0*/  @P0 BRA `(.L_x_854) ;  /* 0xfffffff800140947 */ /* 0x000fea000383ffff */
[----:B------:R-:W3:Y:S01]  /*0bd0*/  LDC.64 R46, c[0x0][0x3c0] ;  /* 0x0000f000ff2e7b82 */ /* 0x000ee20000000a00 */
[----:B------:R-:W4:Y:S01]  /*0be0*/  LDCU UR10, c[0x0][0x3b8] ;  /* 0x00007700ff0a77ac */ /* 0x000f220008000800 */
[----:B012---:R-:W-:Y:S01]  /*0bf0*/  SHF.R.U32.HI R13, RZ, 0x4, R9 ;  /* 0x00000004ff0d7819 */ /* 0x007fe20000011609 */
[----:B------:R-:W-:Y:S01]  /*0c00*/  IMAD R15, R11, 0x8, R0 ;  /* 0x000000080b0f7824 */ /* 0x000fe200078e0200 */
[----:B------:R-:W0:Y:S02]  /*0c10*/  LDCU UR5, c[0x0][0x390] ;  /* 0x00007200ff0577ac */ /* 0x000e240008000800 */
[----:B------:R-:W-:Y:S01]  /*0c20*/  LOP3.LUT R13, R13, 0x3e, RZ, 0xc0, !PT ;  /* 0x0000003e0d0d7812 */ /* 0x000fe200078ec0ff */
[----:B------:R-:W-:Y:S01]  /*0c30*/  IMAD.MOV.U32 R16, RZ, RZ, RZ ;  /* 0x000000ffff107224 */ /* 0x000fe200078e00ff */
[----:B------:R-:W1:Y:S02]  /*0c40*/  LDCU UR4, c[0x0][0x3d4] ;  /* 0x00007a80ff0477ac */ /* 0x000e640008000800 */
[C---:B------:R-:W-:Y:S01]  /*0c50*/  LOP3.LUT R12, R13.reuse, 0x1, RZ, 0xfc, !PT ;  /* 0x000000010d0c7812 */ /* 0x040fe200078efcff */
[C---:B------:R-:W-:Y:S01]  /*0c60*/  IMAD R14, R13.reuse, 0x1a0, R11 ;  /* 0x000001a00d0e7824 */ /* 0x040fe200078e020b */
[----:B------:R-:W-:Y:S01]  /*0c70*/  IADD3 R3, PT, PT, R2, R13, RZ ;  /* 0x0000000d02037210 */ /* 0x000fe20007ffe0ff */
[----:B------:R-:W-:Y:S01]  /*0c80*/  IMAD R17, R13, 0x34, R22 ;  /* 0x000000340d117824 */ /* 0x000fe200078e0216 */
[----:B------:R-:W2:Y:S01]  /*0c90*/  LDCU.64 UR12, c[0x0][0x388] ;  /* 0x00007100ff0c77ac */ /* 0x000ea20008000a00 */
[----:B------:R-:W-:Y:S01]  /*0ca0*/  IMAD R14, R14, 0x8, R5 ;  /* 0x000000080e0e7824 */ /* 0x000fe200078e0205 */
[----:B------:R-:W-:Y:S01]  /*0cb0*/  BAR.SYNC.DEFER_BLOCKING 0x0 ;  /* 0x0000000000007b1d */ /* 0x000fe20000010000 */
[----:B----4-:R-:W-:-:S04]  /*0cc0*/  ISETP.GE.AND P0, PT, R12, UR10, PT ;  /* 0x0000000a0c007c0c */ /* 0x010fc8000bf06270 */
[----:B------:R-:W-:Y:S01]  /*0cd0*/  ISETP.LT.U32.OR P0, PT, R13, R8, !P0 ;  /* 0x000000080d00720c */ /* 0x000fe20004701470 */
[----:B---3--:R-:W-:Y:S01]  /*0ce0*/  IMAD.WIDE.U32 R46, R3, 0x8, R46 ;  /* 0x00000008032e7825 */ /* 0x008fe200078e002e */
[----:B0-----:R-:W-:Y:S02]  /*0cf0*/  USHF.R.S32.HI UR9, URZ, 0x1f, UR5 ;  /* 0x0000001fff097899 */ /* 0x001fe40008011405 */
[----:B------:R-:W-:Y:S02]  /*0d00*/  USHF.L.U32 UR8, UR5, 0x5, URZ ;  /* 0x0000000505087899 */ /* 0x000fe400080006ff */
[----:B-1----:R-:W-:Y:S02]  /*0d10*/  USHF.R.S32.HI UR4, URZ, 0x1f, UR4 ;  /* 0x0000001fff047899 */ /* 0x002fe40008011404 */
[----:B--2---:R-:W-:-:S12]  /*0d20*/  UIADD3 UR5, UPT, UPT, -UR5, URZ, URZ ;  /* 0x000000ff05057290 */ /* 0x004fd8000fffe1ff */
.L_x_904:
[----:B0-----:R-:W0:Y:S01]  /*0d30*/  LDCU UR10, c[0x0][0x3b0] ;  /* 0x00007600ff0a77ac */ /* 0x001e220008000800 */
[----:B-1----:R-:W-:-:S05]  /*0d40*/  IMAD.IADD R3, R7, 0x1, R16 ;  /* 0x0000000107037824 */ /* 0x002fca00078e0210 */
[----:B0-----:R-:W-:-:S13]  /*0d50*/  ISETP.GE.AND P1, PT, R3, UR10, PT ;  /* 0x0000000a03007c0c */ /* 0x001fda000bf26270 */
[----:B--2345:R-:W-:Y:S05]  /*0d60*/  @P1 EXIT ;  /* 0x000000000000194d */ /* 0x03cfea0003800000 */
[----:B------:R-:W0:Y:S08]  /*0d70*/  LDC.64 R48, c[0x0][0x3c8] ;  /* 0x0000f200ff307b82 */ /* 0x000e300000000a00 */
[----:B------:R-:W1:Y:S01]  /*0d80*/  LDC R18, c[0x0][0x390] ;  /* 0x0000e400ff127b82 */ /* 0x000e620000000800 */
[----:B0-----:R-:W-:-:S06]  /*0d90*/  IMAD.WIDE.U32 R48, R3, 0x8, R48 ;  /* 0x0000000803307825 */ /* 0x001fcc00078e0030 */
[----:B------:R-:W5:Y:S01]  /*0da0*/  LDG.E.64.CONSTANT R48, desc[UR6][R48.64] ;  /* 0x0000000630307981 */ /* 0x000f62000c1e9b00 */
[----:B------:R-:W-:Y:S01]  /*0db0*/  ISETP.GE.AND P1, PT, R9, UR8, PT ;  /* 0x0000000809007c0c */ /* 0x000fe2000bf26270 */
[-C--:B-1----:R-:W-:Y:S01]  /*0dc0*/  IMAD.WIDE.U32 R50, R3, R18.reuse, RZ ;  /* 0x0000001203327225 */ /* 0x082fe200078e00ff */
[----:B------:R-:W-:Y:S01]  /*0dd0*/  BSSY.RECONVERGENT B0, `(.L_x_855) ;  /* 0x0000012000007945 */ /* 0x000fe20003800200 */
[----:B------:R-:W-:Y:S02]  /*0de0*/  ISETP.GE.AND P2, PT, R9, R18, PT ;  /* 0x000000120900720c */ /* 0x000fe40003f46270 */
[----:B------:R-:W-:-:S08]  /*0df0*/  IMAD R23, R3, UR9, R51 ;  /* 0x0000000903177c24 */ /* 0x000fd0000f8e0233 */
[----:B------:R-:W-:Y:S05]  /*0e00*/  @P1 BRA `(.L_x_856) ;  /* 0x0000000000381947 */ /* 0x000fea0003800000 */
[----:B------:R-:W0:Y:S01]  /*0e10*/  S2R R106, SR_CgaCtaId ;  /* 0x00000000006a7919 */ /* 0x000e220000008800 */
[----:B------:R-:W1:Y:S01]  /*0e20*/  LDCU.64 UR10, c[0x0][0x380] ;  /* 0x00007000ff0a77ac */ /* 0x000e620008000a00 */
[----:B------:R-:W-:Y:S01]  /*0e30*/  MOV R5, 0x400 ;  /* 0x0000040000057802 */ /* 0x000fe20000000f00 */
[----:B------:R-:W-:Y:S01]  /*0e40*/  IMAD.MOV.U32 R3, RZ, RZ, R9 ;  /* 0x000000ffff037224 */ /* 0x000fe200078e0009 */
[----:B-1----:R-:W-:-:S04]  /*0e50*/  LEA R52, P1, R50, UR10, 0x8 ;  /* 0x0000000a32347c11 */ /* 0x002fc8000f8240ff */
[----:B------:R-:W-:Y:S02]  /*0e60*/  LEA.HI.X R53, R50, UR11, R23, 0x8, P1 ;  /* 0x0000000b32357c11 */ /* 0x000fe400088f4417 */
[----:B0-----:R-:W-:-:S07]  /*0e70*/  LEA R25, R106, R5, 0x18 ;  /* 0x000000056a197211 */ /* 0x001fce00078ec0ff */
.L_x_857:
[----:B0-----:R-:W-:-:S06]  /*0e80*/  IMAD.WIDE R106, R3, 0x8, R52 ;  /* 0x00000008036a7825 */ /* 0x001fcc00078e0234 */
[----:B------:R-:W2:Y:S01]  /*0e90*/  LDG.E.64.CONSTANT R106, desc[UR6][R106.64] ;  /* 0x000000066a6a7981 */ /* 0x000ea2000c1e9b00 */
[----:B------:R-:W-:Y:S02]  /*0ea0*/  IMAD R5, R3, 0x8, R25 ;  /* 0x0000000803057824 */ /* 0x000fe400078e0219 */
[----:B------:R-:W-:-:S05]  /*0eb0*/  IMAD.IADD R3, R6, 0x1, R3 ;  /* 0x0000000106037824 */ /* 0x000fca00078e0203 */
[----:B------:R-:W-:Y:S01]  /*0ec0*/  ISETP.GE.AND P1, PT, R3, UR8, PT ;  /* 0x0000000803007c0c */ /* 0x000fe2000bf26270 */
[----:B--2---:R0:W-:-:S12]  /*0ed0*/  STS.64 [R5], R106 ;  /* 0x0000006a05007388 */ /* 0x0041d80000000a00 */
[----:B------:R-:W-:Y:S05]  /*0ee0*/  @!P1 BRA `(.L_x_857) ;  /* 0xfffffffc00e49947 */ /* 0x000fea000383ffff */
.L_x_856:
[----:B------:R-:W-:Y:S05]  /*0ef0*/  BSYNC.RECONVERGENT B0 ;  /* 0x0000000000007941 */ /* 0x000fea0003800200 */
.L_x_855:
[----:B------:R-:W-:Y:S05]  /*0f00*/  @P2 BRA `(.L_x_858) ;  /* 0x00000000002c2947 */ /* 0x000fea0003800000 */
[----:B------:R-:W-:-:S07]  /*0f10*/  MOV R3, R9 ;  /* 0x0000000900037202 */ /* 0x000fce0000000f00 */
.L_x_859:
[----:B01----:R-:W-:-:S04]  /*0f20*/  IADD3 R5, P1, PT, R3, R50, RZ ;  /* 0x0000003203057210 */ /* 0x003fc80007f3e0ff */
[----:B------:R-:W-:Y:S02]  /*0f30*/  LEA.HI.X.SX32 R106, R3, R23, 0x1, P1 ;  /* 0x00000017036a7211 */ /* 0x000fe400008f0eff */
[----:B------:R-:W-:-:S04]  /*0f40*/  LEA R52, P1, R5, UR12, 0x2 ;  /* 0x0000000c05347c11 */ /* 0x000fc8000f8210ff */
[----:B------:R-:W-:-:S05]  /*0f50*/  LEA.HI.X R53, R5, UR13, R106, 0x2, P1 ;  /* 0x0000000d05357c11 */ /* 0x000fca00088f146a */
[----:B------:R-:W2:Y:S01]  /*0f60*/  LDG.E.CONSTANT R52, desc[UR6][R52.64] ;  /* 0x0000000634347981 */ /* 0x000ea2000c1e9900 */
[----:B------:R-:W-:Y:S02]  /*0f70*/  IMAD R5, R3, 0x4, R10 ;  /* 0x0000000403057824 */ /* 0x000fe400078e020a */
[----:B------:R-:W-:-:S05]  /*0f80*/  IMAD.IADD R3, R6, 0x1, R3 ;  /* 0x0000000106037824 */ /* 0x000fca00078e0203 */
[----:B------:R-:W-:Y:S01]  /*0f90*/  ISETP.GE.AND P1, PT, R3, R18, PT ;  /* 0x000000120300720c */ /* 0x000fe20003f26270 */
[----:B--2---:R1:W-:-:S12]  /*0fa0*/  STS [R5], R52 ;  /* 0x0000003405007388 */ /* 0x0043d80000000800 */
[----:B------:R-:W-:Y:S05]  /*0fb0*/  @!P1 BRA `(.L_x_859) ;  /* 0xfffffffc00d89947 */ /* 0x000fea000383ffff */
.L_x_858:
[----:B------:R-:W-:Y:S05]  /*0fc0*/  WARPSYNC.ALL ;  /* 0x0000000000007948 */ /* 0x000fea0003800000 */
[----:B------:R-:W-:Y:S01]  /*0fd0*/  BAR.SYNC.DEFER_BLOCKING 0x0 ;  /* 0x0000000000007b1d */ /* 0x000fe20000010000 */
[----:B------:R-:W-:-:S07]  /*0fe0*/  VIADD R16, R16, 0x1 ;  /* 0x0000000110107836 */ /* 0x000fce0000000000 */
[----:B------:R-:W-:Y:S01]  /*0ff0*/  @!P0 BAR.SYNC.DEFER_BLOCKING 0x0 ;  /* 0x0000000000008b1d */ /* 0x000fe20000010000 */
[----:B------:R-:W-:-:S05]  /*1000*/  ISETP.NE.AND P1, PT, R16, R4, PT ;  /* 0x000000041000720c */ /* 0x000fca0003f25270 */
[----:B------:R-:W-:Y:S08]  /*1010*/  @!P0 BRA `(.L_x_860) ;  /* 0x000000ec00c08947 */ /* 0x000ff00003800000 */
[----:B------:R-:W2:Y:S01]  /*1020*/  LDCU UR10, c[0x0][0x3b8] ;  /* 0x00007700ff0a77ac */ /* 0x000ea20008000800 */
[----:B------:R-:W-:Y:S02]  /*1030*/  ISETP.GE.U32.AND P2, PT, R13, R8, PT ;  /* 0x000000080d00720c */ /* 0x000fe40003f46070 */
        /* <DEDUP_REMOVED lines=34> */
.L_x_862:
[----:B------:R-:W-:Y:S05]  /*1260*/  BSYNC.RECONVERGENT B0 ;  /* 0x0000000000007941 */ /* 0x000fea0003800200 */
.L_x_861:
        /* <DEDUP_REMOVED lines=28> */
.L_x_864:
[----:B------:R-:W-:Y:S05]  /*1430*/  BSYNC.RECONVERGENT B0 ;  /* 0x0000000000007941 */ /* 0x000fea0003800200 */
.L_x_863:
[----:B------:R-:W-:Y:S05]  /*1440*/  @!P4 BRA `(.L_x_865) ;  /* 0x0000000c0088c947 */ /* 0x000fea0003800000 */
[----:B------:R-:W-:Y:S02]  /*1450*/  HFMA2 R3, -RZ, RZ, 0, 0 ;  /* 0x00000000ff037431 */ /* 0x000fe400000001ff */
[----:B------:R-:W-:Y:S02]  /*1460*/  IMAD.MOV.U32 R25, RZ, RZ, R10 ;  /* 0x000000ffff197224 */ /* 0x000fe400078e000a */
[----:B------:R-:W-:Y:S02]  /*1470*/  IMAD.U32 R18, RZ, RZ, UR5 ;  /* 0x00000005ff127e24 */ /* 0x000fe4000f8e00ff */
[----:B------:R-:W-:Y:S02]  /*1480*/  IMAD.MOV.U32 R23, RZ, RZ, R15 ;  /* 0x000000ffff177224 */ /* 0x000fe400078e000f */
[----:B0-----:R-:W-:-:S07]  /*1490*/  IMAD.MOV.U32 R5, RZ, RZ, RZ ;  /* 0x000000ffff057224 */ /* 0x001fce00078e00ff */
.L_x_867:
        /* <DEDUP_REMOVED lines=8> */
.L_x_907:
        /* <DEDUP_REMOVED lines=60> */
[----:B-1----:R-:W-:-:S07]  /*18e0*/  @!P3 LOP3.LUT R125, R92, R106, RZ, 0xc0, !PT ;  /* 0x0000006a5c7db212 */ /* 0x002fce00078ec0ff */
[----:B------:R1:W-:Y:S01]  /*18f0*/  @!P2 POPC R113, R123 ;  /* 0x0000007b0071a309 */ /* 0x0003e20000000000 */
[----:B0-----:R-:W-:-:S07]  /*1900*/  @!P3 IMAD.IADD R111, R111, 0x1, R117 ;  /* 0x000000016f6fb824 */ /* 0x001fce00078e0275 */
[----:B------:R-:W0:Y:S01]  /*1910*/  @!P2 POPC R115, R115 ;  /* 0x000000730073a309 */ /* 0x000e220000000000 */
[----:B-1----:R-:W-:-:S07]  /*1920*/  @!P2 LOP3.LUT R123, R67, R107, RZ, 0xc0, !PT ;  /* 0x0000006b437ba212 */ /* 0x002fce00078ec0ff */
        /* <DEDUP_REMOVED lines=67> */
[----:B------:R-:W1:Y:S02]  /*1d60*/  @!P3 POPC R119, R119 ;  /* 0x000000770077b309 */ /* 0x000e640000000000 */
[----:B------:R-:W-:Y:S01]  /*1d70*/  @!P2 FFMA R3, R30, R39, R3 ;  /* 0x000000271e03a223 */ /* 0x000fe20000000003 */
[C---:B------:R-:W-:Y:S01]  /*1d80*/  @!P2 FMUL R35, R27.reuse, R35 ;  /* 0x000000231b23a220 */ /* 0x040fe20000400000 */
[----:B0-----:R-:W-:Y:S01]  /*1d90*/  @!P3 LOP3.LUT R125, R98, R106, RZ, 0xc0, !PT ;  /* 0x0000006a627db212 */ /* 0x001fe200078ec0ff */
[----:B------:R-:W-:-:S04]  /*1da0*/  @!P3 FMUL R115, R27, R115 ;  /* 0x000000731b73b220 */ /* 0x000fc80000400000 */
[----:B------:R-:W-:Y:S01]  /*1db0*/  @!P3 FFMA R5, R114, R115, R5 ;  /* 0x000000737205b223 */ /* 0x000fe20000000005 */
[----:B-1----:R-:W-:Y:S02]  /*1dc0*/  @!P3 IMAD.IADD R37, R117, 0x1, R119 ;  /* 0x000000017525b824 */ /* 0x002fe400078e0277 */
[----:B------:R0:W-:Y:S08]  /*1dd0*/  @!P2 POPC R117, R121 ;  /* 0x000000790075a309 */ /* 0x0001f00000000000 */
[----:B------:R1:W2:Y:S01]  /*1de0*/  @!P2 POPC R119, R123 ;  /* 0x0000007b0077a309 */ /* 0x0002a20000000000 */
[----:B0-----:R-:W-:-:S02]  /*1df0*/  @!P2 LOP3.LUT R121, R74, R106, RZ, 0xc0, !PT ;  /* 0x0000006a4a79a212 */ /* 0x001fc400078ec0ff */
        /* <DEDUP_REMOVED lines=21> */
[----:B0-----:R-:W-:Y:S02]  /*1f50*/  @!P3 LOP3.LUT R125, R102, R106, RZ, 0xc0, !PT ;  /* 0x0000006a667db212 */ /* 0x001fe400078ec0ff */
[----:B-1----:R-:W-:-:S04]  /*1f60*/  @!P3 IADD3 R109, PT, PT, R117, R119, RZ ;  /* 0x00000077756db210 */ /* 0x002fc80007ffe0ff */
[----:B------:R0:W-:Y:S08]  /*1f70*/  @!P2 POPC R117, R121 ;  /* 0x000000790075a309 */ /* 0x0001f00000000000 */
[----:B------:R1:W2:Y:S01]  /*1f80*/  @!P2 POPC R119, R123 ;  /* 0x0000007b0077a309 */ /* 0x0002a20000000000 */
[----:B0-----:R-:W-:Y:S02]  /*1f90*/  @!P2 LOP3.LUT R121, R78, R106, RZ, 0xc0, !PT ;  /* 0x0000006a4e79a212 */ /* 0x001fe400078ec0ff */
[-C--:B-1----:R-:W-:Y:S01]  /*1fa0*/  @!P2 LOP3.LUT R123, R79, R107.reuse, RZ, 0xc0, !PT ;  /* 0x0000006b4f7ba212 */ /* 0x082fe200078ec0ff */
[----:B--2---:R-:W-:Y:S01]  /*1fb0*/  @!P2 IMAD.IADD R113, R117, 0x1, R119 ;  /* 0x000000017571a824 */ /* 0x004fe200078e0277 */
[----:B------:R-:W-:-:S03]  /*1fc0*/  @!P3 LOP3.LUT R119, R103, R107, RZ, 0xc0, !PT ;  /* 0x0000006b6777b212 */ /* 0x000fc600078ec0ff */
[----:B------:R-:W-:Y:S01]  /*1fd0*/  @!P3 POPC R117, R125 ;  /* 0x0000007d0075b309 */ /* 0x000fe20000000000 */
[----:B------:R-:W-:-:S07]  /*1fe0*/  @!P2 I2FP.F32.U32 R113, R113 ;  /* 0x000000710071a245 */ /* 0x000fce0000201000 */
[----:B------:R-:W0:Y:S01]  /*1ff0*/  @!P3 POPC R119, R119 ;  /* 0x000000770077b309 */ /* 0x000e220000000000 */
[----:B------:R-:W-:-:S07]  /*2000*/  @!P2 FMUL R113, R27, R113 ;  /* 0x000000711b71a220 */ /* 0x000fce0000400000 */
[----:B------:R-:W-:Y:S01]  /*2010*/  @!P2 POPC R115, R123 ;  /* 0x0000007b0073a309 */ /* 0x000fe20000000000 */
[----:B0-----:R-:W-:Y:S01]  /*2020*/  @!P3 IMAD.IADD R111, R117, 0x1, R119 ;  /* 0x00000001756fb824 */ /* 0x001fe200078e0277 */
[----:B------:R-:W-:-:S06]  /*2030*/  @!P3 LOP3.LUT R119, R104, R106, RZ, 0xc0, !PT ;  /* 0x0000006a6877b212 */ /* 0x000fcc00078ec0ff */
[----:B------:R-:W0:Y:S01]  /*2040*/  @!P2 POPC R117, R121 ;  /* 0x000000790075a309 */ /* 0x000e220000000000 */
[----:B------:R-:W-:-:S07]  /*2050*/  @!P3 I2FP.F32.U32 R111, R111 ;  /* 0x0000006f006fb245 */ /* 0x000fce0000201000 */
[----:B------:R-:W-:Y:S01]  /*2060*/  @!P3 POPC R106, R119 ;  /* 0x00000077006ab309 */ /* 0x000fe20000000000 */
[----:B0-----:R-:W-:Y:S01]  /*2070*/  @!P2 IMAD.IADD R115, R117, 0x1, R115 ;  /* 0x000000017573a824 */ /* 0x001fe200078e0273 */
[----:B------:R-:W-:Y:S02]  /*2080*/  @!P3 LOP3.LUT R117, R105, R107, RZ, 0xc0, !PT ;  /* 0x0000006b6975b212 */ /* 0x000fe400078ec0ff */
[----:B------:R-:W-:Y:S02]  /*2090*/  @!P3 I2FP.F32.U32 R107, R29 ;  /* 0x0000001d006bb245 */ /* 0x000fe40000201000 */
[----:B------:R-:W-:Y:S02]  /*20a0*/  @!P2 I2FP.F32.U32 R115, R115 ;  /* 0x000000730073a245 */ /* 0x000fe40000201000 */
[----:B------:R-:W0:Y:S01]  /*20b0*/  @!P3 POPC R117, R117 ;  /* 0x000000750075b309 */ /* 0x000e220000000000 */
[C---:B------:R-:W-:Y:S02]  /*20c0*/  @!P3 FMUL R107, R27.reuse, R107 ;  /* 0x0000006b1b6bb220 */ /* 0x040fe40000400000 */
[----:B------:R-:W-:-:S02]  /*20d0*/  @!P2 FMUL R115, R27, R115 ;  /* 0x000000731b73a220 */ /* 0x000fc40000400000 */
[----:B------:R-:W-:-:S04]  /*20e0*/  @!P3 FFMA R5, R116, R107, R5 ;  /* 0x0000006b7405b223 */ /* 0x000fc80000000005 */
[----:B------:R-:W-:Y:S01]  /*20f0*/  @!P3 FFMA R5, R118, R33, R5 ;  /* 0x000000217605b223 */ /* 0x000fe20000000005 */
[----:B0-----:R-:W-:Y:S01]  /*2100*/  @!P3 IMAD.IADD R29, R106, 0x1, R117 ;  /* 0x000000016a1db824 */ /* 0x001fe200078e0275 */
[----:B------:R-:W-:-:S04]  /*2110*/  @!P2 I2FP.F32.U32 R106, R31 ;  /* 0x0000001f006aa245 */ /* 0x000fc80000201000 */
[----:B------:R-:W-:Y:S01]  /*2120*/  @!P3 I2FP.F32.U32 R29, R29 ;  /* 0x0000001d001db245 */ /* 0x000fe20000201000 */
[----:B------:R-:W-:-:S04]  /*2130*/  @!P2 FMUL R106, R27, R106 ;  /* 0x0000006a1b6aa220 */ /* 0x000fc80000400000 */
[----:B------:R-:W-:Y:S01]  /*2140*/  @!P2 FFMA R3, R32, R106, R3 ;  /* 0x0000006a2003a223 */ /* 0x000fe20000000003 */
[----:B------:R-:W-:Y:S01]  /*2150*/  @!P3 I2FP.F32.U32 R106, R37 ;  /* 0x00000025006ab245 */ /* 0x000fe20000201000 */
[C---:B------:R-:W-:Y:S02]  /*2160*/  @!P3 FMUL R29, R27.reuse, R29 ;  /* 0x0000001d1b1db220 */ /* 0x040fe40000400000 */
[----:B------:R-:W-:Y:S02]  /*2170*/  @!P2 FFMA R3, R34, R35, R3 ;  /* 0x000000232203a223 */ /* 0x000fe40000000003 */
[----:B------:R-:W-:Y:S02]  /*2180*/  @!P3 FMUL R106, R27, R106 ;  /* 0x0000006a1b6ab220 */ /* 0x000fe40000400000 */
[----:B------:R-:W-:Y:S02]  /*2190*/  @!P2 FFMA R3, R36, R41, R3 ;  /* 0x000000292403a223 */ /* 0x000fe40000000003 */
[----:B------:R-:W-:Y:S01]  /*21a0*/  @!P3 FFMA R5, R120, R106, R5 ;  /* 0x0000006a7805b223 */ /* 0x000fe20000000005 */
[----:B------:R-:W-:Y:S01]  /*21b0*/  @!P3 I2FP.F32.U32 R106, R109 ;  /* 0x0000006d006ab245 */ /* 0x000fe20000201000 */
[----:B------:R-:W-:-:S02]  /*21c0*/  @!P2 FFMA R3, R38, R45, R3 ;  /* 0x0000002d2603a223 */ /* 0x000fc40000000003 */
[----:B------:R-:W-:Y:S02]  /*21d0*/  @!P3 FFMA R5, R122, R43, R5 ;  /* 0x0000002b7a05b223 */ /* 0x000fe40000000005 */
[----:B------:R-:W-:Y:S01]  /*21e0*/  @!P3 FMUL R106, R27, R106 ;  /* 0x0000006a1b6ab220 */ /* 0x000fe20000400000 */
[----:B------:R-:W-:-:S03]  /*21f0*/  @!P2 FFMA R3, R40, R113, R3 ;  /* 0x000000712803a223 */ /* 0x000fc60000000003 */
[----:B------:R-:W-:Y:S01]  /*2200*/  @!P3 FFMA R5, R124, R106, R5 ;  /* 0x0000006a7c05b223 */ /* 0x000fe20000000005 */
[----:B------:R-:W-:Y:S01]  /*2210*/  @!P3 FMUL R106, R27, R111 ;  /* 0x0000006f1b6ab220 */ /* 0x000fe20000400000 */
[----:B------:R-:W-:-:S03]  /*2220*/  @!P2 FFMA R3, R42, R115, R3 ;  /* 0x000000732a03a223 */ /* 0x000fc60000000003 */
[----:B------:R-:W-:-:S04]  /*2230*/  @!P3 FFMA R5, R19, R106, R5 ;  /* 0x0000006a1305b223 */ /* 0x000fc80000000005 */
[----:B------:R-:W-:Y:S01]  /*2240*/  @!P3 FFMA R5, R21, R29, R5 ;  /* 0x0000001d1505b223 */ /* 0x000fe20000000005 */
[----:B------:R-:W-:Y:S06]  /*2250*/  @P4 BRA `(.L_x_867) ;  /* 0xfffffff000904947 */ /* 0x000fec000383ffff */
[----:B------:R-:W-:Y:S05]  /*2260*/  BRA `(.L_x_868) ;  /* 0x000000d800507947 */ /* 0x000fea0003800000 */
.L_x_865:
[----:B------:R-:W-:Y:S01]  /*2270*/  ISETP.GE.AND P4, PT, R18, 0x1, PT ;  /* 0x000000011200780c */ /* 0x000fe20003f86270 */
[----:B------:R-:W-:Y:S01]  /*2280*/  IMAD.MOV.U32 R3, RZ, RZ, RZ ;  /* 0x000000ffff037224 */ /* 0x000fe200078e00ff */
[----:B0-----:R-:W-:-:S11]  /*2290*/  MOV R5, RZ ;  /* 0x000000ff00057202 */ /* 0x001fd60000000f00 */
[----:B------:R-:W-:Y:S05]  /*22a0*/  @!P4 BRA `(.L_x_869) ;  /* 0x0000000c0064c947 */ /* 0x000fea0003800000 */
[----:B------:R-:W-:Y:S01]  /*22b0*/  ISETP.NE.AND P4, PT, R11, RZ, PT ;  /* 0x000000ff0b00720c */ /* 0x000fe20003f85270 */
[----:B------:R-:W-:Y:S01]  /*22c0*/  IMAD.MOV.U32 R25, RZ, RZ, RZ ;  /* 0x000000ffff197224 */ /* 0x000fe200078e00ff */
[----:B------:R-:W-:-:S11]  /*22d0*/  UMOV UR10, 0xffffffff ;  /* 0xffffffff000a7882 */ /* 0x000fd60000000000 */
[----:B------:R0:W4:Y:S01]  /*22e0*/  @!P4 LDS R25, [R10] ;  /* 0x000000000a19c984 */ /* 0x0001220000000800 */
[----:B------:R-:W-:Y:S05]  /*22f0*/  BRA.DIV UR10, `(.L_x_870) ;  /* 0x000000de0a387947 */ /* 0x000fea000b800000 */
[----:B----4-:R-:W4:Y:S02]  /*2300*/  SHFL.IDX PT, R25, R25, RZ, 0x1f ;  /* 0x00001fff19197589 */ /* 0x010f2400000e0000 */
.L_x_909:
[----:B------:R-:W1:Y:S02]  /*2310*/  LDS.64 R106, [R15] ;  /* 0x000000000f6a7984 */ /* 0x000e640000000a00 */
[-C--:B-1----:R-:W-:Y:S02]  /*2320*/  @!P2 LOP3.LUT R39, R54, R106.reuse, RZ, 0xc0, !PT ;  /* 0x0000006a3627a212 */ /* 0x082fe400078ec0ff */
        /* <DEDUP_REMOVED lines=8> */
[----:B------:R-:W1:Y:S01]  /*23b0*/  @!P2 POPC R5, R5 ;  /* 0x000000050005a309 */ /* 0x000e620000000000 */
        /* <DEDUP_REMOVED lines=8> */
[----:B-1----:R-:W-:Y:S02]  /*2440*/  @!P2 IMAD.IADD R5, R39, 0x1, R5 ;  /* 0x000000012705a824 */ /* 0x002fe400078e0205 */
[----:B------:R-:W1:Y:S01]  /*2450*/  @!P2 POPC R27, R27 ;  /* 0x0000001b001ba309 */ /* 0x000e620000000000 */
[----:B------:R-:W-:-:S02]  /*2460*/  @!P3 LOP3.LUT R39, R88, R106, RZ, 0xc0, !PT ;  /* 0x0000006a5827b212 */ /* 0x000fc400078ec0ff */
[-C--:B------:R-:W-:Y:S02]  /*2470*/  @!P2 LOP3.LUT R41, R61, R107.reuse, RZ, 0xc0, !PT ;  /* 0x0000006b3d29a212 */ /* 0x080fe400078ec0ff */
[-C--:B------:R-:W-:Y:S02]  /*2480*/  @!P3 LOP3.LUT R31, R86, R106.reuse, RZ, 0xc0, !PT ;  /* 0x0000006a561fb212 */ /* 0x080fe400078ec0ff */
[-C--:B------:R-:W-:Y:S01]  /*2490*/  @!P3 LOP3.LUT R43, R87, R107.reuse, RZ, 0xc0, !PT ;  /* 0x0000006b572bb212 */ /* 0x080fe200078ec0ff */
[----:B------:R-:W-:Y:S01]  /*24a0*/  @!P3 POPC R3, R3 ;  /* 0x000000030003b309 */ /* 0x000fe20000000000 */
[-C--:B------:R-:W-:Y:S02]  /*24b0*/  @!P3 LOP3.LUT R119, R94, R106.reuse, RZ, 0xc0, !PT ;  /* 0x0000006a5e77b212 */ /* 0x080fe400078ec0ff */
[-C--:B------:R-:W-:Y:S02]  /*24c0*/  @!P2 LOP3.LUT R121, R69, R107.reuse, RZ, 0xc0, !PT ;  /* 0x0000006b4579a212 */ /* 0x080fe400078ec0ff */
[----:B------:R-:W-:Y:S01]  /*24d0*/  @!P2 LOP3.LUT R125, R70, R106, RZ, 0xc0, !PT ;  /* 0x0000006a467da212 */ /* 0x000fe200078ec0ff */
[----:B-1----:R-:W-:Y:S01]  /*24e0*/  @!P2 IMAD.IADD R27, R115, 0x1, R27 ;  /* 0x00000001731ba824 */ /* 0x002fe200078e021b */
[----:B------:R-:W-:Y:S01]  /*24f0*/  @!P3 LOP3.LUT R115, R89, R107, RZ, 0xc0, !PT ;  /* 0x0000006b5973b212 */ /* 0x000fe200078ec0ff */
[----:B------:R-:W1:Y:S01]  /*2500*/  @!P3 POPC R111, R111 ;  /* 0x0000006f006fb309 */ /* 0x000e620000000000 */
[----:B------:R-:W-:-:S02]  /*2510*/  @!P2 I2FP.F32.U32 R5, R5 ;  /* 0x000000050005a245 */ /* 0x000fc40000201000 */
[----:B------:R-:W-:-:S03]  /*2520*/  @!P3 LOP3.LUT R123, R97, R107, RZ, 0xc0, !PT ;  /* 0x0000006b617bb212 */ /* 0x000fc600078ec0ff */
[----:B----4-:R-:W-:Y:S02]  /*2530*/  @!P2 FMUL R5, R25, R5 ;  /* 0x000000051905a220 */ /* 0x010fe40000400000 */
[----:B------:R-:W-:Y:S01]  /*2540*/  @!P3 POPC R23, R23 ;  /* 0x000000170017b309 */ /* 0x000fe20000000000 */
[----:B-1----:R-:W-:-:S07]  /*2550*/  @!P3 IMAD.IADD R3, R3, 0x1, R111 ;  /* 0x000000010303b824 */ /* 0x002fce00078e026f */
[----:B------:R-:W1:Y:S01]  /*2560*/  @!P3 POPC R113, R113 ;  /* 0x000000710071b309 */ /* 0x000e620000000000 */
[----:B------:R-:W-:-:S07]  /*2570*/  @!P2 LOP3.LUT R111, R64, R106, RZ, 0xc0, !PT ;  /* 0x0000006a406fa212 */ /* 0x000fce00078ec0ff */
        /* <DEDUP_REMOVED lines=21> */
[----:B-1----:R-:W-:-:S07]  /*26d0*/  @!P2 IADD3 R35, PT, PT, R35, R41, RZ ;  /* 0x000000292323a210 */ /* 0x002fce0007ffe0ff */
        /* <DEDUP_REMOVED lines=9> */
[----:B------:R-:W-:Y:S02]  /*2770*/  @!P2 LOP3.LUT R113, R68, R106, RZ, 0xc0, !PT ;  /* 0x0000006a4471a212 */ /* 0x000fe400078ec0ff */
[----:B------:R-:W-:-:S05]  /*2780*/  @!P2 I2FP.F32.U32 R111, R111 ;  /* 0x0000006f006fa245 */ /* 0x000fca0000201000 */
[----:B------:R-:W-:Y:S01]  /*2790*/  @!P3 POPC R45, R45 ;  /* 0x0000002d002db309 */ /* 0x000fe20000000000 */
[----:B------:R-:W-:Y:S01]  /*27a0*/  @!P2 FMUL R111, R25, R111 ;  /* 0x0000006f196fa220 */ /* 0x000fe20000400000 */
[----:B-1----:R-:W-:-:S06]  /*27b0*/  @!P3 IMAD.IADD R117, R117, 0x1, R115 ;  /* 0x000000017575b824 */ /* 0x002fcc00078e0273 */
[----:B------:R-:W1:Y:S01]  /*27c0*/  @!P3 POPC R109, R109 ;  /* 0x0000006d006db309 */ /* 0x000e620000000000 */
[----:B------:R-:W-:Y:S02]  /*27d0*/  @!P3 LOP3.LUT R115, R95, R107, RZ, 0xc0, !PT ;  /* 0x0000006b5f73b212 */ /* 0x000fe400078ec0ff */
[----:B------:R-:W-:-:S05]  /*27e0*/  @!P3 I2FP.F32.U32 R117, R117 ;  /* 0x000000750075b245 */ /* 0x000fca0000201000 */
[----:B------:R-:W-:Y:S01]  /*27f0*/  @!P2 POPC R41, R41 ;  /* 0x000000290029a309 */ /* 0x000fe20000000000 */
[----:B------:R-:W-:Y:S01]  /*2800*/  @!P3 FMUL R117, R25, R117 ;  /* 0x000000751975b220 */ /* 0x000fe20000400000 */
[----:B-1----:R-:W-:-:S06]  /*2810*/  @!P3 IMAD.IADD R45, R45, 0x1, R109 ;  /* 0x000000012d2db824 */ /* 0x002fcc00078e026d */
[----:B------:R-:W1:Y:S08]  /*2820*/  @!P2 POPC R43, R43 ;  /* 0x0000002b002ba309 */ /* 0x000e700000000000 */
[----:B------:R-:W-:Y:S01]  /*2830*/  @!P2 POPC R113, R113 ;  /* 0x000000710071a309 */ /* 0x000fe20000000000 */
[----:B-1----:R-:W-:-:S07]  /*2840*/  @!P2 IMAD.IADD R41, R41, 0x1, R43 ;  /* 0x000000012929a824 */ /* 0x002fce00078e022b */
[----:B------:R1:W4:Y:S01]  /*2850*/  @!P2 POPC R109, R121 ;  /* 0x00000079006da309 */ /* 0x0003220000000000 */
[----:B------:R-:W-:-:S07]  /*2860*/  @!P2 I2FP.F32.U32 R41, R41 ;  /* 0x000000290029a245 */ /* 0x000fce0000201000 */
[----:B------:R-:W-:Y:S01]  /*2870*/  @!P3 POPC R119, R119 ;  /* 0x000000770077b309 */ /* 0x000fe20000000000 */
[----:B------:R-:W-:Y:S01]  /*2880*/  @!P2 FMUL R41, R25, R41 ;  /* 0x000000291929a220 */ /* 0x000fe20000400000 */
[----:B-1----:R-:W-:Y:S02]  /*2890*/  @!P3 LOP3.LUT R121, R96, R106, RZ, 0xc0, !PT ;  /* 0x0000006a6079b212 */ /* 0x002fe400078ec0ff */
[----:B----4-:R-:W-:-:S04]  /*28a0*/  @!P2 IADD3 R43, PT, PT, R113, R109, RZ ;  /* 0x0000006d712ba210 */ /* 0x010fc80007ffe0ff */
[----:B------:R-:W1:Y:S01]  /*28b0*/  @!P3 POPC R115, R115 ;  /* 0x000000730073b309 */ /* 0x000e620000000000 */
[----:B------:R-:W-:Y:S01]  /*28c0*/  @!P3 I2FP.F32.U32 R113, R3 ;  /* 0x000000030071b245 */ /* 0x000fe20000201000 */
[----:B------:R-:W-:Y:S02]  /*28d0*/  IMAD.MOV.U32 R3, RZ, RZ, RZ ;  /* 0x000000ffff037224 */ /* 0x000fe400078e00ff */
[----:B------:R-:W-:Y:S01]  /*28e0*/  @!P2 FFMA R3, R0, R5, RZ ;  /* 0x000000050003a223 */ /* 0x000fe200000000ff */
[----:B------:R-:W-:Y:S01]  /*28f0*/  IMAD.MOV.U32 R5, RZ, RZ, RZ ;  /* 0x000000ffff057224 */ /* 0x000fe200078e00ff */
[----:B------:R-:W-:Y:S01]  /*2900*/  @!P2 I2FP.F32.U32 R43, R43 ;  /* 0x0000002b002ba245 */ /* 0x000fe20000201000 */
[----:B------:R-:W-:-:S04]  /*2910*/  @!P3 FMUL R113, R25, R113 ;  /* 0x000000711971b220 */ /* 0x000fc80000400000 */
[----:B------:R-:W-:Y:S01]  /*2920*/  @!P3 FFMA R5, R2, R113, RZ ;  /* 0x000000710205b223 */ /* 0x000fe200000000ff */
[----:B------:R-:W-:Y:S01]  /*2930*/  @!P2 I2FP.F32.U32 R113, R27 ;  /* 0x0000001b0071a245 */ /* 0x000fe20000201000 */
[----:B------:R-:W-:Y:S01]  /*2940*/  @!P2 FMUL R43, R25, R43 ;  /* 0x0000002b192ba220 */ /* 0x000fe20000400000 */
[----:B-1----:R-:W-:Y:S01]  /*2950*/  @!P3 IMAD.IADD R109, R119, 0x1, R115 ;  /* 0x00000001776db824 */ /* 0x002fe200078e0273 */
[----:B------:R-:W-:Y:S01]  /*2960*/  @!P2 LOP3.LUT R119, R71, R107, RZ, 0xc0, !PT ;  /* 0x0000006b4777a212 */ /* 0x000fe200078ec0ff */
[----:B------:R1:W-:Y:S01]  /*2970*/  @!P2 POPC R115, R125 ;  /* 0x0000007d0073a309 */ /* 0x0003e20000000000 */
[----:B------:R-:W-:Y:S02]  /*2980*/  @!P2 FMUL R113, R25, R113 ;  /* 0x000000711971a220 */ /* 0x000fe40000400000 */
[----:B------:R-:W-:Y:S02]  /*2990*/  @!P3 I2FP.F32.U32 R109, R109 ;  /* 0x0000006d006db245 */ /* 0x000fe40000201000 */
[----:B------:R-:W-:Y:S01]  /*29a0*/  @!P2 FFMA R3, R20, R113, R3 ;  /* 0x000000711403a223 */ /* 0x000fe20000000003 */
[----:B------:R-:W-:-:S02]  /*29b0*/  @!P3 I2FP.F32.U32 R113, R23 ;  /* 0x000000170071b245 */ /* 0x000fc40000201000 */
[----:B------:R-:W4:Y:S01]  /*29c0*/  @!P2 POPC R119, R119 ;  /* 0x000000770077a309 */ /* 0x000f220000000000 */
[C---:B------:R-:W-:Y:S01]  /*29d0*/  @!P3 FMUL R109, R25.reuse, R109 ;  /* 0x0000006d196db220 */ /* 0x040fe20000400000 */
[----:B-1----:R-:W-:Y:S01]  /*29e0*/  @!P2 LOP3.LUT R125, R72, R106, RZ, 0xc0, !PT ;  /* 0x0000006a487da212 */ /* 0x002fe200078ec0ff */
[----:B------:R-:W-:-:S04]  /*29f0*/  @!P3 FMUL R113, R25, R113 ;  /* 0x000000711971b220 */ /* 0x000fc80000400000 */
[----:B------:R-:W-:Y:S01]  /*2a00*/  @!P3 FFMA R5, R44, R113, R5 ;  /* 0x000000712c05b223 */ /* 0x000fe20000000005 */
[----:B------:R-:W-:-:S05]  /*2a10*/  @!P2 I2FP.F32.U32 R113, R33 ;  /* 0x000000210071a245 */ /* 0x000fca0000201000 */
[----:B------:R-:W-:Y:S01]  /*2a20*/  @!P2 FMUL R113, R25, R113 ;  /* 0x000000711971a220 */ /* 0x000fe20000400000 */
[----:B----4-:R-:W-:Y:S02]  /*2a30*/  @!P2 IMAD.IADD R27, R115, 0x1, R119 ;  /* 0x00000001731ba824 */ /* 0x010fe400078e0277 */
[----:B------:R1:W-:Y:S01]  /*2a40*/  @!P3 POPC R115, R121 ;  /* 0x000000790073b309 */ /* 0x0003e20000000000 */
[----:B------:R-:W-:Y:S01]  /*2a50*/  @!P2 FFMA R3, R22, R113, R3 ;  /* 0x000000711603a223 */ /* 0x000fe20000000003 */
[----:B------:R-:W-:-:S05]  /*2a60*/  @!P3 I2FP.F32.U32 R113, R37 ;  /* 0x000000250071b245 */ /* 0x000fca0000201000 */
[----:B------:R-:W-:Y:S01]  /*2a70*/  @!P3 FMUL R113, R25, R113 ;  /* 0x000000711971b220 */ /* 0x000fe20000400000 */
[----:B------:R4:W2:Y:S01]  /*2a80*/  @!P3 POPC R119, R123 ;  /* 0x0000007b0077b309 */ /* 0x0008a20000000000 */
[----:B-1----:R-:W-:Y:S02]  /*2a90*/  @!P3 LOP3.LUT R121, R98, R106, RZ, 0xc0, !PT ;  /* 0x0000006a6279b212 */ /* 0x002fe400078ec0ff */
[----:B------:R-:W-:Y:S01]  /*2aa0*/  @!P3 FFMA R5, R108, R113, R5 ;  /* 0x000000716c05b223 */ /* 0x000fe20000000005 */
[----:B------:R-:W-:-:S05]  /*2ab0*/  @!P2 I2FP.F32.U32 R113, R35 ;  /* 0x000000230071a245 */ /* 0x000fca0000201000 */
[----:B------:R-:W-:Y:S01]  /*2ac0*/  @!P2 FMUL R113, R25, R113 ;  /* 0x000000711971a220 */ /* 0x000fe20000400000 */
[----:B----4-:R-:W-:-:S03]  /*2ad0*/  @!P3 LOP3.LUT R123, R99, R107, RZ, 0xc0, !PT ;  /* 0x0000006b637bb212 */ /* 0x010fc600078ec0ff */
[----:B------:R-:W-:Y:S01]  /*2ae0*/  @!P2 FFMA R3, R24, R113, R3 ;  /* 0x000000711803a223 */ /* 0x000fe20000000003 */
[----:B--2---:R-:W-:Y:S01]  /*2af0*/  @!P3 IMAD.IADD R23, R115, 0x1, R119 ;  /* 0x000000017317b824 */ /* 0x004fe200078e0277 */
[----:B------:R-:W-:Y:S01]  /*2b00*/  @!P2 LOP3.LUT R119, R73, R107, RZ, 0xc0, !PT ;  /* 0x0000006b4977a212 */ /* 0x000fe200078ec0ff */
[----:B------:R1:W-:Y:S01]  /*2b10*/  @!P2 POPC R115, R125 ;  /* 0x0000007d0073a309 */ /* 0x0003e20000000000 */
[----:B------:R-:W-:Y:S02]  /*2b20*/  @!P3 I2FP.F32.U32 R113, R31 ;  /* 0x0000001f0071b245 */ /* 0x000fe40000201000 */
[----:B------:R-:W-:-:S03]  /*2b30*/  @!P3 I2FP.F32.U32 R23, R23 ;  /* 0x000000170017b245 */ /* 0x000fc60000201000 */
[C---:B------:R-:W-:Y:S02]  /*2b40*/  @!P3 FMUL R113, R25.reuse, R113 ;  /* 0x000000711971b220 */ /* 0x040fe40000400000 */
[----:B------:R-:W2:Y:S01]  /*2b50*/  @!P2 POPC R119, R119 ;  /* 0x000000770077a309 */ /* 0x000ea20000000000 */
[----:B------:R-:W-:Y:S01]  /*2b60*/  @!P3 FMUL R23, R25, R23 ;  /* 0x000000171917b220 */ /* 0x000fe20000400000 */
[----:B------:R-:W-:Y:S01]  /*2b70*/  @!P3 FFMA R5, R110, R113, R5 ;  /* 0x000000716e05b223 */ /* 0x000fe20000000005 */
[----:B-1----:R-:W-:Y:S02]  /*2b80*/  @!P2 LOP3.LUT R125, R74, R106, RZ, 0xc0, !PT ;  /* 0x0000006a4a7da212 */ /* 0x002fe400078ec0ff */
[----:B------:R-:W-:-:S05]  /*2b90*/  @!P2 I2FP.F32.U32 R113, R29 ;  /* 0x0000001d0071a245 */ /* 0x000fca0000201000 */
[----:B------:R-:W-:-:S04]  /*2ba0*/  @!P2 FMUL R113, R25, R113 ;  /* 0x000000711971a220 */ /* 0x000fc80000400000 */
[----:B------:R-:W-:Y:S01]  /*2bb0*/  @!P2 FFMA R3, R26, R113, R3 ;  /* 0x000000711a03a223 */ /* 0x000fe20000000003 */
[----:B--2---:R-:W-:Y:S01]  /*2bc0*/  @!P2 IMAD.IADD R33, R115, 0x1, R119 ;  /* 0x000000017321a824 */ /* 0x004fe200078e0277 */
[----:B------:R-:W-:Y:S01]  /*2bd0*/  @!P3 I2FP.F32.U32 R113, R39 ;  /* 0x000000270071b245 */ /* 0x000fe20000201000 */
[----:B------:R1:W-:Y:S01]  /*2be0*/  @!P3 POPC R115, R121 ;  /* 0x000000790073b309 */ /* 0x0003e20000000000 */
[----:B------:R-:W-:Y:S02]  /*2bf0*/  @!P2 FFMA R3, R28, R111, R3 ;  /* 0x0000006f1c03a223 */ /* 0x000fe40000000003 */
[----:B------:R-:W-:Y:S02]  /*2c00*/  @!P2 I2FP.F32.U32 R33, R33 ;  /* 0x000000210021a245 */ /* 0x000fe40000201000 */
[----:B------:R-:W-:Y:S01]  /*2c10*/  @!P2 FFMA R3, R30, R41, R3 ;  /* 0x000000291e03a223 */ /* 0x000fe20000000003 */
[-C--:B------:R-:W-:Y:S02]  /*2c20*/  @!P3 LOP3.LUT R41, R104, R106.reuse, RZ, 0xc0, !PT ;  /* 0x0000006a6829b212 */ /* 0x080fe400078ec0ff */
[----:B------:R2:W4:Y:S01]  /*2c30*/  @!P3 POPC R119, R123 ;  /* 0x0000007b0077b309 */ /* 0x0005220000000000 */
[----:B------:R-:W-:Y:S01]  /*2c40*/  @!P2 FFMA R3, R32, R43, R3 ;  /* 0x0000002b2003a223 */ /* 0x000fe20000000003 */
[----:B------:R-:W-:Y:S01]  /*2c50*/  @!P2 FMUL R33, R25, R33 ;  /* 0x000000211921a220 */ /* 0x000fe20000400000 */
[----:B-1----:R-:W-:-:S05]  /*2c60*/  @!P3 LOP3.LUT R121, R100, R106, RZ, 0xc0, !PT ;  /* 0x0000006a6479b212 */ /* 0x002fca00078ec0ff */
[----:B------:R-:W-:Y:S01]  /*2c70*/  @!P3 POPC R41, R41 ;  /* 0x000000290029b309 */ /* 0x000fe20000000000 */
[-C--:B--2---:R-:W-:Y:S01]  /*2c80*/  @!P3 LOP3.LUT R123, R101, R107.reuse, RZ, 0xc0, !PT ;  /* 0x0000006b657bb212 */ /* 0x084fe200078ec0ff */
[----:B----4-:R-:W-:Y:S01]  /*2c90*/  @!P3 IMAD.IADD R37, R115, 0x1, R119 ;  /* 0x000000017325b824 */ /* 0x010fe200078e0277 */
[----:B------:R-:W-:-:S05]  /*2ca0*/  @!P2 LOP3.LUT R119, R75, R107, RZ, 0xc0, !PT ;  /* 0x0000006b4b77a212 */ /* 0x000fca00078ec0ff */
[----:B------:R1:W-:Y:S08]  /*2cb0*/  @!P2 POPC R115, R125 ;  /* 0x0000007d0073a309 */ /* 0x0003f00000000000 */
[----:B------:R-:W2:Y:S01]  /*2cc0*/  @!P2 POPC R119, R119 ;  /* 0x000000770077a309 */ /* 0x000ea20000000000 */
[----:B-1----:R-:W-:Y:S02]  /*2cd0*/  @!P2 LOP3.LUT R125, R76, R106, RZ, 0xc0, !PT ;  /* 0x0000006a4c7da212 */ /* 0x002fe400078ec0ff */
[----:B--2---:R-:W-:-:S05]  /*2ce0*/  @!P2 IADD3 R35, PT, PT, R115, R119, RZ ;  /* 0x000000777323a210 */ /* 0x004fca0007ffe0ff */
[----:B------:R1:W-:Y:S01]  /*2cf0*/  @!P3 POPC R115, R121 ;  /* 0x000000790073b309 */ /* 0x0003e20000000000 */
[----:B------:R-:W-:-:S05]  /*2d00*/  @!P2 I2FP.F32.U32 R35, R35 ;  /* 0x000000230023a245 */ /* 0x000fca0000201000 */
[----:B------:R-:W-:Y:S02]  /*2d10*/  @!P2 FMUL R35, R25, R35 ;  /* 0x000000231923a220 */ /* 0x000fe40000400000 */
[----:B------:R2:W4:Y:S01]  /*2d20*/  @!P3 POPC R119, R123 ;  /* 0x0000007b0077b309 */ /* 0x0005220000000000 */
[----:B-1----:R-:W-:Y:S02]  /*2d30*/  @!P3 LOP3.LUT R121, R102, R106, RZ, 0xc0, !PT ;  /* 0x0000006a6679b212 */ /* 0x002fe400078ec0ff */
[-C--:B--2---:R-:W-:Y:S01]  /*2d40*/  @!P3 LOP3.LUT R123, R103, R107.reuse, RZ, 0xc0, !PT ;  /* 0x0000006b677bb212 */ /* 0x084fe200078ec0ff */
[----:B----4-:R-:W-:Y:S01]  /*2d50*/  @!P3 IMAD.IADD R31, R115, 0x1, R119 ;  /* 0x00000001731fb824 */ /* 0x010fe200078e0277 */
[----:B------:R-:W-:-:S03]  /*2d60*/  @!P2 LOP3.LUT R119, R77, R107, RZ, 0xc0, !PT ;  /* 0x0000006b4d77a212 */ /* 0x000fc600078ec0ff */
[----:B------:R-:W-:Y:S01]  /*2d70*/  @!P2 POPC R115, R125 ;  /* 0x0000007d0073a309 */ /* 0x000fe20000000000 */
[----:B------:R-:W-:-:S07]  /*2d80*/  @!P3 I2FP.F32.U32 R31, R31 ;  /* 0x0000001f001fb245 */ /* 0x000fce0000201000 */
[----:B------:R-:W1:Y:S01]  /*2d90*/  @!P2 POPC R119, R119 ;  /* 0x000000770077a309 */ /* 0x000e620000000000 */
[----:B------:R-:W-:Y:S01]  /*2da0*/  @!P3 FMUL R31, R25, R31 ;  /* 0x0000001f191fb220 */ /* 0x000fe20000400000 */
[----:B-1----:R-:W-:-:S06]  /*2db0*/  @!P2 IMAD.IADD R29, R115, 0x1, R119 ;  /* 0x00000001731da824 */ /* 0x002fcc00078e0277 */
[----:B------:R-:W-:Y:S08]  /*2dc0*/  @!P3 POPC R115, R121 ;  /* 0x000000790073b309 */ /* 0x000ff00000000000 */
[----:B------:R-:W1:Y:S02]  /*2dd0*/  @!P3 POPC R119, R123 ;  /* 0x0000007b0077b309 */ /* 0x000e640000000000 */
[----:B-1----:R-:W-:-:S02]  /*2de0*/  @!P3 IMAD.IADD R39, R115, 0x1, R119 ;  /* 0x000000017327b824 */ /* 0x002fc400078e0277 */
[----:B------:R-:W-:Y:S01]  /*2df0*/  @!P3 FMUL R115, R25, R113 ;  /* 0x000000711973b220 */ /* 0x000fe20000400000 */
[----:B------:R-:W-:Y:S02]  /*2e00*/  @!P2 LOP3.LUT R113, R78, R106, RZ, 0xc0, !PT ;  /* 0x0000006a4e71a212 */ /* 0x000fe400078ec0ff */
[----:B------:R-:W-:Y:S01]  /*2e10*/  @!P2 LOP3.LUT R119, R79, R107, RZ, 0xc0, !PT ;  /* 0x0000006b4f77a212 */ /* 0x000fe200078ec0ff */
[----:B------:R-:W-:Y:S01]  /*2e20*/  @!P3 FFMA R5, R112, R115, R5 ;  /* 0x000000737005b223 */ /* 0x000fe20000000005 */
[----:B------:R-:W-:Y:S02]  /*2e30*/  @!P3 I2FP.F32.U32 R115, R45 ;  /* 0x0000002d0073b245 */ /* 0x000fe40000201000 */
[----:B------:R-:W-:Y:S01]  /*2e40*/  @!P3 LOP3.LUT R107, R105, R107, RZ, 0xc0, !PT ;  /* 0x0000006b696bb212 */ /* 0x000fe200078ec0ff */
[----:B------:R-:W-:Y:S01]  /*2e50*/  @!P2 POPC R113, R113 ;  /* 0x000000710071a309 */ /* 0x000fe20000000000 */
[----:B------:R-:W-:Y:S01]  /*2e60*/  @!P2 I2FP.F32.U32 R106, R27 ;  /* 0x0000001b006aa245 */ /* 0x000fe20000201000 */
[----:B------:R-:W-:Y:S01]  /*2e70*/  @!P3 FMUL R115, R25, R115 ;  /* 0x000000731973b220 */ /* 0x000fe20000400000 */
[----:B------:R-:W-:-:S03]  /*2e80*/  @!P3 I2FP.F32.U32 R39, R39 ;  /* 0x000000270027b245 */ /* 0x000fc60000201000 */
[----:B------:R-:W-:Y:S01]  /*2e90*/  @!P3 FFMA R5, R114, R115, R5 ;  /* 0x000000737205b223 */ /* 0x000fe20000000005 */
[C---:B------:R-:W-:Y:S01]  /*2ea0*/  @!P2 FMUL R106, R25.reuse, R106 ;  /* 0x0000006a196aa220 */ /* 0x040fe20000400000 */
[----:B------:R-:W1:Y:S01]  /*2eb0*/  @!P2 POPC R119, R119 ;  /* 0x000000770077a309 */ /* 0x000e620000000000 */
[C---:B------:R-:W-:Y:S01]  /*2ec0*/  @!P3 FMUL R39, R25.reuse, R39 ;  /* 0x000000271927b220 */ /* 0x040fe20000400000 */
[----:B------:R-:W-:Y:S01]  /*2ed0*/  @!P3 FFMA R5, R116, R117, R5 ;  /* 0x000000757405b223 */ /* 0x000fe20000000005 */
[----:B------:R-:W-:Y:S01]  /*2ee0*/  @!P2 FFMA R3, R34, R106, R3 ;  /* 0x0000006a2203a223 */ /* 0x000fe20000000003 */
[----:B------:R-:W-:Y:S02]  /*2ef0*/  @!P3 I2FP.F32.U32 R106, R37 ;  /* 0x00000025006ab245 */ /* 0x000fe40000201000 */
[----:B------:R-:W-:Y:S01]  /*2f00*/  @!P3 FFMA R5, R118, R109, R5 ;  /* 0x0000006d7605b223 */ /* 0x000fe20000000005 */
[----:B------:R-:W-:Y:S01]  /*2f10*/  @!P2 FFMA R3, R36, R33, R3 ;  /* 0x000000212403a223 */ /* 0x000fe20000000003 */
[----:B------:R-:W2:Y:S01]  /*2f20*/  @!P3 POPC R27, R107 ;  /* 0x0000006b001bb309 */ /* 0x000ea20000000000 */
[----:B------:R-:W-:Y:S01]  /*2f30*/  @!P3 FMUL R106, R25, R106 ;  /* 0x0000006a196ab220 */ /* 0x000fe20000400000 */
[----:B------:R-:W-:Y:S01]  /*2f40*/  @!P3 FFMA R5, R120, R23, R5 ;  /* 0x000000177805b223 */ /* 0x000fe20000000005 */
[----:B------:R-:W-:-:S03]  /*2f50*/  @!P2 FFMA R3, R38, R35, R3 ;  /* 0x000000232603a223 */ /* 0x000fc60000000003 */
[----:B------:R-:W-:Y:S01]  /*2f60*/  @!P3 FFMA R5, R122, R106, R5 ;  /* 0x0000006a7a05b223 */ /* 0x000fe20000000005 */
[----:B-1----:R-:W-:Y:S01]  /*2f70*/  @!P2 IMAD.IADD R45, R113, 0x1, R119 ;  /* 0x00000001712da824 */ /* 0x002fe200078e0277 */
[----:B------:R-:W-:Y:S02]  /*2f80*/  @!P2 I2FP.F32.U32 R106, R29 ;  /* 0x0000001d006aa245 */ /* 0x000fe40000201000 */
[----:B------:R-:W-:Y:S02]  /*2f90*/  @!P3 FFMA R5, R124, R31, R5 ;  /* 0x0000001f7c05b223 */ /* 0x000fe40000000005 */
[----:B------:R-:W-:Y:S01]  /*2fa0*/  @!P2 I2FP.F32.U32 R45, R45 ;  /* 0x0000002d002da245 */ /* 0x000fe20000201000 */
[----:B------:R-:W-:Y:S01]  /*2fb0*/  @!P2 FMUL R106, R25, R106 ;  /* 0x0000006a196aa220 */ /* 0x000fe20000400000 */
[----:B------:R-:W-:Y:S01]  /*2fc0*/  @!P3 FFMA R5, R19, R39, R5 ;  /* 0x000000271305b223 */ /* 0x000fe20000000005 */
[----:B--2---:R-:W-:Y:S02]  /*2fd0*/  @!P3 IMAD.IADD R27, R41, 0x1, R27 ;  /* 0x00000001291bb824 */ /* 0x004fe400078e021b */
[----:B------:R-:W-:Y:S01]  /*2fe0*/  @!P2 FMUL R45, R25, R45 ;  /* 0x0000002d192da220 */ /* 0x000fe20000400000 */
[----:B------:R-:W-:-:S02]  /*2ff0*/  @!P2 FFMA R3, R40, R106, R3 ;  /* 0x0000006a2803a223 */ /* 0x000fc40000000003 */
[----:B------:R-:W-:Y:S02]  /*3000*/  @!P3 I2FP.F32.U32 R27, R27 ;  /* 0x0000001b001bb245 */ /* 0x000fe40000201000 */
[----:B------:R-:W-:-:S03]  /*3010*/  @!P2 FFMA R3, R42, R45, R3 ;  /* 0x0000002d2a03a223 */ /* 0x000fc60000000003 */
[----:B------:R-:W-:-:S04]  /*3020*/  @!P3 FMUL R27, R25, R27 ;  /* 0x0000001b191bb220 */ /* 0x000fc80000400000 */
[----:B------:R-:W-:-:S07]  /*3030*/  @!P3 FFMA R5, R21, R27, R5 ;  /* 0x0000001b1505b223 */ /* 0x000fce0000000005 */
.L_x_869:
[----:B------:R-:W-:-:S13]  /*3040*/  ISETP.GE.AND P4, PT, R18, 0x2, PT ;  /* 0x000000021200780c */ /* 0x000fda0003f86270 */
[----:B------:R-:W-:Y:S05]  /*3050*/  @!P4 BRA `(.L_x_871) ;  /* 0x0000000c005cc947 */ /* 0x000fea0003800000 */
[----:B------:R-:W-:Y:S01]  /*3060*/  ISETP.NE.AND P4, PT, R11, RZ, PT ;  /* 0x000000ff0b00720c */ /* 0x000fe20003f85270 */
[----:B------:R-:W-:Y:S01]  /*3070*/  IMAD.MOV.U32 R23, RZ, RZ, RZ ;  /* 0x000000ffff177224 */ /* 0x000fe200078e00ff */
[----:B------:R-:W-:-:S11]  /*3080*/  UMOV UR10, 0xffffffff ;  /* 0xffffffff000a7882 */ /* 0x000fd60000000000 */
[----:B------:R4:W0:Y:S01]  /*3090*/  @!P4 LDS R23, [R10+0x4] ;  /* 0x000004000a17c984 */ /* 0x0008220000000800 */
[----:B------:R-:W-:Y:S05]  /*30a0*/  BRA.DIV UR10, `(.L_x_872) ;  /* 0x000000ce0af07947 */ /* 0x000fea000b800000 */
[----:B0-----:R-:W0:Y:S02]  /*30b0*/  SHFL.IDX PT, R23, R23, RZ, 0x1f ;  /* 0x00001fff17177589 */ /* 0x001e2400000e0000 */
.L_x_912:
[----:B------:R-:W1:Y:S02]  /*30c0*/  LDS.64 R106, [R15+0x100] ;  /* 0x000100000f6a7984 */ /* 0x000e640000000a00 */
        /* <DEDUP_REMOVED lines=16> */
[-C--:B------:R-:W-:Y:S02]  /*31d0*/  @!P2 LOP3.LUT R39, R59, R107.reuse, RZ, 0xc0, !PT ;  /* 0x0000006b3b27a212 */ /* 0x080fe400078ec0ff */
[-C--:B------:R-:W-:Y:S02]  /*31e0*/  @!P3 LOP3.LUT R35, R84, R106.reuse, RZ, 0xc0, !PT ;  /* 0x0000006a5423b212 */ /* 0x080fe400078ec0ff */
[----:B------:R-:W-:Y:S01]  /*31f0*/  @!P3 LOP3.LUT R41, R85, R107, RZ, 0xc0, !PT ;  /* 0x0000006b5529b212 */ /* 0x000fe200078ec0ff */
[----:B------:R-:W2:Y:S01]  /*3200*/  @!P3 POPC R27, R27 ;  /* 0x0000001b001bb309 */ /* 0x000ea20000000000 */
[----:B-1----:R-:W-:Y:S01]  /*3210*/  @!P2 IMAD.IADD R25, R45, 0x1, R25 ;  /* 0x000000012d19a824 */ /* 0x002fe200078e0219 */
[----:B------:R-:W-:-:S02]  /*3220*/  @!P2 LOP3.LUT R45, R62, R106, RZ, 0xc0, !PT ;  /* 0x0000006a3e2da212 */ /* 0x000fc400078ec0ff */
[-C--:B------:R-:W-:Y:S02]  /*3230*/  @!P2 LOP3.LUT R125, R67, R107.reuse, RZ, 0xc0, !PT ;  /* 0x0000006b437da212 */ /* 0x080fe400078ec0ff */
[----:B------:R-:W-:Y:S02]  /*3240*/  @!P3 LOP3.LUT R121, R92, R106, RZ, 0xc0, !PT ;  /* 0x0000006a5c79b212 */ /* 0x000fe400078ec0ff */
[----:B------:R-:W-:Y:S01]  /*3250*/  @!P2 POPC R29, R29 ;  /* 0x0000001d001da309 */ /* 0x000fe20000000000 */
[----:B------:R-:W-:Y:S02]  /*3260*/  @!P3 LOP3.LUT R123, R93, R107, RZ, 0xc0, !PT ;  /* 0x0000006b5d7bb212 */ /* 0x000fe400078ec0ff */
[----:B--2---:R-:W-:-:S05]  /*3270*/  @!P3 IADD3 R27, PT, PT, R115, R27, RZ ;  /* 0x0000001b731bb210 */ /* 0x004fca0007ffe0ff */
        /* <DEDUP_REMOVED lines=32> */
[----:B------:R-:W1:Y:S08]  /*3480*/  @!P3 POPC R117, R117 ;  /* 0x000000750075b309 */ /* 0x000e700000000000 */
[----:B------:R-:W-:Y:S01]  /*3490*/  @!P2 POPC R39, R39 ;  /* 0x000000270027a309 */ /* 0x000fe20000000000 */
[----:B-1----:R-:W-:-:S07]  /*34a0*/  @!P3 IMAD.IADD R111, R111, 0x1, R117 ;  /* 0x000000016f6fb824 */ /* 0x002fce00078e0275 */
[----:B------:R-:W1:Y:S08]  /*34b0*/  @!P2 POPC R41, R41 ;  /* 0x000000290029a309 */ /* 0x000e700000000000 */
[----:B------:R-:W-:Y:S01]  /*34c0*/  @!P2 POPC R115, R115 ;  /* 0x000000730073a309 */ /* 0x000fe20000000000 */
[----:B-1----:R-:W-:-:S07]  /*34d0*/  @!P2 IMAD.IADD R39, R39, 0x1, R41 ;  /* 0x000000012727a824 */ /* 0x002fce00078e0229 */
[----:B------:R1:W2:Y:S01]  /*34e0*/  @!P2 POPC R119, R125 ;  /* 0x0000007d0077a309 */ /* 0x0002a20000000000 */
[----:B------:R-:W-:-:S07]  /*34f0*/  @!P2 I2FP.F32.U32 R39, R39 ;  /* 0x000000270027a245 */ /* 0x000fce0000201000 */
[----:B------:R3:W-:Y:S01]  /*3500*/  @!P3 POPC R113, R121 ;  /* 0x000000790071b309 */ /* 0x0007e20000000000 */
[----:B-1----:R-:W-:Y:S01]  /*3510*/  @!P2 LOP3.LUT R125, R69, R107, RZ, 0xc0, !PT ;  /* 0x0000006b457da212 */ /* 0x002fe200078ec0ff */
[----:B--2---:R-:W-:-:S06]  /*3520*/  @!P2 IMAD.IADD R41, R115, 0x1, R119 ;  /* 0x000000017329a824 */ /* 0x004fcc00078e0277 */
[----:B------:R1:W2:Y:S01]  /*3530*/  @!P3 POPC R117, R123 ;  /* 0x0000007b0075b309 */ /* 0x0002a20000000000 */
[-C--:B------:R-:W-:Y:S02]  /*3540*/  @!P2 LOP3.LUT R119, R68, R106.reuse, RZ, 0xc0, !PT ;  /* 0x0000006a4477a212 */ /* 0x080fe400078ec0ff */
[----:B---3--:R-:W-:Y:S02]  /*3550*/  @!P3 LOP3.LUT R121, R94, R106, RZ, 0xc0, !PT ;  /* 0x0000006a5e79b212 */ /* 0x008fe400078ec0ff */
[----:B------:R-:W-:Y:S02]  /*3560*/  @!P2 I2FP.F32.U32 R115, R25 ;  /* 0x000000190073a245 */ /* 0x000fe40000201000 */
[----:B------:R-:W-:Y:S01]  /*3570*/  @!P2 I2FP.F32.U32 R41, R41 ;  /* 0x000000290029a245 */ /* 0x000fe20000201000 */
[----:B------:R-:W-:Y:S02]  /*3580*/  @!P2 POPC R119, R119 ;  /* 0x000000770077a309 */ /* 0x000fe40000000000 */
[----:B0-----:R-:W-:Y:S01]  /*3590*/  @!P2 FMUL R115, R23, R115 ;  /* 0x000000731773a220 */ /* 0x001fe20000400000 */
[----:B-1----:R-:W-:Y:S01]  /*35a0*/  @!P3 LOP3.LUT R123, R95, R107, RZ, 0xc0, !PT ;  /* 0x0000006b5f7bb212 */ /* 0x002fe200078ec0ff */
[----:B------:R-:W-:-:S02]  /*35b0*/  @!P2 FMUL R41, R23, R41 ;  /* 0x000000291729a220 */ /* 0x000fc40000400000 */
[----:B------:R-:W-:Y:S01]  /*35c0*/  @!P2 FFMA R3, R0, R115, R3 ;  /* 0x000000730003a223 */ /* 0x000fe20000000003 */
[----:B--2---:R-:W-:Y:S01]  /*35d0*/  @!P3 IMAD.IADD R113, R113, 0x1, R117 ;  /* 0x000000017171b824 */ /* 0x004fe200078e0275 */
[----:B------:R-:W-:Y:S01]  /*35e0*/  @!P3 I2FP.F32.U32 R115, R27 ;  /* 0x0000001b0073b245 */ /* 0x000fe20000201000 */
[----:B------:R0:W1:Y:S03]  /*35f0*/  @!P2 POPC R117, R125 ;  /* 0x0000007d0075a309 */ /* 0x0000660000000000 */
        /* <DEDUP_REMOVED lines=58> */
[-C--:B0-----:R-:W-:Y:S02]  /*39a0*/  @!P3 LOP3.LUT R121, R100, R106.reuse, RZ, 0xc0, !PT ;  /* 0x0000006a6479b212 */ /* 0x081fe400078ec0ff */
[-C--:B-1----:R-:W-:Y:S01]  /*39b0*/  @!P3 LOP3.LUT R123, R101, R107.reuse, RZ, 0xc0, !PT ;  /* 0x0000006b657bb212 */ /* 0x082fe200078ec0ff */
[----:B--2---:R-:W-:Y:S01]  /*39c0*/  @!P3 IMAD.IADD R35, R117, 0x1, R119 ;  /* 0x000000017523b824 */ /* 0x004fe200078e0277 */
[----:B------:R-:W-:Y:S02]  /*39d0*/  @!P2 LOP3.LUT R119, R75, R107, RZ, 0xc0, !PT ;  /* 0x0000006b4b77a212 */ /* 0x000fe400078ec0ff */
        /* <DEDUP_REMOVED lines=12> */
[----:B------:R-:W-:Y:S02]  /*3aa0*/  @!P2 POPC R117, R125 ;  /* 0x0000007d0075a309 */ /* 0x000fe40000000000 */
[----:B------:R-:W-:-:S06]  /*3ab0*/  @!P3 I2FP.F32.U32 R43, R43 ;  /* 0x0000002b002bb245 */ /* 0x000fcc0000201000 */
[----:B------:R-:W0:Y:S01]  /*3ac0*/  @!P2 POPC R119, R119 ;  /* 0x000000770077a309 */ /* 0x000e220000000000 */
[----:B------:R-:W-:Y:S01]  /*3ad0*/  @!P3 FMUL R43, R23, R43 ;  /* 0x0000002b172bb220 */ /* 0x000fe20000400000 */
[----:B0-----:R-:W-:-:S06]  /*3ae0*/  @!P2 IMAD.IADD R45, R117, 0x1, R119 ;  /* 0x00000001752da824 */ /* 0x001fcc00078e0277 */
[----:B------:R-:W-:Y:S08]  /*3af0*/  @!P3 POPC R117, R121 ;  /* 0x000000790075b309 */ /* 0x000ff00000000000 */
[----:B------:R-:W0:Y:S02]  /*3b00*/  @!P3 POPC R119, R123 ;  /* 0x0000007b0077b309 */ /* 0x000e240000000000 */
[----:B0-----:R-:W-:-:S02]  /*3b10*/  @!P3 IMAD.IADD R109, R117, 0x1, R119 ;  /* 0x00000001756db824 */ /* 0x001fc400078e0277 */
[----:B------:R-:W-:Y:S01]  /*3b20*/  @!P3 FMUL R117, R23, R115 ;  /* 0x000000731775b220 */ /* 0x000fe20000400000 */
[----:B------:R-:W-:Y:S02]  /*3b30*/  @!P2 LOP3.LUT R115, R78, R106, RZ, 0xc0, !PT ;  /* 0x0000006a4e73a212 */ /* 0x000fe400078ec0ff */
[----:B------:R-:W-:Y:S01]  /*3b40*/  @!P2 LOP3.LUT R119, R79, R107, RZ, 0xc0, !PT ;  /* 0x0000006b4f77a212 */ /* 0x000fe200078ec0ff */
[----:B------:R-:W-:Y:S01]  /*3b50*/  @!P3 FFMA R5, R112, R117, R5 ;  /* 0x000000757005b223 */ /* 0x000fe20000000005 */
[----:B------:R-:W-:Y:S01]  /*3b60*/  @!P3 I2FP.F32.U32 R117, R111 ;  /* 0x0000006f0075b245 */ /* 0x000fe20000201000 */
[----:B------:R-:W-:Y:S01]  /*3b70*/  @!P2 FMUL R111, R23, R39 ;  /* 0x00000027176fa220 */ /* 0x000fe20000400000 */
[----:B------:R-:W-:Y:S01]  /*3b80*/  @!P3 LOP3.LUT R107, R105, R107, RZ, 0xc0, !PT ;  /* 0x0000006b696bb212 */ /* 0x000fe200078ec0ff */
[----:B------:R-:W-:Y:S01]  /*3b90*/  @!P2 POPC R115, R115 ;  /* 0x000000730073a309 */ /* 0x000fe20000000000 */
[----:B------:R-:W-:Y:S01]  /*3ba0*/  @!P3 I2FP.F32.U32 R109, R109 ;  /* 0x0000006d006db245 */ /* 0x000fe20000201000 */
[----:B------:R-:W-:Y:S01]  /*3bb0*/  @!P2 FFMA R3, R28, R111, R3 ;  /* 0x0000006f1c03a223 */ /* 0x000fe20000000003 */
[----:B------:R-:W-:-:S03]  /*3bc0*/  @!P3 FMUL R117, R23, R117 ;  /* 0x000000751775b220 */ /* 0x000fc60000400000 */
[----:B------:R-:W-:Y:S01]  /*3bd0*/  @!P2 FFMA R3, R30, R41, R3 ;  /* 0x000000291e03a223 */ /* 0x000fe20000000003 */
[----:B------:R-:W-:Y:S01]  /*3be0*/  @!P3 FFMA R5, R114, R117, R5 ;  /* 0x000000757205b223 */ /* 0x000fe20000000005 */
[----:B------:R-:W0:Y:S01]  /*3bf0*/  @!P2 POPC R119, R119 ;  /* 0x000000770077a309 */ /* 0x000e220000000000 */
[----:B------:R-:W-:Y:S01]  /*3c00*/  @!P3 FMUL R109, R23, R109 ;  /* 0x0000006d176db220 */ /* 0x000fe20000400000 */
[----:B------:R-:W-:Y:S01]  /*3c10*/  @!P2 FFMA R3, R32, R25, R3 ;  /* 0x000000192003a223 */ /* 0x000fe20000000003 */
[----:B------:R-:W-:Y:S01]  /*3c20*/  @!P3 LOP3.LUT R25, R104, R106, RZ, 0xc0, !PT ;  /* 0x0000006a6819b212 */ /* 0x000fe200078ec0ff */
[----:B------:R-:W-:Y:S01]  /*3c30*/  @!P3 FFMA R5, R116, R113, R5 ;  /* 0x000000717405b223 */ /* 0x000fe20000000005 */
[----:B------:R-:W-:-:S03]  /*3c40*/  @!P2 I2FP.F32.U32 R106, R29 ;  /* 0x0000001d006aa245 */ /* 0x000fc60000201000 */
[----:B------:R-:W-:Y:S01]  /*3c50*/  @!P3 FFMA R5, R118, R27, R5 ;  /* 0x0000001b7605b223 */ /* 0x000fe20000000005 */
[----:B------:R-:W-:Y:S01]  /*3c60*/  @!P3 POPC R25, R25 ;  /* 0x000000190019b309 */ /* 0x000fe20000000000 */
[----:B------:R-:W-:Y:S02]  /*3c70*/  @!P2 FMUL R106, R23, R106 ;  /* 0x0000006a176aa220 */ /* 0x000fe40000400000 */
[----:B------:R-:W-:Y:S02]  /*3c80*/  @!P3 FFMA R5, R120, R31, R5 ;  /* 0x0000001f7805b223 */ /* 0x000fe40000000005 */
[----:B------:R-:W-:Y:S01]  /*3c90*/  @!P2 FFMA R3, R34, R106, R3 ;  /* 0x0000006a2203a223 */ /* 0x000fe20000000003 */
[----:B------:R-:W-:Y:S01]  /*3ca0*/  @!P3 I2FP.F32.U32 R106, R35 ;  /* 0x00000023006ab245 */ /* 0x000fe20000201000 */
[----:B0-----:R-:W-:Y:S01]  /*3cb0*/  @!P2 IMAD.IADD R39, R115, 0x1, R119 ;  /* 0x000000017327a824 */ /* 0x001fe200078e0277 */
[----:B------:R-:W0:Y:S01]  /*3cc0*/  @!P3 POPC R27, R107 ;  /* 0x0000006b001bb309 */ /* 0x000e220000000000 */
[----:B------:R-:W-:-:S02]  /*3cd0*/  @!P2 FFMA R3, R36, R33, R3 ;  /* 0x000000212403a223 */ /* 0x000fc40000000003 */
[C---:B------:R-:W-:Y:S01]  /*3ce0*/  @!P3 FMUL R106, R23.reuse, R106 ;  /* 0x0000006a176ab220 */ /* 0x040fe20000400000 */
[----:B------:R-:W-:Y:S01]  /*3cf0*/  @!P2 I2FP.F32.U32 R39, R39 ;  /* 0x000000270027a245 */ /* 0x000fe20000201000 */
[----:B------:R-:W-:Y:S02]  /*3d00*/  @!P2 FFMA R3, R38, R37, R3 ;  /* 0x000000252603a223 */ /* 0x000fe40000000003 */
[----:B------:R-:W-:Y:S01]  /*3d10*/  @!P3 FFMA R5, R122, R106, R5 ;  /* 0x0000006a7a05b223 */ /* 0x000fe20000000005 */
[----:B------:R-:W-:Y:S01]  /*3d20*/  @!P2 I2FP.F32.U32 R106, R45 ;  /* 0x0000002d006aa245 */ /* 0x000fe20000201000 */
[C---:B------:R-:W-:Y:S02]  /*3d30*/  @!P2 FMUL R39, R23.reuse, R39 ;  /* 0x000000271727a220 */ /* 0x040fe40000400000 */
[----:B------:R-:W-:Y:S02]  /*3d40*/  @!P3 FFMA R5, R124, R43, R5 ;  /* 0x0000002b7c05b223 */ /* 0x000fe40000000005 */
[----:B------:R-:W-:Y:S01]  /*3d50*/  @!P2 FMUL R106, R23, R106 ;  /* 0x0000006a176aa220 */ /* 0x000fe20000400000 */
[----:B0-----:R-:W-:Y:S01]  /*3d60*/  @!P3 IADD3 R25, PT, PT, R25, R27, RZ ;  /* 0x0000001b1919b210 */ /* 0x001fe20007ffe0ff */
[----:B------:R-:W-:-:S02]  /*3d70*/  @!P3 FFMA R5, R19, R109, R5 ;  /* 0x0000006d1305b223 */ /* 0x000fc40000000005 */
[----:B------:R-:W-:Y:S01]  /*3d80*/  @!P2 FFMA R3, R40, R106, R3 ;  /* 0x0000006a2803a223 */ /* 0x000fe20000000003 */
[----:B------:R-:W-:-:S03]  /*3d90*/  @!P3 I2FP.F32.U32 R25, R25 ;  /* 0x000000190019b245 */ /* 0x000fc60000201000 */
[----:B------:R-:W-:Y:S02]  /*3da0*/  @!P2 FFMA R3, R42, R39, R3 ;  /* 0x000000272a03a223 */ /* 0x000fe40000000003 */
[----:B------:R-:W-:-:S04]  /*3db0*/  @!P3 FMUL R25, R23, R25 ;  /* 0x000000191719b220 */ /* 0x000fc80000400000 */
[----:B------:R-:W-:-:S07]  /*3dc0*/  @!P3 FFMA R5, R21, R25, R5 ;  /* 0x000000191505b223 */ /* 0x000fce0000000005 */
.L_x_871:
        /* <DEDUP_REMOVED lines=8> */
.L_x_915:
        /* <DEDUP_REMOVED lines=26> */
[----:B------:R-:W-:Y:S01]  /*3ff0*/  @!P3 LOP3.LUT R123, R93, R107, RZ, 0xc0, !PT ;  /* 0x0000006b5d7bb212 */ /* 0x000fe200078ec0ff */
[----:B--2---:R-:W-:-:S06]  /*4000*/  @!P3 IMAD.IADD R27, R115, 0x1, R27 ;  /* 0x00000001731bb824 */ /* 0x004fcc00078e021b */
        /* <DEDUP_REMOVED lines=41> */
[----:B-1----:R-:W-:Y:S02]  /*42a0*/  @!P2 LOP3.LUT R125, R69, R107, RZ, 0xc0, !PT ;  /* 0x0000006b457da212 */ /* 0x002fe400078ec0ff */
[----:B--2---:R-:W-:-:S05]  /*42b0*/  @!P2 IADD3 R41, PT, PT, R115, R119, RZ ;  /* 0x000000777329a210 */ /* 0x004fca0007ffe0ff */
        /* <DEDUP_REMOVED lines=71> */
[-C--:B0-----:R-:W-:Y:S02]  /*4730*/  @!P3 LOP3.LUT R121, R100, R106.reuse, RZ, 0xc0, !PT ;  /* 0x0000006a6479b212 */ /* 0x081fe400078ec0ff */
        /* <DEDUP_REMOVED lines=59> */
[----:B0-----:R-:W-:-:S02]  /*4af0*/  @!P3 IMAD.IADD R25, R25, 0x1, R27 ;  /* 0x000000011919b824 */ /* 0x001fc400078e021b */
[----:B------:R-:W-:Y:S01]  /*4b00*/  @!P3 FFMA R5, R19, R109, R5 ;  /* 0x0000006d1305b223 */ /* 0x000fe20000000005 */
[----:B------:R-:W-:Y:S02]  /*4b10*/  @!P2 FFMA R3, R40, R106, R3 ;  /* 0x0000006a2803a223 */ /* 0x000fe40000000003 */
[----:B------:R-:W-:Y:S02]  /*4b20*/  @!P3 I2FP.F32.U32 R25, R25 ;  /* 0x000000190019b245 */ /* 0x000fe40000201000 */
[----:B------:R-:W-:-:S03]  /*4b30*/  @!P2 FFMA R3, R42, R39, R3 ;  /* 0x000000272a03a223 */ /* 0x000fc60000000003 */
[----:B------:R-:W-:-:S04]  /*4b40*/  @!P3 FMUL R25, R23, R25 ;  /* 0x000000191719b220 */ /* 0x000fc80000400000 */
[----:B------:R-:W-:-:S07]  /*4b50*/  @!P3 FFMA R5, R21, R25, R5 ;  /* 0x000000191505b223 */ /* 0x000fce0000000005 */
.L_x_873:
[----:B------:R-:W-:-:S13]  /*4b60*/  ISETP.GE.AND P4, PT, R18, 0x4, PT ;  /* 0x000000041200780c */ /* 0x000fda0003f86270 */
[----:B------:R-:W-:Y:S05]  /*4b70*/  @!P4 BRA `(.L_x_875) ;  /* 0x0000000c005cc947 */ /* 0x000fea0003800000 */
[----:B------:R-:W-:Y:S01]  /*4b80*/  ISETP.NE.AND P4, PT, R11, RZ, PT ;  /* 0x000000ff0b00720c */ /* 0x000fe20003f85270 */
[----:B------:R-:W-:Y:S01]  /*4b90*/  HFMA2 R23, -RZ, RZ, 0, 0 ;  /* 0x00000000ff177431 */ /* 0x000fe200000001ff */
[----:B------:R-:W-:-:S11]  /*4ba0*/  UMOV UR10, 0xffffffff ;  /* 0xffffffff000a7882 */ /* 0x000fd60000000000 */
[----:B------:R0:W0:Y:S01]  /*4bb0*/  @!P4 LDS R23, [R10+0xc] ;  /* 0x00000c000a17c984 */ /* 0x0000220000000800 */
[----:B------:R-:W-:Y:S05]  /*4bc0*/  BRA.DIV UR10, `(.L_x_876) ;  /* 0x000000b60a807947 */ /* 0x000fea000b800000 */
[----:B0-----:R-:W0:Y:S02]  /*4bd0*/  SHFL.IDX PT, R23, R23, RZ, 0x1f ;  /* 0x00001fff17177589 */ /* 0x001e2400000e0000 */
.L_x_918:
        /* <DEDUP_REMOVED lines=81> */
[----:B--2---:R-:W-:Y:S02]  /*50f0*/  @!P3 IADD3 R113, PT, PT, R113, R117, RZ ;  /* 0x000000757171b210 */ /* 0x004fe40007ffe0ff */
[----:B------:R0:W1:Y:S01]  /*5100*/  @!P2 POPC R117, R125 ;  /* 0x0000007d0075a309 */ /* 0x0000620000000000 */
[----:B------:R-:W-:Y:S02]  /*5110*/  @!P3 I2FP.F32.U32 R115, R27 ;  /* 0x0000001b0073b245 */ /* 0x000fe40000201000 */
[----:B------:R-:W-:-:S03]  /*5120*/  @!P3 I2FP.F32.U32 R113, R113 ;  /* 0x000000710071b245 */ /* 0x000fc60000201000 */
[C---:B------:R-:W-:Y:S02]  /*5130*/  @!P3 FMUL R115, R23.reuse, R115 ;  /* 0x000000731773b220 */ /* 0x040fe40000400000 */
[----:B------:R-:W-:Y:S02]  /*5140*/  @!P3 FMUL R113, R23, R113 ;  /* 0x000000711771b220 */ /* 0x000fe40000400000 */
[----:B------:R-:W-:Y:S01]  /*5150*/  @!P3 FFMA R5, R2, R115, R5 ;  /* 0x000000730205b223 */ /* 0x000fe20000000005 */
[----:B0-----:R-:W-:Y:S02]  /*5160*/  @!P2 LOP3.LUT R125, R70, R106, RZ, 0xc0, !PT ;  /* 0x0000006a467da212 */ /* 0x001fe400078ec0ff */
[----:B------:R-:W-:Y:S01]  /*5170*/  @!P2 I2FP.F32.U32 R115, R29 ;  /* 0x0000001d0073a245 */ /* 0x000fe20000201000 */
[----:B-1----:R-:W-:Y:S02]  /*5180*/  @!P2 IMAD.IADD R25, R119, 0x1, R117 ;  /* 0x000000017719a824 */ /* 0x002fe400078e0275 */
[----:B------:R0:W-:Y:S02]  /*5190*/  @!P3 POPC R117, R121 ;  /* 0x000000790075b309 */ /* 0x0001e40000000000 */
[----:B------:R-:W-:Y:S01]  /*51a0*/  @!P2 FMUL R115, R23, R115 ;  /* 0x000000731773a220 */ /* 0x000fe20000400000 */
[----:B------:R-:W-:-:S03]  /*51b0*/  @!P2 I2FP.F32.U32 R25, R25 ;  /* 0x000000190019a245 */ /* 0x000fc60000201000 */
[----:B------:R-:W-:Y:S01]  /*51c0*/  @!P2 FFMA R3, R20, R115, R3 ;  /* 0x000000731403a223 */ /* 0x000fe20000000003 */
[----:B------:R-:W-:Y:S01]  /*51d0*/  @!P3 I2FP.F32.U32 R115, R31 ;  /* 0x0000001f0073b245 */ /* 0x000fe20000201000 */
[----:B------:R1:W2:Y:S01]  /*51e0*/  @!P3 POPC R119, R123 ;  /* 0x0000007b0077b309 */ /* 0x0002a20000000000 */
[C---:B------:R-:W-:Y:S01]  /*51f0*/  @!P2 FMUL R25, R23.reuse, R25 ;  /* 0x000000191719a220 */ /* 0x040fe20000400000 */
[----:B0-----:R-:W-:Y:S02]  /*5200*/  @!P3 LOP3.LUT R121, R96, R106, RZ, 0xc0, !PT ;  /* 0x0000006a6079b212 */ /* 0x001fe400078ec0ff */
[----:B------:R-:W-:-:S04]  /*5210*/  @!P3 FMUL R115, R23, R115 ;  /* 0x000000731773b220 */ /* 0x000fc80000400000 */
        /* <DEDUP_REMOVED lines=48> */
[----:B0-----:R-:W-:-:S02]  /*5520*/  @!P2 LOP3.LUT R125, R76, R106, RZ, 0xc0, !PT ;  /* 0x0000006a4c7da212 */ /* 0x001fc400078ec0ff */
[----:B-1----:R-:W-:-:S05]  /*5530*/  @!P2 IADD3 R37, PT, PT, R117, R119, RZ ;  /* 0x000000777525a210 */ /* 0x002fca0007ffe0ff */
[----:B------:R0:W-:Y:S01]  /*5540*/  @!P3 POPC R117, R121 ;  /* 0x000000790075b309 */ /* 0x0001e20000000000 */
[----:B------:R-:W-:-:S05]  /*5550*/  @!P2 I2FP.F32.U32 R37, R37 ;  /* 0x000000250025a245 */ /* 0x000fca0000201000 */
[----:B------:R-:W-:Y:S02]  /*5560*/  @!P2 FMUL R37, R23, R37 ;  /* 0x000000251725a220 */ /* 0x000fe40000400000 */
        /* <DEDUP_REMOVED lines=56> */
.L_x_875:
        /* <DEDUP_REMOVED lines=8> */
.L_x_921:
        /* <DEDUP_REMOVED lines=18> */
[----:B------:R-:W-:Y:S02]  /*5a90*/  @!P3 LOP3.LUT R35, R84, R106, RZ, 0xc0, !PT ;  /* 0x0000006a5423b212 */ /* 0x000fe400078ec0ff */
[----:B------:R-:W-:Y:S01]  /*5aa0*/  @!P3 LOP3.LUT R41, R85, R107, RZ, 0xc0, !PT ;  /* 0x0000006b5529b212 */ /* 0x000fe200078ec0ff */
[----:B------:R-:W2:Y:S01]  /*5ab0*/  @!P3 POPC R27, R27 ;  /* 0x0000001b001bb309 */ /* 0x000ea20000000000 */
[----:B-1----:R-:W-:-:S02]  /*5ac0*/  @!P2 IADD3 R25, PT, PT, R45, R25, RZ ;  /* 0x000000192d19a210 */ /* 0x002fc40007ffe0ff */
[-C--:B------:R-:W-:Y:S02]  /*5ad0*/  @!P2 LOP3.LUT R45, R62, R106.reuse, RZ, 0xc0, !PT ;  /* 0x0000006a3e2da212 */ /* 0x080fe400078ec0ff */
[-C--:B------:R-:W-:Y:S02]  /*5ae0*/  @!P2 LOP3.LUT R125, R67, R107.reuse, RZ, 0xc0, !PT ;  /* 0x0000006b437da212 */ /* 0x080fe400078ec0ff */
[----:B------:R-:W-:Y:S01]  /*5af0*/  @!P3 LOP3.LUT R121, R92, R106, RZ, 0xc0, !PT ;  /* 0x0000006a5c79b212 */ /* 0x000fe200078ec0ff */
        /* <DEDUP_REMOVED lines=130> */
[----:B-1----:R-:W-:Y:S02]  /*6320*/  @!P3 LOP3.LUT R123, R103, R107, RZ, 0xc0, !PT ;  /* 0x0000006b677bb212 */ /* 0x002fe400078ec0ff */
[----:B--2---:R-:W-:Y:S02]  /*6330*/  @!P3 IADD3 R43, PT, PT, R117, R119, RZ ;  /* 0x00000077752bb210 */ /* 0x004fe40007ffe0ff */
[----:B------:R-:W-:Y:S01]  /*6340*/  @!P2 LOP3.LUT R119, R77, R107, RZ, 0xc0, !PT ;  /* 0x0000006b4d77a212 */ /* 0x000fe200078ec0ff */
[----:B------:R-:W-:Y:S01]  /*6350*/  @!P2 POPC R117, R125 ;  /* 0x0000007d0075a309 */ /* 0x000fe20000000000 */
[----:B------:R-:W-:-:S05]  /*6360*/  @!P3 I2FP.F32.U32 R43, R43 ;  /* 0x0000002b002bb245 */ /* 0x000fca0000201000 */
[----:B------:R-:W-:Y:S02]  /*6370*/  @!P3 FMUL R43, R23, R43 ;  /* 0x0000002b172bb220 */ /* 0x000fe40000400000 */
[----:B------:R-:W0:Y:S02]  /*6380*/  @!P2 POPC R119, R119 ;  /* 0x000000770077a309 */ /* 0x000e240000000000 */
        /* <DEDUP_REMOVED lines=47> */
.L_x_877:
        /* <DEDUP_REMOVED lines=8> */
.L_x_924:
        /* <DEDUP_REMOVED lines=162> */
[----:B0-----:R-:W-:-:S06]  /*7120*/  @!P2 IADD3 R45, PT, PT, R117, R119, RZ ;  /* 0x00000077752da210 */ /* 0x001fcc0007ffe0ff */
        /* <DEDUP_REMOVED lines=46> */
.L_x_879:
        /* <DEDUP_REMOVED lines=8> */
.L_x_927:
        /* <DEDUP_REMOVED lines=165> */
[----:B0-----:R-:W-:Y:S01]  /*7ee0*/  @!P3 IADD3 R109, PT, PT, R117, R119, RZ ;  /* 0x00000077756db210 */ /* 0x001fe20007ffe0ff */
[----:B------:R-:W-:Y:S01]  /*7ef0*/  @!P3 FMUL R117, R23, R115 ;  /* 0x000000731775b220 */ /* 0x000fe20000400000 */
[----:B------:R-:W-:-:S02]  /*7f00*/  @!P2 LOP3.LUT R115, R78, R106, RZ, 0xc0, !PT ;  /* 0x0000006a4e73a212 */ /* 0x000fc400078ec0ff */
        /* <DEDUP_REMOVED lines=41> */
.L_x_881:
        /* <DEDUP_REMOVED lines=8> */
.L_x_930:
        /* <DEDUP_REMOVED lines=65> */
[----:B-1----:R-:W-:-:S07]  /*8630*/  @!P2 IADD3 R39, PT, PT, R39, R41, RZ ;  /* 0x000000292727a210 */ /* 0x002fce0007ffe0ff */
        /* <DEDUP_REMOVED lines=124> */
[----:B------:R-:W-:Y:S02]  /*8e00*/  @!P3 I2FP.F32.U32 R106, R35 ;  /* 0x00000023006ab245 */ /* 0x000fe40000201000 */
[----:B------:R-:W1:Y:S01]  /*8e10*/  @!P3 POPC R27, R107 ;  /* 0x0000006b001bb309 */ /* 0x000e620000000000 */
[----:B0-----:R-:W-:Y:S01]  /*8e20*/  @!P2 IADD3 R39, PT, PT, R115, R119, RZ ;  /* 0x000000777327a210 */ /* 0x001fe20007ffe0ff */
[----:B------:R-:W-:Y:S01]  /*8e30*/  @!P2 FFMA R3, R36, R33, R3 ;  /* 0x000000212403a223 */ /* 0x000fe20000000003 */
[----:B------:R-:W-:-:S02]  /*8e40*/  @!P3 FMUL R106, R23, R106 ;  /* 0x0000006a176ab220 */ /* 0x000fc40000400000 */
[----:B------:R-:W-:Y:S01]  /*8e50*/  @!P2 I2FP.F32.U32 R39, R39 ;  /* 0x000000270027a245 */ /* 0x000fe20000201000 */
[----:B------:R-:W-:Y:S01]  /*8e60*/  @!P2 FFMA R3, R38, R37, R3 ;  /* 0x000000252603a223 */ /* 0x000fe20000000003 */
[----:B------:R-:W-:Y:S01]  /*8e70*/  @!P3 FFMA R5, R122, R106, R5 ;  /* 0x0000006a7a05b223 */ /* 0x000fe20000000005 */
[----:B------:R-:W-:Y:S02]  /*8e80*/  @!P2 I2FP.F32.U32 R106, R45 ;  /* 0x0000002d006aa245 */ /* 0x000fe40000201000 */
[C---:B------:R-:W-:Y:S01]  /*8e90*/  @!P2 FMUL R39, R23.reuse, R39 ;  /* 0x000000271727a220 */ /* 0x040fe20000400000 */
[----:B------:R-:W-:Y:S02]  /*8ea0*/  @!P3 FFMA R5, R124, R43, R5 ;  /* 0x0000002b7c05b223 */ /* 0x000fe40000000005 */
[----:B------:R-:W-:Y:S01]  /*8eb0*/  @!P2 FMUL R106, R23, R106 ;  /* 0x0000006a176aa220 */ /* 0x000fe20000400000 */
[----:B-1----:R-:W-:Y:S02]  /*8ec0*/  @!P3 IMAD.IADD R25, R25, 0x1, R27 ;  /* 0x000000011919b824 */ /* 0x002fe400078e021b */
[----:B------:R-:W-:Y:S01]  /*8ed0*/  @!P3 FFMA R5, R19, R109, R5 ;  /* 0x0000006d1305b223 */ /* 0x000fe20000000005 */
[----:B------:R-:W-:-:S02]  /*8ee0*/  @!P2 FFMA R3, R40, R106, R3 ;  /* 0x0000006a2803a223 */ /* 0x000fc40000000003 */
[----:B------:R-:W-:Y:S02]  /*8ef0*/  @!P3 I2FP.F32.U32 R25, R25 ;  /* 0x000000190019b245 */ /* 0x000fe40000201000 */
[----:B------:R-:W-:-:S03]  /*8f00*/  @!P2 FFMA R3, R42, R39, R3 ;  /* 0x000000272a03a223 */ /* 0x000fc60000000003 */
[----:B------:R-:W-:-:S04]  /*8f10*/  @!P3 FMUL R25, R23, R25 ;  /* 0x000000191719b220 */ /* 0x000fc80000400000 */
[----:B------:R-:W-:-:S07]  /*8f20*/  @!P3 FFMA R5, R21, R25, R5 ;  /* 0x000000191505b223 */ /* 0x000fce0000000005 */
.L_x_883:
        /* <DEDUP_REMOVED lines=8> */
.L_x_933:
        /* <DEDUP_REMOVED lines=62> */
[----:B-1----:R-:W-:-:S07]  /*9390*/  @!P3 IADD3 R111, PT, PT, R111, R117, RZ ;  /* 0x000000756f6fb210 */ /* 0x002fce0007ffe0ff */
        /* <DEDUP_REMOVED lines=146> */
.L_x_885:
        /* <DEDUP_REMOVED lines=8> */
.L_x_936:
        /* <DEDUP_REMOVED lines=209> */
.L_x_887:
        /* <DEDUP_REMOVED lines=8> */
.L_x_939:
        /* <DEDUP_REMOVED lines=209> */
.L_x_889:
        /* <DEDUP_REMOVED lines=8> */
.L_x_942:
        /* <DEDUP_REMOVED lines=18> */
[----:B------:R-:W-:Y:S02]  /*b980*/  @!P3 LOP3.LUT R35, R90, R106, RZ, 0xc0, !PT ;  /* 0x0000006a5a23b212 */ /* 0x000fe400078ec0ff */
[----:B-1----:R-:W-:Y:S01]  /*b990*/  @!P3 IADD3 R29, PT, PT, R117, R29, RZ ;  /* 0x0000001d751db210 */ /* 0x002fe20007ffe0ff */
[----:B------:R-:W1:Y:S01]  /*b9a0*/  @!P3 POPC R115, R115 ;  /* 0x000000730073b309 */ /* 0x000e620000000000 */
[----:B------:R-:W-:-:S02]  /*b9b0*/  @!P3 LOP3.LUT R37, R91, R107, RZ, 0xc0, !PT ;  /* 0x0000006b5b25b212 */ /* 0x000fc400078ec0ff */
[----:B------:R-:W-:Y:S02]  /*b9c0*/  @!P3 I2FP.F32.U32 R29, R29 ;  /* 0x0000001d001db245 */ /* 0x000fe40000201000 */
[----:B------:R-:W-:-:S03]  /*b9d0*/  @!P2 LOP3.LUT R117, R69, R107, RZ, 0xc0, !PT ;  /* 0x0000006b4575a212 */ /* 0x000fc600078ec0ff */
[----:B------:R-:W-:Y:S01]  /*b9e0*/  @!P3 POPC R113, R113 ;  /* 0x000000710071b309 */ /* 0x000fe20000000000 */
[----:B-1----:R-:W-:-:S07]  /*b9f0*/  @!P3 IMAD.IADD R39, R39, 0x1, R115 ;  /* 0x000000012727b824 */ /* 0x002fce00078e0273 */
[----:B------:R-:W1:Y:S01]  /*ba00*/  @!P3 POPC R41, R41 ;  /* 0x000000290029b309 */ /* 0x000e620000000000 */
[----:B------:R-:W-:Y:S02]  /*ba10*/  @!P2 LOP3.LUT R115, R65, R107, RZ, 0xc0, !PT ;  /* 0x0000006b4173a212 */ /* 0x000fe400078ec0ff */
[----:B------:R-:W-:-:S05]  /*ba20*/  @!P3 I2FP.F32.U32 R39, R39 ;  /* 0x000000270027b245 */ /* 0x000fca0000201000 */
[----:B------:R-:W-:Y:S01]  /*ba30*/  @!P3 POPC R31, R31 ;  /* 0x0000001f001fb309 */ /* 0x000fe20000000000 */
[----:B0-----:R-:W-:Y:S01]  /*ba40*/  @!P3 FMUL R39, R23, R39 ;  /* 0x000000271727b220 */ /* 0x001fe20000400000 */
[----:B-1----:R-:W-:-:S06]  /*ba50*/  @!P3 IMAD.IADD R41, R113, 0x1, R41 ;  /* 0x000000017129b824 */ /* 0x002fcc00078e0229 */
[----:B------:R-:W0:Y:S01]  /*ba60*/  @!P3 POPC R33, R33 ;  /* 0x000000210021b309 */ /* 0x000e220000000000 */
[----:B------:R-:W-:Y:S02]  /*ba70*/  @!P2 LOP3.LUT R113, R67, R107, RZ, 0xc0, !PT ;  /* 0x0000006b4371a212 */ /* 0x000fe400078ec0ff */
[----:B------:R-:W-:-:S05]  /*ba80*/  @!P3 I2FP.F32.U32 R41, R41 ;  /* 0x000000290029b245 */ /* 0x000fca0000201000 */
[----:B------:R-:W-:Y:S01]  /*ba90*/  @!P3 POPC R25, R25 ;  /* 0x000000190019b309 */ /* 0x000fe20000000000 */
[----:B------:R-:W-:Y:S01]  /*baa0*/  @!P3 FMUL R41, R23, R41 ;  /* 0x000000291729b220 */ /* 0x000fe20000400000 */
[----:B0-----:R-:W-:-:S06]  /*bab0*/  @!P3 IMAD.IADD R31, R31, 0x1, R33 ;  /* 0x000000011f1fb824 */ /* 0x001fcc00078e0221 */
[----:B------:R-:W0:Y:S01]  /*bac0*/  @!P3 POPC R27, R27 ;  /* 0x0000001b001bb309 */ /* 0x000e220000000000 */
[----:B------:R-:W-:-:S07]  /*bad0*/  @!P3 I2FP.F32.U32 R31, R31 ;  /* 0x0000001f001fb245 */ /* 0x000fce0000201000 */
[----:B------:R-:W-:Y:S01]  /*bae0*/  @!P3 POPC R111, R111 ;  /* 0x0000006f006fb309 */ /* 0x000fe20000000000 */
[----:B0-----:R-:W-:-:S07]  /*baf0*/  @!P3 IADD3 R33, PT, PT, R25, R27, RZ ;  /* 0x0000001b1921b210 */ /* 0x001fce0007ffe0ff */
[----:B------:R-:W0:Y:S01]  /*bb00*/  @!P3 POPC R43, R43 ;  /* 0x0000002b002bb309 */ /* 0x000e220000000000 */
[----:B------:R-:W-:Y:S01]  /*bb10*/  @!P3 FMUL R25, R23, R29 ;  /* 0x0000001d1719b220 */ /* 0x000fe20000400000 */
[----:B------:R-:W-:-:S03]  /*bb20*/  @!P2 LOP3.LUT R27, R56, R106, RZ, 0xc0, !PT ;  /* 0x0000006a381ba212 */ /* 0x000fc600078ec0ff */
[----:B------:R-:W-:Y:S01]  /*bb30*/  @!P3 FFMA R5, R2, R25, R5 ;  /* 0x000000190205b223 */ /* 0x000fe20000000005 */
[----:B------:R-:W-:Y:S02]  /*bb40*/  @!P2 LOP3.LUT R25, R55, R107, RZ, 0xc0, !PT ;  /* 0x0000006b3719a212 */ /* 0x000fe400078ec0ff */
[----:B------:R-:W-:Y:S01]  /*bb50*/  @!P3 POPC R109, R109 ;  /* 0x0000006d006db309 */ /* 0x000fe20000000000 */
[----:B------:R-:W-:Y:S01]  /*bb60*/  @!P3 FFMA R5, R44, R39, R5 ;  /* 0x000000272c05b223 */ /* 0x000fe20000000005 */
[----:B------:R-:W-:-:S03]  /*bb70*/  @!P3 LOP3.LUT R39, R96, R106, RZ, 0xc0, !PT ;  /* 0x0000006a6027b212 */ /* 0x000fc600078ec0ff */
        /* <DEDUP_REMOVED lines=9> */
[-C--:B------:R-:W-:Y:S01]  /*bc10*/  @!P2 LOP3.LUT R43, R58, R106.reuse, RZ, 0xc0, !PT ;  /* 0x0000006a3a2ba212 */ /* 0x080fe200078ec0ff */
        /* <DEDUP_REMOVED lines=12> */
[----:B------:R1:W-:Y:S01]  /*bce0*/  @!P2 POPC R29, R37 ;  /* 0x00000025001da309 */ /* 0x0003e20000000000 */
[----:B0-----:R-:W-:Y:S01]  /*bcf0*/  @!P3 IMAD.IADD R39, R39, 0x1, R41 ;  /* 0x000000012727b824 */ /* 0x001fe200078e0229 */
[----:B------:R-:W-:-:S06]  /*bd00*/  @!P2 LOP3.LUT R41, R59, R107, RZ, 0xc0, !PT ;  /* 0x0000006b3b29a212 */ /* 0x000fcc00078ec0ff */
[----:B------:R-:W0:Y:S01]  /*bd10*/  @!P2 POPC R25, R25 ;  /* 0x000000190019a309 */ /* 0x000e220000000000 */
[----:B-1----:R-:W-:Y:S01]  /*bd20*/  @!P3 FMUL R37, R23, R35 ;  /* 0x000000231725b220 */ /* 0x002fe20000400000 */
[----:B------:R-:W-:-:S03]  /*bd30*/  @!P3 I2FP.F32.U32 R39, R39 ;  /* 0x000000270027b245 */ /* 0x000fc60000201000 */
[----:B------:R-:W-:Y:S01]  /*bd40*/  @!P3 FFMA R5, R114, R37, R5 ;  /* 0x000000257205b223 */ /* 0x000fe20000000005 */
[----:B------:R-:W-:Y:S01]  /*bd50*/  @!P3 I2FP.F32.U32 R37, R33 ;  /* 0x000000210025b245 */ /* 0x000fe20000201000 */
[C---:B------:R-:W-:Y:S01]  /*bd60*/  @!P3 FMUL R33, R23.reuse, R31 ;  /* 0x0000001f1721b220 */ /* 0x040fe20000400000 */
[C---:B------:R-:W-:Y:S01]  /*bd70*/  @!P3 FMUL R39, R23.reuse, R39 ;  /* 0x000000271727b220 */ /* 0x040fe20000400000 */
[----:B------:R-:W-:Y:S02]  /*bd80*/  @!P2 POPC R27, R27 ;  /* 0x0000001b001ba309 */ /* 0x000fe40000000000 */
[----:B------:R-:W-:Y:S01]  /*bd90*/  @!P3 FFMA R5, R116, R33, R5 ;  /* 0x000000217405b223 */ /* 0x000fe20000000005 */
[----:B------:R-:W-:Y:S01]  /*bda0*/  @!P3 FMUL R37, R23, R37 ;  /* 0x000000251725b220 */ /* 0x000fe20000400000 */
[----:B------:R-:W-:Y:S01]  /*bdb0*/  @!P2 LOP3.LUT R33, R60, R106, RZ, 0xc0, !PT ;  /* 0x0000006a3c21a212 */ /* 0x000fe200078ec0ff */
[----:B0-----:R-:W-:Y:S02]  /*bdc0*/  @!P2 IMAD.IADD R25, R29, 0x1, R25 ;  /* 0x000000011d19a824 */ /* 0x001fe400078e0219 */
[----:B------:R-:W-:Y:S01]  /*bdd0*/  @!P3 FFMA R5, R118, R37, R5 ;  /* 0x000000257605b223 */ /* 0x000fe20000000005 */
[----:B------:R0:W1:Y:S02]  /*bde0*/  @!P2 POPC R35, R45 ;  /* 0x0000002d0023a309 */ /* 0x0000640000000000 */
[----:B------:R-:W-:Y:S01]  /*bdf0*/  @!P2 I2FP.F32.U32 R25, R25 ;  /* 0x000000190019a245 */ /* 0x000fe20000201000 */
[----:B------:R-:W-:Y:S01]  /*be00*/  @!P3 FFMA R5, R120, R39, R5 ;  /* 0x000000277805b223 */ /* 0x000fe20000000005 */
[----:B------:R-:W-:-:S03]  /*be10*/  @!P2 LOP3.LUT R39, R61, R107, RZ, 0xc0, !PT ;  /* 0x0000006b3d27a212 */ /* 0x000fc600078ec0ff */
[----:B------:R-:W-:Y:S01]  /*be20*/  @!P2 FMUL R25, R23, R25 ;  /* 0x000000191719a220 */ /* 0x000fe20000400000 */
[----:B------:R2:W-:Y:S01]  /*be30*/  @!P2 POPC R31, R43 ;  /* 0x0000002b001fa309 */ /* 0x0005e20000000000 */
[----:B0-----:R-:W-:Y:S02]  /*be40*/  @!P2 LOP3.LUT R45, R63, R107, RZ, 0xc0, !PT ;  /* 0x0000006b3f2da212 */ /* 0x001fe400078ec0ff */
[----:B------:R-:W-:Y:S01]  /*be50*/  @!P2 FFMA R3, R0, R25, R3 ;  /* 0x000000190003a223 */ /* 0x000fe20000000003 */
[----:B------:R-:W-:Y:S01]  /*be60*/  @!P2 LOP3.LUT R25, R74, R106, RZ, 0xc0, !PT ;  /* 0x0000006a4a19a212 */ /* 0x000fe200078ec0ff */
[----:B-1----:R-:W-:-:S03]  /*be70*/  @!P2 IMAD.IADD R27, R27, 0x1, R35 ;  /* 0x000000011b1ba824 */ /* 0x002fc600078e0223 */
[----:B------:R0:W1:Y:S01]  /*be80*/  @!P2 POPC R37, R41 ;  /* 0x000000290025a309 */ /* 0x0000620000000000 */
[----:B------:R-:W-:Y:S02]  /*be90*/  @!P2 LOP3.LUT R35, R71, R107, RZ, 0xc0, !PT ;  /* 0x0000006b4723a212 */ /* 0x000fe400078ec0ff */
[----:B--2---:R-:W-:Y:S02]  /*bea0*/  @!P2 LOP3.LUT R43, R62, R106, RZ, 0xc0, !PT ;  /* 0x0000006a3e2ba212 */ /* 0x004fe400078ec0ff */
[----:B------:R-:W-:-:S03]  /*beb0*/  @!P2 I2FP.F32.U32 R27, R27 ;  /* 0x0000001b001ba245 */ /* 0x000fc60000201000 */
[----:B------:R-:W-:Y:S02]  /*bec0*/  @!P2 POPC R33, R33 ;  /* 0x000000210021a309 */ /* 0x000fe40000000000 */
[----:B------:R-:W-:Y:S01]  /*bed0*/  @!P2 FMUL R27, R23, R27 ;  /* 0x0000001b171ba220 */ /* 0x000fe20000400000 */
[----:B0-----:R-:W-:-:S03]  /*bee0*/  @!P2 LOP3.LUT R41, R68, R106, RZ, 0xc0, !PT ;  /* 0x0000006a4429a212 */ /* 0x001fc600078ec0ff */
[----:B------:R-:W-:Y:S01]  /*bef0*/  @!P2 FFMA R3, R20, R27, R3 ;  /* 0x0000001b1403a223 */ /* 0x000fe20000000003 */
[----:B-1----:R-:W-:Y:S01]  /*bf00*/  @!P2 IMAD.IADD R29, R31, 0x1, R37 ;  /* 0x000000011f1da824 */ /* 0x002fe200078e0225 */
[----:B------:R-:W0:Y:S01]  /*bf10*/  @!P2 POPC R39, R39 ;  /* 0x000000270027a309 */ /* 0x000e220000000000 */
[-C--:B------:R-:W-:Y:S02]  /*bf20*/  @!P2 LOP3.LUT R31, R70, R106.reuse, RZ, 0xc0, !PT ;  /* 0x0000006a461fa212 */ /* 0x080fe400078ec0ff */
[-C--:B------:R-:W-:Y:S02]  /*bf30*/  @!P2 LOP3.LUT R37, R72, R106.reuse, RZ, 0xc0, !PT ;  /* 0x0000006a4825a212 */ /* 0x080fe400078ec0ff */
[----:B------:R-:W-:Y:S02]  /*bf40*/  @!P3 LOP3.LUT R27, R100, R106, RZ, 0xc0, !PT ;  /* 0x0000006a641bb212 */ /* 0x000fe400078ec0ff */
[----:B------:R-:W-:Y:S01]  /*bf50*/  @!P2 I2FP.F32.U32 R29, R29 ;  /* 0x0000001d001da245 */ /* 0x000fe20000201000 */
[----:B------:R-:W-:Y:S04]  /*bf60*/  @!P2 POPC R31, R31 ;  /* 0x0000001f001fa309 */ /* 0x000fe80000000000 */
[----:B------:R-:W-:Y:S01]  /*bf70*/  @!P2 FMUL R29, R23, R29 ;  /* 0x0000001d171da220 */ /* 0x000fe20000400000 */
[----:B0-----:R-:W-:Y:S01]  /*bf80*/  @!P2 IMAD.IADD R33, R33, 0x1, R39 ;  /* 0x000000012121a824 */ /* 0x001fe200078e0227 */
[----:B------:R-:W-:-:S02]  /*bf90*/  @!P2 LOP3.LUT R39, R73, R107, RZ, 0xc0, !PT ;  /* 0x0000006b4927a212 */ /* 0x000fc400078ec0ff */
[----:B------:R-:W0:Y:S01]  /*bfa0*/  @!P2 POPC R35, R35 ;  /* 0x000000230023a309 */ /* 0x000e220000000000 */
[----:B------:R-:W-:Y:S01]  /*bfb0*/  @!P2 FFMA R3, R22, R29, R3 ;  /* 0x0000001d1603a223 */ /* 0x000fe20000000003 */
[----:B------:R-:W-:Y:S02]  /*bfc0*/  @!P2 LOP3.LUT R29, R76, R106, RZ, 0xc0, !PT ;  /* 0x0000006a4c1da212 */ /* 0x000fe400078ec0ff */
[----:B------:R-:W-:-:S04]  /*bfd0*/  @!P2 I2FP.F32.U32 R33, R33 ;  /* 0x000000210021a245 */ /* 0x000fc80000201000 */
[----:B------:R-:W-:Y:S01]  /*bfe0*/  @!P2 POPC R37, R37 ;  /* 0x000000250025a309 */ /* 0x000fe20000000000 */
[----:B------:R-:W-:-:S04]  /*bff0*/  @!P2 FMUL R33, R23, R33 ;  /* 0x000000211721a220 */ /* 0x000fc80000400000 */
[----:B------:R-:W-:Y:S01]  /*c000*/  @!P2 FFMA R3, R24, R33, R3 ;  /* 0x000000211803a223 */ /* 0x000fe20000000003 */
[----:B0-----:R-:W-:Y:S02]  /*c010*/  @!P2 IMAD.IADD R31, R31, 0x1, R35 ;  /* 0x000000011f1fa824 */ /* 0x001fe400078e0223 */
        /* <DEDUP_REMOVED lines=14> */
[----:B------:R-:W-:-:S04]  /*c100*/  @!P2 FMUL R43, R23, R43 ;  /* 0x0000002b172ba220 */ /* 0x000fc80000400000 */
[----:B------:R-:W-:Y:S01]  /*c110*/  @!P2 FFMA R3, R26, R43, R3 ;  /* 0x0000002b1a03a223 */ /* 0x000fe20000000003 */
[----:B------:R-:W-:Y:S02]  /*c120*/  @!P2 LOP3.LUT R43, R79, R107, RZ, 0xc0, !PT ;  /* 0x0000006b4f2ba212 */ /* 0x000fe400078ec0ff */
[----:B------:R-:W1:Y:S01]  /*c130*/  @!P2 POPC R113, R113 ;  /* 0x000000710071a309 */ /* 0x000e620000000000 */
[----:B0-----:R-:W-:Y:S02]  /*c140*/  @!P2 IADD3 R109, PT, PT, R109, R115, RZ ;  /* 0x000000736d6da210 */ /* 0x001fe40007ffe0ff */
[----:B------:R-:W-:Y:S02]  /*c150*/  @!P3 LOP3.LUT R115, R99, R107, RZ, 0xc0, !PT ;  /* 0x0000006b6373b212 */ /* 0x000fe400078ec0ff */
[----:B------:R-:W-:Y:S02]  /*c160*/  @!P2 I2FP.F32.U32 R33, R109 ;  /* 0x0000006d0021a245 */ /* 0x000fe40000201000 */
[----:B------:R-:W-:Y:S01]  /*c170*/  @!P3 LOP3.LUT R109, R103, R107, RZ, 0xc0, !PT ;  /* 0x0000006b676db212 */ /* 0x000fe200078ec0ff */
[----:B------:R-:W-:Y:S02]  /*c180*/  @!P3 POPC R27, R27 ;  /* 0x0000001b001bb309 */ /* 0x000fe40000000000 */
[----:B------:R-:W-:-:S04]  /*c190*/  @!P2 FMUL R33, R23, R33 ;  /* 0x000000211721a220 */ /* 0x000fc80000400000 */
[----:B------:R-:W-:Y:S01]  /*c1a0*/  @!P2 FFMA R3, R28, R33, R3 ;  /* 0x000000211c03a223 */ /* 0x000fe20000000003 */
[----:B-1----:R-:W-:Y:S01]  /*c1b0*/  @!P2 IMAD.IADD R111, R111, 0x1, R113 ;  /* 0x000000016f6fa824 */ /* 0x002fe200078e0271 */
[----:B------:R-:W0:Y:S01]  /*c1c0*/  @!P3 POPC R35, R35 ;  /* 0x000000230023b309 */ /* 0x000e220000000000 */
[----:B------:R-:W-:Y:S02]  /*c1d0*/  @!P2 LOP3.LUT R113, R77, R107, RZ, 0xc0, !PT ;  /* 0x0000006b4d71a212 */ /* 0x000fe400078ec0ff */
[----:B------:R-:W-:Y:S02]  /*c1e0*/  @!P3 LOP3.LUT R33, R104, R106, RZ, 0xc0, !PT ;  /* 0x0000006a6821b212 */ /* 0x000fe400078ec0ff */
[----:B------:R-:W-:Y:S02]  /*c1f0*/  @!P2 I2FP.F32.U32 R111, R111 ;  /* 0x0000006f006fa245 */ /* 0x000fe40000201000 */
[----:B------:R-:W-:Y:S01]  /*c200*/  @!P3 LOP3.LUT R107, R105, R107, RZ, 0xc0, !PT ;  /* 0x0000006b696bb212 */ /* 0x000fe200078ec0ff */
[----:B------:R-:W-:Y:S02]  /*c210*/  @!P2 POPC R41, R41 ;  /* 0x000000290029a309 */ /* 0x000fe40000000000 */
[----:B------:R-:W-:-:S04]  /*c220*/  @!P2 FMUL R111, R23, R111 ;  /* 0x0000006f176fa220 */ /* 0x000fc80000400000 */
[----:B------:R-:W-:Y:S01]  /*c230*/  @!P2 FFMA R3, R30, R111, R3 ;  /* 0x0000006f1e03a223 */ /* 0x000fe20000000003 */
[----:B0-----:R-:W-:Y:S01]  /*c240*/  @!P3 IADD3 R27, PT, PT, R27, R35, RZ ;  /* 0x000000231b1bb210 */ /* 0x001fe20007ffe0ff */
[----:B------:R-:W0:Y:S01]  /*c250*/  @!P2 POPC R117, R117 ;  /* 0x000000750075a309 */ /* 0x000e220000000000 */
[----:B------:R-:W-:Y:S02]  /*c260*/  @!P3 LOP3.LUT R35, R102, R106, RZ, 0xc0, !PT ;  /* 0x0000006a6623b212 */ /* 0x000fe400078ec0ff */
[----:B------:R-:W-:-:S05]  /*c270*/  @!P3 I2FP.F32.U32 R27, R27 ;  /* 0x0000001b001bb245 */ /* 0x000fca0000201000 */
[----:B------:R-:W-:Y:S01]  /*c280*/  @!P2 POPC R25, R25 ;  /* 0x000000190019a309 */ /* 0x000fe20000000000 */
[----:B------:R-:W-:Y:S01]  /*c290*/  @!P3 FMUL R27, R23, R27 ;  /* 0x0000001b171bb220 */ /* 0x000fe20000400000 */
[----:B0-----:R-:W-:-:S06]  /*c2a0*/  @!P2 IMAD.IADD R41, R41, 0x1, R117 ;  /* 0x000000012929a824 */ /* 0x001fcc00078e0275 */
[----:B------:R-:W0:Y:S08]  /*c2b0*/  @!P2 POPC R39, R39 ;  /* 0x000000270027a309 */ /* 0x000e300000000000 */
[----:B------:R-:W-:Y:S01]  /*c2c0*/  @!P3 POPC R45, R45 ;  /* 0x0000002d002db309 */ /* 0x000fe20000000000 */
[----:B0-----:R-:W-:-:S07]  /*c2d0*/  @!P2 IMAD.IADD R25, R25, 0x1, R39 ;  /* 0x000000011919a824 */ /* 0x001fce00078e0227 */
[----:B------:R-:W0:Y:S01]  /*c2e0*/  @!P3 POPC R115, R115 ;  /* 0x000000730073b309 */ /* 0x000e220000000000 */
[----:B------:R-:W-:Y:S02]  /*c2f0*/  @!P2 LOP3.LUT R39, R78, R106, RZ, 0xc0, !PT ;  /* 0x0000006a4e27a212 */ /* 0x000fe400078ec0ff */
[----:B------:R-:W-:Y:S02]  /*c300*/  @!P2 I2FP.F32.U32 R106, R41 ;  /* 0x00000029006aa245 */ /* 0x000fe40000201000 */
[----:B------:R-:W-:-:S03]  /*c310*/  @!P2 I2FP.F32.U32 R25, R25 ;  /* 0x000000190019a245 */ /* 0x000fc60000201000 */
[----:B------:R-:W-:Y:S01]  /*c320*/  @!P2 POPC R29, R29 ;  /* 0x0000001d001da309 */ /* 0x000fe20000000000 */
[C---:B------:R-:W-:Y:S01]  /*c330*/  @!P2 FMUL R106, R23.reuse, R106 ;  /* 0x0000006a176aa220 */ /* 0x040fe20000400000 */
[----:B------:R-:W-:-:S03]  /*c340*/  @!P2 FMUL R25, R23, R25 ;  /* 0x000000191719a220 */ /* 0x000fc60000400000 */
[----:B------:R-:W-:Y:S01]  /*c350*/  @!P2 FFMA R3, R32, R106, R3 ;  /* 0x0000006a2003a223 */ /* 0x000fe20000000003 */
[----:B------:R-:W-:Y:S01]  /*c360*/  @!P2 I2FP.F32.U32 R106, R37 ;  /* 0x00000025006aa245 */ /* 0x000fe20000201000 */
[----:B0-----:R-:W-:Y:S01]  /*c370*/  @!P3 IMAD.IADD R45, R45, 0x1, R115 ;  /* 0x000000012d2db824 */ /* 0x001fe200078e0273 */
[----:B------:R-:W0:Y:S01]  /*c380*/  @!P2 POPC R113, R113 ;  /* 0x000000710071a309 */ /* 0x000e220000000000 */
[----:B------:R-:W-:Y:S02]  /*c390*/  @!P2 FFMA R3, R34, R31, R3 ;  /* 0x0000001f2203a223 */ /* 0x000fe40000000003 */
[----:B------:R-:W-:Y:S01]  /*c3a0*/  @!P2 FMUL R106, R23, R106 ;  /* 0x0000006a176aa220 */ /* 0x000fe20000400000 */
[----:B------:R-:W-:-:S03]  /*c3b0*/  @!P3 I2FP.F32.U32 R45, R45 ;  /* 0x0000002d002db245 */ /* 0x000fc60000201000 */
[----:B------:R-:W-:Y:S01]  /*c3c0*/  @!P2 FFMA R3, R36, R106, R3 ;  /* 0x0000006a2403a223 */ /* 0x000fe20000000003 */
[----:B------:R-:W-:Y:S01]  /*c3d0*/  @!P3 POPC R35, R35 ;  /* 0x000000230023b309 */ /* 0x000fe20000000000 */
[----:B------:R-:W-:Y:S02]  /*c3e0*/  @!P3 FMUL R45, R23, R45 ;  /* 0x0000002d172db220 */ /* 0x000fe40000400000 */
[----:B------:R-:W-:Y:S02]  /*c3f0*/  @!P2 FFMA R3, R38, R25, R3 ;  /* 0x000000192603a223 */ /* 0x000fe40000000003 */
[----:B------:R-:W-:Y:S01]  /*c400*/  @!P3 FFMA R5, R122, R45, R5 ;  /* 0x0000002d7a05b223 */ /* 0x000fe20000000005 */
[----:B0-----:R-:W-:Y:S02]  /*c410*/  @!P2 IMAD.IADD R29, R29, 0x1, R113 ;  /* 0x000000011d1da824 */ /* 0x001fe400078e0271 */
[----:B------:R-:W0:Y:S01]  /*c420*/  @!P3 POPC R109, R109 ;  /* 0x0000006d006db309 */ /* 0x000e220000000000 */
[----:B------:R-:W-:-:S02]  /*c430*/  @!P3 FFMA R5, R124, R27, R5 ;  /* 0x0000001b7c05b223 */ /* 0x000fc40000000005 */
[----:B------:R-:W-:-:S05]  /*c440*/  @!P2 I2FP.F32.U32 R106, R29 ;  /* 0x0000001d006aa245 */ /* 0x000fca0000201000 */
[----:B------:R-:W-:Y:S01]  /*c450*/  @!P2 POPC R39, R39 ;  /* 0x000000270027a309 */ /* 0x000fe20000000000 */
[----:B------:R-:W-:-:S04]  /*c460*/  @!P2 FMUL R106, R23, R106 ;  /* 0x0000006a176aa220 */ /* 0x000fc80000400000 */
[----:B------:R-:W-:Y:S01]  /*c470*/  @!P2 FFMA R3, R40, R106, R3 ;  /* 0x0000006a2803a223 */ /* 0x000fe20000000003 */
[----:B0-----:R-:W-:Y:S02]  /*c480*/  @!P3 IMAD.IADD R35, R35, 0x1, R109 ;  /* 0x000000012323b824 */ /* 0x001fe400078e026d */
[----:B------:R-:W0:Y:S03]  /*c490*/  @!P2 POPC R43, R43 ;  /* 0x0000002b002ba309 */ /* 0x000e260000000000 */
[----:B------:R-:W-:-:S05]  /*c4a0*/  @!P3 I2FP.F32.U32 R35, R35 ;  /* 0x000000230023b245 */ /* 0x000fca0000201000 */
[----:B------:R-:W-:Y:S01]  /*c4b0*/  @!P3 POPC R33, R33 ;  /* 0x000000210021b309 */ /* 0x000fe20000000000 */
[----:B------:R-:W-:-:S04]  /*c4c0*/  @!P3 FMUL R35, R23, R35 ;  /* 0x000000231723b220 */ /* 0x000fc80000400000 */
[----:B------:R-:W-:Y:S01]  /*c4d0*/  @!P3 FFMA R5, R19, R35, R5 ;  /* 0x000000231305b223 */ /* 0x000fe20000000005 */
[----:B0-----:R-:W-:Y:S02]  /*c4e0*/  @!P2 IMAD.IADD R39, R39, 0x1, R43 ;  /* 0x000000012727a824 */ /* 0x001fe400078e022b */
[----:B------:R-:W0:Y:S03]  /*c4f0*/  @!P3 POPC R41, R107 ;  /* 0x0000006b0029b309 */ /* 0x000e260000000000 */
[----:B------:R-:W-:-:S05]  /*c500*/  @!P2 I2FP.F32.U32 R39, R39 ;  /* 0x000000270027a245 */ /* 0x000fca0000201000 */
[----:B------:R-:W-:-:S04]  /*c510*/  @!P2 FMUL R39, R23, R39 ;  /* 0x000000271727a220 */ /* 0x000fc80000400000 */
[----:B------:R-:W-:Y:S01]  /*c520*/  @!P2 FFMA R3, R42, R39, R3 ;  /* 0x000000272a03a223 */ /* 0x000fe20000000003 */
[----:B0-----:R-:W-:-:S05]  /*c530*/  @!P3 IMAD.IADD R33, R33, 0x1, R41 ;  /* 0x000000012121b824 */ /* 0x001fca00078e0229 */
[----:B------:R-:W-:-:S05]  /*c540*/  @!P3 I2FP.F32.U32 R33, R33 ;  /* 0x000000210021b245 */ /* 0x000fca0000201000 */
[----:B------:R-:W-:-:S04]  /*c550*/  @!P3 FMUL R106, R23, R33 ;  /* 0x00000021176ab220 */ /* 0x000fc80000400000 */
[----:B------:R-:W-:-:S07]  /*c560*/  @!P3 FFMA R5, R21, R106, R5 ;  /* 0x0000006a1505b223 */ /* 0x000fce0000000005 */
.L_x_891:
        /* <DEDUP_REMOVED lines=8> */
.L_x_945:
[----:B------:R-:W1:Y:S02]  /*c5f0*/  LDS.64 R106, [R15+0xc00] ;  /* 0x000c00000f6a7984 */ /* 0x000e640000000a00 */
[-C--:B-1----:R-:W-:Y:S02]  /*c600*/  @!P2 LOP3.LUT R27, R54, R106.reuse, RZ, 0xc0, !PT ;  /* 0x0000006a361ba212 */ /* 0x082fe400078ec0ff */
[-C--:B------:R-:W-:Y:S02]  /*c610*/  @!P2 LOP3.LUT R29, R55, R107.reuse, RZ, 0xc0, !PT ;  /* 0x0000006b371da212 */ /* 0x080fe400078ec0ff */
[-C--:B------:R-:W-:Y:S02]  /*c620*/  @!P3 LOP3.LUT R31, R80, R106.reuse, RZ, 0xc0, !PT ;  /* 0x0000006a501fb212 */ /* 0x080fe400078ec0ff */
[----:B------:R-:W-:Y:S01]  /*c630*/  @!P2 POPC R27, R27 ;  /* 0x0000001b001ba309 */ /* 0x000fe20000000000 */
[----:B------:R-:W-:Y:S02]  /*c640*/  @!P3 LOP3.LUT R33, R81, R107, RZ, 0xc0, !PT ;  /* 0x0000006b5121b212 */ /* 0x000fe400078ec0ff */
[----:B------:R-:W-:-:S02]  /*c650*/  @!P2 LOP3.LUT R35, R56, R106, RZ, 0xc0, !PT ;  /* 0x0000006a3823a212 */ /* 0x000fc400078ec0ff */
[-C--:B------:R-:W-:Y:S02]  /*c660*/  @!P2 LOP3.LUT R41, R57, R107.reuse, RZ, 0xc0, !PT ;  /* 0x0000006b3929a212 */ /* 0x080fe400078ec0ff */
[-C--:B------:R-:W-:Y:S01]  /*c670*/  @!P2 LOP3.LUT R115, R62, R106.reuse, RZ, 0xc0, !PT ;  /* 0x0000006a3e73a212 */ /* 0x080fe200078ec0ff */
[----:B------:R-:W1:Y:S01]  /*c680*/  @!P2 POPC R29, R29 ;  /* 0x0000001d001da309 */ /* 0x000e620000000000 */
        /* <DEDUP_REMOVED lines=8> */
[----:B-1----:R-:W-:Y:S02]  /*c710*/  @!P2 IMAD.IADD R29, R27, 0x1, R29 ;  /* 0x000000011b1da824 */ /* 0x002fe400078e021d */
[----:B------:R-:W1:Y:S01]  /*c720*/  @!P3 POPC R33, R33 ;  /* 0x000000210021b309 */ /* 0x000e620000000000 */
[----:B------:R-:W-:Y:S02]  /*c730*/  @!P2 LOP3.LUT R27, R58, R106, RZ, 0xc0, !PT ;  /* 0x0000006a3a1ba212 */ /* 0x000fe400078ec0ff */
[----:B------:R-:W-:Y:S02]  /*c740*/  @!P3 LOP3.LUT R109, R87, R107, RZ, 0xc0, !PT ;  /* 0x0000006b576db212 */ /* 0x000fe400078ec0ff */
[----:B------:R-:W-:-:S02]  /*c750*/  @!P2 I2FP.F32.U32 R29, R29 ;  /* 0x0000001d001da245 */ /* 0x000fc40000201000 */
[-C--:B------:R-:W-:Y:S01]  /*c760*/  @!P3 LOP3.LUT R43, R84, R106.reuse, RZ, 0xc0, !PT ;  /* 0x0000006a542bb212 */ /* 0x080fe200078ec0ff */
[----:B------:R-:W-:Y:S01]  /*c770*/  @!P2 POPC R35, R35 ;  /* 0x000000230023a309 */ /* 0x000fe20000000000 */
[----:B------:R-:W-:Y:S01]  /*c780*/  @!P3 LOP3.LUT R119, R85, R107, RZ, 0xc0, !PT ;  /* 0x0000006b5577b212 */ /* 0x000fe200078ec0ff */
[----:B0-----:R-:W-:Y:S01]  /*c790*/  @!P2 FMUL R29, R23, R29 ;  /* 0x0000001d171da220 */ /* 0x001fe20000400000 */
[----:B------:R-:W-:Y:S02]  /*c7a0*/  @!P2 LOP3.LUT R125, R69, R107, RZ, 0xc0, !PT ;  /* 0x0000006b457da212 */ /* 0x000fe400078ec0ff */
[-C--:B------:R-:W-:Y:S01]  /*c7b0*/  @!P3 LOP3.LUT R121, R94, R106.reuse, RZ, 0xc0, !PT ;  /* 0x0000006a5e79b212 */ /* 0x080fe200078ec0ff */
[----:B------:R-:W-:Y:S01]  /*c7c0*/  @!P2 FFMA R3, R0, R29, R3 ;  /* 0x0000001d0003a223 */ /* 0x000fe20000000003 */
[----:B-1----:R-:W-:Y:S01]  /*c7d0*/  @!P3 IADD3 R31, PT, PT, R31, R33, RZ ;  /* 0x000000211f1fb210 */ /* 0x002fe20007ffe0ff */
[----:B------:R-:W0:Y:S01]  /*c7e0*/  @!P2 POPC R41, R41 ;  /* 0x000000290029a309 */ /* 0x000e220000000000 */
[----:B------:R-:W-:-:S02]  /*c7f0*/  @!P2 LOP3.LUT R33, R60, R106, RZ, 0xc0, !PT ;  /* 0x0000006a3c21a212 */ /* 0x000fc400078ec0ff */
[----:B------:R-:W-:Y:S02]  /*c800*/  @!P3 I2FP.F32.U32 R31, R31 ;  /* 0x0000001f001fb245 */ /* 0x000fe40000201000 */
[----:B------:R-:W-:-:S03]  /*c810*/  @!P2 LOP3.LUT R123, R70, R106, RZ, 0xc0, !PT ;  /* 0x0000006a467ba212 */ /* 0x000fc600078ec0ff */
[----:B------:R-:W-:Y:S01]  /*c820*/  @!P3 FMUL R29, R23, R31 ;  /* 0x0000001f171db220 */ /* 0x000fe20000400000 */
[----:B------:R-:W-:Y:S03]  /*c830*/  @!P2 POPC R115, R115 ;  /* 0x000000730073a309 */ /* 0x000fe60000000000 */
[----:B------:R-:W-:Y:S01]  /*c840*/  @!P3 FFMA R5, R2, R29, R5 ;  /* 0x0000001d0205b223 */ /* 0x000fe20000000005 */
[----:B------:R-:W-:Y:S01]  /*c850*/  @!P2 LOP3.LUT R29, R61, R107, RZ, 0xc0, !PT ;  /* 0x0000006b3d1da212 */ /* 0x000fe200078ec0ff */
[----:B0-----:R-:W-:Y:S01]  /*c860*/  @!P2 IMAD.IADD R35, R35, 0x1, R41 ;  /* 0x000000012323a824 */ /* 0x001fe200078e0229 */
[----:B------:R-:W-:Y:S02]  /*c870*/  @!P2 LOP3.LUT R41, R64, R106, RZ, 0xc0, !PT ;  /* 0x0000006a4029a212 */ /* 0x000fe400078ec0ff */
        /* <DEDUP_REMOVED lines=23> */
[----:B------:R1:W-:Y:S01]  /*c9f0*/  @!P3 POPC R31, R43 ;  /* 0x0000002b001fb309 */ /* 0x0003e20000000000 */
[----:B0-----:R-:W-:-:S07]  /*ca00*/  @!P3 IMAD.IADD R45, R45, 0x1, R109 ;  /* 0x000000012d2db824 */ /* 0x001fce00078e026d */
[----:B------:R-:W-:Y:S01]  /*ca10*/  @!P2 POPC R41, R41 ;  /* 0x000000290029a309 */ /* 0x000fe20000000000 */
[-C--:B------:R-:W-:Y:S02]  /*ca20*/  @!P2 LOP3.LUT R109, R67, R107.reuse, RZ, 0xc0, !PT ;  /* 0x0000006b436da212 */ /* 0x080fe400078ec0ff */
[----:B-1----:R-:W-:-:S05]  /*ca30*/  @!P2 LOP3.LUT R43, R65, R107, RZ, 0xc0, !PT ;  /* 0x0000006b412ba212 */ /* 0x002fca00078ec0ff */
[----:B------:R-:W-:Y:S08]  /*ca40*/  @!P3 POPC R117, R117 ;  /* 0x000000750075b309 */ /* 0x000ff00000000000 */
[----:B------:R-:W0:Y:S08]  /*ca50*/  @!P2 POPC R43, R43 ;  /* 0x0000002b002ba309 */ /* 0x000e300000000000 */
[----:B------:R-:W1:Y:S01]  /*ca60*/  @!P3 POPC R113, R113 ;  /* 0x000000710071b309 */ /* 0x000e620000000000 */
[----:B0-----:R-:W-:-:S07]  /*ca70*/  @!P2 IMAD.IADD R41, R41, 0x1, R43 ;  /* 0x000000012929a824 */ /* 0x001fce00078e022b */
[----:B------:R-:W-:Y:S01]  /*ca80*/  @!P3 POPC R39, R39 ;  /* 0x000000270027b309 */ /* 0x000fe20000000000 */
[----:B------:R-:W-:Y:S01]  /*ca90*/  @!P2 LOP3.LUT R43, R68, R106, RZ, 0xc0, !PT ;  /* 0x0000006a442ba212 */ /* 0x000fe200078ec0ff */
        /* <DEDUP_REMOVED lines=10> */
[----:B------:R-:W-:Y:S01]  /*cb40*/  @!P3 FMUL R37, R23, R37 ;  /* 0x000000251725b220 */ /* 0x000fe20000400000 */
[----:B0-----:R-:W-:-:S06]  /*cb50*/  @!P2 IMAD.IADD R29, R29, 0x1, R109 ;  /* 0x000000011d1da824 */ /* 0x001fcc00078e026d */
[----:B------:R0:W1:Y:S01]  /*cb60*/  @!P2 POPC R39, R125 ;  /* 0x0000007d0027a309 */ /* 0x0000620000000000 */
[----:B------:R-:W-:-:S07]  /*cb70*/  @!P2 I2FP.F32.U32 R29, R29 ;  /* 0x0000001d001da245 */ /* 0x000fce0000201000 */
[----:B------:R-:W2:Y:S01]  /*cb80*/  @!P3 POPC R119, R119 ;  /* 0x000000770077b309 */ /* 0x000ea20000000000 */
[----:B------:R-:W-:Y:S01]  /*cb90*/  @!P2 FMUL R29, R23, R29 ;  /* 0x0000001d171da220 */ /* 0x000fe20000400000 */
[----:B0-----:R-:W-:Y:S01]  /*cba0*/  @!P2 LOP3.LUT R125, R71, R107, RZ, 0xc0, !PT ;  /* 0x0000006b477da212 */ /* 0x001fe200078ec0ff */
[----:B-1----:R-:W-:-:S05]  /*cbb0*/  @!P2 IMAD.IADD R39, R43, 0x1, R39 ;  /* 0x000000012b27a824 */ /* 0x002fca00078e0227 */
[----:B------:R0:W-:Y:S01]  /*cbc0*/  @!P3 POPC R109, R121 ;  /* 0x00000079006db309 */ /* 0x0001e20000000000 */
[----:B------:R-:W-:Y:S01]  /*cbd0*/  @!P2 I2FP.F32.U32 R39, R39 ;  /* 0x000000270027a245 */ /* 0x000fe20000201000 */
[----:B--2---:R-:W-:-:S06]  /*cbe0*/  @!P3 IMAD.IADD R31, R31, 0x1, R119 ;  /* 0x000000011f1fb824 */ /* 0x004fcc00078e0277 */
[----:B------:R-:W1:Y:S01]  /*cbf0*/  @!P3 POPC R113, R113 ;  /* 0x000000710071b309 */ /* 0x000e620000000000 */
[----:B------:R-:W-:Y:S01]  /*cc00*/  @!P2 FMUL R39, R23, R39 ;  /* 0x000000271727a220 */ /* 0x000fe20000400000 */
[----:B0-----:R-:W-:-:S06]  /*cc10*/  @!P3 LOP3.LUT R121, R96, R106, RZ, 0xc0, !PT ;  /* 0x0000006a6079b212 */ /* 0x001fcc00078ec0ff */
[----:B------:R0:W-:Y:S01]  /*cc20*/  @!P2 POPC R119, R123 ;  /* 0x0000007b0077a309 */ /* 0x0001e20000000000 */
[----:B-1----:R-:W-:-:S07]  /*cc30*/  @!P3 IADD3 R43, PT, PT, R109, R113, RZ ;  /* 0x000000716d2bb210 */ /* 0x002fce0007ffe0ff */
[----:B------:R1:W2:Y:S01]  /*cc40*/  @!P2 POPC R113, R125 ;  /* 0x0000007d0071a309 */ /* 0x0002a20000000000 */
[----:B------:R-:W-:Y:S02]  /*cc50*/  @!P2 I2FP.F32.U32 R109, R35 ;  /* 0x00000023006da245 */ /* 0x000fe40000201000 */
[----:B0-----:R-:W-:-:S03]  /*cc60*/  @!P2 LOP3.LUT R123, R72, R106, RZ, 0xc0, !PT ;  /* 0x0000006a487ba212 */ /* 0x001fc600078ec0ff */
[----:B------:R-:W-:-:S04]  /*cc70*/  @!P2 FMUL R109, R23, R109 ;  /* 0x0000006d176da220 */ /* 0x000fc80000400000 */
[----:B------:R-:W-:Y:S01]  /*cc80*/  @!P2 FFMA R3, R20, R109, R3 ;  /* 0x0000006d1403a223 */ /* 0x000fe20000000003 */
[----:B-1----:R-:W-:Y:S02]  /*cc90*/  @!P2 LOP3.LUT R125, R73, R107, RZ, 0xc0, !PT ;  /* 0x0000006b497da212 */ /* 0x002fe400078ec0ff */
        /* <DEDUP_REMOVED lines=25> */
[----:B------:R-:W-:-:S03]  /*ce30*/  @!P3 I2FP.F32.U32 R109, R45 ;  /* 0x0000002d006db245 */ /* 0x000fc60000201000 */
[----:B------:R-:W-:Y:S02]  /*ce40*/  @!P2 FFMA R3, R26, R115, R3 ;  /* 0x000000731a03a223 */ /* 0x000fe40000000003 */
[----:B------:R-:W-:Y:S01]  /*ce50*/  @!P3 FMUL R109, R23, R109 ;  /* 0x0000006d176db220 */ /* 0x000fe20000400000 */
[----:B-1----:R-:W-:-:S03]  /*ce60*/  @!P2 LOP3.LUT R125, R75, R107, RZ, 0xc0, !PT ;  /* 0x0000006b4b7da212 */ /* 0x002fc600078ec0ff */
[----:B------:R-:W-:Y:S01]  /*ce70*/  @!P3 FFMA R5, R110, R109, R5 ;  /* 0x0000006d6e05b223 */ /* 0x000fe20000000005 */
[----:B--2---:R-:W-:Y:S01]  /*ce80*/  @!P2 IMAD.IADD R27, R113, 0x1, R119 ;  /* 0x00000001711ba824 */ /* 0x004fe200078e0277 */
        /* <DEDUP_REMOVED lines=9> */
[----:B0-----:R-:W-:-:S06]  /*cf20*/  @!P3 LOP3.LUT R123, R103, R107, RZ, 0xc0, !PT ;  /* 0x0000006b677bb212 */ /* 0x001fcc00078ec0ff */
[----:B------:R-:W-:Y:S01]  /*cf30*/  @!P3 POPC R115, R123 ;  /* 0x0000007b0073b309 */ /* 0x000fe20000000000 */
[-C--:B-1----:R-:W-:Y:S01]  /*cf40*/  @!P2 LOP3.LUT R125, R77, R107.reuse, RZ, 0xc0, !PT ;  /* 0x0000006b4d7da212 */ /* 0x082fe200078ec0ff */
[----:B--2---:R-:W-:Y:S01]  /*cf50*/  @!P2 IMAD.IADD R33, R113, 0x1, R119 ;  /* 0x000000017121a824 */ /* 0x004fe200078e0277 */
[----:B------:R-:W-:-:S05]  /*cf60*/  @!P3 LOP3.LUT R119, R101, R107, RZ, 0xc0, !PT ;  /* 0x0000006b6577b212 */ /* 0x000fca00078ec0ff */
[----:B------:R0:W-:Y:S01]  /*cf70*/  @!P3 POPC R113, R121 ;  /* 0x000000790071b309 */ /* 0x0001e20000000000 */
[----:B------:R-:W-:-:S07]  /*cf80*/  @!P2 I2FP.F32.U32 R33, R33 ;  /* 0x000000210021a245 */ /* 0x000fce0000201000 */
[----:B------:R-:W1:Y:S01]  /*cf90*/  @!P3 POPC R119, R119 ;  /* 0x000000770077b309 */ /* 0x000e620000000000 */
[----:B------:R-:W-:Y:S01]  /*cfa0*/  @!P2 FMUL R33, R23, R33 ;  /* 0x000000211721a220 */ /* 0x000fe20000400000 */
[----:B0-----:R-:W-:-:S06]  /*cfb0*/  @!P3 LOP3.LUT R121, R102, R106, RZ, 0xc0, !PT ;  /* 0x0000006a6679b212 */ /* 0x001fcc00078ec0ff */
[----:B------:R-:W-:Y:S01]  /*cfc0*/  @!P2 POPC R109, R125 ;  /* 0x0000007d006da309 */ /* 0x000fe20000000000 */
[----:B-1----:R-:W-:Y:S01]  /*cfd0*/  @!P3 IMAD.IADD R45, R113, 0x1, R119 ;  /* 0x00000001712db824 */ /* 0x002fe200078e0277 */
[----:B------:R-:W-:-:S06]  /*cfe0*/  @!P2 LOP3.LUT R113, R76, R106, RZ, 0xc0, !PT ;  /* 0x0000006a4c71a212 */ /* 0x000fcc00078ec0ff */
[----:B------:R-:W-:Y:S01]  /*cff0*/  @!P3 POPC R119, R121 ;  /* 0x000000790077b309 */ /* 0x000fe20000000000 */
[----:B------:R-:W-:-:S07]  /*d000*/  @!P3 I2FP.F32.U32 R45, R45 ;  /* 0x0000002d002db245 */ /* 0x000fce0000201000 */
[----:B------:R-:W0:Y:S01]  /*d010*/  @!P2 POPC R113, R113 ;  /* 0x000000710071a309 */ /* 0x000e220000000000 */
[----:B------:R-:W-:Y:S01]  /*d020*/  @!P3 FMUL R45, R23, R45 ;  /* 0x0000002d172db220 */ /* 0x000fe20000400000 */
[----:B0-----:R-:W-:Y:S02]  /*d030*/  @!P2 IADD3 R109, PT, PT, R113, R109, RZ ;  /* 0x0000006d716da210 */ /* 0x001fe40007ffe0ff */
[----:B------:R-:W-:Y:S01]  /*d040*/  @!P3 I2FP.F32.U32 R113, R111 ;  /* 0x0000006f0071b245 */ /* 0x000fe20000201000 */
[----:B------:R-:W-:Y:S01]  /*d050*/  @!P3 IMAD.IADD R111, R119, 0x1, R115 ;  /* 0x00000001776fb824 */ /* 0x000fe200078e0273 */
[----:B------:R-:W-:Y:S02]  /*d060*/  @!P2 LOP3.LUT R115, R78, R106, RZ, 0xc0, !PT ;  /* 0x0000006a4e73a212 */ /* 0x000fe400078ec0ff */
[----:B------:R-:W-:Y:S01]  /*d070*/  @!P2 LOP3.LUT R119, R79, R107, RZ, 0xc0, !PT ;  /* 0x0000006b4f77a212 */ /* 0x000fe200078ec0ff */
[----:B------:R-:W-:Y:S01]  /*d080*/  @!P3 FMUL R113, R23, R113 ;  /* 0x000000711771b220 */ /* 0x000fe20000400000 */
[----:B------:R-:W-:-:S02]  /*d090*/  @!P3 I2FP.F32.U32 R111, R111 ;  /* 0x0000006f006fb245 */ /* 0x000fc40000201000 */
[----:B------:R-:W-:Y:S01]  /*d0a0*/  @!P2 POPC R115, R115 ;  /* 0x000000730073a309 */ /* 0x000fe20000000000 */
[----:B------:R-:W-:Y:S01]  /*d0b0*/  @!P3 FFMA R5, R112, R113, R5 ;  /* 0x000000717005b223 */ /* 0x000fe20000000005 */
[----:B------:R-:W-:Y:S01]  /*d0c0*/  @!P2 I2FP.F32.U32 R113, R41 ;  /* 0x000000290071a245 */ /* 0x000fe20000201000 */
[----:B------:R-:W-:Y:S02]  /*d0d0*/  @!P3 FMUL R111, R23, R111 ;  /* 0x0000006f176fb220 */ /* 0x000fe40000400000 */
[----:B------:R-:W-:Y:S01]  /*d0e0*/  @!P3 FFMA R5, R114, R37, R5 ;  /* 0x000000257205b223 */ /* 0x000fe20000000005 */
[----:B------:R-:W-:Y:S01]  /*d0f0*/  @!P3 LOP3.LUT R37, R105, R107, RZ, 0xc0, !PT ;  /* 0x0000006b6925b212 */ /* 0x000fe200078ec0ff */
[----:B------:R-:W-:Y:S01]  /*d100*/  @!P2 FMUL R113, R23, R113 ;  /* 0x000000711771a220 */ /* 0x000fe20000400000 */
[----:B------:R-:W0:Y:S01]  /*d110*/  @!P2 POPC R119, R119 ;  /* 0x000000770077a309 */ /* 0x000e220000000000 */
[----:B------:R-:W-:Y:S02]  /*d120*/  @!P3 FFMA R5, R116, R117, R5 ;  /* 0x000000757405b223 */ /* 0x000fe40000000005 */
[----:B------:R-:W-:-:S04]  /*d130*/  @!P2 FFMA R3, R28, R113, R3 ;  /* 0x000000711c03a223 */ /* 0x000fc80000000003 */
[----:B------:R-:W-:Y:S01]  /*d140*/  @!P2 FFMA R3, R30, R29, R3 ;  /* 0x0000001d1e03a223 */ /* 0x000fe20000000003 */
[----:B------:R-:W-:Y:S01]  /*d150*/  @!P3 LOP3.LUT R29, R104, R106, RZ, 0xc0, !PT ;  /* 0x0000006a681db212 */ /* 0x000fe200078ec0ff */
[----:B------:R-:W-:Y:S01]  /*d160*/  @!P3 POPC R37, R37 ;  /* 0x000000250025b309 */ /* 0x000fe20000000000 */
[----:B------:R-:W-:Y:S01]  /*d170*/  @!P3 I2FP.F32.U32 R106, R43 ;  /* 0x0000002b006ab245 */ /* 0x000fe20000201000 */
[----:B------:R-:W-:-:S04]  /*d180*/  @!P2 FFMA R3, R32, R39, R3 ;  /* 0x000000272003a223 */ /* 0x000fc80000000003 */
[----:B------:R-:W-:Y:S01]  /*d190*/  @!P3 FMUL R106, R23, R106 ;  /* 0x0000006a176ab220 */ /* 0x000fe20000400000 */
[----:B------:R-:W-:Y:S01]  /*d1a0*/  @!P2 FFMA R3, R34, R35, R3 ;  /* 0x000000232203a223 */ /* 0x000fe20000000003 */
[----:B------:R-:W1:Y:S01]  /*d1b0*/  @!P3 POPC R29, R29 ;  /* 0x0000001d001db309 */ /* 0x000e620000000000 */
[----:B0-----:R-:W-:Y:S02]  /*d1c0*/  @!P2 IMAD.IADD R41, R115, 0x1, R119 ;  /* 0x000000017329a824 */ /* 0x001fe400078e0277 */
[----:B------:R-:W-:Y:S01]  /*d1d0*/  @!P3 FFMA R5, R118, R106, R5 ;  /* 0x0000006a7605b223 */ /* 0x000fe20000000005 */
[----:B------:R-:W-:-:S03]  /*d1e0*/  @!P2 I2FP.F32.U32 R106, R27 ;  /* 0x0000001b006aa245 */ /* 0x000fc60000201000 */
[----:B------:R-:W-:Y:S01]  /*d1f0*/  @!P3 FFMA R5, R120, R25, R5 ;  /* 0x000000197805b223 */ /* 0x000fe20000000005 */
[----:B------:R-:W-:Y:S01]  /*d200*/  @!P2 I2FP.F32.U32 R41, R41 ;  /* 0x000000290029a245 */ /* 0x000fe20000201000 */
[----:B------:R-:W-:Y:S02]  /*d210*/  @!P2 FMUL R106, R23, R106 ;  /* 0x0000006a176aa220 */ /* 0x000fe40000400000 */
[----:B------:R-:W-:Y:S02]  /*d220*/  @!P3 FFMA R5, R122, R31, R5 ;  /* 0x0000001f7a05b223 */ /* 0x000fe40000000005 */
[----:B------:R-:W-:Y:S01]  /*d230*/  @!P2 FFMA R3, R36, R106, R3 ;  /* 0x0000006a2403a223 */ /* 0x000fe20000000003 */
[----:B------:R-:W-:Y:S01]  /*d240*/  @!P2 I2FP.F32.U32 R106, R109 ;  /* 0x0000006d006aa245 */ /* 0x000fe20000201000 */
[----:B------:R-:W-:Y:S01]  /*d250*/  @!P3 FFMA R5, R124, R45, R5 ;  /* 0x0000002d7c05b223 */ /* 0x000fe20000000005 */
[----:B-1----:R-:W-:Y:S02]  /*d260*/  @!P3 IMAD.IADD R29, R29, 0x1, R37 ;  /* 0x000000011d1db824 */ /* 0x002fe400078e0225 */
[----:B------:R-:W-:Y:S01]  /*d270*/  @!P2 FFMA R3, R38, R33, R3 ;  /* 0x000000212603a223 */ /* 0x000fe20000000003 */
[C---:B------:R-:W-:Y:S01]  /*d280*/  @!P2 FMUL R41, R23.reuse, R41 ;  /* 0x000000291729a220 */ /* 0x040fe20000400000 */
[----:B------:R-:W-:Y:S01]  /*d290*/  @!P2 FMUL R106, R23, R106 ;  /* 0x0000006a176aa220 */ /* 0x000fe20000400000 */
[----:B------:R-:W-:Y:S01]  /*d2a0*/  @!P3 FFMA R5, R19, R111, R5 ;  /* 0x0000006f1305b223 */ /* 0x000fe20000000005 */
[----:B------:R-:W-:-:S02]  /*d2b0*/  @!P3 I2FP.F32.U32 R29, R29 ;  /* 0x0000001d001db245 */ /* 0x000fc40000201000 */
[----:B------:R-:W-:-:S03]  /*d2c0*/  @!P2 FFMA R3, R40, R106, R3 ;  /* 0x0000006a2803a223 */ /* 0x000fc60000000003 */
[----:B------:R-:W-:Y:S01]  /*d2d0*/  @!P3 FMUL R106, R23, R29 ;  /* 0x0000001d176ab220 */ /* 0x000fe20000400000 */
[----:B------:R-:W-:-:S03]  /*d2e0*/  @!P2 FFMA R3, R42, R41, R3 ;  /* 0x000000292a03a223 */ /* 0x000fc60000000003 */
[----:B------:R-:W-:-:S07]  /*d2f0*/  @!P3 FFMA R5, R21, R106, R5 ;  /* 0x0000006a1505b223 */ /* 0x000fce0000000005 */
.L_x_893:
        /* <DEDUP_REMOVED lines=8> */
.L_x_948:
        /* <DEDUP_REMOVED lines=19> */
[----:B-1----:R-:W-:Y:S02]  /*d4b0*/  @!P2 IMAD.IADD R29, R27, 0x1, R29 ;  /* 0x000000011b1da824 */ /* 0x002fe400078e021d */
[----:B------:R-:W1:Y:S01]  /*d4c0*/  @!P3 POPC R33, R33 ;  /* 0x000000210021b309 */ /* 0x000e620000000000 */
[----:B------:R-:W-:-:S02]  /*d4d0*/  @!P2 LOP3.LUT R27, R58, R106, RZ, 0xc0, !PT ;  /* 0x0000006a3a1ba212 */ /* 0x000fc400078ec0ff */
[-C--:B------:R-:W-:Y:S02]  /*d4e0*/  @!P3 LOP3.LUT R43, R84, R106.reuse, RZ, 0xc0, !PT ;  /* 0x0000006a542bb212 */ /* 0x080fe400078ec0ff */
[----:B------:R-:W-:Y:S02]  /*d4f0*/  @!P2 I2FP.F32.U32 R29, R29 ;  /* 0x0000001d001da245 */ /* 0x000fe40000201000 */
[-C--:B------:R-:W-:Y:S01]  /*d500*/  @!P3 LOP3.LUT R119, R85, R107.reuse, RZ, 0xc0, !PT ;  /* 0x0000006b5577b212 */ /* 0x080fe200078ec0ff */
[----:B------:R-:W-:Y:S01]  /*d510*/  @!P2 POPC R35, R35 ;  /* 0x000000230023a309 */ /* 0x000fe20000000000 */
[----:B------:R-:W-:Y:S01]  /*d520*/  @!P2 LOP3.LUT R125, R69, R107, RZ, 0xc0, !PT ;  /* 0x0000006b457da212 */ /* 0x000fe200078ec0ff */
[----:B0-----:R-:W-:Y:S01]  /*d530*/  @!P2 FMUL R29, R23, R29 ;  /* 0x0000001d171da220 */ /* 0x001fe20000400000 */
[-C--:B------:R-:W-:Y:S02]  /*d540*/  @!P3 LOP3.LUT R121, R94, R106.reuse, RZ, 0xc0, !PT ;  /* 0x0000006a5e79b212 */ /* 0x080fe400078ec0ff */
[-C--:B------:R-:W-:Y:S01]  /*d550*/  @!P2 LOP3.LUT R123, R70, R106.reuse, RZ, 0xc0, !PT ;  /* 0x0000006a467ba212 */ /* 0x080fe200078ec0ff */
[----:B------:R-:W-:Y:S01]  /*d560*/  @!P2 FFMA R3, R0, R29, R3 ;  /* 0x0000001d0003a223 */ /* 0x000fe20000000003 */
[----:B-1----:R-:W-:Y:S01]  /*d570*/  @!P3 IMAD.IADD R31, R31, 0x1, R33 ;  /* 0x000000011f1fb824 */ /* 0x002fe200078e0221 */
[----:B------:R-:W0:Y:S01]  /*d580*/  @!P2 POPC R41, R41 ;  /* 0x000000290029a309 */ /* 0x000e220000000000 */
[----:B------:R-:W-:-:S03]  /*d590*/  @!P2 LOP3.LUT R33, R60, R106, RZ, 0xc0, !PT ;  /* 0x0000006a3c21a212 */ /* 0x000fc600078ec0ff */
[----:B------:R-:W-:-:S04]  /*d5a0*/  @!P3 I2FP.F32.U32 R31, R31 ;  /* 0x0000001f001fb245 */ /* 0x000fc80000201000 */
[----:B------:R-:W-:Y:S01]  /*d5b0*/  @!P2 POPC R115, R115 ;  /* 0x000000730073a309 */ /* 0x000fe20000000000 */
[----:B------:R-:W-:-:S04]  /*d5c0*/  @!P3 FMUL R29, R23, R31 ;  /* 0x0000001f171db220 */ /* 0x000fc80000400000 */
[----:B------:R-:W-:Y:S01]  /*d5d0*/  @!P3 FFMA R5, R2, R29, R5 ;  /* 0x0000001d0205b223 */ /* 0x000fe20000000005 */
[----:B------:R-:W-:Y:S02]  /*d5e0*/  @!P2 LOP3.LUT R29, R61, R107, RZ, 0xc0, !PT ;  /* 0x0000006b3d1da212 */ /* 0x000fe400078ec0ff */
[----:B------:R-:W1:Y:S01]  /*d5f0*/  @!P2 POPC R117, R117 ;  /* 0x000000750075a309 */ /* 0x000e620000000000 */
[----:B0-----:R-:W-:Y:S02]  /*d600*/  @!P2 IADD3 R35, PT, PT, R35, R41, RZ ;  /* 0x000000292323a210 */ /* 0x001fe40007ffe0ff */
[----:B------:R-:W-:-:S05]  /*d610*/  @!P2 LOP3.LUT R41, R64, R106, RZ, 0xc0, !PT ;  /* 0x0000006a4029a212 */ /* 0x000fca00078ec0ff */
[----:B------:R-:W-:Y:S01]  /*d620*/  @!P3 POPC R111, R111 ;  /* 0x0000006f006fb309 */ /* 0x000fe20000000000 */
[----:B-1----:R-:W-:-:S07]  /*d630*/  @!P2 IMAD.IADD R115, R115, 0x1, R117 ;  /* 0x000000017373a824 */ /* 0x002fce00078e0275 */
[----:B------:R-:W0:Y:S01]  /*d640*/  @!P3 POPC R113, R113 ;  /* 0x000000710071b309 */ /* 0x000e220000000000 */
[----:B------:R-:W-:Y:S02]  /*d650*/  @!P3 LOP3.LUT R117, R92, R106, RZ, 0xc0, !PT ;  /* 0x0000006a5c75b212 */ /* 0x000fe400078ec0ff */
[----:B------:R-:W-:-:S05]  /*d660*/  @!P2 I2FP.F32.U32 R115, R115 ;  /* 0x000000730073a245 */ /* 0x000fca0000201000 */
[----:B------:R-:W-:Y:S01]  /*d670*/  @!P3 POPC R25, R25 ;  /* 0x000000190019b309 */ /* 0x000fe20000000000 */
[----:B------:R-:W-:Y:S01]  /*d680*/  @!P2 FMUL R115, R23, R115 ;  /* 0x000000731773a220 */ /* 0x000fe20000400000 */
[----:B0-----:R-:W-:-:S06]  /*d690*/  @!P3 IADD3 R111, PT, PT, R111, R113, RZ ;  /* 0x000000716f6fb210 */ /* 0x001fcc0007ffe0ff */
        /* <DEDUP_REMOVED lines=50> */
[----:B-1----:R-:W-:Y:S01]  /*d9c0*/  @!P3 IMAD.IADD R43, R109, 0x1, R113 ;  /* 0x000000016d2bb824 */ /* 0x002fe200078e0271 */
[----:B------:R-:W-:-:S06]  /*d9d0*/  @!P2 I2FP.F32.U32 R109, R35 ;  /* 0x00000023006da245 */ /* 0x000fcc0000201000 */
[----:B------:R1:W2:Y:S01]  /*d9e0*/  @!P2 POPC R113, R125 ;  /* 0x0000007d0071a309 */ /* 0x0002a20000000000 */
[----:B0-----:R-:W-:Y:S01]  /*d9f0*/  @!P2 LOP3.LUT R123, R72, R106, RZ, 0xc0, !PT ;  /* 0x0000006a487ba212 */ /* 0x001fe200078ec0ff */
[----:B------:R-:W-:-:S04]  /*da00*/  @!P2 FMUL R109, R23, R109 ;  /* 0x0000006d176da220 */ /* 0x000fc80000400000 */
[----:B------:R-:W-:Y:S01]  /*da10*/  @!P2 FFMA R3, R20, R109, R3 ;  /* 0x0000006d1403a223 */ /* 0x000fe20000000003 */
[----:B------:R-:W-:Y:S02]  /*da20*/  @!P3 I2FP.F32.U32 R109, R25 ;  /* 0x00000019006db245 */ /* 0x000fe40000201000 */
[----:B-1----:R-:W-:-:S03]  /*da30*/  @!P2 LOP3.LUT R125, R73, R107, RZ, 0xc0, !PT ;  /* 0x0000006b497da212 */ /* 0x002fc600078ec0ff */
[----:B------:R-:W-:Y:S01]  /*da40*/  @!P3 FMUL R109, R23, R109 ;  /* 0x0000006d176db220 */ /* 0x000fe20000400000 */
[----:B--2---:R-:W-:Y:S02]  /*da50*/  @!P2 IADD3 R35, PT, PT, R119, R113, RZ ;  /* 0x000000717723a210 */ /* 0x004fe40007ffe0ff */
        /* <DEDUP_REMOVED lines=22> */
[----:B0-----:R-:W-:Y:S01]  /*dbc0*/  @!P2 LOP3.LUT R123, R74, R106, RZ, 0xc0, !PT ;  /* 0x0000006a4a7ba212 */ /* 0x001fe200078ec0ff */
        /* <DEDUP_REMOVED lines=31> */
[----:B0-----:R-:W-:Y:S01]  /*ddc0*/  @!P2 IMAD.IADD R109, R113, 0x1, R109 ;  /* 0x00000001716da824 */ /* 0x001fe200078e026d */
[----:B------:R-:W-:Y:S02]  /*ddd0*/  @!P3 I2FP.F32.U32 R113, R111 ;  /* 0x0000006f0071b245 */ /* 0x000fe40000201000 */
[----:B------:R-:W-:Y:S02]  /*dde0*/  @!P3 IADD3 R111, PT, PT, R119, R115, RZ ;  /* 0x00000073776fb210 */ /* 0x000fe40007ffe0ff */
[----:B------:R-:W-:Y:S01]  /*ddf0*/  @!P2 LOP3.LUT R115, R78, R106, RZ, 0xc0, !PT ;  /* 0x0000006a4e73a212 */ /* 0x000fe200078ec0ff */
[----:B------:R-:W-:Y:S01]  /*de00*/  @!P3 FMUL R113, R23, R113 ;  /* 0x000000711771b220 */ /* 0x000fe20000400000 */
[----:B------:R-:W-:Y:S02]  /*de10*/  @!P2 LOP3.LUT R119, R79, R107, RZ, 0xc0, !PT ;  /* 0x0000006b4f77a212 */ /* 0x000fe400078ec0ff */
[----:B------:R-:W-:Y:S01]  /*de20*/  @!P3 I2FP.F32.U32 R111, R111 ;  /* 0x0000006f006fb245 */ /* 0x000fe20000201000 */
[----:B------:R-:W-:Y:S01]  /*de30*/  @!P3 FFMA R5, R112, R113, R5 ;  /* 0x000000717005b223 */ /* 0x000fe20000000005 */
[----:B------:R-:W-:Y:S01]  /*de40*/  @!P2 I2FP.F32.U32 R113, R41 ;  /* 0x000000290071a245 */ /* 0x000fe20000201000 */
[----:B------:R-:W-:Y:S02]  /*de50*/  @!P2 POPC R115, R115 ;  /* 0x000000730073a309 */ /* 0x000fe40000000000 */
[----:B------:R-:W-:Y:S01]  /*de60*/  @!P3 FFMA R5, R114, R37, R5 ;  /* 0x000000257205b223 */ /* 0x000fe20000000005 */
[----:B------:R-:W-:Y:S01]  /*de70*/  @!P3 LOP3.LUT R37, R105, R107, RZ, 0xc0, !PT ;  /* 0x0000006b6925b212 */ /* 0x000fe200078ec0ff */
[C---:B------:R-:W-:Y:S01]  /*de80*/  @!P2 FMUL R113, R23.reuse, R113 ;  /* 0x000000711771a220 */ /* 0x040fe20000400000 */
[----:B------:R-:W-:Y:S01]  /*de90*/  @!P3 FMUL R111, R23, R111 ;  /* 0x0000006f176fb220 */ /* 0x000fe20000400000 */
[----:B------:R-:W-:-:S02]  /*dea0*/  @!P3 FFMA R5, R116, R117, R5 ;  /* 0x000000757405b223 */ /* 0x000fc40000000005 */
[----:B------:R-:W-:Y:S01]  /*deb0*/  @!P2 FFMA R3, R28, R113, R3 ;  /* 0x000000711c03a223 */ /* 0x000fe20000000003 */
[----:B------:R-:W0:Y:S03]  /*dec0*/  @!P2 POPC R119, R119 ;  /* 0x000000770077a309 */ /* 0x000e260000000000 */
[----:B------:R-:W-:Y:S01]  /*ded0*/  @!P2 FFMA R3, R30, R29, R3 ;  /* 0x0000001d1e03a223 */ /* 0x000fe20000000003 */
[----:B------:R-:W-:Y:S02]  /*dee0*/  @!P3 LOP3.LUT R29, R104, R106, RZ, 0xc0, !PT ;  /* 0x0000006a681db212 */ /* 0x000fe400078ec0ff */
[----:B------:R-:W-:Y:S01]  /*def0*/  @!P3 I2FP.F32.U32 R106, R43 ;  /* 0x0000002b006ab245 */ /* 0x000fe20000201000 */
[----:B------:R-:W-:Y:S01]  /*df00*/  @!P2 FFMA R3, R32, R39, R3 ;  /* 0x000000272003a223 */ /* 0x000fe20000000003 */
[----:B------:R-:W-:Y:S03]  /*df10*/  @!P3 POPC R37, R37 ;  /* 0x000000250025b309 */ /* 0x000fe60000000000 */
[----:B------:R-:W-:Y:S01]  /*df20*/  @!P3 FMUL R106, R23, R106 ;  /* 0x0000006a176ab220 */ /* 0x000fe20000400000 */
[----:B------:R-:W-:-:S03]  /*df30*/  @!P2 FFMA R3, R34, R35, R3 ;  /* 0x000000232203a223 */ /* 0x000fc60000000003 */
[----:B------:R-:W-:Y:S01]  /*df40*/  @!P3 FFMA R5, R118, R106, R5 ;  /* 0x0000006a7605b223 */ /* 0x000fe20000000005 */
[----:B------:R-:W1:Y:S01]  /*df50*/  @!P3 POPC R29, R29 ;  /* 0x0000001d001db309 */ /* 0x000e620000000000 */
[----:B------:R-:W-:Y:S01]  /*df60*/  @!P2 I2FP.F32.U32 R106, R27 ;  /* 0x0000001b006aa245 */ /* 0x000fe20000201000 */
[----:B0-----:R-:W-:Y:S02]  /*df70*/  @!P2 IMAD.IADD R41, R115, 0x1, R119 ;  /* 0x000000017329a824 */ /* 0x001fe400078e0277 */
[----:B------:R-:W-:Y:S02]  /*df80*/  @!P3 FFMA R5, R120, R25, R5 ;  /* 0x000000197805b223 */ /* 0x000fe40000000005 */
[----:B------:R-:W-:Y:S02]  /*df90*/  @!P2 FMUL R106, R23, R106 ;  /* 0x0000006a176aa220 */ /* 0x000fe40000400000 */
[----:B------:R-:W-:Y:S01]  /*dfa0*/  @!P3 FFMA R5, R122, R31, R5 ;  /* 0x0000001f7a05b223 */ /* 0x000fe20000000005 */
[----:B------:R-:W-:Y:S01]  /*dfb0*/  @!P2 I2FP.F32.U32 R41, R41 ;  /* 0x000000290029a245 */ /* 0x000fe20000201000 */
[----:B------:R-:W-:Y:S01]  /*dfc0*/  @!P2 FFMA R3, R36, R106, R3 ;  /* 0x0000006a2403a223 */ /* 0x000fe20000000003 */
[----:B------:R-:W-:Y:S01]  /*dfd0*/  @!P2 I2FP.F32.U32 R106, R109 ;  /* 0x0000006d006aa245 */ /* 0x000fe20000201000 */
[----:B------:R-:W-:-:S02]  /*dfe0*/  @!P3 FFMA R5, R124, R45, R5 ;  /* 0x0000002d7c05b223 */ /* 0x000fc40000000005 */
[----:B------:R-:W-:Y:S01]  /*dff0*/  @!P2 FMUL R41, R23, R41 ;  /* 0x000000291729a220 */ /* 0x000fe20000400000 */
[----:B------:R-:W-:Y:S01]  /*e000*/  @!P2 FFMA R3, R38, R33, R3 ;  /* 0x000000212603a223 */ /* 0x000fe20000000003 */
[----:B-1----:R-:W-:Y:S02]  /*e010*/  @!P3 IMAD.IADD R29, R29, 0x1, R37 ;  /* 0x000000011d1db824 */ /* 0x002fe400078e0225 */
[----:B------:R-:W-:Y:S01]  /*e020*/  @!P2 FMUL R106, R23, R106 ;  /* 0x0000006a176aa220 */ /* 0x000fe20000400000 */
[----:B------:R-:W-:Y:S02]  /*e030*/  @!P3 FFMA R5, R19, R111, R5 ;  /* 0x0000006f1305b223 */ /* 0x000fe40000000005 */
[----:B------:R-:W-:Y:S01]  /*e040*/  @!P3 I2FP.F32.U32 R29, R29 ;  /* 0x0000001d001db245 */ /* 0x000fe20000201000 */
[----:B------:R-:W-:-:S04]  /*e050*/  @!P2 FFMA R3, R40, R106, R3 ;  /* 0x0000006a2803a223 */ /* 0x000fc80000000003 */
[----:B------:R-:W-:Y:S01]  /*e060*/  @!P3 FMUL R106, R23, R29 ;  /* 0x0000001d176ab220 */ /* 0x000fe20000400000 */
[----:B------:R-:W-:-:S03]  /*e070*/  @!P2 FFMA R3, R42, R41, R3 ;  /* 0x000000292a03a223 */ /* 0x000fc60000000003 */
[----:B------:R-:W-:-:S07]  /*e080*/  @!P3 FFMA R5, R21, R106, R5 ;  /* 0x0000006a1505b223 */ /* 0x000fce0000000005 */
.L_x_895:
        /* <DEDUP_REMOVED lines=8> */
.L_x_951:
        /* <DEDUP_REMOVED lines=72> */
[----:B0-----:R-:W-:-:S07]  /*e590*/  @!P2 IADD3 R41, PT, PT, R41, R43, RZ ;  /* 0x0000002b2929a210 */ /* 0x001fce0007ffe0ff */
        /* <DEDUP_REMOVED lines=92> */
[----:B------:R-:W-:Y:S01]  /*eb60*/  @!P3 I2FP.F32.U32 R113, R111 ;  /* 0x0000006f0071b245 */ /* 0x000fe20000201000 */
[----:B------:R-:W-:Y:S01]  /*eb70*/  @!P3 IMAD.IADD R111, R119, 0x1, R115 ;  /* 0x00000001776fb824 */ /* 0x000fe200078e0273 */
[----:B------:R-:W-:Y:S02]  /*eb80*/  @!P2 LOP3.LUT R115, R78, R106, RZ, 0xc0, !PT ;  /* 0x0000006a4e73a212 */ /* 0x000fe400078ec0ff */
[----:B------:R-:W-:Y:S01]  /*eb90*/  @!P2 LOP3.LUT R119, R79, R107, RZ, 0xc0, !PT ;  /* 0x0000006b4f77a212 */ /* 0x000fe200078ec0ff */
[C---:B------:R-:W-:Y:S01]  /*eba0*/  @!P3 FMUL R113, R23.reuse, R113 ;  /* 0x000000711771b220 */ /* 0x040fe20000400000 */
[----:B------:R-:W-:Y:S02]  /*ebb0*/  @!P3 I2FP.F32.U32 R111, R111 ;  /* 0x0000006f006fb245 */ /* 0x000fe40000201000 */
[----:B------:R-:W-:Y:S01]  /*ebc0*/  @!P2 POPC R115, R115 ;  /* 0x000000730073a309 */ /* 0x000fe20000000000 */
[----:B------:R-:W-:Y:S01]  /*ebd0*/  @!P3 FFMA R5, R112, R113, R5 ;  /* 0x000000717005b223 */ /* 0x000fe20000000005 */
[----:B------:R-:W-:Y:S01]  /*ebe0*/  @!P2 I2FP.F32.U32 R113, R41 ;  /* 0x000000290071a245 */ /* 0x000fe20000201000 */
[----:B------:R-:W-:-:S02]  /*ebf0*/  @!P3 FMUL R111, R23, R111 ;  /* 0x0000006f176fb220 */ /* 0x000fc40000400000 */
        /* <DEDUP_REMOVED lines=14> */
[----:B0-----:R-:W-:Y:S01]  /*ece0*/  @!P2 IADD3 R41, PT, PT, R115, R119, RZ ;  /* 0x000000777329a210 */ /* 0x001fe20007ffe0ff */
[----:B------:R-:W-:Y:S01]  /*ecf0*/  @!P3 FFMA R5, R118, R106, R5 ;  /* 0x0000006a7605b223 */ /* 0x000fe20000000005 */
[----:B------:R-:W-:Y:S02]  /*ed00*/  @!P2 I2FP.F32.U32 R106, R27 ;  /* 0x0000001b006aa245 */ /* 0x000fe40000201000 */
[----:B------:R-:W-:Y:S01]  /*ed10*/  @!P2 I2FP.F32.U32 R41, R41 ;  /* 0x000000290029a245 */ /* 0x000fe20000201000 */
[----:B------:R-:W-:Y:S02]  /*ed20*/  @!P3 FFMA R5, R120, R25, R5 ;  /* 0x000000197805b223 */ /* 0x000fe40000000005 */
[----:B------:R-:W-:-:S02]  /*ed30*/  @!P2 FMUL R106, R23, R106 ;  /* 0x0000006a176aa220 */ /* 0x000fc40000400000 */
[----:B------:R-:W-:Y:S01]  /*ed40*/  @!P3 FFMA R5, R122, R31, R5 ;  /* 0x0000001f7a05b223 */ /* 0x000fe20000000005 */
[----:B------:R-:W-:Y:S01]  /*ed50*/  @!P2 FMUL R41, R23, R41 ;  /* 0x000000291729a220 */ /* 0x000fe20000400000 */
[----:B------:R-:W-:Y:S01]  /*ed60*/  @!P2 FFMA R3, R36, R106, R3 ;  /* 0x0000006a2403a223 */ /* 0x000fe20000000003 */
[----:B------:R-:W-:Y:S01]  /*ed70*/  @!P2 I2FP.F32.U32 R106, R109 ;  /* 0x0000006d006aa245 */ /* 0x000fe20000201000 */
[----:B------:R-:W-:Y:S01]  /*ed80*/  @!P3 FFMA R5, R124, R45, R5 ;  /* 0x0000002d7c05b223 */ /* 0x000fe20000000005 */
[----:B-1----:R-:W-:Y:S02]  /*ed90*/  @!P3 IMAD.IADD R29, R29, 0x1, R37 ;  /* 0x000000011d1db824 */ /* 0x002fe400078e0225 */
[----:B------:R-:W-:Y:S01]  /*eda0*/  @!P2 FFMA R3, R38, R33, R3 ;  /* 0x000000212603a223 */ /* 0x000fe20000000003 */
[----:B------:R-:W-:Y:S01]  /*edb0*/  @!P2 FMUL R106, R23, R106 ;  /* 0x0000006a176aa220 */ /* 0x000fe20000400000 */
[----:B------:R-:W-:Y:S01]  /*edc0*/  @!P3 FFMA R5, R19, R111, R5 ;  /* 0x0000006f1305b223 */ /* 0x000fe20000000005 */
[----:B------:R-:W-:-:S02]  /*edd0*/  @!P3 I2FP.F32.U32 R29, R29 ;  /* 0x0000001d001db245 */ /* 0x000fc40000201000 */
[----:B------:R-:W-:-:S03]  /*ede0*/  @!P2 FFMA R3, R40, R106, R3 ;  /* 0x0000006a2803a223 */ /* 0x000fc60000000003 */
[----:B------:R-:W-:Y:S01]  /*edf0*/  @!P3 FMUL R106, R23, R29 ;  /* 0x0000001d176ab220 */ /* 0x000fe20000400000 */
[----:B------:R-:W-:-:S03]  /*ee00*/  @!P2 FFMA R3, R42, R41, R3 ;  /* 0x000000292a03a223 */ /* 0x000fc60000000003 */
[----:B------:R-:W-:-:S07]  /*ee10*/  @!P3 FFMA R5, R21, R106, R5 ;  /* 0x0000006a1505b223 */ /* 0x000fce0000000005 */
.L_x_897:
[----:B------:R-:W-:-:S13]  /*ee20*/  ISETP.NE.AND P4, PT, R18, 0x10, PT ;  /* 0x000000101200780c */ /* 0x000fda0003f85270 */
[----:B------:R-:W-:Y:S05]  /*ee30*/  @P4 BRA `(.L_x_868) ;  /* 0x0000000c005c4947 */ /* 0x000fea0003800000 */
[----:B------:R-:W-:Y:S01]  /*ee40*/  ISETP.NE.AND P4, PT, R11, RZ, PT ;  /* 0x000000ff0b00720c */ /* 0x000fe20003f85270 */
[----:B------:R-:W-:Y:S01]  /*ee50*/  IMAD.MOV.U32 R18, RZ, RZ, RZ ;  /* 0x000000ffff127224 */ /* 0x000fe200078e00ff */
[----:B------:R-:W-:-:S11]  /*ee60*/  UMOV UR10, 0xffffffff ;  /* 0xffffffff000a7882 */ /* 0x000fd60000000000 */
[----:B------:R0:W0:Y:S01]  /*ee70*/  @!P4 LDS R18, [R10+0x3c] ;  /* 0x00003c000a12c984 */ /* 0x0000220000000800 */
[----:B------:R-:W-:Y:S05]  /*ee80*/  BRA.DIV UR10, `(.L_x_899) ;  /* 0x0000001a0ae07947 */ /* 0x000fea000b800000 */
[----:B0-----:R-:W0:Y:S02]  /*ee90*/  SHFL.IDX PT, R18, R18, RZ, 0x1f ;  /* 0x00001fff12127589 */ /* 0x001e2400000e0000 */
.L_x_954:
        /* <DEDUP_REMOVED lines=22> */
[----:B------:R-:W-:Y:S02]  /*f000*/  @!P3 LOP3.LUT R117, R89, R107, RZ, 0xc0, !PT ;  /* 0x0000006b5975b212 */ /* 0x000fe400078ec0ff */
[----:B------:R-:W-:Y:S02]  /*f010*/  @!P2 I2FP.F32.U32 R25, R25 ;  /* 0x000000190019a245 */ /* 0x000fe40000201000 */
[----:B------:R-:W-:Y:S01]  /*f020*/  @!P3 LOP3.LUT R125, R95, R107, RZ, 0xc0, !PT ;  /* 0x0000006b5f7db212 */ /* 0x000fe200078ec0ff */
[----:B------:R-:W-:Y:S01]  /*f030*/  @!P2 POPC R35, R35 ;  /* 0x000000230023a309 */ /* 0x000fe20000000000 */
[-C--:B------:R-:W-:Y:S01]  /*f040*/  @!P2 LOP3.LUT R121, R70, R106.reuse, RZ, 0xc0, !PT ;  /* 0x0000006a4679a212 */ /* 0x080fe200078ec0ff */
[----:B0-----:R-:W-:Y:S01]  /*f050*/  @!P2 FMUL R27, R18, R25 ;  /* 0x00000019121ba220 */ /* 0x001fe20000400000 */
[----:B------:R-:W-:Y:S02]  /*f060*/  @!P2 LOP3.LUT R123, R71, R107, RZ, 0xc0, !PT ;  /* 0x0000006b477ba212 */ /* 0x000fe400078ec0ff */
[----:B------:R-:W-:Y:S01]  /*f070*/  @!P3 LOP3.LUT R119, R96, R106, RZ, 0xc0, !PT ;  /* 0x0000006a6077b212 */ /* 0x000fe200078ec0ff */
[----:B------:R-:W-:Y:S01]  /*f080*/  @!P2 FFMA R3, R0, R27, R3 ;  /* 0x0000001b0003a223 */ /* 0x000fe20000000003 */
[----:B-1----:R-:W-:Y:S01]  /*f090*/  @!P3 IMAD.IADD R37, R37, 0x1, R39 ;  /* 0x000000012525b824 */ /* 0x002fe200078e0227 */
        /* <DEDUP_REMOVED lines=8> */
[----:B------:R-:W1:Y:S01]  /*f120*/  @!P3 POPC R41, R41 ;  /* 0x000000290029b309 */ /* 0x000e620000000000 */
[----:B0-----:R-:W-:Y:S01]  /*f130*/  @!P2 IMAD.IADD R33, R35, 0x1, R33 ;  /* 0x000000012321a824 */ /* 0x001fe200078e0221 */
[----:B------:R-:W-:-:S06]  /*f140*/  @!P2 LOP3.LUT R35, R65, R107, RZ, 0xc0, !PT ;  /* 0x0000006b4123a212 */ /* 0x000fcc00078ec0ff */
[----:B------:R-:W-:Y:S01]  /*f150*/  @!P2 POPC R23, R23 ;  /* 0x000000170017a309 */ /* 0x000fe20000000000 */
[----:B-1----:R-:W-:-:S07]  /*f160*/  @!P3 IMAD.IADD R31, R31, 0x1, R41 ;  /* 0x000000011f1fb824 */ /* 0x002fce00078e0229 */
[----:B------:R-:W0:Y:S01]  /*f170*/  @!P2 POPC R29, R29 ;  /* 0x0000001d001da309 */ /* 0x000e220000000000 */
[----:B------:R-:W-:-:S07]  /*f180*/  @!P3 LOP3.LUT R41, R90, R106, RZ, 0xc0, !PT ;  /* 0x0000006a5a29b212 */ /* 0x000fce00078ec0ff */
[----:B------:R1:W-:Y:S01]  /*f190*/  @!P3 POPC R25, R43 ;  /* 0x0000002b0019b309 */ /* 0x0003e20000000000 */
[----:B0-----:R-:W-:-:S07]  /*f1a0*/  @!P2 IADD3 R23, PT, PT, R23, R29, RZ ;  /* 0x0000001d1717a210 */ /* 0x001fce0007ffe0ff */
[----:B------:R-:W0:Y:S01]  /*f1b0*/  @!P3 POPC R39, R39 ;  /* 0x000000270027b309 */ /* 0x000e220000000000 */
[----:B------:R-:W-:Y:S02]  /*f1c0*/  @!P3 LOP3.LUT R29, R91, R107, RZ, 0xc0, !PT ;  /* 0x0000006b5b1db212 */ /* 0x000fe400078ec0ff */
[----:B-1----:R-:W-:-:S05]  /*f1d0*/  @!P2 LOP3.LUT R43, R64, R106, RZ, 0xc0, !PT ;  /* 0x0000006a402ba212 */ /* 0x002fca00078ec0ff */
        /* <DEDUP_REMOVED lines=33> */
[----:B0-----:R-:W-:-:S06]  /*f3f0*/  @!P3 IADD3 R29, PT, PT, R41, R29, RZ ;  /* 0x0000001d291db210 */ /* 0x001fcc0007ffe0ff */
        /* <DEDUP_REMOVED lines=18> */
[----:B------:R2:W-:Y:S01]  /*f520*/  @!P2 POPC R111, R121 ;  /* 0x00000079006fa309 */ /* 0x0005e20000000000 */
[----:B------:R-:W-:Y:S01]  /*f530*/  @!P2 FMUL R117, R18, R117 ;  /* 0x000000751275a220 */ /* 0x000fe20000400000 */
[----:B0-----:R-:W-:Y:S01]  /*f540*/  @!P3 LOP3.LUT R125, R97, R107, RZ, 0xc0, !PT ;  /* 0x0000006b617db212 */ /* 0x001fe200078ec0ff */
[----:B-1----:R-:W-:-:S05]  /*f550*/  @!P3 IMAD.IADD R39, R41, 0x1, R39 ;  /* 0x000000012927b824 */ /* 0x002fca00078e0227 */
[----:B------:R0:W1:Y:S01]  /*f560*/  @!P2 POPC R43, R123 ;  /* 0x0000007b002ba309 */ /* 0x0000620000000000 */
[----:B--2---:R-:W-:Y:S02]  /*f570*/  @!P2 LOP3.LUT R121, R72, R106, RZ, 0xc0, !PT ;  /* 0x0000006a4879a212 */ /* 0x004fe400078ec0ff */
[----:B------:R-:W-:-:S05]  /*f580*/  @!P3 I2FP.F32.U32 R39, R39 ;  /* 0x000000270027b245 */ /* 0x000fca0000201000 */
[----:B------:R-:W-:Y:S01]  /*f590*/  @!P3 POPC R119, R119 ;  /* 0x000000770077b309 */ /* 0x000fe20000000000 */
[----:B------:R-:W-:Y:S01]  /*f5a0*/  @!P3 FMUL R39, R18, R39 ;  /* 0x000000271227b220 */ /* 0x000fe20000400000 */
[----:B0-----:R-:W-:Y:S01]  /*f5b0*/  @!P2 LOP3.LUT R123, R73, R107, RZ, 0xc0, !PT ;  /* 0x0000006b497ba212 */ /* 0x001fe200078ec0ff */
[----:B-1----:R-:W-:Y:S01]  /*f5c0*/  @!P2 IMAD.IADD R41, R111, 0x1, R43 ;  /* 0x000000016f29a824 */ /* 0x002fe200078e022b */
        /* <DEDUP_REMOVED lines=26> */
[----:B------:R-:W-:Y:S01]  /*f770*/  @!P2 I2FP.F32.U32 R43, R27 ;  /* 0x0000001b002ba245 */ /* 0x000fe20000201000 */
[----:B------:R-:W-:Y:S01]  /*f780*/  @!P3 FFMA R5, R110, R45, R5 ;  /* 0x0000002d6e05b223 */ /* 0x000fe20000000005 */
[----:B------:R-:W-:-:S03]  /*f790*/  @!P2 I2FP.F32.U32 R31, R31 ;  /* 0x0000001f001fa245 */ /* 0x000fc60000201000 */
[----:B------:R-:W-:Y:S01]  /*f7a0*/  @!P2 FMUL R43, R18, R43 ;  /* 0x0000002b122ba220 */ /* 0x000fe20000400000 */
[----:B------:R-:W-:Y:S01]  /*f7b0*/  @!P3 FFMA R5, R112, R115, R5 ;  /* 0x000000737005b223 */ /* 0x000fe20000000005 */
[----:B------:R-:W1:Y:S01]  /*f7c0*/  @!P3 POPC R119, R119 ;  /* 0x000000770077b309 */ /* 0x000e620000000000 */
[----:B------:R-:W-:Y:S01]  /*f7d0*/  @!P2 FMUL R31, R18, R31 ;  /* 0x0000001f121fa220 */ /* 0x000fe20000400000 */
[----:B------:R-:W-:Y:S01]  /*f7e0*/  @!P2 FFMA R3, R24, R43, R3 ;  /* 0x0000002b1803a223 */ /* 0x000fe20000000003 */
[-C--:B0-----:R-:W-:Y:S01]  /*f7f0*/  @!P3 LOP3.LUT R125, R100, R106.reuse, RZ, 0xc0, !PT ;  /* 0x0000006a647db212 */ /* 0x081fe200078ec0ff */
[----:B------:R-:W-:Y:S01]  /*f800*/  @!P3 FFMA R5, R114, R29, R5 ;  /* 0x0000001d7205b223 */ /* 0x000fe20000000005 */
[----:B------:R-:W-:Y:S01]  /*f810*/  @!P2 LOP3.LUT R29, R78, R106, RZ, 0xc0, !PT ;  /* 0x0000006a4e1da212 */ /* 0x000fe200078ec0ff */
[----:B------:R-:W-:Y:S02]  /*f820*/  @!P2 FFMA R3, R26, R113, R3 ;  /* 0x000000711a03a223 */ /* 0x000fe40000000003 */
[----:B------:R-:W-:-:S02]  /*f830*/  @!P3 FFMA R5, R116, R109, R5 ;  /* 0x0000006d7405b223 */ /* 0x000fc40000000005 */
[----:B------:R-:W-:Y:S01]  /*f840*/  @!P2 FFMA R3, R28, R35, R3 ;  /* 0x000000231c03a223 */ /* 0x000fe20000000003 */
[----:B------:R-:W-:Y:S01]  /*f850*/  @!P2 LOP3.LUT R35, R79, R107, RZ, 0xc0, !PT ;  /* 0x0000006b4f23a212 */ /* 0x000fe200078ec0ff */
[----:B------:R-:W-:Y:S01]  /*f860*/  @!P2 POPC R29, R29 ;  /* 0x0000001d001da309 */ /* 0x000fe20000000000 */
[----:B------:R-:W-:Y:S01]  /*f870*/  @!P3 FFMA R5, R118, R39, R5 ;  /* 0x000000277605b223 */ /* 0x000fe20000000005 */
[----:B------:R-:W-:Y:S01]  /*f880*/  @!P2 FFMA R3, R30, R37, R3 ;  /* 0x000000251e03a223 */ /* 0x000fe20000000003 */
[----:B-1----:R-:W-:Y:S01]  /*f890*/  @!P3 IMAD.IADD R23, R111, 0x1, R119 ;  /* 0x000000016f17b824 */ /* 0x002fe200078e0277 */
[----:B------:R-:W-:Y:S01]  /*f8a0*/  @!P3 LOP3.LUT R37, R104, R106, RZ, 0xc0, !PT ;  /* 0x0000006a6825b212 */ /* 0x000fe200078ec0ff */
[----:B------:R-:W-:Y:S01]  /*f8b0*/  @!P3 FFMA R5, R120, R33, R5 ;  /* 0x000000217805b223 */ /* 0x000fe20000000005 */
[----:B------:R-:W-:Y:S02]  /*f8c0*/  @!P2 FFMA R3, R32, R117, R3 ;  /* 0x000000752003a223 */ /* 0x000fe40000000003 */
[----:B------:R0:W-:Y:S01]  /*f8d0*/  @!P2 POPC R111, R121 ;  /* 0x00000079006fa309 */ /* 0x0001e20000000000 */
[----:B------:R-:W-:Y:S01]  /*f8e0*/  @!P3 I2FP.F32.U32 R23, R23 ;  /* 0x000000170017b245 */ /* 0x000fe20000201000 */
[----:B------:R-:W-:-:S04]  /*f8f0*/  @!P2 FFMA R3, R34, R41, R3 ;  /* 0x000000292203a223 */ /* 0x000fc80000000003 */
[----:B------:R-:W-:Y:S01]  /*f900*/  @!P3 FMUL R23, R18, R23 ;  /* 0x000000171217b220 */ /* 0x000fe20000400000 */
[----:B------:R-:W-:Y:S01]  /*f910*/  @!P2 FFMA R3, R36, R31, R3 ;  /* 0x0000001f2403a223 */ /* 0x000fe20000000003 */
[----:B------:R1:W2:Y:S02]  /*f920*/  @!P2 POPC R119, R123 ;  /* 0x0000007b0077a309 */ /* 0x0002a40000000000 */
[----:B------:R-:W-:Y:S01]  /*f930*/  @!P3 FFMA R5, R122, R23, R5 ;  /* 0x000000177a05b223 */ /* 0x000fe20000000005 */
[----:B0-----:R-:W-:-:S05]  /*f940*/  @!P2 LOP3.LUT R121, R76, R106, RZ, 0xc0, !PT ;  /* 0x0000006a4c79a212 */ /* 0x001fca00078ec0ff */
[----:B------:R-:W0:Y:S01]  /*f950*/  @!P2 POPC R35, R35 ;  /* 0x000000230023a309 */ /* 0x000e220000000000 */
[-C--:B-1----:R-:W-:Y:S01]  /*f960*/  @!P2 LOP3.LUT R123, R77, R107.reuse, RZ, 0xc0, !PT ;  /* 0x0000006b4d7ba212 */ /* 0x082fe200078ec0ff */
[----:B--2---:R-:W-:Y:S01]  /*f970*/  @!P2 IMAD.IADD R25, R111, 0x1, R119 ;  /* 0x000000016f19a824 */ /* 0x004fe200078e0277 */
[----:B------:R-:W-:-:S05]  /*f980*/  @!P3 LOP3.LUT R119, R101, R107, RZ, 0xc0, !PT ;  /* 0x0000006b6577b212 */ /* 0x000fca00078ec0ff */
[----:B------:R-:W-:Y:S01]  /*f990*/  @!P3 POPC R111, R125 ;  /* 0x0000007d006fb309 */ /* 0x000fe20000000000 */
[----:B------:R-:W-:Y:S01]  /*f9a0*/  @!P2 I2FP.F32.U32 R25, R25 ;  /* 0x000000190019a245 */ /* 0x000fe20000201000 */
[----:B0-----:R-:W-:-:S06]  /*f9b0*/  @!P2 IMAD.IADD R29, R29, 0x1, R35 ;  /* 0x000000011d1da824 */ /* 0x001fcc00078e0223 */
[----:B------:R-:W0:Y:S01]  /*f9c0*/  @!P3 POPC R119, R119 ;  /* 0x000000770077b309 */ /* 0x000e220000000000 */
[----:B------:R-:W-:Y:S01]  /*f9d0*/  @!P2 FMUL R25, R18, R25 ;  /* 0x000000191219a220 */ /* 0x000fe20000400000 */
[----:B------:R-:W-:-:S03]  /*f9e0*/  @!P2 I2FP.F32.U32 R29, R29 ;  /* 0x0000001d001da245 */ /* 0x000fc60000201000 */
[----:B------:R-:W-:-:S03]  /*f9f0*/  @!P2 FFMA R3, R38, R25, R3 ;  /* 0x000000192603a223 */ /* 0x000fc60000000003 */
[----:B------:R-:W-:Y:S01]  /*fa00*/  @!P2 POPC R43, R123 ;  /* 0x0000007b002ba309 */ /* 0x000fe20000000000 */
[----:B------:R-:W-:Y:S01]  /*fa10*/  @!P2 FMUL R29, R18, R29 ;  /* 0x0000001d121da220 */ /* 0x000fe20000400000 */
        /* <DEDUP_REMOVED lines=8> */
[----:B------:R-:W-:Y:S01]  /*faa0*/  @!P3 LOP3.LUT R111, R102, R106, RZ, 0xc0, !PT ;  /* 0x0000006a666fb212 */ /* 0x000fe200078ec0ff */
[----:B------:R-:W-:Y:S01]  /*fab0*/  @!P3 POPC R37, R37 ;  /* 0x000000250025b309 */ /* 0x000fe20000000000 */
[----:B------:R-:W-:Y:S02]  /*fac0*/  @!P3 LOP3.LUT R106, R105, R107, RZ, 0xc0, !PT ;  /* 0x0000006b696ab212 */ /* 0x000fe400078ec0ff */
[----:B------:R-:W-:-:S05]  /*fad0*/  @!P2 I2FP.F32.U32 R43, R43 ;  /* 0x0000002b002ba245 */ /* 0x000fca0000201000 */
[----:B------:R-:W0:Y:S01]  /*fae0*/  @!P3 POPC R111, R111 ;  /* 0x0000006f006fb309 */ /* 0x000e220000000000 */
[----:B------:R-:W-:-:S04]  /*faf0*/  @!P2 FMUL R43, R18, R43 ;  /* 0x0000002b122ba220 */ /* 0x000fc80000400000 */
[----:B------:R-:W-:-:S03]  /*fb00*/  @!P2 FFMA R3, R40, R43, R3 ;  /* 0x0000002b2803a223 */ /* 0x000fc60000000003 */
[----:B------:R-:W1:Y:S01]  /*fb10*/  @!P3 POPC R106, R106 ;  /* 0x0000006a006ab309 */ /* 0x000e620000000000 */
[----:B------:R-:W-:Y:S01]  /*fb20*/  @!P2 FFMA R3, R42, R29, R3 ;  /* 0x0000001d2a03a223 */ /* 0x000fe20000000003 */
[----:B0-----:R-:W-:-:S05]  /*fb30*/  @!P3 IMAD.IADD R45, R111, 0x1, R45 ;  /* 0x000000016f2db824 */ /* 0x001fca00078e022d */
[----:B------:R-:W-:Y:S02]  /*fb40*/  @!P3 I2FP.F32.U32 R45, R45 ;  /* 0x0000002d002db245 */ /* 0x000fe40000201000 */
[----:B-1----:R-:W-:-:S03]  /*fb50*/  @!P3 IADD3 R37, PT, PT, R37, R106, RZ ;  /* 0x0000006a2525b210 */ /* 0x002fc60007ffe0ff */
[----:B------:R-:W-:Y:S01]  /*fb60*/  @!P3 FMUL R106, R18, R45 ;  /* 0x0000002d126ab220 */ /* 0x000fe20000400000 */
[----:B------:R-:W-:-:S03]  /*fb70*/  @!P3 I2FP.F32.U32 R37, R37 ;  /* 0x000000250025b245 */ /* 0x000fc60000201000 */
[----:B------:R-:W-:Y:S02]  /*fb80*/  @!P3 FFMA R5, R19, R106, R5 ;  /* 0x0000006a1305b223 */ /* 0x000fe40000000005 */
[----:B------:R-:W-:-:S04]  /*fb90*/  @!P3 FMUL R18, R18, R37 ;  /* 0x000000251212b220 */ /* 0x000fc80000400000 */
[----:B------:R-:W-:-:S07]  /*fba0*/  @!P3 FFMA R5, R21, R18, R5 ;  /* 0x000000121505b223 */ /* 0x000fce0000000005 */
.L_x_868:
[----:B------:R-:W-:Y:S01]  /*fbb0*/  UMOV UR10, 0xffffffff ;  /* 0xffffffff000a7882 */ /* 0x000fe20000000000 */
[----:B------:R-:W-:Y:S02]  /*fbc0*/  ISETP.NE.AND P2, PT, R11, RZ, PT ;  /* 0x000000ff0b00720c */ /* 0x000fe40003f45270 */
[----:B------:R-:W-:Y:S11]  /*fbd0*/  BRA.DIV UR10, `(.L_x_900) ;  /* 0x0000000e0ab87947 */ /* 0x000ff6000b800000 */
[----:B------:R-:W0:Y:S04]  /*fbe0*/  SHFL.DOWN PT, R18, R3, 0x10, 0x1f ;  /* 0x0a001f0003127f89 */ /* 0x000e2800000e0000 */
[----:B------:R-:W1:Y:S01]  /*fbf0*/  SHFL.DOWN PT, R106, R5, 0x10, 0x1f ;  /* 0x0a001f00056a7f89 */ /* 0x000e6200000e0000 */
[----:B0-----:R-:W-:Y:S01]  /*fc00*/  FADD R18, R18, R3 ;  /* 0x0000000312127221 */ /* 0x001fe20000000000 */
[----:B-1----:R-:W-:-:S04]  /*fc10*/  FADD R25, R106, R5 ;  /* 0x000000056a197221 */ /* 0x002fc80000000000 */
        /* <DEDUP_REMOVED lines=13> */
[----:B------:R1:W1:Y:S01]  /*fcf0*/  SHFL.DOWN PT, R25, R5, 0x1, 0x1f ;  /* 0x08201f0005197f89 */ /* 0x00026200000e0000 */
[----:B0-----:R-:W-:-:S07]  /*fd00*/  FADD R18, R3, R18 ;  /* 0x0000001203127221 */ /* 0x001fce0000000000 */
.L_x_966:
[----:B-1----:R-:W-:Y:S01]  /*fd10*/  FADD R25, R5, R25 ;  /* 0x0000001905197221 */ /* 0x002fe20000000000 */
[----:B------:R-:W-:Y:S06]  /*fd20*/  @P2 BRA `(.L_x_901) ;  /* 0x0000000000742947 */ /* 0x000fec0003800000 */
[----:B------:R-:W-:Y:S01]  /*fd30*/  ISETP.GE.U32.AND P2, PT, R13, R8, PT ;  /* 0x000000080d00720c */ /* 0x000fe20003f46070 */
[----:B------:R-:W-:-:S12]  /*fd40*/  BSSY.RECONVERGENT B0, `(.L_x_902) ;  /* 0x000000d000007945 */ /* 0x000fd80003800200 */
[----:B------:R-:W-:Y:S05]  /*fd50*/  @P2 BRA `(.L_x_903) ;  /* 0x00000000002c2947 */ /* 0x000fea0003800000 */
[----:B------:R-:W0:Y:S01]  /*fd60*/  LDCU.128 UR16, c[0x0][0x3d0] ;  /* 0x00007a00ff1077ac */ /* 0x000e220008000c00 */
[----:B-----5:R-:W-:Y:S02]  /*fd70*/  IMAD.MOV.U32 R106, RZ, RZ, R50 ;  /* 0x000000ffff6a7224 */ /* 0x020fe400078e0032 */
[----:B------:R-:W-:Y:S02]  /*fd80*/  IMAD.MOV.U32 R107, RZ, RZ, R51 ;  /* 0x000000ffff6b7224 */ /* 0x000fe400078e0033 */
[----:B0-----:R-:W-:Y:S02]  /*fd90*/  IMAD R3, R49, UR17, RZ ;  /* 0x0000001131037c24 */ /* 0x001fe4000f8e02ff */
[----:B------:R-:W-:-:S04]  /*fda0*/  IMAD.WIDE.U32 R106, R48, UR17, R106 ;  /* 0x00000011306a7c25 */ /* 0x000fc8000f8e006a */
[----:B------:R-:W-:Y:S01]  /*fdb0*/  IMAD R3, R48, UR4, R3 ;  /* 0x0000000430037c24 */ /* 0x000fe2000f8e0203 */
[----:B------:R-:W-:-:S03]  /*fdc0*/  LEA R50, P2, R106, UR18, 0x2 ;  /* 0x000000126a327c11 */ /* 0x000fc6000f8410ff */
[----:B------:R-:W-:-:S05]  /*fdd0*/  IMAD.IADD R3, R107, 0x1, R3 ;  /* 0x000000016b037824 */ /* 0x000fca00078e0203 */
[----:B------:R-:W-:Y:S01]  /*fde0*/  LEA.HI.X R51, R106, UR19, R3, 0x2, P2 ;  /* 0x000000136a337c11 */ /* 0x000fe200090f1403 */
[----:B------:R-:W-:-:S05]  /*fdf0*/  FMUL R3, R18, UR16 ;  /* 0x0000001012037c20 */ /* 0x000fca0008400000 */
[----:B------:R0:W-:Y:S02]  /*fe00*/  STG.E desc[UR6][R50.64], R3 ;  /* 0x0000000332007986 */ /* 0x0001e4000c101906 */
.L_x_903:
[----:B------:R-:W-:Y:S05]  /*fe10*/  BSYNC.RECONVERGENT B0 ;  /* 0x0000000000007941 */ /* 0x000fea0003800200 */
.L_x_902:
        /* <DEDUP_REMOVED lines=14> */
.L_x_901:
[----:B------:R-:W-:Y:S05]  /*ff00*/  WARPSYNC.ALL ;  /* 0x0000000000007948 */ /* 0x000fea0003800000 */
[----:B------:R-:W-:Y:S06]  /*ff10*/  BAR.SYNC.DEFER_BLOCKING 0x0 ;  /* 0x0000000000007b1d */ /* 0x000fec0000010000 */
.L_x_860:
[----:B------:R-:W-:Y:S05]  /*ff20*/  @P1 BRA `(.L_x_904) ;  /* 0xffffff0c00801947 */ /* 0x000fea000383ffff */
[----:B------:R-:W-:Y:S05]  /*ff30*/  EXIT ;  /* 0x000000000000794d */ /* 0x000fea0003800000 */
.L_x_866:
[----:B------:R-:W-:Y:S01]  /*ff40*/  BSSY B0, `(.L_x_905) ;  /* 0x0000008000007945 */ /* 0x000fe20003800000 */
[----:B----4-:R-:W-:Y:S01]  /*ff50*/  MOV R106, R27 ;  /* 0x0000001b006a7202 */ /* 0x010fe20000000f00 */
[----:B------:R-:W-:Y:S02]  /*ff60*/  IMAD.MOV.U32 R27, RZ, RZ, RZ ;  /* 0x000000ffff1b7224 */ /* 0x000fe400078e00ff */
[----:B------:R-:W-:Y:S02]  /*ff70*/  IMAD.MOV.U32 R29, RZ, RZ, 0x1f ;  /* 0x0000001fff1d7424 */ /* 0x000fe400078e00ff */
[----:B------:R-:W-:-:S07]  /*ff80*/  IMAD.MOV.U32 R31, RZ, RZ, -0x1 ;  /* 0xffffffffff1f7424 */ /* 0x000fce00078e00ff */
[----:B0123-5:R-:W-:Y:S05]  /*ff90*/  WARPSYNC.COLLECTIVE R31, `(.L_x_906) ;  /* 0x000000001f087348 */ /* 0x02ffea0003c00000 */
[----:B------:R4:W0:Y:S02]  /*ffa0*/  SHFL.IDX P5, R27, R106, R27, R29 ;  /* 0x0000001b6a1b7389 */ /* 0x00082400000a001d */
[----:B012345:R-:W-:Y:S05]  /*ffb0*/  ENDCOLLECTIVE ;  /* 0x000000000000791b */ /* 0x03ffea0003800000 */
.L_x_906:
[----:B------:R-:W-:Y:S05]  /*ffc0*/  BSYNC B0 ;  /* 0x0000000000007941 */ /* 0x000fea0003800000 */
.L_x_905:
[----:B------:R-:W-:Y:S05]  /*ffd0*/  BRA `(.L_x_907) ;  /* 0xffffff1400507947 */ /* 0x000fea000383ffff */
.L_x_870:
[----:B------:R-:W-:Y:S01]  /*ffe0*/  IMAD.MOV.U32 R27, RZ, RZ, RZ ;  /* 0x000000ffff1b7224 */ /* 0x000fe200078e00ff */
[----:B------:R-:W-:Y:S01]  /*fff0*/  MOV R31, 0xffffffff ;  /* 0xffffffff001f7802 */ /* 0x000fe20000000f00 */
[----:B----4-:R-:W-:Y:S02]  /*10000*/  IMAD.MOV.U32 R106, RZ, RZ, R25 ;  /* 0x000000ffff6a7224 */ /* 0x010fe400078e0019 */
[----:B------:R-:W-:-:S07]  /*10010*/  IMAD.MOV.U32 R29, RZ, RZ, 0x1f ;  /* 0x0000001fff1d7424 */ /* 0x000fce00078e00ff */
[----:B0123-5:R-:W-:Y:S05]  /*10020*/  WARPSYNC.COLLECTIVE R31, `(.L_x_908) ;  /* 0x000000001f087348 */ /* 0x02ffea0003c00000 */
[----:B------:R4:W0:Y:S02]  /*10030*/  SHFL.IDX P5, R27, R106, R27, R29 ;  /* 0x0000001b6a1b7389 */ /* 0x00082400000a001d */
[----:B012345:R-:W-:Y:S05]  /*10040*/  ENDCOLLECTIVE ;  /* 0x000000000000791b */ /* 0x03ffea0003800000 */
.L_x_908:
[----:B------:R-:W-:Y:S01]  /*10050*/  IMAD.MOV.U32 R25, RZ, RZ, R27 ;  /* 0x000000ffff197224 */ /* 0x000fe200078e001b */
[----:B------:R-:W-:Y:S06]  /*10060*/  BRA `(.L_x_909) ;  /* 0xffffff2000a87947 */ /* 0x000fec000383ffff */
.L_x_872:
[----:B------:R-:W-:Y:S01]  /*10070*/  BSSY B0, `(.L_x_910) ;  /* 0x0000008000007945 */ /* 0x000fe20003800000 */
[----:B0-----:R-:W-:Y:S02]  /*10080*/  IMAD.MOV.U32 R106, RZ, RZ, R23 ;  /* 0x000000ffff6a7224 */ /* 0x001fe400078e0017 */
[----:B------:R-:W-:Y:S02]  /*10090*/  IMAD.MOV.U32 R27, RZ, RZ, RZ ;  /* 0x000000ffff1b7224 */ /* 0x000fe400078e00ff */
[----:B------:R-:W-:Y:S02]  /*100a0*/  IMAD.MOV.U32 R29, RZ, RZ, 0x1f ;  /* 0x0000001fff1d7424 */ /* 0x000fe400078e00ff */
[----:B------:R-:W-:-:S07]  /*100b0*/  IMAD.MOV.U32 R31, RZ, RZ, -0x1 ;  /* 0xffffffffff1f7424 */ /* 0x000fce00078e00ff */
[----:B-12345:R-:W-:Y:S05]  /*100c0*/  WARPSYNC.COLLECTIVE R31, `(.L_x_911) ;  /* 0x000000001f087348 */ /* 0x03efea0003c00000 */
[----:B------:R0:W0:Y:S02]  /*100d0*/  SHFL.IDX P5, R27, R106, R27, R29 ;  /* 0x0000001b6a1b7389 */ /* 0x00002400000a001d */
[----:B012345:R-:W-:Y:S05]  /*100e0*/  ENDCOLLECTIVE ;  /* 0x000000000000791b */ /* 0x03ffea0003800000 */
.L_x_911:
[----:B------:R-:W-:Y:S05]  /*100f0*/  BSYNC B0 ;  /* 0x0000000000007941 */ /* 0x000fea0003800000 */
.L_x_910:
[----:B------:R-:W-:Y:S01]  /*10100*/  IMAD.MOV.U32 R23, RZ, RZ, R27 ;  /* 0x000000ffff177224 */ /* 0x000fe200078e001b */
[----:B------:R-:W-:Y:S06]  /*10110*/  BRA `(.L_x_912) ;  /* 0xffffff2c00e87947 */ /* 0x000fec000383ffff */
.L_x_874:
[----:B------:R-:W-:Y:S01]  /*10120*/  BSSY B0, `(.L_x_913) ;  /* 0x0000008000007945 */ /* 0x000fe20003800000 */
[----:B0-----:R-:W-:Y:S01]  /*10130*/  MOV R106, R23 ;  /* 0x00000017006a7202 */ /* 0x001fe20000000f00 */
[----:B------:R-:W-:Y:S02]  /*10140*/  IMAD.MOV.U32 R27, RZ, RZ, RZ ;  /* 0x000000ffff1b7224 */ /* 0x000fe400078e00ff */
[----:B------:R-:W-:Y:S02]  /*10150*/  IMAD.MOV.U32 R29, RZ, RZ, 0x1f ;  /* 0x0000001fff1d7424 */ /* 0x000fe400078e00ff */
[----:B------:R-:W-:-:S07]  /*10160*/  IMAD.MOV.U32 R31, RZ, RZ, -0x1 ;  /* 0xffffffffff1f7424 */ /* 0x000fce00078e00ff */
[----:B-12345:R-:W-:Y:S05]  /*10170*/  WARPSYNC.COLLECTIVE R31, `(.L_x_914) ;  /* 0x000000001f087348 */ /* 0x03efea0003c00000 */
[----:B------:R0:W0:Y:S02]  /*10180*/  SHFL.IDX P5, R27, R106, R27, R29 ;  /* 0x0000001b6a1b7389 */ /* 0x00002400000a001d */
[----:B012345:R-:W-:Y:S05]  /*10190*/  ENDCOLLECTIVE ;  /* 0x000000000000791b */ /* 0x03ffea0003800000 */
.L_x_914:
[----:B------:R-:W-:Y:S05]  /*101a0*/  BSYNC B0 ;  /* 0x0000000000007941 */ /* 0x000fea0003800000 */
.L_x_913:
[----:B------:R-:W-:Y:S01]  /*101b0*/  IMAD.MOV.U32 R23, RZ, RZ, R27 ;  /* 0x000000ffff177224 */ /* 0x000fe200078e001b */
[----:B------:R-:W-:Y:S06]  /*101c0*/  BRA `(.L_x_915) ;  /* 0xffffff3c00207947 */ /* 0x000fec000383ffff */
.L_x_876:
[----:B------:R-:W-:Y:S01]  /*101d0*/  BSSY B0, `(.L_x_916) ;  /* 0x0000008000007945 */ /* 0x000fe20003800000 */
[----:B0-----:R-:W-:Y:S01]  /*101e0*/  IMAD.MOV.U32 R106, RZ, RZ, R23 ;  /* 0x000000ffff6a7224 */ /* 0x001fe200078e0017 */
[----:B------:R-:W-:Y:S01]  /*101f0*/  MOV R29, 0x1f ;  /* 0x0000001f001d7802 */ /* 0x000fe20000000f00 */
[----:B------:R-:W-:Y:S02]  /*10200*/  IMAD.MOV.U32 R27, RZ, RZ, RZ ;  /* 0x000000ffff1b7224 */ /* 0x000fe400078e00ff */
[----:B------:R-:W-:-:S07]  /*10210*/  IMAD.MOV.U32 R31, RZ, RZ, -0x1 ;  /* 0xffffffffff1f7424 */ /* 0x000fce00078e00ff */
[----:B-12345:R-:W-:Y:S05]  /*10220*/  WARPSYNC.COLLECTIVE R31, `(.L_x_917) ;  /* 0x000000001f087348 */ /* 0x03efea0003c00000 */
[----:B------:R0:W0:Y:S02]  /*10230*/  SHFL.IDX P5, R27, R106, R27, R29 ;  /* 0x0000001b6a1b7389 */ /* 0x00002400000a001d */
[----:B012345:R-:W-:Y:S05]  /*10240*/  ENDCOLLECTIVE ;  /* 0x000000000000791b */ /* 0x03ffea0003800000 */
.L_x_917:
[----:B------:R-:W-:Y:S05]  /*10250*/  BSYNC B0 ;  /* 0x0000000000007941 */ /* 0x000fea0003800000 */
.L_x_916:
[----:B------:R-:W-:Y:S01]  /*10260*/  IMAD.MOV.U32 R23, RZ, RZ, R27 ;  /* 0x000000ffff177224 */ /* 0x000fe200078e001b */
[----:B------:R-:W-:Y:S06]  /*10270*/  BRA `(.L_x_918) ;  /* 0xffffff4800587947 */ /* 0x000fec000383ffff */
.L_x_878:
        /* <DEDUP_REMOVED lines=8> */
.L_x_920:
[----:B------:R-:W-:Y:S05]  /*10300*/  BSYNC B0 ;  /* 0x0000000000007941 */ /* 0x000fea0003800000 */
.L_x_919:
[----:B------:R-:W-:Y:S01]  /*10310*/  MOV R23, R27 ;  /* 0x0000001b00177202 */ /* 0x000fe20000000f00 */
[----:B------:R-:W-:Y:S06]  /*10320*/  BRA `(.L_x_921) ;  /* 0xffffff5400907947 */ /* 0x000fec000383ffff */
.L_x_880:
        /* <DEDUP_REMOVED lines=8> */
.L_x_923:
[----:B------:R-:W-:Y:S05]  /*103b0*/  BSYNC B0 ;  /* 0x0000000000007941 */ /* 0x000fea0003800000 */
.L_x_922:
[----:B------:R-:W-:Y:S01]  /*103c0*/  IMAD.MOV.U32 R23, RZ, RZ, R27 ;  /* 0x000000ffff177224 */ /* 0x000fe200078e001b */
[----:B------:R-:W-:Y:S06]  /*103d0*/  BRA `(.L_x_924) ;  /* 0xffffff6000c87947 */ /* 0x000fec000383ffff */
.L_x_882:
[----:B------:R-:W-:Y:S01]  /*103e0*/  HFMA2 R27, -RZ, RZ, 0, 0 ;  /* 0x00000000ff1b7431 */ /* 0x000fe200000001ff */
[----:B------:R-:W-:Y:S01]  /*103f0*/  BSSY B0, `(.L_x_925) ;  /* 0x0000007000007945 */ /* 0x000fe20003800000 */
[----:B0-----:R-:W-:Y:S02]  /*10400*/  IMAD.MOV.U32 R106, RZ, RZ, R23 ;  /* 0x000000ffff6a7224 */ /* 0x001fe400078e0017 */
[----:B------:R-:W-:Y:S02]  /*10410*/  IMAD.MOV.U32 R29, RZ, RZ, 0x1f ;  /* 0x0000001fff1d7424 */ /* 0x000fe400078e00ff */
[----:B------:R-:W-:-:S07]  /*10420*/  IMAD.MOV.U32 R31, RZ, RZ, -0x1 ;  /* 0xffffffffff1f7424 */ /* 0x000fce00078e00ff */
[----:B-12345:R-:W-:Y:S05]  /*10430*/  WARPSYNC.COLLECTIVE R31, `(.L_x_926) ;  /* 0x000000001f087348 */ /* 0x03efea0003c00000 */
[----:B------:R0:W0:Y:S02]  /*10440*/  SHFL.IDX P5, R27, R106, R27, R29 ;  /* 0x0000001b6a1b7389 */ /* 0x00002400000a001d */
[----:B012345:R-:W-:Y:S05]  /*10450*/  ENDCOLLECTIVE ;  /* 0x000000000000791b */ /* 0x03ffea0003800000 */
.L_x_926:
[----:B------:R-:W-:Y:S05]  /*10460*/  BSYNC B0 ;  /* 0x0000000000007941 */ /* 0x000fea0003800000 */
.L_x_925:
[----:B------:R-:W-:Y:S01]  /*10470*/  IMAD.MOV.U32 R23, RZ, RZ, R27 ;  /* 0x000000ffff177224 */ /* 0x000fe200078e001b */
[----:B------:R-:W-:Y:S06]  /*10480*/  BRA `(.L_x_927) ;  /* 0xffffff7000007947 */ /* 0x000fec000383ffff */
.L_x_884:
[----:B------:R-:W-:Y:S01]  /*10490*/  BSSY B0, `(.L_x_928) ;  /* 0x0000008000007945 */ /* 0x000fe20003800000 */
[----:B0-----:R-:W-:Y:S01]  /*104a0*/  IMAD.MOV.U32 R106, RZ, RZ, R23 ;  /* 0x000000ffff6a7224 */ /* 0x001fe200078e0017 */
[----:B------:R-:W-:Y:S01]  /*104b0*/  MOV R31, 0xffffffff ;  /* 0xffffffff001f7802 */ /* 0x000fe20000000f00 */
[----:B------:R-:W-:Y:S02]  /*104c0*/  IMAD.MOV.U32 R27, RZ, RZ, RZ ;  /* 0x000000ffff1b7224 */ /* 0x000fe400078e00ff */
[----:B------:R-:W-:-:S07]  /*104d0*/  IMAD.MOV.U32 R29, RZ, RZ, 0x1f ;  /* 0x0000001fff1d7424 */ /* 0x000fce00078e00ff */
[----:B-12345:R-:W-:Y:S05]  /*104e0*/  WARPSYNC.COLLECTIVE R31, `(.L_x_929) ;  /* 0x000000001f087348 */ /* 0x03efea0003c00000 */
[----:B------:R0:W0:Y:S02]  /*104f0*/  SHFL.IDX P5, R27, R106, R27, R29 ;  /* 0x0000001b6a1b7389 */ /* 0x00002400000a001d */
[----:B012345:R-:W-:Y:S05]  /*10500*/  ENDCOLLECTIVE ;  /* 0x000000000000791b */ /* 0x03ffea0003800000 */
.L_x_929:
[----:B------:R-:W-:Y:S05]  /*10510*/  BSYNC B0 ;  /* 0x0000000000007941 */ /* 0x000fea0003800000 */
.L_x_928:
[----:B------:R-:W-:Y:S01]  /*10520*/  IMAD.MOV.U32 R23, RZ, RZ, R27 ;  /* 0x000000ffff177224 */ /* 0x000fe200078e001b */
[----:B------:R-:W-:Y:S06]  /*10530*/  BRA `(.L_x_930) ;  /* 0xffffff7c00387947 */ /* 0x000fec000383ffff */
.L_x_886:
        /* <DEDUP_REMOVED lines=8> */
.L_x_932:
[----:B------:R-:W-:Y:S05]  /*105c0*/  BSYNC B0 ;  /* 0x0000000000007941 */ /* 0x000fea0003800000 */
.L_x_931:
[----:B------:R-:W-:Y:S01]  /*105d0*/  IMAD.MOV.U32 R23, RZ, RZ, R27 ;  /* 0x000000ffff177224 */ /* 0x000fe200078e001b */
[----:B------:R-:W-:Y:S06]  /*105e0*/  BRA `(.L_x_933) ;  /* 0xffffff8800707947 */ /* 0x000fec000383ffff */
.L_x_888:
        /* <DEDUP_REMOVED lines=8> */
.L_x_935:
[----:B------:R-:W-:Y:S05]  /*10670*/  BSYNC B0 ;  /* 0x0000000000007941 */ /* 0x000fea0003800000 */
.L_x_934:
[----:B------:R-:W-:Y:S01]  /*10680*/  IMAD.MOV.U32 R23, RZ, RZ, R27 ;  /* 0x000000ffff177224 */ /* 0x000fe200078e001b */
[----:B------:R-:W-:Y:S06]  /*10690*/  BRA `(.L_x_936) ;  /* 0xffffff9400a87947 */ /* 0x000fec000383ffff */
.L_x_890:
        /* <DEDUP_REMOVED lines=8> */
.L_x_938:
[----:B------:R-:W-:Y:S05]  /*10720*/  BSYNC B0 ;  /* 0x0000000000007941 */ /* 0x000fea0003800000 */
.L_x_937:
[----:B------:R-:W-:Y:S01]  /*10730*/  IMAD.MOV.U32 R23, RZ, RZ, R27 ;  /* 0x000000ffff177224 */ /* 0x000fe200078e001b */
[----:B------:R-:W-:Y:S06]  /*10740*/  BRA `(.L_x_939) ;  /* 0xffffffa000e07947 */ /* 0x000fec000383ffff */
.L_x_892:
        /* <DEDUP_REMOVED lines=8> */
.L_x_941:
[----:B------:R-:W-:Y:S05]  /*107d0*/  BSYNC B0 ;  /* 0x0000000000007941 */ /* 0x000fea0003800000 */
.L_x_940:
[----:B------:R-:W-:Y:S01]  /*107e0*/  MOV R23, R27 ;  /* 0x0000001b00177202 */ /* 0x000fe20000000f00 */
[----:B------:R-:W-:Y:S06]  /*107f0*/  BRA `(.L_x_942) ;  /* 0xffffffb000187947 */ /* 0x000fec000383ffff */
.L_x_894:
        /* <DEDUP_REMOVED lines=8> */
.L_x_944:
[----:B------:R-:W-:Y:S05]  /*10880*/  BSYNC B0 ;  /* 0x0000000000007941 */ /* 0x000fea0003800000 */
.L_x_943:
[----:B------:R-:W-:Y:S01]  /*10890*/  IMAD.MOV.U32 R23, RZ, RZ, R27 ;  /* 0x000000ffff177224 */ /* 0x000fe200078e001b */
[----:B------:R-:W-:Y:S06]  /*108a0*/  BRA `(.L_x_945) ;  /* 0xffffffbc00507947 */ /* 0x000fec000383ffff */
.L_x_896:
        /* <DEDUP_REMOVED lines=8> */
.L_x_947:
[----:B------:R-:W-:Y:S05]  /*10930*/  BSYNC B0 ;  /* 0x0000000000007941 */ /* 0x000fea0003800000 */
.L_x_946:
[----:B------:R-:W-:Y:S01]  /*10940*/  IMAD.MOV.U32 R23, RZ, RZ, R27 ;  /* 0x000000ffff177224 */ /* 0x000fe200078e001b */
[----:B------:R-:W-:Y:S06]  /*10950*/  BRA `(.L_x_948) ;  /* 0xffffffc800887947 */ /* 0x000fec000383ffff */
.L_x_898:
        /* <DEDUP_REMOVED lines=8> */
.L_x_950:
[----:B------:R-:W-:Y:S05]  /*109e0*/  BSYNC B0 ;  /* 0x0000000000007941 */ /* 0x000fea0003800000 */
.L_x_949:
[----:B------:R-:W-:Y:S01]  /*109f0*/  IMAD.MOV.U32 R23, RZ, RZ, R27 ;  /* 0x000000ffff177224 */ /* 0x000fe200078e001b */
[----:B------:R-:W-:Y:S06]  /*10a00*/  BRA `(.L_x_951) ;  /* 0xffffffd400c07947 */ /* 0x000fec000383ffff */
.L_x_899:
        /* <DEDUP_REMOVED lines=8> */
.L_x_953:
[----:B------:R-:W-:Y:S05]  /*10a90*/  BSYNC B0 ;  /* 0x0000000000007941 */ /* 0x000fea0003800000 */
.L_x_952:
[----:B------:R-:W-:Y:S01]  /*10aa0*/  IMAD.MOV.U32 R18, RZ, RZ, R27 ;  /* 0x000000ffff127224 */ /* 0x000fe200078e001b */
[----:B------:R-:W-:Y:S06]  /*10ab0*/  BRA `(.L_x_954) ;  /* 0xffffffe000f87947 */ /* 0x000fec000383ffff */
.L_x_900:
[----:B------:R-:W-:Y:S01]  /*10ac0*/  BSSY B0, `(.L_x_955) ;  /* 0x0000008000007945 */ /* 0x000fe20003800000 */
[----:B------:R-:W-:Y:S01]  /*10ad0*/  MOV R35, R3 ;  /* 0x0000000300237202 */ /* 0x000fe20000000f00 */
[----:B------:R-:W-:Y:S02]  /*10ae0*/  IMAD.MOV.U32 R37, RZ, RZ, 0x10 ;  /* 0x00000010ff257424 */ /* 0x000fe400078e00ff */
[----:B------:R-:W-:Y:S02]  /*10af0*/  IMAD.MOV.U32 R39, RZ, RZ, 0x1f ;  /* 0x0000001fff277424 */ /* 0x000fe400078e00ff */
[----:B------:R-:W-:-:S07]  /*10b00*/  IMAD.MOV.U32 R31, RZ, RZ, -0x1 ;  /* 0xffffffffff1f7424 */ /* 0x000fce00078e00ff */
[----:B012345:R-:W-:Y:S05]  /*10b10*/  WARPSYNC.COLLECTIVE R31, `(.L_x_956) ;  /* 0x000000001f087348 */ /* 0x03ffea0003c00000 */
[----:B------:R0:W0:Y:S02]  /*10b20*/  SHFL.DOWN P3, R33, R35, R37, R39 ;  /* 0x0800002523217389 */ /* 0x0000240000060027 */
[----:B012345:R-:W-:Y:S05]  /*10b30*/  ENDCOLLECTIVE ;  /* 0x000000000000791b */ /* 0x03ffea0003800000 */
.L_x_956:
[----:B------:R-:W-:Y:S05]  /*10b40*/  BSYNC B0 ;  /* 0x0000000000007941 */ /* 0x000fea0003800000 */
.L_x_955:
[----:B------:R-:W-:Y:S02]  /*10b50*/  IMAD.MOV.U32 R18, RZ, RZ, R33 ;  /* 0x000000ffff127224 */ /* 0x000fe400078e0021 */
[----:B------:R-:W-:Y:S02]  /*10b60*/  HFMA2 R39, -RZ, RZ, 0, 1.847743988037109375e-06 ;  /* 0x0000001fff277431 */ /* 0x000fe400000001ff */
[----:B------:R-:W-:Y:S02]  /*10b70*/  IMAD.MOV.U32 R37, RZ, RZ, 0x8 ;  /* 0x00000008ff257424 */ /* 0x000fe400078e00ff */
[----:B------:R-:W-:Y:S01]  /*10b80*/  FADD R18, R18, R3 ;  /* 0x0000000312127221 */ /* 0x000fe20000000000 */
[----:B------:R-:W-:-:S03]  /*10b90*/  IMAD.MOV.U32 R31, RZ, RZ, -0x1 ;  /* 0xffffffffff1f7424 */ /* 0x000fc600078e00ff */
[----:B------:R-:W-:-:S07]  /*10ba0*/  IMAD.MOV.U32 R35, RZ, RZ, R18 ;  /* 0x000000ffff237224 */ /* 0x000fce00078e0012 */
[----:B------:R-:W-:Y:S05]  /*10bb0*/  WARPSYNC.COLLECTIVE R31, `(.L_x_957) ;  /* 0x000000001f087348 */ /* 0x000fea0003c00000 */
[----:B------:R0:W1:Y:S02]  /*10bc0*/  SHFL.DOWN P3, R33, R35, R37, R39 ;  /* 0x0800002523217389 */ /* 0x0000640000060027 */
[----:B01----:R-:W-:Y:S05]  /*10bd0*/  ENDCOLLECTIVE ;  /* 0x000000000000791b */ /* 0x003fea0003800000 */
.L_x_957:
[----:B------:R-:W-:Y:S02]  /*10be0*/  IMAD.MOV.U32 R37, RZ, RZ, 0x4 ;  /* 0x00000004ff257424 */ /* 0x000fe400078e00ff */
[----:B------:R-:W-:-:S04]  /*10bf0*/  IMAD.MOV.U32 R23, RZ, RZ, R33 ;  /* 0x000000ffff177224 */ /* 0x000fc800078e0021 */
[----:B------:R-:W-:-:S04]  /*10c00*/  FADD R23, R18, R23 ;  /* 0x0000001712177221 */ /* 0x000fc80000000000 */
[----:B------:R-:W-:-:S07]  /*10c10*/  IMAD.MOV.U32 R35, RZ, RZ, R23 ;  /* 0x000000ffff237224 */ /* 0x000fce00078e0017 */
[----:B------:R-:W-:Y:S05]  /*10c20*/  WARPSYNC.COLLECTIVE R31, `(.L_x_958) ;  /* 0x000000001f087348 */ /* 0x000fea0003c00000 */
[----:B------:R0:W1:Y:S02]  /*10c30*/  SHFL.DOWN P3, R33, R35, R37, R39 ;  /* 0x0800002523217389 */ /* 0x0000640000060027 */
[----:B01----:R-:W-:Y:S05]  /*10c40*/  ENDCOLLECTIVE ;  /* 0x000000000000791b */ /* 0x003fea0003800000 */
.L_x_958:
[----:B------:R-:W-:Y:S01]  /*10c50*/  MOV R37, 0x2 ;  /* 0x0000000200257802 */ /* 0x000fe20000000f00 */
[----:B------:R-:W-:-:S04]  /*10c60*/  IMAD.MOV.U32 R106, RZ, RZ, R33 ;  /* 0x000000ffff6a7224 */ /* 0x000fc800078e0021 */
[----:B------:R-:W-:-:S04]  /*10c70*/  FADD R106, R23, R106 ;  /* 0x0000006a176a7221 */ /* 0x000fc80000000000 */
[----:B------:R-:W-:-:S07]  /*10c80*/  IMAD.MOV.U32 R35, RZ, RZ, R106 ;  /* 0x000000ffff237224 */ /* 0x000fce00078e006a */
[----:B------:R-:W-:Y:S05]  /*10c90*/  WARPSYNC.COLLECTIVE R31, `(.L_x_959) ;  /* 0x000000001f087348 */ /* 0x000fea0003c00000 */
[----:B------:R0:W1:Y:S02]  /*10ca0*/  SHFL.DOWN P3, R33, R35, R37, R39 ;  /* 0x0800002523217389 */ /* 0x0000640000060027 */
[----:B01----:R-:W-:Y:S05]  /*10cb0*/  ENDCOLLECTIVE ;  /* 0x000000000000791b */ /* 0x003fea0003800000 */
.L_x_959:
[----:B------:R-:W-:Y:S02]  /*10cc0*/  IMAD.MOV.U32 R37, RZ, RZ, 0x1 ;  /* 0x00000001ff257424 */ /* 0x000fe400078e00ff */
[----:B------:R-:W-:-:S04]  /*10cd0*/  IMAD.MOV.U32 R3, RZ, RZ, R33 ;  /* 0x000000ffff037224 */ /* 0x000fc800078e0021 */
[----:B------:R-:W-:-:S04]  /*10ce0*/  FADD R3, R106, R3 ;  /* 0x000000036a037221 */ /* 0x000fc80000000000 */
[----:B------:R-:W-:-:S07]  /*10cf0*/  IMAD.MOV.U32 R35, RZ, RZ, R3 ;  /* 0x000000ffff237224 */ /* 0x000fce00078e0003 */
[----:B------:R-:W-:Y:S05]  /*10d00*/  WARPSYNC.COLLECTIVE R31, `(.L_x_960) ;  /* 0x000000001f087348 */ /* 0x000fea0003c00000 */
[----:B------:R0:W1:Y:S02]  /*10d10*/  SHFL.DOWN P3, R33, R35, R37, R39 ;  /* 0x0800002523217389 */ /* 0x0000640000060027 */
[----:B01----:R-:W-:Y:S05]  /*10d20*/  ENDCOLLECTIVE ;  /* 0x000000000000791b */ /* 0x003fea0003800000 */
.L_x_960:
[----:B------:R-:W-:Y:S02]  /*10d30*/  IMAD.MOV.U32 R35, RZ, RZ, R5 ;  /* 0x000000ffff237224 */ /* 0x000fe400078e0005 */
[----:B------:R-:W-:Y:S02]  /*10d40*/  IMAD.MOV.U32 R37, RZ, RZ, 0x10 ;  /* 0x00000010ff257424 */ /* 0x000fe400078e00ff */
[----:B------:R-:W-:-:S07]  /*10d50*/  IMAD.MOV.U32 R18, RZ, RZ, R33 ;  /* 0x000000ffff127224 */ /* 0x000fce00078e0021 */
[----:B------:R-:W-:Y:S05]  /*10d60*/  WARPSYNC.COLLECTIVE R31, `(.L_x_961) ;  /* 0x000000001f087348 */ /* 0x000fea0003c00000 */
[----:B------:R0:W1:Y:S02]  /*10d70*/  SHFL.DOWN P3, R33, R35, R37, R39 ;  /* 0x0800002523217389 */ /* 0x0000640000060027 */
[----:B01----:R-:W-:Y:S05]  /*10d80*/  ENDCOLLECTIVE ;  /* 0x000000000000791b */ /* 0x003fea0003800000 */
.L_x_961:
[----:B------:R-:W-:Y:S01]  /*10d90*/  FADD R18, R3, R18 ;  /* 0x0000001203127221 */ /* 0x000fe20000000000 */
[----:B------:R-:W-:Y:S01]  /*10da0*/  IMAD.MOV.U32 R37, RZ, RZ, 0x8 ;  /* 0x00000008ff257424 */ /* 0x000fe200078e00ff */
[----:B------:R-:W-:-:S05]  /*10db0*/  MOV R106, R33 ;  /* 0x00000021006a7202 */ /* 0x000fca0000000f00 */
[----:B------:R-:W-:-:S04]  /*10dc0*/  FADD R25, R106, R5 ;  /* 0x000000056a197221 */ /* 0x000fc80000000000 */
[----:B------:R-:W-:-:S07]  /*10dd0*/  IMAD.MOV.U32 R35, RZ, RZ, R25 ;  /* 0x000000ffff237224 */ /* 0x000fce00078e0019 */
[----:B------:R-:W-:Y:S05]  /*10de0*/  WARPSYNC.COLLECTIVE R31, `(.L_x_962) ;  /* 0x000000001f087348 */ /* 0x000fea0003c00000 */
[----:B------:R0:W1:Y:S02]  /*10df0*/  SHFL.DOWN P3, R33, R35, R37, R39 ;  /* 0x0800002523217389 */ /* 0x0000640000060027 */
[----:B01----:R-:W-:Y:S05]  /*10e00*/  ENDCOLLECTIVE ;  /* 0x000000000000791b */ /* 0x003fea0003800000 */
.L_x_962:
[----:B------:R-:W-:Y:S02]  /*10e10*/  IMAD.MOV.U32 R37, RZ, RZ, 0x4 ;  /* 0x00000004ff257424 */ /* 0x000fe400078e00ff */
[----:B------:R-:W-:-:S04]  /*10e20*/  IMAD.MOV.U32 R27, RZ, RZ, R33 ;  /* 0x000000ffff1b7224 */ /* 0x000fc800078e0021 */
[----:B------:R-:W-:-:S04]  /*10e30*/  FADD R27, R25, R27 ;  /* 0x0000001b191b7221 */ /* 0x000fc80000000000 */
[----:B------:R-:W-:-:S07]  /*10e40*/  IMAD.MOV.U32 R35, RZ, RZ, R27 ;  /* 0x000000ffff237224 */ /* 0x000fce00078e001b */
[----:B------:R-:W-:Y:S05]  /*10e50*/  WARPSYNC.COLLECTIVE R31, `(.L_x_963) ;  /* 0x000000001f087348 */ /* 0x000fea0003c00000 */
[----:B------:R0:W1:Y:S02]  /*10e60*/  SHFL.DOWN P3, R33, R35, R37, R39 ;  /* 0x0800002523217389 */ /* 0x0000640000060027 */
[----:B01----:R-:W-:Y:S05]  /*10e70*/  ENDCOLLECTIVE ;  /* 0x000000000000791b */ /* 0x003fea0003800000 */
.L_x_963:
[----:B------:R-:W-:Y:S02]  /*10e80*/  IMAD.MOV.U32 R37, RZ, RZ, 0x2 ;  /* 0x00000002ff257424 */ /* 0x000fe400078e00ff */
[----:B------:R-:W-:-:S04]  /*10e90*/  IMAD.MOV.U32 R29, RZ, RZ, R33 ;  /* 0x000000ffff1d7224 */ /* 0x000fc800078e0021 */
[----:B------:R-:W-:-:S05]  /*10ea0*/  FADD R29, R27, R29 ;  /* 0x0000001d1b1d7221 */ /* 0x000fca0000000000 */
[----:B------:R-:W-:-:S07]  /*10eb0*/  MOV R35, R29 ;  /* 0x0000001d00237202 */ /* 0x000fce0000000f00 */
[----:B------:R-:W-:Y:S05]  /*10ec0*/  WARPSYNC.COLLECTIVE R31, `(.L_x_964) ;  /* 0x000000001f087348 */ /* 0x000fea0003c00000 */
[----:B------:R0:W1:Y:S02]  /*10ed0*/  SHFL.DOWN P3, R33, R35, R37, R39 ;  /* 0x0800002523217389 */ /* 0x0000640000060027 */
[----:B01----:R-:W-:Y:S05]  /*10ee0*/  ENDCOLLECTIVE ;  /* 0x000000000000791b */ /* 0x003fea0003800000 */
.L_x_964:
[----:B------:R-:W-:Y:S02]  /*10ef0*/  IMAD.MOV.U32 R37, RZ, RZ, 0x1 ;  /* 0x00000001ff257424 */ /* 0x000fe400078e00ff */
[----:B------:R-:W-:-:S04]  /*10f00*/  IMAD.MOV.U32 R5, RZ, RZ, R33 ;  /* 0x000000ffff057224 */ /* 0x000fc800078e0021 */
[----:B------:R-:W-:-:S04]  /*10f10*/  FADD R5, R29, R5 ;  /* 0x000000051d057221 */ /* 0x000fc80000000000 */
[----:B------:R-:W-:-:S07]  /*10f20*/  IMAD.MOV.U32 R35, RZ, RZ, R5 ;  /* 0x000000ffff237224 */ /* 0x000fce00078e0005 */
[----:B------:R-:W-:Y:S05]  /*10f30*/  WARPSYNC.COLLECTIVE R31, `(.L_x_965) ;  /* 0x000000001f087348 */ /* 0x000fea0003c00000 */
[----:B------:R0:W1:Y:S02]  /*10f40*/  SHFL.DOWN P3, R33, R35, R37, R39 ;  /* 0x0800002523217389 */ /* 0x0000640000060027 */
[----:B01----:R-:W-:Y:S05]  /*10f50*/  ENDCOLLECTIVE ;  /* 0x000000000000791b */ /* 0x003fea0003800000 */
.L_x_965:
[----:B------:R-:W-:Y:S01]  /*10f60*/  IMAD.MOV.U32 R25, RZ, RZ, R33 ;  /* 0x000000ffff197224 */ /* 0x000fe200078e0021 */
[----:B------:R-:W-:Y:S06]  /*10f70*/  BRA `(.L_x_966) ;  /* 0xffffffec00647947 */ /* 0x000fec000383ffff */
.L_x_967:
        /* <DEDUP_REMOVED lines=16> */
.L_x_4145:


//--------------------- .text._Z66popcount_weighted_keys_literal_fused_multiq_kernel_warp_out_w32_sbILi12EEvPKyPKfiiS1_S3_iiiiiPKxS5_fiPf --------------------------
	.section	.text._Z66popcount_weighted_keys_literal_fused_multiq_kernel_warp_out_w32_sbILi12EEvPKyPKfiiS1_S3_iiiiiPKxS5_fiPf,"ax",@progbits
	.align	128
        .global         _Z66popcount_weighted_keys_literal_fused_multiq_kernel_warp_out_w32_sbILi12EEvPKyPKfiiS1_S3_iiiiiPKxS5_fiPf
        .type           _Z66popcount_weighted_keys_literal_fused_multiq_kernel_warp_out_w32_sbILi12EEvPKyPKfiiS1_S3_iiiiiPKxS5_fiPf,@function
        .size           _Z66popcount_weighted_keys_literal_fused_multiq_kernel_warp_out_w32_sbILi12EEvPKyPKfiiS1_S3_iiiiiPKxS5_fiPf,(.L_x_4146 - _Z66popcount_weighted_keys_literal_fused_multiq_kernel_warp_out_w32_sbILi12EEvPKyPKfiiS1_S3_iiiiiPKxS5_fiPf)
        .other          _Z66popcount_weighted_keys_literal_fused_multiq_kernel_warp_out_w32_sbILi12EEvPKyPKfiiS1_S3_iiiiiPKxS5_fiPf,@"STO_CUDA_ENTRY STV_DEFAULT"
_Z66popcount_weighted_keys_literal_fused_multiq_kernel_warp_out_w32_sbILi12EEvPKyPKfiiS1_S3_iiiiiPKxS5_fiPf:
.text._Z66popcount_weighted_keys_literal_fused_multiq_kernel_warp_out_w32_sbILi12EEvPKyPKfiiS1_S3_iiiiiPKxS5_fiPf:
        /* <DEDUP_REMOVED lines=30> */
[----:B------:R-:W-:Y:S01]  /*01e0*/  SEL R8, RZ, 0x1, P1 ;  /* 0x00000001ff087807 */ /* 0x000fe20000800000 */
        /* <DEDUP_REMOVED lines=23> */
[----:B------:R-:W-:-:S03]  /*0360*/  @P2 VIADD R4, R4, 0x1 ;  /* 0x0000000104042836 */ /* 0x000fc60000000000 */
[----:B------:R-:W-:Y:S02]  /*0370*/  ISETP.GE.U32.AND P0, PT, R3, UR19, PT ;  /* 0x0000001303007c0c */ /* 0x000fe4000bf06070 */
[----:B------:R-:W-:-:S07]  /*0380*/  LOP3.LUT R3, RZ, UR19, RZ, 0x33, !PT ;  /* 0x00000013ff037c12 */ /* 0x000fce000f8e33ff */
[----:B------:R-:W-:-:S04]  /*0390*/  @P1 VIADD R2, R2, 0x1 ;  /* 0x0000000102021836 */ /* 0x000fc80000000000 */
[----:B------:R-:W-:Y:S01]  /*03a0*/  @P0 VIADD R4, R4, 0x1 ;  /* 0x0000000104040836 */ /* 0x000fe20000000000 */
[----:B------:R-:W-:Y:S02]  /*03b0*/  SEL R5, R3, R2, !P3 ;  /* 0x0000000203057207 */ /* 0x000fe40005800000 */
[----:B------:R-:W-:Y:S02]  /*03c0*/  LOP3.LUT R2, R7, 0x1f, RZ, 0xc0, !PT ;  /* 0x0000001f07027812 */ /* 0x000fe400078ec0ff */
[----:B------:R-:W-:Y:S01]  /*03d0*/  SEL R3, R3, R4, !P3 ;  /* 0x0000000403037207 */ /* 0x000fe20005800000 */
[----:B------:R-:W-:Y:S02]  /*03e0*/  IMAD.IADD R5, R0, 0x1, R5 ;  /* 0x0000000100057824 */ /* 0x000fe400078e0205 */
[----:B------:R-:W-:Y:S01]  /*03f0*/  IMAD.MOV.U32 R0, RZ, RZ, RZ ;  /* 0x000000ffff007224 */ /* 0x000fe200078e00ff */
[----:B------:R-:W-:Y:S01]  /*0400*/  IADD3 R4, PT, PT, R8, R3, RZ ;  /* 0x0000000308047210 */ /* 0x000fe20007ffe0ff */
[----:B------:R-:W-:Y:S01]  /*0410*/  VIADD R3, R6, UR19 ;  /* 0x0000001306037c36 */ /* 0x000fe20008000000 */
[----:B------:R-:W-:-:S02]  /*0420*/  LOP3.LUT R21, R5, 0x3, RZ, 0xc0, !PT ;  /* 0x0000000305157812 */ /* 0x000fc400078ec0ff */
[----:B------:R-:W-:Y:S01]  /*0430*/  LOP3.LUT R20, R4, 0x3, RZ, 0xc0, !PT ;  /* 0x0000000304147812 */ /* 0x000fe200078ec0ff */
[----:B------:R-:W-:-:S07]  /*0440*/  VIADD R22, R3, UR19 ;  /* 0x0000001303167c36 */ /* 0x000fce0008000000 */
.L_x_978:
[----:B0-----:R-:W0:Y:S01]  /*0450*/  LDCU UR4, c[0x0][0x3ac] ;  /* 0x00007580ff0477ac */ /* 0x001e220008000800 */
[----:B--2---:R-:W-:-:S05]  /*0460*/  VIADD R10, R0, UR10 ;  /* 0x0000000a000a7c36 */ /* 0x004fca0008000000 */
[----:B0-----:R-:W-:-:S13]  /*0470*/  ISETP.GE.AND P0, PT, R10, UR4, PT ;  /* 0x000000040a007c0c */ /* 0x001fda000bf06270 */
[----:B-1----:R-:W-:Y:S05]  /*0480*/  @P0 BRA `(.L_x_968) ;  /* 0x0000000400f00947 */ /* 0x002fea0003800000 */
        /* <DEDUP_REMOVED lines=16> */
[----:B------:R-:W-:Y:S02]  /*0590*/  LEA R17, R11, UR7, 0x3 ;  /* 0x000000070b117c11 */ /* 0x000fe4000f8e18ff */
[----:B------:R-:W-:-:S03]  /*05a0*/  MOV R11, R6 ;  /* 0x00000006000b7202 */ /* 0x000fc60000000f00 */
        /* <DEDUP_REMOVED lines=16> */
.L_x_972:
[----:B------:R-:W-:Y:S05]  /*06b0*/  BSYNC.RECONVERGENT B1 ;  /* 0x0000000000017941 */ /* 0x000fea0003800200 */
.L_x_971:
[----:B------:R-:W-:Y:S05]  /*06c0*/  @!P1 BRA `(.L_x_970) ;  /* 0x0000000000649947 */ /* 0x000fea0003800000 */
.L_x_973:
        /* <DEDUP_REMOVED lines=25> */
.L_x_970:
[----:B------:R-:W-:Y:S05]  /*0860*/  BSYNC.RECONVERGENT B0 ;  /* 0x0000000000007941 */ /* 0x000fea0003800200 */
.L_x_969:
        /* <DEDUP_REMOVED lines=8> */
[----:B-12---:R-:W-:Y:S02]  /*08f0*/  IMAD.MOV.U32 R19, RZ, RZ, R7 ;  /* 0x000000ffff137224 */ /* 0x006fe400078e0007 */
[----:B---3--:R-:W-:-:S04]  /*0900*/  IMAD.WIDE.U32 R8, R10, 0x30, R8 ;  /* 0x000000300a087825 */ /* 0x008fc800078e0008 */
[----:B------:R-:W-:-:S03]  /*0910*/  VIADD R9, R9, UR4 ;  /* 0x0000000409097c36 */ /* 0x000fc60008000000 */
[----:B------:R-:W-:Y:S05]  /*0920*/  @!P0 BRA `(.L_x_976) ;  /* 0x0000000000588947 */ /* 0x000fea0003800000 */
[----:B------:R-:W-:-:S05]  /*0930*/  IMAD.WIDE.U32 R10, R7, 0x4, R8 ;  /* 0x00000004070a7825 */ /* 0x000fca00078e0008 */
[----:B0-----:R-:W2:Y:S01]  /*0940*/  LDG.E.CONSTANT R12, desc[UR16][R10.64] ;  /* 0x000000100a0c7981 */ /* 0x001ea2000c1e9900 */
        /* <DEDUP_REMOVED lines=8> */
[----:B-1----:R-:W-:Y:S01]  /*09d0*/  IMAD.WIDE R12, R13, 0x4, R10 ;  /* 0x000000040d0c7825 */ /* 0x002fe200078e020a */
        /* <DEDUP_REMOVED lines=11> */
.L_x_976:
[----:B------:R-:W-:Y:S05]  /*0a90*/  BSYNC.RECONVERGENT B1 ;  /* 0x0000000000017941 */ /* 0x000fea0003800200 */
.L_x_975:
[----:B------:R-:W-:Y:S05]  /*0aa0*/  @!P1 BRA `(.L_x_974) ;  /* 0x0000000000649947 */ /* 0x000fea0003800000 */
.L_x_977:
[C---:B0-----:R-:W-:Y:S02]  /*0ab0*/  VIADD R13, R19.reuse, UR19 ;  /* 0x00000013130d7c36 */ /* 0x041fe40008000000 */
[----:B--2---:R-:W-:-:S03]  /*0ac0*/  IMAD.WIDE.U32 R10, R19, 0x4, R8 ;  /* 0x00000004130a7825 */ /* 0x004fc600078e0008 */
[C---:B-1----:R-:W-:Y:S01]  /*0ad0*/  IADD3 R15, PT, PT, R13.reuse, UR19, RZ ;  /* 0x000000130d0f7c10 */ /* 0x042fe2000fffe0ff */
        /* <DEDUP_REMOVED lines=22> */
.L_x_974:
[----:B------:R-:W-:Y:S05]  /*0c40*/  BSYNC.RECONVERGENT B0 ;  /* 0x0000000000007941 */ /* 0x000fea0003800200 */
.L_x_968:
[----:B------:R-:W-:-:S05]  /*0c50*/  VIADD R0, R0, 0x1 ;  /* 0x0000000100007836 */ /* 0x000fca0000000000 */
[----:B------:R-:W-:-:S13]  /*0c60*/  ISETP.NE.AND P0, PT, R0, UR8, PT ;  /* 0x0000000800007c0c */ /* 0x000fda000bf05270 */
[----:B------:R-:W-:Y:S05]  /*0c70*/  @P0 BRA `(.L_x_978) ;  /* 0xfffffff400f40947 */ /* 0x000fea000383ffff */
[----:B------:R-:W-:Y:S01]  /*0c80*/  BAR.SYNC.DEFER_BLOCKING 0x0 ;  /* 0x0000000000007b1d */ /* 0x000fe20000010000 */
[C---:B------:R-:W-:Y:S02]  /*0c90*/  LEA R3, R2.reuse, UR7, 0x3 ;  /* 0x0000000702037c11 */ /* 0x040fe4000f8e18ff */
[----:B------:R-:W-:-:S03]  /*0ca0*/  LEA R4, R2, UR6, 0x3 ;  /* 0x0000000602047c11 */ /* 0x000fc6000f8e18ff */
[----:B------:R-:W3:Y:S01]  /*0cb0*/  LDCU UR13, c[0x0][0x390] ;  /* 0x00007200ff0d77ac */ /* 0x000ee20008000800 */
[----:B------:R-:W4:Y:S01]  /*0cc0*/  LDCU UR12, c[0x0][0x3d4] ;  /* 0x00007a80ff0c77ac */ /* 0x000f220008000800 */
[----:B------:R-:W-:Y:S01]  /*0cd0*/  UMOV UR4, URZ ;  /* 0x000000ff00047c82 */ /* 0x000fe20008000000 */
[----:B---3--:R-:W-:Y:S02]  /*0ce0*/  USHF.R.S32.HI UR20, URZ, 0x1f, UR13 ;  /* 0x0000001fff147899 */ /* 0x008fe4000801140d */
[----:B------:R-:W-:Y:S02]  /*0cf0*/  USHF.L.U32 UR18, UR13, 0x5, URZ ;  /* 0x000000050d127899 */ /* 0x000fe400080006ff */
[----:B----4-:R-:W-:Y:S02]  /*0d00*/  USHF.R.S32.HI UR12, URZ, 0x1f, UR12 ;  /* 0x0000001fff0c7899 */ /* 0x010fe4000801140c */
[----:B------:R-:W-:-:S12]  /*0d10*/  UIADD3 UR13, UPT, UPT, -UR13, URZ, URZ ;  /* 0x000000ff0d0d7290 */ /* 0x000fd8000fffe1ff */
.L_x_1026:
[----:B------:R-:W3:Y:S01]  /*0d20*/  LDCU UR6, c[0x0][0x3b0] ;  /* 0x00007600ff0677ac */ /* 0x000ee20008000800 */
[----:B------:R-:W-:-:S04]  /*0d30*/  UIADD3 UR14, UPT, UPT, UR9, UR4, URZ ;  /* 0x00000004090e7290 */ /* 0x000fc8000fffe0ff */
[----:B---3--:R-:W-:-:S06]  /*0d40*/  UISETP.GE.AND UP0, UPT, UR14, UR6, UPT ;  /* 0x000000060e00728c */ /* 0x008fcc000bf06270 */
[----:B------:R-:W-:-:S13]  /*0d50*/  PLOP3.LUT P0, PT, PT, PT, UP0, 0x80, 0x8 ;  /* 0x000000000008781c */ /* 0x000fda0003f0f008 */
[----:B01---5:R-:W-:Y:S05]  /*0d60*/  @P0 EXIT ;  /* 0x000000000000094d */ /* 0x023fea0003800000 */
[----:B------:R-:W3:Y:S01]  /*0d70*/  LDCU.64 UR6, c[0x0][0x3c8] ;  /* 0x00007900ff0677ac */ /* 0x000ee20008000a00 */
[----:B012---:R-:W0:Y:S01]  /*0d80*/  S2R R12, SR_TID.X ;  /* 0x00000000000c7919 */ /* 0x007e220000002100 */
[----:B------:R-:W1:Y:S01]  /*0d90*/  LDCU UR21, c[0x0][0x390] ;  /* 0x00007200ff1577ac */ /* 0x000e620008000800 */
[----:B------:R-:W2:Y:S01]  /*0da0*/  LDCU.64 UR22, c[0x0][0x388] ;  /* 0x00007100ff1677ac */ /* 0x000ea20008000a00 */
[----:B---3--:R-:W-:-:S06]  /*0db0*/  UIMAD.WIDE.U32 UR6, UR14, 0x8, UR6 ;  /* 0x000000080e0678a5 */ /* 0x008fcc000f8e0006 */
[----:B------:R-:W-:Y:S02]  /*0dc0*/  IMAD.U32 R10, RZ, RZ, UR6 ;  /* 0x00000006ff0a7e24 */ /* 0x000fe4000f8e00ff */
[----:B------:R-:W-:-:S06]  /*0dd0*/  IMAD.U32 R11, RZ, RZ, UR7 ;  /* 0x00000007ff0b7e24 */ /* 0x000fcc000f8e00ff */
[----:B------:R-:W5:Y:S01]  /*0de0*/  LDG.E.64.CONSTANT R10, desc[UR16][R10.64] ;  /* 0x000000100a0a7981 */ /* 0x000f62000c1e9b00 */
[C---:B0-----:R-:W-:Y:S01]  /*0df0*/  ISETP.GE.AND P0, PT, R12.reuse, UR18, PT ;  /* 0x000000120c007c0c */ /* 0x041fe2000bf06270 */
[----:B-1----:R-:W-:Y:S01]  /*0e00*/  UIMAD.WIDE.U32 UR24, UR14, UR21, URZ ;  /* 0x000000150e1872a5 */ /* 0x002fe2000f8e00ff */
[----:B------:R-:W-:Y:S01]  /*0e10*/  BSSY.RECONVERGENT B0, `(.L_x_979) ;  /* 0x0000015000007945 */ /* 0x000fe20003800200 */
[----:B------:R-:W-:Y:S02]  /*0e20*/  ISETP.GE.AND P1, PT, R12, UR21, PT ;  /* 0x000000150c007c0c */ /* 0x000fe4000bf26270 */
[----:B------:R-:W-:-:S08]  /*0e30*/  UIMAD UR14, UR14, UR20, UR25 ;  /* 0x000000140e0e72a4 */ /* 0x000fd0000f8e0219 */
[----:B--2---:R-:W-:Y:S05]  /*0e40*/  @P0 BRA `(.L_x_980) ;  /* 0x0000000000440947 */ /* 0x004fea0003800000 */
[----:B------:R-:W0:Y:S01]  /*0e50*/  S2R R5, SR_CgaCtaId ;  /* 0x0000000000057919 */ /* 0x000e220000008800 */
[----:B------:R-:W1:Y:S01]  /*0e60*/  LDCU.64 UR6, c[0x0][0x380] ;  /* 0x00007000ff0677ac */ /* 0x000e620008000a00 */
[----:B------:R-:W-:Y:S01]  /*0e70*/  IMAD.U32 R6, RZ, RZ, UR24 ;  /* 0x00000018ff067e24 */ /* 0x000fe2000f8e00ff */
[----:B------:R-:W-:Y:S01]  /*0e80*/  MOV R0, 0x400 ;  /* 0x0000040000007802 */ /* 0x000fe20000000f00 */
[----:B------:R-:W-:Y:S02]  /*0e90*/  IMAD.U32 R7, RZ, RZ, UR25 ;  /* 0x00000019ff077e24 */ /* 0x000fe4000f8e00ff */
[----:B------:R-:W-:Y:S01]  /*0ea0*/  IMAD.U32 R7, RZ, RZ, UR14 ;  /* 0x0000000eff077e24 */ /* 0x000fe2000f8e00ff */
[----:B-1----:R-:W-:-:S04]  /*0eb0*/  LEA R8, P0, R6, UR6, 0x8 ;  /* 0x0000000606087c11 */ /* 0x002fc8000f8040ff */
[----:B------:R-:W-:Y:S02]  /*0ec0*/  LEA.HI.X R9, R6, UR7, R7, 0x8, P0 ;  /* 0x0000000706097c11 */ /* 0x000fe400080f4407 */
[----:B0-----:R-:W-:Y:S02]  /*0ed0*/  LEA R0, R5, R0, 0x18 ;  /* 0x0000000005007211 */ /* 0x001fe400078ec0ff */
[----:B------:R-:W-:-:S07]  /*0ee0*/  MOV R5, R12 ;  /* 0x0000000c00057202 */ /* 0x000fce0000000f00 */
.L_x_981:
[----:B0-----:R-:W-:-:S06]  /*0ef0*/  IMAD.WIDE R6, R5, 0x8, R8 ;  /* 0x0000000805067825 */ /* 0x001fcc00078e0208 */
[----:B------:R-:W2:Y:S01]  /*0f00*/  LDG.E.64.CONSTANT R6, desc[UR16][R6.64] ;  /* 0x0000001006067981 */ /* 0x000ea2000c1e9b00 */
[C---:B------:R-:W-:Y:S02]  /*0f10*/  IMAD R13, R5.reuse, 0x8, R0 ;  /* 0x00000008050d7824 */ /* 0x040fe400078e0200 */
[----:B------:R-:W-:-:S05]  /*0f20*/  VIADD R5, R5, UR19 ;  /* 0x0000001305057c36 */ /* 0x000fca0008000000 */
[----:B------:R-:W-:Y:S01]  /*0f30*/  ISETP.GE.AND P0, PT, R5, UR18, PT ;  /* 0x0000001205007c0c */ /* 0x000fe2000bf06270 */
[----:B--2---:R0:W-:-:S12]  /*0f40*/  STS.64 [R13], R6 ;  /* 0x000000060d007388 */ /* 0x0041d80000000a00 */
[----:B------:R-:W-:Y:S05]  /*0f50*/  @!P0 BRA `(.L_x_981) ;  /* 0xfffffffc00e48947 */ /* 0x000fea000383ffff */
.L_x_980:
[----:B------:R-:W-:Y:S05]  /*0f60*/  BSYNC.RECONVERGENT B0 ;  /* 0x0000000000007941 */ /* 0x000fea0003800200 */
.L_x_979:
[----:B------:R-:W-:Y:S04]  /*0f70*/  BSSY.RECONVERGENT B0, `(.L_x_982) ;  /* 0x000000d000007945 */ /* 0x000fe80003800200 */
[----:B------:R-:W-:Y:S05]  /*0f80*/  @P1 BRA `(.L_x_983) ;  /* 0x00000000002c1947 */ /* 0x000fea0003800000 */
[----:B------:R-:W-:-:S07]  /*0f90*/  IMAD.MOV.U32 R0, RZ, RZ, R12 ;  /* 0x000000ffff007224 */ /* 0x000fce00078e000c */
.L_x_984:
[----:B-1----:R-:W-:-:S04]  /*0fa0*/  IADD3 R5, P0, PT, R0, UR24, RZ ;  /* 0x0000001800057c10 */ /* 0x002fc8000ff1e0ff */
[----:B------:R-:W-:Y:S02]  /*0fb0*/  LEA.HI.X.SX32 R8, R0, UR14, 0x1, P0 ;  /* 0x0000000e00087c11 */ /* 0x000fe400080f0eff */
[----:B0-----:R-:W-:-:S04]  /*0fc0*/  LEA R6, P0, R5, UR22, 0x2 ;  /* 0x0000001605067c11 */ /* 0x001fc8000f8010ff */
[----:B------:R-:W-:-:S05]  /*0fd0*/  LEA.HI.X R7, R5, UR23, R8, 0x2, P0 ;  /* 0x0000001705077c11 */ /* 0x000fca00080f1408 */
[----:B------:R-:W2:Y:S01]  /*0fe0*/  LDG.E.CONSTANT R6, desc[UR16][R6.64] ;  /* 0x0000001006067981 */ /* 0x000ea2000c1e9900 */
[C---:B------:R-:W-:Y:S01]  /*0ff0*/  LEA R5, R0.reuse, UR15, 0x2 ;  /* 0x0000000f00057c11 */ /* 0x040fe2000f8e10ff */
[----:B------:R-:W-:-:S05]  /*1000*/  VIADD R0, R0, UR19 ;  /* 0x0000001300007c36 */ /* 0x000fca0008000000 */
[----:B------:R-:W-:Y:S01]  /*1010*/  ISETP.GE.AND P0, PT, R0, UR21, PT ;  /* 0x0000001500007c0c */ /* 0x000fe2000bf06270 */
[----:B--2---:R1:W-:-:S12]  /*1020*/  STS [R5], R6 ;  /* 0x0000000605007388 */ /* 0x0043d80000000800 */
[----:B------:R-:W-:Y:S05]  /*1030*/  @!P0 BRA `(.L_x_984) ;  /* 0xfffffffc00d88947 */ /* 0x000fea000383ffff */
.L_x_983:
[----:B------:R-:W-:Y:S05]  /*1040*/  BSYNC.RECONVERGENT B0 ;  /* 0x0000000000007941 */ /* 0x000fea0003800200 */
.L_x_982:
[----:B01----:R-:W-:Y:S01]  /*1050*/  SHF.R.U32.HI R6, RZ, 0x5, R12 ;  /* 0x00000005ff067819 */ /* 0x003fe2000001160c */
[----:B------:R-:W-:Y:S01]  /*1060*/  UIADD3 UR4, UPT, UPT, UR4, 0x1, URZ ;  /* 0x0000000104047890 */ /* 0x000fe2000fffe0ff */
[----:B------:R-:W-:Y:S02]  /*1070*/  BAR.SYNC.DEFER_BLOCKING 0x0 ;  /* 0x0000000000007b1d */ /* 0x000fe40000010000 */
[----:B------:R-:W-:Y:S01]  /*1080*/  ISETP.GE.U32.AND P0, PT, R6, UR8, PT ;  /* 0x0000000806007c0c */ /* 0x000fe2000bf06070 */
[----:B------:R-:W-:-:S12]  /*1090*/  UISETP.NE.AND UP1, UPT, UR4, UR5, UPT ;  /* 0x000000050400728c */ /* 0x000fd8000bf25270 */
[----:B------:R-:W-:Y:S05]  /*10a0*/  @P0 BRA `(.L_x_985) ;  /* 0x00000074002c0947 */ /* 0x000fea0003800000 */
[----:B------:R-:W0:Y:S02]  /*10b0*/  LDC R17, c[0x0][0x3d4] ;  /* 0x0000f500ff117b82 */ /* 0x000e240000000800 */
[-C--:B0----5:R-:W-:Y:S02]  /*10c0*/  IMAD R5, R11, R17.reuse, RZ ;  /* 0x000000110b057224 */ /* 0x0a1fe400078e02ff */
[----:B------:R-:W-:-:S04]  /*10d0*/  IMAD.WIDE.U32 R16, R10, R17, RZ ;  /* 0x000000110a107225 */ /* 0x000fc800078e00ff */
[----:B------:R-:W-:-:S04]  /*10e0*/  IMAD R5, R10, UR12, R5 ;  /* 0x0000000c0a057c24 */ /* 0x000fc8000f8e0205 */
[----:B------:R-:W-:-:S07]  /*10f0*/  IMAD.IADD R5, R17, 0x1, R5 ;  /* 0x0000000111057824 */ /* 0x000fce00078e0205 */
.L_x_1025:
[----:B0-----:R-:W0:Y:S01]  /*1100*/  LDCU UR6, c[0x0][0x3ac] ;  /* 0x00007580ff0677ac */ /* 0x001e220008000800 */
[----:B------:R-:W-:Y:S01]  /*1110*/  VIADD R7, R6, UR10 ;  /* 0x0000000a06077c36 */ /* 0x000fe20008000000 */
[----:B------:R-:W-:Y:S04]  /*1120*/  BSSY B0, `(.L_x_986) ;  /* 0x000073e000007945 */ /* 0x000fe80003800000 */
[----:B0-----:R-:W-:-:S13]  /*1130*/  ISETP.GE.AND P0, PT, R7, UR6, PT ;  /* 0x0000000607007c0c */ /* 0x001fda000bf06270 */
[----:B-1---5:R-:W-:Y:S05]  /*1140*/  @P0 BRA `(.L_x_987) ;  /* 0x0000007000ec0947 */ /* 0x022fea0003800000 */
[----:B------:R-:W0:Y:S01]  /*1150*/  LDC.64 R18, c[0x0][0x3c0] ;  /* 0x0000f000ff127b82 */ /* 0x000e220000000a00 */
[----:B------:R-:W-:Y:S02]  /*1160*/  HFMA2 R45, -RZ, RZ, 0, 2.86102294921875e-06 ;  /* 0x00000030ff2d7431 */ /* 0x000fe400000001ff */
        /* <DEDUP_REMOVED lines=37> */
.L_x_991:
[----:B------:R-:W-:Y:S01]  /*13c0*/  IMAD.MOV.U32 R50, RZ, RZ, RZ ;  /* 0x000000ffff327224 */ /* 0x000fe200078e00ff */
[----:B------:R-:W-:-:S05]  /*13d0*/  UMOV UR6, 0xffffffff ;  /* 0xffffffff00067882 */ /* 0x000fca0000000000 */
[----:B------:R2:W3:Y:S01]  /*13e0*/  @!P0 LDS R50, [R55] ;  /* 0x0000000037328984 */ /* 0x0004e20000000800 */
[----:B------:R-:W-:Y:S05]  /*13f0*/  BRA.DIV UR6, `(.L_x_990) ;  /* 0x0000007206687947 */ /* 0x000fea000b800000 */
[----:B---3--:R-:W3:Y:S02]  /*1400*/  SHFL.IDX PT, R50, R50, RZ, 0x1f ;  /* 0x00001fff32327589 */ /* 0x008ee400000e0000 */
.L_x_1029:
[----:B-1----:R1:W4:Y:S01]  /*1410*/  LDS.64 R44, [R48] ;  /* 0x00000000302c7984 */ /* 0x0023220000000a00 */
[----:B------:R-:W-:Y:S02]  /*1420*/  VIADD R56, R56, 0x1 ;  /* 0x0000000138387836 */ /* 0x000fe40000000000 */
[----:B--2---:R-:W-:-:S03]  /*1430*/  VIADD R55, R55, 0x4 ;  /* 0x0000000437377836 */ /* 0x004fc60000000000 */
[----:B------:R-:W-:Y:S01]  /*1440*/  ISETP.NE.AND P1, PT, R56, RZ, PT ;  /* 0x000000ff3800720c */ /* 0x000fe20003f25270 */
[----:B-1----:R-:W-:Y:S01]  /*1450*/  VIADD R48, R48, 0x100 ;  /* 0x0000010030307836 */ /* 0x002fe20000000000 */
[-C--:B----4-:R-:W-:Y:S02]  /*1460*/  LOP3.LUT R52, R20, R44.reuse, RZ, 0xc0, !PT ;  /* 0x0000002c14347212 */ /* 0x090fe400078ec0ff */
[-C--:B------:R-:W-:Y:S02]  /*1470*/  LOP3.LUT R51, R21, R45.reuse, RZ, 0xc0, !PT ;  /* 0x0000002d15337212 */ /* 0x080fe400078ec0ff */
[----:B0-----:R-:W-:Y:S02]  /*1480*/  LOP3.LUT R58, R22, R44, RZ, 0xc0, !PT ;  /* 0x0000002c163a7212 */ /* 0x001fe400078ec0ff */
[----:B------:R-:W-:Y:S01]  /*1490*/  POPC R52, R52 ;  /* 0x0000003400347309 */ /* 0x000fe20000000000 */
[-C--:B------:R-:W-:Y:S02]  /*14a0*/  LOP3.LUT R61, R23, R45.reuse, RZ, 0xc0, !PT ;  /* 0x0000002d173d7212 */ /* 0x080fe400078ec0ff */
[----:B------:R-:W-:-:S02]  /*14b0*/  LOP3.LUT R57, R25, R45, RZ, 0xc0, !PT ;  /* 0x0000002d19397212 */ /* 0x000fc400078ec0ff */
[-C--:B------:R-:W-:Y:S02]  /*14c0*/  LOP3.LUT R59, R24, R44.reuse, RZ, 0xc0, !PT ;  /* 0x0000002c183b7212 */ /* 0x080fe400078ec0ff */
[----:B------:R-:W-:Y:S01]  /*14d0*/  LOP3.LUT R60, R26, R44, RZ, 0xc0, !PT ;  /* 0x0000002c1a3c7212 */ /* 0x000fe200078ec0ff */
[----:B------:R-:W0:Y:S08]  /*14e0*/  POPC R51, R51 ;  /* 0x0000003300337309 */ /* 0x000e300000000000 */
[----:B------:R-:W-:Y:S01]  /*14f0*/  POPC R58, R58 ;  /* 0x0000003a003a7309 */ /* 0x000fe20000000000 */
[----:B0-----:R-:W-:-:S07]  /*1500*/  IMAD.IADD R52, R52, 0x1, R51 ;  /* 0x0000000134347824 */ /* 0x001fce00078e0233 */
[----:B------:R0:W1:Y:S08]  /*1510*/  POPC R53, R61 ;  /* 0x0000003d00357309 */ /* 0x0000700000000000 */
[----:B------:R2:W-:Y:S01]  /*1520*/  POPC R54, R59 ;  /* 0x0000003b00367309 */ /* 0x0005e20000000000 */
[----:B0-----:R-:W-:Y:S02]  /*1530*/  LOP3.LUT R61, R28, R44, RZ, 0xc0, !PT ;  /* 0x0000002c1c3d7212 */ /* 0x001fe400078ec0ff */
[----:B-1----:R-:W-:-:S05]  /*1540*/  IADD3 R53, PT, PT, R58, R53, RZ ;  /* 0x000000353a357210 */ /* 0x002fca0007ffe0ff */
[----:B------:R-:W0:Y:S01]  /*1550*/  POPC R57, R57 ;  /* 0x0000003900397309 */ /* 0x000e220000000000 */
[----:B--2---:R-:W-:-:S07]  /*1560*/  I2FP.F32.U32 R59, R52 ;  /* 0x00000034003b7245 */ /* 0x004fce0000201000 */
[----:B------:R1:W-:Y:S01]  /*1570*/  POPC R51, R60 ;  /* 0x0000003c00337309 */ /* 0x0003e20000000000 */
[----:B0-----:R-:W-:-:S07]  /*1580*/  IMAD.IADD R54, R54, 0x1, R57 ;  /* 0x0000000136367824 */ /* 0x001fce00078e0239 */
[----:B------:R0:W-:Y:S01]  /*1590*/  POPC R57, R61 ;  /* 0x0000003d00397309 */ /* 0x0001e20000000000 */
[----:B-1----:R-:W-:-:S07]  /*15a0*/  LOP3.LUT R60, R27, R45, RZ, 0xc0, !PT ;  /* 0x0000002d1b3c7212 */ /* 0x002fce00078ec0ff */
[----:B------:R1:W2:Y:S01]  /*15b0*/  POPC R58, R60 ;  /* 0x0000003c003a7309 */ /* 0x0002a20000000000 */
[-C--:B0-----:R-:W-:Y:S02]  /*15c0*/  LOP3.LUT R61, R29, R45.reuse, RZ, 0xc0, !PT ;  /* 0x0000002d1d3d7212 */ /* 0x081fe400078ec0ff */
[----:B-1----:R-:W-:Y:S01]  /*15d0*/  LOP3.LUT R60, R31, R45, RZ, 0xc0, !PT ;  /* 0x0000002d1f3c7212 */ /* 0x002fe200078ec0ff */
[----:B--2---:R-:W-:-:S04]  /*15e0*/  IMAD.IADD R51, R51, 0x1, R58 ;  /* 0x0000000133337824 */ /* 0x004fc800078e023a */
[----:B------:R0:W1:Y:S08]  /*15f0*/  POPC R58, R61 ;  /* 0x0000003d003a7309 */ /* 0x0000700000000000 */
[----:B------:R-:W-:Y:S01]  /*1600*/  POPC R60, R60 ;  /* 0x0000003c003c7309 */ /* 0x000fe20000000000 */
[----:B0-----:R-:W-:Y:S01]  /*1610*/  LOP3.LUT R61, R32, R44, RZ, 0xc0, !PT ;  /* 0x0000002c203d7212 */ /* 0x001fe200078ec0ff */
[----:B-1----:R-:W-:-:S02]  /*1620*/  IMAD.IADD R52, R57, 0x1, R58 ;  /* 0x0000000139347824 */ /* 0x002fc400078e023a */
[----:B---3--:R-:W-:Y:S01]  /*1630*/  FMUL R58, R50, R59 ;  /* 0x0000003b323a7220 */ /* 0x008fe20000400000 */
[----:B------:R-:W-:-:S03]  /*1640*/  LOP3.LUT R59, R30, R44, RZ, 0xc0, !PT ;  /* 0x0000002c1e3b7212 */ /* 0x000fc600078ec0ff */
[----:B------:R-:W-:Y:S01]  /*1650*/  FFMA R58, R0, R58, R49 ;  /* 0x0000003a003a7223 */ /* 0x000fe20000000031 */
[----:B------:R0:W1:Y:S01]  /*1660*/  POPC R57, R59 ;  /* 0x0000003b00397309 */ /* 0x0000620000000000 */
[----:B------:R-:W-:Y:S02]  /*1670*/  I2FP.F32.U32 R49, R53 ;  /* 0x0000003500317245 */ /* 0x000fe40000201000 */
[----:B0-----:R-:W-:Y:S01]  /*1680*/  I2FP.F32.U32 R59, R54 ;  /* 0x00000036003b7245 */ /* 0x001fe20000201000 */
[----:B-1----:R-:W-:Y:S02]  /*1690*/  IMAD.IADD R53, R57, 0x1, R60 ;  /* 0x0000000139357824 */ /* 0x002fe400078e023c */
[C---:B------:R-:W-:Y:S02]  /*16a0*/  FMUL R57, R50.reuse, R49 ;  /* 0x0000003132397220 */ /* 0x040fe40000400000 */
[----:B------:R-:W-:Y:S01]  /*16b0*/  FMUL R54, R50, R59 ;  /* 0x0000003b32367220 */ /* 0x000fe20000400000 */
[----:B------:R0:W-:Y:S01]  /*16c0*/  POPC R49, R61 ;  /* 0x0000003d00317309 */ /* 0x0001e20000000000 */
[----:B------:R-:W-:Y:S01]  /*16d0*/  LOP3.LUT R59, R35, R45, RZ, 0xc0, !PT ;  /* 0x0000002d233b7212 */ /* 0x000fe200078ec0ff */
[----:B------:R-:W-:Y:S01]  /*16e0*/  FFMA R57, R7, R57, R58 ;  /* 0x0000003907397223 */ /* 0x000fe2000000003a */
[----:B------:R-:W-:-:S02]  /*16f0*/  LOP3.LUT R58, R33, R45, RZ, 0xc0, !PT ;  /* 0x0000002d213a7212 */ /* 0x000fc400078ec0ff */
[----:B------:R-:W-:Y:S01]  /*1700*/  LOP3.LUT R60, R34, R44, RZ, 0xc0, !PT ;  /* 0x0000002c223c7212 */ /* 0x000fe200078ec0ff */
[----:B------:R-:W-:Y:S01]  /*1710*/  FFMA R54, R8, R54, R57 ;  /* 0x0000003608367223 */ /* 0x000fe20000000039 */
[----:B------:R-:W-:Y:S01]  /*1720*/  I2FP.F32.U32 R57, R51 ;  /* 0x0000003300397245 */ /* 0x000fe20000201000 */
[----:B------:R-:W-:Y:S01]  /*1730*/  POPC R59, R59 ;  /* 0x0000003b003b7309 */ /* 0x000fe20000000000 */
[----:B0-----:R-:W-:-:S03]  /*1740*/  LOP3.LUT R61, R37, R45, RZ, 0xc0, !PT ;  /* 0x0000002d253d7212 */ /* 0x001fc600078ec0ff */
[----:B------:R-:W-:-:S04]  /*1750*/  FMUL R57, R50, R57 ;  /* 0x0000003932397220 */ /* 0x000fc80000400000 */
[----:B------:R-:W0:Y:S01]  /*1760*/  POPC R58, R58 ;  /* 0x0000003a003a7309 */ /* 0x000e220000000000 */
[----:B------:R-:W-:-:S07]  /*1770*/  FFMA R57, R9, R57, R54 ;  /* 0x0000003909397223 */ /* 0x000fce0000000036 */
[----:B------:R-:W-:Y:S01]  /*1780*/  POPC R61, R61 ;  /* 0x0000003d003d7309 */ /* 0x000fe20000000000 */
[----:B0-----:R-:W-:-:S07]  /*1790*/  IMAD.IADD R49, R49, 0x1, R58 ;  /* 0x0000000131317824 */ /* 0x001fce00078e023a */
[----:B------:R0:W1:Y:S01]  /*17a0*/  POPC R58, R60 ;  /* 0x0000003c003a7309 */ /* 0x0000620000000000 */
[----:B------:R-:W-:-:S05]  /*17b0*/  I2FP.F32.U32 R49, R49 ;  /* 0x0000003100317245 */ /* 0x000fca0000201000 */
[----:B------:R-:W-:Y:S01]  /*17c0*/  FMUL R49, R50, R49 ;  /* 0x0000003132317220 */ /* 0x000fe20000400000 */
[-C--:B0-----:R-:W-:Y:S01]  /*17d0*/  LOP3.LUT R60, R38, R44.reuse, RZ, 0xc0, !PT ;  /* 0x0000002c263c7212 */ /* 0x081fe200078ec0ff */
[----:B-1----:R-:W-:Y:S01]  /*17e0*/  IMAD.IADD R51, R58, 0x1, R59 ;  /* 0x000000013a337824 */ /* 0x002fe200078e023b */
[----:B------:R-:W-:Y:S02]  /*17f0*/  LOP3.LUT R58, R36, R44, RZ, 0xc0, !PT ;  /* 0x0000002c243a7212 */ /* 0x000fe400078ec0ff */
[----:B------:R-:W-:Y:S02]  /*1800*/  I2FP.F32.U32 R59, R52 ;  /* 0x00000034003b7245 */ /* 0x000fe40000201000 */
[----:B------:R-:W-:Y:S02]  /*1810*/  I2FP.F32.U32 R51, R51 ;  /* 0x0000003300337245 */ /* 0x000fe40000201000 */
[----:B------:R-:W0:Y:S01]  /*1820*/  POPC R58, R58 ;  /* 0x0000003a003a7309 */ /* 0x000e220000000000 */
[----:B------:R-:W-:-:S02]  /*1830*/  FMUL R54, R50, R59 ;  /* 0x0000003b32367220 */ /* 0x000fc40000400000 */
[----:B------:R-:W-:Y:S02]  /*1840*/  FMUL R51, R50, R51 ;  /* 0x0000003332337220 */ /* 0x000fe40000400000 */
[----:B------:R-:W-:Y:S01]  /*1850*/  FFMA R54, R10, R54, R57 ;  /* 0x000000360a367223 */ /* 0x000fe20000000039 */
[----:B------:R-:W-:-:S05]  /*1860*/  I2FP.F32.U32 R57, R53 ;  /* 0x0000003500397245 */ /* 0x000fca0000201000 */
[----:B------:R-:W-:Y:S01]  /*1870*/  FMUL R57, R50, R57 ;  /* 0x0000003932397220 */ /* 0x000fe20000400000 */
[----:B0-----:R-:W-:-:S03]  /*1880*/  IADD3 R52, PT, PT, R58, R61, RZ ;  /* 0x0000003d3a347210 */ /* 0x001fc60007ffe0ff */
[----:B------:R-:W-:Y:S01]  /*1890*/  FFMA R57, R11, R57, R54 ;  /* 0x000000390b397223 */ /* 0x000fe20000000036 */
[----:B------:R-:W-:Y:S01]  /*18a0*/  LOP3.LUT R61, R39, R45, RZ, 0xc0, !PT ;  /* 0x0000002d273d7212 */ /* 0x000fe200078ec0ff */
[----:B------:R-:W-:Y:S08]  /*18b0*/  POPC R58, R60 ;  /* 0x0000003c003a7309 */ /* 0x000ff00000000000 */
[----:B------:R-:W0:Y:S02]  /*18c0*/  POPC R59, R61 ;  /* 0x0000003d003b7309 */ /* 0x000e240000000000 */
[----:B0-----:R-:W-:Y:S01]  /*18d0*/  IMAD.IADD R53, R58, 0x1, R59 ;  /* 0x000000013a357824 */ /* 0x001fe200078e023b */
[----:B------:R-:W-:-:S02]  /*18e0*/  LOP3.LUT R58, R40, R44, RZ, 0xc0, !PT ;  /* 0x0000002c283a7212 */ /* 0x000fc400078ec0ff */
[-C--:B------:R-:W-:Y:S02]  /*18f0*/  LOP3.LUT R59, R41, R45.reuse, RZ, 0xc0, !PT ;  /* 0x0000002d293b7212 */ /* 0x080fe400078ec0ff */
[----:B------:R-:W-:Y:S02]  /*1900*/  LOP3.LUT R44, R42, R44, RZ, 0xc0, !PT ;  /* 0x0000002c2a2c7212 */ /* 0x000fe400078ec0ff */
[----:B------:R-:W-:Y:S01]  /*1910*/  POPC R58, R58 ;  /* 0x0000003a003a7309 */ /* 0x000fe20000000000 */
[----:B------:R-:W-:Y:S02]  /*1920*/  LOP3.LUT R45, R43, R45, RZ, 0xc0, !PT ;  /* 0x0000002d2b2d7212 */ /* 0x000fe400078ec0ff */
[----:B------:R-:W-:-:S05]  /*1930*/  I2FP.F32.U32 R53, R53 ;  /* 0x0000003500357245 */ /* 0x000fca0000201000 */
[----:B------:R-:W0:Y:S01]  /*1940*/  POPC R59, R59 ;  /* 0x0000003b003b7309 */ /* 0x000e220000000000 */
[----:B------:R-:W-:-:S07]  /*1950*/  FMUL R53, R50, R53 ;  /* 0x0000003532357220 */ /* 0x000fce0000400000 */
        /* <DEDUP_REMOVED lines=10> */
[----:B------:R-:W-:Y:S02]  /*1a00*/  I2FP.F32.U32 R49, R52 ;  /* 0x0000003400317245 */ /* 0x000fe40000201000 */
[----:B------:R-:W-:Y:S01]  /*1a10*/  FFMA R53, R15, R53, R44 ;  /* 0x000000350f357223 */ /* 0x000fe2000000002c */
[----:B------:R-:W-:-:S02]  /*1a20*/  FMUL R45, R50, R45 ;  /* 0x0000002d322d7220 */ /* 0x000fc40000400000 */
[----:B------:R-:W-:Y:S02]  /*1a30*/  FMUL R49, R50, R49 ;  /* 0x0000003132317220 */ /* 0x000fe40000400000 */
[----:B------:R-:W-:-:S04]  /*1a40*/  FFMA R44, R46, R45, R53 ;  /* 0x0000002d2e2c7223 */ /* 0x000fc80000000035 */
[----:B------:R-:W-:Y:S01]  /*1a50*/  FFMA R49, R47, R49, R44 ;  /* 0x000000312f317223 */ /* 0x000fe2000000002c */
[----:B------:R-:W-:Y:S06]  /*1a60*/  @P1 BRA `(.L_x_991) ;  /* 0xfffffff800541947 */ /* 0x000fec000383ffff */
[----:B------:R-:W-:Y:S05]  /*1a70*/  BSYNC B1 ;  /* 0x0000000000017941 */ /* 0x000fea0003800000 */
.L_x_989:
[----:B------:R-:W-:Y:S05]  /*1a80*/  BRA `(.L_x_992) ;  /* 0x0000006800447947 */ /* 0x000fea0003800000 */
.L_x_988:
[----:B------:R-:W-:Y:S02]  /*1a90*/  ISETP.GE.AND P0, PT, R48, 0x1, PT ;  /* 0x000000013000780c */ /* 0x000fe40003f06270 */
[----:B------:R-:W-:-:S11]  /*1aa0*/  MOV R49, RZ ;  /* 0x000000ff00317202 */ /* 0x000fd60000000f00 */
[----:B------:R-:W-:Y:S05]  /*1ab0*/  @!P0 BRA `(.L_x_993) ;  /* 0x00000004009c8947 */ /* 0x000fea0003800000 */
[----:B------:R-:W-:Y:S01]  /*1ac0*/  ISETP.NE.AND P0, PT, R2, RZ, PT ;  /* 0x000000ff0200720c */ /* 0x000fe20003f05270 */
[----:B------:R-:W-:Y:S01]  /*1ad0*/  IMAD.MOV.U32 R49, RZ, RZ, RZ ;  /* 0x000000ffff317224 */ /* 0x000fe200078e00ff */
[----:B------:R-:W-:-:S11]  /*1ae0*/  UMOV UR6, 0xffffffff ;  /* 0xffffffff00067882 */ /* 0x000fd60000000000 */
[----:B------:R-:W2:Y:S01]  /*1af0*/  @!P0 LDS R49, [UR15] ;  /* 0x0000000fff318984 */ /* 0x000ea20008000800 */
[----:B------:R-:W-:Y:S05]  /*1b00*/  BRA.DIV UR6, `(.L_x_994) ;  /* 0x0000006a06c87947 */ /* 0x000fea000b800000 */
[----:B--2---:R-:W2:Y:S02]  /*1b10*/  SHFL.IDX PT, R49, R49, RZ, 0x1f ;  /* 0x00001fff31317589 */ /* 0x004ea400000e0000 */
.L_x_1032:
[----:B-1----:R-:W1:Y:S02]  /*1b20*/  LDS.64 R44, [R4] ;  /* 0x00000000042c7984 */ /* 0x002e640000000a00 */
[-C--:B-1----:R-:W-:Y:S02]  /*1b30*/  LOP3.LUT R55, R20, R44.reuse, RZ, 0xc0, !PT ;  /* 0x0000002c14377212 */ /* 0x082fe400078ec0ff */
[-C--:B------:R-:W-:Y:S02]  /*1b40*/  LOP3.LUT R50, R21, R45.reuse, RZ, 0xc0, !PT ;  /* 0x0000002d15327212 */ /* 0x080fe400078ec0ff */
[-C--:B------:R-:W-:Y:S02]  /*1b50*/  LOP3.LUT R52, R24, R44.reuse, RZ, 0xc0, !PT ;  /* 0x0000002c18347212 */ /* 0x080fe400078ec0ff */
[----:B------:R-:W-:Y:S01]  /*1b60*/  POPC R55, R55 ;  /* 0x0000003700377309 */ /* 0x000fe20000000000 */
[----:B------:R-:W-:Y:S02]  /*1b70*/  LOP3.LUT R57, R25, R45, RZ, 0xc0, !PT ;  /* 0x0000002d19397212 */ /* 0x000fe400078ec0ff */
[----:B0-----:R-:W-:-:S02]  /*1b80*/  LOP3.LUT R54, R28, R44, RZ, 0xc0, !PT ;  /* 0x0000002c1c367212 */ /* 0x001fc400078ec0ff */
[-C--:B------:R-:W-:Y:S02]  /*1b90*/  LOP3.LUT R53, R26, R44.reuse, RZ, 0xc0, !PT ;  /* 0x0000002c1a357212 */ /* 0x080fe400078ec0ff */
[-C--:B------:R-:W-:Y:S01]  /*1ba0*/  LOP3.LUT R58, R27, R45.reuse, RZ, 0xc0, !PT ;  /* 0x0000002d1b3a7212 */ /* 0x080fe200078ec0ff */
[----:B------:R-:W0:Y:S01]  /*1bb0*/  POPC R50, R50 ;  /* 0x0000003200327309 */ /* 0x000e220000000000 */
[-C--:B------:R-:W-:Y:S02]  /*1bc0*/  LOP3.LUT R56, R22, R44.reuse, RZ, 0xc0, !PT ;  /* 0x0000002c16387212 */ /* 0x080fe400078ec0ff */
[-C--:B------:R-:W-:Y:S02]  /*1bd0*/  LOP3.LUT R51, R23, R45.reuse, RZ, 0xc0, !PT ;  /* 0x0000002d17337212 */ /* 0x080fe400078ec0ff */
[-C--:B------:R-:W-:Y:S02]  /*1be0*/  LOP3.LUT R61, R32, R44.reuse, RZ, 0xc0, !PT ;  /* 0x0000002c203d7212 */ /* 0x080fe400078ec0ff */
[-C--:B------:R-:W-:Y:S01]  /*1bf0*/  LOP3.LUT R59, R31, R45.reuse, RZ, 0xc0, !PT ;  /* 0x0000002d1f3b7212 */ /* 0x080fe200078ec0ff */
[----:B------:R-:W-:Y:S01]  /*1c00*/  POPC R52, R52 ;  /* 0x0000003400347309 */ /* 0x000fe20000000000 */
[----:B------:R-:W-:Y:S01]  /*1c10*/  LOP3.LUT R60, R30, R44, RZ, 0xc0, !PT ;  /* 0x0000002c1e3c7212 */ /* 0x000fe200078ec0ff */
[----:B0-----:R-:W-:Y:S01]  /*1c20*/  IMAD.IADD R50, R55, 0x1, R50 ;  /* 0x0000000137327824 */ /* 0x001fe200078e0232 */
[----:B------:R-:W-:-:S05]  /*1c30*/  LOP3.LUT R55, R29, R45, RZ, 0xc0, !PT ;  /* 0x0000002d1d377212 */ /* 0x000fca00078ec0ff */
[----:B------:R-:W0:Y:S01]  /*1c40*/  POPC R57, R57 ;  /* 0x0000003900397309 */ /* 0x000e220000000000 */
[----:B------:R-:W-:-:S07]  /*1c50*/  I2FP.F32.U32 R50, R50 ;  /* 0x0000003200327245 */ /* 0x000fce0000201000 */
[----:B------:R-:W-:Y:S01]  /*1c60*/  POPC R54, R54 ;  /* 0x0000003600367309 */ /* 0x000fe20000000000 */
[----:B0-----:R-:W-:-:S07]  /*1c70*/  IMAD.IADD R52, R52, 0x1, R57 ;  /* 0x0000000134347824 */ /* 0x001fce00078e0239 */
[----:B------:R-:W0:Y:S01]  /*1c80*/  POPC R55, R55 ;  /* 0x0000003700377309 */ /* 0x000e220000000000 */
[----:B------:R-:W-:-:S07]  /*1c90*/  I2FP.F32.U32 R52, R52 ;  /* 0x0000003400347245 */ /* 0x000fce0000201000 */
[----:B------:R-:W-:Y:S01]  /*1ca0*/  POPC R53, R53 ;  /* 0x0000003500357309 */ /* 0x000fe20000000000 */
[----:B--2---:R-:W-:Y:S01]  /*1cb0*/  FMUL R52, R49, R52 ;  /* 0x0000003431347220 */ /* 0x004fe20000400000 */
[----:B0-----:R-:W-:-:S06]  /*1cc0*/  IMAD.IADD R57, R54, 0x1, R55 ;  /* 0x0000000136397824 */ /* 0x001fcc00078e0237 */
[----:B------:R-:W0:Y:S01]  /*1cd0*/  POPC R58, R58 ;  /* 0x0000003a003a7309 */ /* 0x000e220000000000 */
[----:B------:R-:W-:-:S07]  /*1ce0*/  LOP3.LUT R54, R33, R45, RZ, 0xc0, !PT ;  /* 0x0000002d21367212 */ /* 0x000fce00078ec0ff */
[----:B------:R-:W-:Y:S01]  /*1cf0*/  POPC R56, R56 ;  /* 0x0000003800387309 */ /* 0x000fe20000000000 */
[----:B0-----:R-:W-:-:S07]  /*1d00*/  IMAD.IADD R53, R53, 0x1, R58 ;  /* 0x0000000135357824 */ /* 0x001fce00078e023a */
[----:B------:R-:W0:Y:S08]  /*1d10*/  POPC R51, R51 ;  /* 0x0000003300337309 */ /* 0x000e300000000000 */
[----:B------:R1:W-:Y:S01]  /*1d20*/  POPC R58, R61 ;  /* 0x0000003d003a7309 */ /* 0x0003e20000000000 */
[----:B0-----:R-:W-:-:S07]  /*1d30*/  IMAD.IADD R51, R56, 0x1, R51 ;  /* 0x0000000138337824 */ /* 0x001fce00078e0233 */
[----:B------:R-:W0:Y:S01]  /*1d40*/  POPC R55, R54 ;  /* 0x0000003600377309 */ /* 0x000e220000000000 */
[----:B-1----:R-:W-:-:S07]  /*1d50*/  LOP3.LUT R61, R36, R44, RZ, 0xc0, !PT ;  /* 0x0000002c243d7212 */ /* 0x002fce00078ec0ff */
[----:B------:R1:W-:Y:S01]  /*1d60*/  POPC R56, R60 ;  /* 0x0000003c00387309 */ /* 0x0003e20000000000 */
[----:B0-----:R-:W-:-:S07]  /*1d70*/  IMAD.IADD R54, R58, 0x1, R55 ;  /* 0x000000013a367824 */ /* 0x001fce00078e0237 */
[----:B------:R-:W0:Y:S01]  /*1d80*/  POPC R59, R59 ;  /* 0x0000003b003b7309 */ /* 0x000e220000000000 */
[----:B------:R-:W-:Y:S02]  /*1d90*/  LOP3.LUT R55, R35, R45, RZ, 0xc0, !PT ;  /* 0x0000002d23377212 */ /* 0x000fe400078ec0ff */
[----:B-1----:R-:W-:Y:S02]  /*1da0*/  LOP3.LUT R60, R34, R44, RZ, 0xc0, !PT ;  /* 0x0000002c223c7212 */ /* 0x002fe400078ec0ff */
[----:B------:R-:W-:-:S03]  /*1db0*/  I2FP.F32.U32 R54, R54 ;  /* 0x0000003600367245 */ /* 0x000fc60000201000 */
[----:B------:R-:W-:Y:S02]  /*1dc0*/  POPC R58, R55 ;  /* 0x00000037003a7309 */ /* 0x000fe40000000000 */
[----:B------:R-:W-:Y:S01]  /*1dd0*/  FMUL R54, R49, R54 ;  /* 0x0000003631367220 */ /* 0x000fe20000400000 */
[----:B0-----:R-:W-:-:S05]  /*1de0*/  IADD3 R56, PT, PT, R56, R59, RZ ;  /* 0x0000003b38387210 */ /* 0x001fca0007ffe0ff */
[----:B------:R0:W1:Y:S01]  /*1df0*/  POPC R59, R60 ;  /* 0x0000003c003b7309 */ /* 0x0000620000000000 */
[----:B------:R-:W-:Y:S02]  /*1e00*/  I2FP.F32.U32 R56, R56 ;  /* 0x0000003800387245 */ /* 0x000fe40000201000 */
[----:B0-----:R-:W-:-:S03]  /*1e10*/  I2FP.F32.U32 R60, R57 ;  /* 0x00000039003c7245 */ /* 0x001fc60000201000 */
[----:B------:R-:W-:Y:S01]  /*1e20*/  FMUL R57, R49, R56 ;  /* 0x0000003831397220 */ /* 0x000fe20000400000 */
[----:B------:R-:W-:Y:S01]  /*1e30*/  LOP3.LUT R56, R41, R45, RZ, 0xc0, !PT ;  /* 0x0000002d29387212 */ /* 0x000fe200078ec0ff */
[----:B-1----:R-:W-:Y:S01]  /*1e40*/  IMAD.IADD R55, R59, 0x1, R58 ;  /* 0x000000013b377824 */ /* 0x002fe200078e023a */
[----:B------:R-:W-:Y:S01]  /*1e50*/  I2FP.F32.U32 R58, R51 ;  /* 0x00000033003a7245 */ /* 0x000fe20000201000 */
[C---:B------:R-:W-:Y:S02]  /*1e60*/  FMUL R51, R49.reuse, R50 ;  /* 0x0000003231337220 */ /* 0x040fe40000400000 */
[----:B------:R-:W-:Y:S02]  /*1e70*/  POPC R50, R61 ;  /* 0x0000003d00327309 */ /* 0x000fe40000000000 */
[----:B------:R-:W-:Y:S01]  /*1e80*/  FMUL R59, R49, R58 ;  /* 0x0000003a313b7220 */ /* 0x000fe20000400000 */
[----:B------:R-:W-:Y:S01]  /*1e90*/  FFMA R58, R0, R51, RZ ;  /* 0x00000033003a7223 */ /* 0x000fe200000000ff */
[----:B------:R-:W-:-:S03]  /*1ea0*/  LOP3.LUT R51, R37, R45, RZ, 0xc0, !PT ;  /* 0x0000002d25337212 */ /* 0x000fc600078ec0ff */
[----:B------:R-:W-:Y:S01]  /*1eb0*/  FFMA R59, R7, R59, R58 ;  /* 0x0000003b073b7223 */ /* 0x000fe2000000003a */
[----:B------:R-:W-:Y:S01]  /*1ec0*/  I2FP.F32.U32 R58, R53 ;  /* 0x00000035003a7245 */ /* 0x000fe20000201000 */
[----:B------:R-:W-:Y:S02]  /*1ed0*/  POPC R56, R56 ;  /* 0x0000003800387309 */ /* 0x000fe40000000000 */
[----:B------:R-:W-:Y:S02]  /*1ee0*/  FFMA R52, R8, R52, R59 ;  /* 0x0000003408347223 */ /* 0x000fe4000000003b */
[----:B------:R-:W-:-:S04]  /*1ef0*/  FMUL R58, R49, R58 ;  /* 0x0000003a313a7220 */ /* 0x000fc80000400000 */
[----:B------:R-:W0:Y:S01]  /*1f00*/  POPC R51, R51 ;  /* 0x0000003300337309 */ /* 0x000e220000000000 */
[----:B------:R-:W-:Y:S01]  /*1f10*/  FFMA R53, R9, R58, R52 ;  /* 0x0000003a09357223 */ /* 0x000fe20000000034 */
[----:B------:R-:W-:Y:S01]  /*1f20*/  FMUL R58, R49, R60 ;  /* 0x0000003c313a7220 */ /* 0x000fe20000400000 */
[-C--:B------:R-:W-:Y:S02]  /*1f30*/  LOP3.LUT R52, R39, R45.reuse, RZ, 0xc0, !PT ;  /* 0x0000002d27347212 */ /* 0x080fe400078ec0ff */
[----:B------:R-:W-:Y:S01]  /*1f40*/  LOP3.LUT R45, R43, R45, RZ, 0xc0, !PT ;  /* 0x0000002d2b2d7212 */ /* 0x000fe200078ec0ff */
[----:B------:R-:W-:Y:S01]  /*1f50*/  FFMA R58, R10, R58, R53 ;  /* 0x0000003a0a3a7223 */ /* 0x000fe20000000035 */
[----:B------:R-:W-:Y:S02]  /*1f60*/  LOP3.LUT R53, R40, R44, RZ, 0xc0, !PT ;  /* 0x0000002c28357212 */ /* 0x000fe400078ec0ff */
[----:B------:R-:W-:Y:S01]  /*1f70*/  POPC R52, R52 ;  /* 0x0000003400347309 */ /* 0x000fe20000000000 */
[----:B------:R-:W-:Y:S01]  /*1f80*/  FFMA R57, R11, R57, R58 ;  /* 0x000000390b397223 */ /* 0x000fe2000000003a */
[----:B------:R-:W-:-:S03]  /*1f90*/  I2FP.F32.U32 R58, R55 ;  /* 0x00000037003a7245 */ /* 0x000fc60000201000 */
[----:B------:R-:W-:Y:S01]  /*1fa0*/  FFMA R54, R12, R54, R57 ;  /* 0x000000360c367223 */ /* 0x000fe20000000039 */
[----:B0-----:R-:W-:Y:S01]  /*1fb0*/  IMAD.IADD R50, R50, 0x1, R51 ;  /* 0x0000000132327824 */ /* 0x001fe200078e0233 */
[-C--:B------:R-:W-:Y:S01]  /*1fc0*/  LOP3.LUT R51, R38, R44.reuse, RZ, 0xc0, !PT ;  /* 0x0000002c26337212 */ /* 0x080fe200078ec0ff */
[----:B------:R-:W0:Y:S01]  /*1fd0*/  POPC R53, R53 ;  /* 0x0000003500357309 */ /* 0x000e220000000000 */
[----:B------:R-:W-:Y:S01]  /*1fe0*/  LOP3.LUT R44, R42, R44, RZ, 0xc0, !PT ;  /* 0x0000002c2a2c7212 */ /* 0x000fe200078ec0ff */
[----:B------:R-:W-:Y:S01]  /*1ff0*/  FMUL R58, R49, R58 ;  /* 0x0000003a313a7220 */ /* 0x000fe20000400000 */
[----:B------:R-:W-:-:S05]  /*2000*/  I2FP.F32.U32 R50, R50 ;  /* 0x0000003200327245 */ /* 0x000fca0000201000 */
[----:B------:R-:W1:Y:S01]  /*2010*/  POPC R51, R51 ;  /* 0x0000003300337309 */ /* 0x000e620000000000 */
[----:B------:R-:W-:Y:S01]  /*2020*/  FMUL R50, R49, R50 ;  /* 0x0000003231327220 */ /* 0x000fe20000400000 */
[----:B0-----:R-:W-:-:S06]  /*2030*/  IMAD.IADD R53, R53, 0x1, R56 ;  /* 0x0000000135357824 */ /* 0x001fcc00078e0238 */
[----:B------:R-:W-:Y:S01]  /*2040*/  POPC R44, R44 ;  /* 0x0000002c002c7309 */ /* 0x000fe20000000000 */
[----:B-1----:R-:W-:-:S07]  /*2050*/  IMAD.IADD R52, R51, 0x1, R52 ;  /* 0x0000000133347824 */ /* 0x002fce00078e0234 */
[----:B------:R-:W0:Y:S01]  /*2060*/  POPC R45, R45 ;  /* 0x0000002d002d7309 */ /* 0x000e220000000000 */
[----:B------:R-:W-:Y:S01]  /*2070*/  FFMA R51, R13, R58, R54 ;  /* 0x0000003a0d337223 */ /* 0x000fe20000000036 */
[----:B------:R-:W-:-:S03]  /*2080*/  I2FP.F32.U32 R52, R52 ;  /* 0x0000003400347245 */ /* 0x000fc60000201000 */
[----:B------:R-:W-:Y:S02]  /*2090*/  FFMA R50, R14, R50, R51 ;  /* 0x000000320e327223 */ /* 0x000fe40000000033 */
[----:B------:R-:W-:Y:S01]  /*20a0*/  FMUL R52, R49, R52 ;  /* 0x0000003431347220 */ /* 0x000fe20000400000 */
[----:B0-----:R-:W-:Y:S01]  /*20b0*/  IMAD.IADD R45, R44, 0x1, R45 ;  /* 0x000000012c2d7824 */ /* 0x001fe200078e022d */
[----:B------:R-:W-:-:S04]  /*20c0*/  I2FP.F32.U32 R44, R53 ;  /* 0x00000035002c7245 */ /* 0x000fc80000201000 */
[----:B------:R-:W-:Y:S01]  /*20d0*/  I2FP.F32.U32 R54, R45 ;  /* 0x0000002d00367245 */ /* 0x000fe20000201000 */
[----:B------:R-:W-:Y:S01]  /*20e0*/  FMUL R44, R49, R44 ;  /* 0x0000002c312c7220 */ /* 0x000fe20000400000 */
[----:B------:R-:W-:-:S03]  /*20f0*/  FFMA R45, R15, R52, R50 ;  /* 0x000000340f2d7223 */ /* 0x000fc60000000032 */
[----:B------:R-:W-:Y:S01]  /*2100*/  FMUL R49, R49, R54 ;  /* 0x0000003631317220 */ /* 0x000fe20000400000 */
[----:B------:R-:W-:-:S04]  /*2110*/  FFMA R44, R46, R44, R45 ;  /* 0x0000002c2e2c7223 */ /* 0x000fc8000000002d */
[----:B------:R-:W-:-:S07]  /*2120*/  FFMA R49, R47, R49, R44 ;  /* 0x000000312f317223 */ /* 0x000fce000000002c */
.L_x_993:
[----:B------:R-:W-:-:S13]  /*2130*/  ISETP.GE.AND P0, PT, R48, 0x2, PT ;  /* 0x000000023000780c */ /* 0x000fda0003f06270 */
[----:B------:R-:W-:Y:S05]  /*2140*/  @!P0 BRA `(.L_x_995) ;  /* 0x00000004009c8947 */ /* 0x000fea0003800000 */
[----:B------:R-:W-:Y:S01]  /*2150*/  ISETP.NE.AND P0, PT, R2, RZ, PT ;  /* 0x000000ff0200720c */ /* 0x000fe20003f05270 */
[----:B------:R-:W-:Y:S01]  /*2160*/  HFMA2 R50, -RZ, RZ, 0, 0 ;  /* 0x00000000ff327431 */ /* 0x000fe200000001ff */
[----:B------:R-:W-:-:S11]  /*2170*/  UMOV UR6, 0xffffffff ;  /* 0xffffffff00067882 */ /* 0x000fd60000000000 */
[----:B------:R-:W2:Y:S01]  /*2180*/  @!P0 LDS R50, [UR15+0x4] ;  /* 0x0000040fff328984 */ /* 0x000ea20008000800 */
[----:B------:R-:W-:Y:S05]  /*2190*/  BRA.DIV UR6, `(.L_x_996) ;  /* 0x0000006606507947 */ /* 0x000fea000b800000 */
[----:B--2---:R-:W2:Y:S02]  /*21a0*/  SHFL.IDX PT, R50, R50, RZ, 0x1f ;  /* 0x00001fff32327589 */ /* 0x004ea400000e0000 */
.L_x_1035:
        /* <DEDUP_REMOVED lines=12> */
[----:B------:R-:W-:-:S05]  /*2270*/  LOP3.LUT R61, R29, R45, RZ, 0xc0, !PT ;  /* 0x0000002d1d3d7212 */ /* 0x000fca00078ec0ff */
[----:B------:R-:W-:Y:S01]  /*2280*/  POPC R60, R60 ;  /* 0x0000003c003c7309 */ /* 0x000fe20000000000 */
[----:B0-----:R-:W-:-:S07]  /*2290*/  IMAD.IADD R52, R52, 0x1, R53 ;  /* 0x0000000134347824 */ /* 0x001fce00078e0235 */
[----:B------:R-:W0:Y:S01]  /*22a0*/  POPC R51, R51 ;  /* 0x0000003300337309 */ /* 0x000e220000000000 */
[----:B------:R-:W-:-:S07]  /*22b0*/  LOP3.LUT R53, R30, R44, RZ, 0xc0, !PT ;  /* 0x0000002c1e357212 */ /* 0x000fce00078ec0ff */
[----:B------:R-:W-:Y:S01]  /*22c0*/  POPC R57, R57 ;  /* 0x0000003900397309 */ /* 0x000fe20000000000 */
[----:B0-----:R-:W-:-:S07]  /*22d0*/  IMAD.IADD R51, R60, 0x1, R51 ;  /* 0x000000013c337824 */ /* 0x001fce00078e0233 */
[----:B------:R-:W0:Y:S01]  /*22e0*/  POPC R54, R54 ;  /* 0x0000003600367309 */ /* 0x000e220000000000 */
[----:B------:R-:W-:Y:S02]  /*22f0*/  LOP3.LUT R60, R31, R45, RZ, 0xc0, !PT ;  /* 0x0000002d1f3c7212 */ /* 0x000fe400078ec0ff */
[----:B------:R-:W-:-:S05]  /*2300*/  I2FP.F32.U32 R51, R51 ;  /* 0x0000003300337245 */ /* 0x000fca0000201000 */
[----:B------:R-:W-:Y:S01]  /*2310*/  POPC R55, R55 ;  /* 0x0000003700377309 */ /* 0x000fe20000000000 */
[----:B0-----:R-:W-:-:S07]  /*2320*/  IMAD.IADD R54, R57, 0x1, R54 ;  /* 0x0000000139367824 */ /* 0x001fce00078e0236 */
[----:B------:R-:W0:Y:S08]  /*2330*/  POPC R58, R58 ;  /* 0x0000003a003a7309 */ /* 0x000e300000000000 */
[----:B------:R1:W-:Y:S01]  /*2340*/  POPC R56, R59 ;  /* 0x0000003b00387309 */ /* 0x0003e20000000000 */
[----:B0-----:R-:W-:-:S07]  /*2350*/  IMAD.IADD R55, R55, 0x1, R58 ;  /* 0x0000000137377824 */ /* 0x001fce00078e023a */
[----:B------:R0:W3:Y:S01]  /*2360*/  POPC R57, R61 ;  /* 0x0000003d00397309 */ /* 0x0000e20000000000 */
[----:B-1----:R-:W-:Y:S02]  /*2370*/  I2FP.F32.U32 R59, R54 ;  /* 0x00000036003b7245 */ /* 0x002fe40000201000 */
[----:B------:R-:W-:-:S05]  /*2380*/  I2FP.F32.U32 R55, R55 ;  /* 0x0000003700377245 */ /* 0x000fca0000201000 */
[----:B------:R-:W-:Y:S01]  /*2390*/  POPC R53, R53 ;  /* 0x0000003500357309 */ /* 0x000fe20000000000 */
[----:B--2---:R-:W-:Y:S01]  /*23a0*/  FMUL R55, R50, R55 ;  /* 0x0000003732377220 */ /* 0x004fe20000400000 */
[----:B0-----:R-:W-:Y:S01]  /*23b0*/  LOP3.LUT R61, R33, R45, RZ, 0xc0, !PT ;  /* 0x0000002d213d7212 */ /* 0x001fe200078ec0ff */
[----:B---3--:R-:W-:-:S05]  /*23c0*/  IMAD.IADD R56, R56, 0x1, R57 ;  /* 0x0000000138387824 */ /* 0x008fca00078e0239 */
[----:B------:R0:W1:Y:S02]  /*23d0*/  POPC R58, R60 ;  /* 0x0000003c003a7309 */ /* 0x0000640000000000 */
[----:B0-----:R-:W-:Y:S01]  /*23e0*/  LOP3.LUT R60, R32, R44, RZ, 0xc0, !PT ;  /* 0x0000002c203c7212 */ /* 0x001fe200078ec0ff */
[----:B-1----:R-:W-:-:S05]  /*23f0*/  IMAD.IADD R53, R53, 0x1, R58 ;  /* 0x0000000135357824 */ /* 0x002fca00078e023a */
[----:B------:R-:W-:Y:S08]  /*2400*/  POPC R57, R60 ;  /* 0x0000003c00397309 */ /* 0x000ff00000000000 */
[----:B------:R0:W1:Y:S02]  /*2410*/  POPC R58, R61 ;  /* 0x0000003d003a7309 */ /* 0x0000640000000000 */
[----:B0-----:R-:W-:-:S02]  /*2420*/  LOP3.LUT R61, R35, R45, RZ, 0xc0, !PT ;  /* 0x0000002d233d7212 */ /* 0x001fc400078ec0ff */
[----:B-1----:R-:W-:Y:S01]  /*2430*/  IADD3 R54, PT, PT, R57, R58, RZ ;  /* 0x0000003a39367210 */ /* 0x002fe20007ffe0ff */
[----:B------:R-:W-:Y:S01]  /*2440*/  FMUL R58, R50, R59 ;  /* 0x0000003b323a7220 */ /* 0x000fe20000400000 */
[----:B------:R-:W-:Y:S02]  /*2450*/  LOP3.LUT R59, R34, R44, RZ, 0xc0, !PT ;  /* 0x0000002c223b7212 */ /* 0x000fe400078ec0ff */
[----:B------:R-:W-:Y:S01]  /*2460*/  POPC R60, R61 ;  /* 0x0000003d003c7309 */ /* 0x000fe20000000000 */
[----:B------:R-:W-:-:S07]  /*2470*/  FFMA R58, R0, R58, R49 ;  /* 0x0000003a003a7223 */ /* 0x000fce0000000031 */
[----:B------:R0:W1:Y:S02]  /*2480*/  POPC R57, R59 ;  /* 0x0000003b00397309 */ /* 0x0000640000000000 */
[----:B0-----:R-:W-:Y:S01]  /*2490*/  I2FP.F32.U32 R59, R52 ;  /* 0x00000034003b7245 */ /* 0x001fe20000201000 */
[----:B-1----:R-:W-:Y:S02]  /*24a0*/  IMAD.IADD R49, R57, 0x1, R60 ;  /* 0x0000000139317824 */ /* 0x002fe400078e023c */
[----:B------:R-:W-:Y:S01]  /*24b0*/  FMUL R57, R50, R51 ;  /* 0x0000003332397220 */ /* 0x000fe20000400000 */
[----:B------:R-:W-:Y:S01]  /*24c0*/  LOP3.LUT R60, R36, R44, RZ, 0xc0, !PT ;  /* 0x0000002c243c7212 */ /* 0x000fe200078ec0ff */
[----:B------:R-:W-:Y:S02]  /*24d0*/  FMUL R59, R50, R59 ;  /* 0x0000003b323b7220 */ /* 0x000fe40000400000 */
[----:B------:R-:W-:Y:S01]  /*24e0*/  FFMA R57, R7, R57, R58 ;  /* 0x0000003907397223 */ /* 0x000fe2000000003a */
[----:B------:R-:W-:Y:S01]  /*24f0*/  LOP3.LUT R58, R37, R45, RZ, 0xc0, !PT ;  /* 0x0000002d253a7212 */ /* 0x000fe200078ec0ff */
[----:B------:R-:W-:Y:S01]  /*2500*/  POPC R51, R60 ;  /* 0x0000003c00337309 */ /* 0x000fe20000000000 */
[----:B------:R-:W-:Y:S01]  /*2510*/  I2FP.F32.U32 R49, R49 ;  /* 0x0000003100317245 */ /* 0x000fe20000201000 */
[----:B------:R-:W-:Y:S01]  /*2520*/  FFMA R52, R8, R59, R57 ;  /* 0x0000003b08347223 */ /* 0x000fe20000000039 */
[----:B------:R-:W-:-:S02]  /*2530*/  I2FP.F32.U32 R57, R56 ;  /* 0x0000003800397245 */ /* 0x000fc40000201000 */
[----:B------:R-:W-:Y:S01]  /*2540*/  LOP3.LUT R56, R41, R45, RZ, 0xc0, !PT ;  /* 0x0000002d29387212 */ /* 0x000fe200078ec0ff */
[----:B------:R-:W-:Y:S01]  /*2550*/  FFMA R55, R9, R55, R52 ;  /* 0x0000003709377223 */ /* 0x000fe20000000034 */
[----:B------:R-:W-:Y:S01]  /*2560*/  LOP3.LUT R52, R38, R44, RZ, 0xc0, !PT ;  /* 0x0000002c26347212 */ /* 0x000fe200078ec0ff */
[----:B------:R-:W0:Y:S01]  /*2570*/  POPC R58, R58 ;  /* 0x0000003a003a7309 */ /* 0x000e220000000000 */
[C---:B------:R-:W-:Y:S01]  /*2580*/  FMUL R57, R50.reuse, R57 ;  /* 0x0000003932397220 */ /* 0x040fe20000400000 */
[----:B------:R-:W-:Y:S01]  /*2590*/  I2FP.F32.U32 R59, R54 ;  /* 0x00000036003b7245 */ /* 0x000fe20000201000 */
[----:B------:R-:W-:-:S04]  /*25a0*/  FMUL R49, R50, R49 ;  /* 0x0000003132317220 */ /* 0x000fc80000400000 */
[----:B------:R-:W-:Y:S01]  /*25b0*/  FMUL R59, R50, R59 ;  /* 0x0000003b323b7220 */ /* 0x000fe20000400000 */
[----:B------:R-:W-:Y:S01]  /*25c0*/  POPC R52, R52 ;  /* 0x0000003400347309 */ /* 0x000fe20000000000 */
[----:B0-----:R-:W-:Y:S02]  /*25d0*/  IMAD.IADD R51, R51, 0x1, R58 ;  /* 0x0000000133337824 */ /* 0x001fe400078e023a */
[----:B------:R-:W-:Y:S01]  /*25e0*/  FFMA R58, R10, R57, R55 ;  /* 0x000000390a3a7223 */ /* 0x000fe20000000037 */
[----:B------:R-:W-:-:S04]  /*25f0*/  LOP3.LUT R55, R39, R45, RZ, 0xc0, !PT ;  /* 0x0000002d27377212 */ /* 0x000fc800078ec0ff */
[----:B------:R-:W-:Y:S01]  /*2600*/  POPC R56, R56 ;  /* 0x0000003800387309 */ /* 0x000fe20000000000 */
[----:B------:R-:W-:Y:S02]  /*2610*/  I2FP.F32.U32 R57, R53 ;  /* 0x0000003500397245 */ /* 0x000fe40000201000 */
[-C--:B------:R-:W-:Y:S02]  /*2620*/  LOP3.LUT R53, R40, R44.reuse, RZ, 0xc0, !PT ;  /* 0x0000002c28357212 */ /* 0x080fe400078ec0ff */
[----:B------:R-:W-:Y:S01]  /*2630*/  LOP3.LUT R44, R42, R44, RZ, 0xc0, !PT ;  /* 0x0000002c2a2c7212 */ /* 0x000fe200078ec0ff */
[----:B------:R-:W-:Y:S01]  /*2640*/  FMUL R57, R50, R57 ;  /* 0x0000003932397220 */ /* 0x000fe20000400000 */
[----:B------:R-:W-:Y:S01]  /*2650*/  LOP3.LUT R45, R43, R45, RZ, 0xc0, !PT ;  /* 0x0000002d2b2d7212 */ /* 0x000fe200078ec0ff */
[----:B------:R-:W0:Y:S01]  /*2660*/  POPC R55, R55 ;  /* 0x0000003700377309 */ /* 0x000e220000000000 */
[----:B------:R-:W-:Y:S01]  /*2670*/  I2FP.F32.U32 R51, R51 ;  /* 0x0000003300337245 */ /* 0x000fe20000201000 */
[----:B------:R-:W-:-:S04]  /*2680*/  FFMA R57, R11, R57, R58 ;  /* 0x000000390b397223 */ /* 0x000fc8000000003a */
[----:B------:R-:W-:Y:S02]  /*2690*/  FMUL R51, R50, R51 ;  /* 0x0000003332337220 */ /* 0x000fe40000400000 */
[----:B------:R-:W1:Y:S01]  /*26a0*/  POPC R53, R53 ;  /* 0x0000003500357309 */ /* 0x000e620000000000 */
[----:B0-----:R-:W-:-:S07]  /*26b0*/  IMAD.IADD R55, R52, 0x1, R55 ;  /* 0x0000000134377824 */ /* 0x001fce00078e0237 */
[----:B------:R-:W-:Y:S01]  /*26c0*/  POPC R44, R44 ;  /* 0x0000002c002c7309 */ /* 0x000fe20000000000 */
[----:B------:R-:W-:Y:S01]  /*26d0*/  FFMA R52, R12, R59, R57 ;  /* 0x0000003b0c347223 */ /* 0x000fe20000000039 */
[----:B------:R-:W-:-:S03]  /*26e0*/  I2FP.F32.U32 R55, R55 ;  /* 0x0000003700377245 */ /* 0x000fc60000201000 */
[----:B------:R-:W-:Y:S01]  /*26f0*/  FFMA R49, R13, R49, R52 ;  /* 0x000000310d317223 */ /* 0x000fe20000000034 */
[----:B-1----:R-:W-:Y:S02]  /*2700*/  IMAD.IADD R53, R53, 0x1, R56 ;  /* 0x0000000135357824 */ /* 0x002fe400078e0238 */
[----:B------:R-:W0:Y:S01]  /*2710*/  POPC R45, R45 ;  /* 0x0000002d002d7309 */ /* 0x000e220000000000 */
[----:B------:R-:W-:Y:S02]  /*2720*/  FMUL R55, R50, R55 ;  /* 0x0000003732377220 */ /* 0x000fe40000400000 */
[----:B------:R-:W-:-:S05]  /*2730*/  I2FP.F32.U32 R53, R53 ;  /* 0x0000003500357245 */ /* 0x000fca0000201000 */
        /* <DEDUP_REMOVED lines=8> */
.L_x_995:
        /* <DEDUP_REMOVED lines=8> */
.L_x_1038:
        /* <DEDUP_REMOVED lines=23> */
[----:B0-----:R-:W-:-:S07]  /*29b0*/  IADD3 R54, PT, PT, R57, R54, RZ ;  /* 0x0000003639367210 */ /* 0x001fce0007ffe0ff */
        /* <DEDUP_REMOVED lines=15> */
[----:B0-----:R-:W-:Y:S01]  /*2ab0*/  LOP3.LUT R61, R35, R45, RZ, 0xc0, !PT ;  /* 0x0000002d233d7212 */ /* 0x001fe200078ec0ff */
[----:B-1----:R-:W-:-:S02]  /*2ac0*/  IMAD.IADD R54, R57, 0x1, R58 ;  /* 0x0000000139367824 */ /* 0x002fc400078e023a */
[----:B------:R-:W-:Y:S01]  /*2ad0*/  FMUL R58, R50, R59 ;  /* 0x0000003b323a7220 */ /* 0x000fe20000400000 */
[----:B------:R-:W-:Y:S02]  /*2ae0*/  LOP3.LUT R59, R34, R44, RZ, 0xc0, !PT ;  /* 0x0000002c223b7212 */ /* 0x000fe400078ec0ff */
[----:B------:R-:W-:Y:S01]  /*2af0*/  POPC R60, R61 ;  /* 0x0000003d003c7309 */ /* 0x000fe20000000000 */
[----:B------:R-:W-:-:S07]  /*2b00*/  FFMA R58, R0, R58, R49 ;  /* 0x0000003a003a7223 */ /* 0x000fce0000000031 */
[----:B------:R0:W1:Y:S02]  /*2b10*/  POPC R57, R59 ;  /* 0x0000003b00397309 */ /* 0x0000640000000000 */
[----:B0-----:R-:W-:Y:S02]  /*2b20*/  I2FP.F32.U32 R59, R52 ;  /* 0x00000034003b7245 */ /* 0x001fe40000201000 */
[----:B-1----:R-:W-:Y:S01]  /*2b30*/  IADD3 R49, PT, PT, R57, R60, RZ ;  /* 0x0000003c39317210 */ /* 0x002fe20007ffe0ff */
[----:B------:R-:W-:Y:S01]  /*2b40*/  FMUL R57, R50, R51 ;  /* 0x0000003332397220 */ /* 0x000fe20000400000 */
[----:B------:R-:W-:Y:S01]  /*2b50*/  LOP3.LUT R60, R36, R44, RZ, 0xc0, !PT ;  /* 0x0000002c243c7212 */ /* 0x000fe200078ec0ff */
[----:B------:R-:W-:Y:S01]  /*2b60*/  FMUL R59, R50, R59 ;  /* 0x0000003b323b7220 */ /* 0x000fe20000400000 */
[----:B------:R-:W-:Y:S01]  /*2b70*/  I2FP.F32.U32 R49, R49 ;  /* 0x0000003100317245 */ /* 0x000fe20000201000 */
[----:B------:R-:W-:Y:S01]  /*2b80*/  FFMA R57, R7, R57, R58 ;  /* 0x0000003907397223 */ /* 0x000fe2000000003a */
[----:B------:R-:W-:Y:S01]  /*2b90*/  LOP3.LUT R58, R37, R45, RZ, 0xc0, !PT ;  /* 0x0000002d253a7212 */ /* 0x000fe200078ec0ff */
[----:B------:R-:W-:Y:S02]  /*2ba0*/  POPC R51, R60 ;  /* 0x0000003c00337309 */ /* 0x000fe40000000000 */
[----:B------:R-:W-:Y:S01]  /*2bb0*/  FFMA R52, R8, R59, R57 ;  /* 0x0000003b08347223 */ /* 0x000fe20000000039 */
[----:B------:R-:W-:Y:S01]  /*2bc0*/  I2FP.F32.U32 R57, R56 ;  /* 0x0000003800397245 */ /* 0x000fe20000201000 */
[----:B------:R-:W-:Y:S01]  /*2bd0*/  FMUL R49, R50, R49 ;  /* 0x0000003132317220 */ /* 0x000fe20000400000 */
[----:B------:R-:W-:Y:S01]  /*2be0*/  LOP3.LUT R56, R41, R45, RZ, 0xc0, !PT ;  /* 0x0000002d29387212 */ /* 0x000fe200078ec0ff */
[----:B------:R-:W-:Y:S01]  /*2bf0*/  FFMA R55, R9, R55, R52 ;  /* 0x0000003709377223 */ /* 0x000fe20000000034 */
[----:B------:R-:W-:Y:S01]  /*2c00*/  LOP3.LUT R52, R38, R44, RZ, 0xc0, !PT ;  /* 0x0000002c26347212 */ /* 0x000fe200078ec0ff */
[----:B------:R-:W0:Y:S01]  /*2c10*/  POPC R58, R58 ;  /* 0x0000003a003a7309 */ /* 0x000e220000000000 */
[----:B------:R-:W-:Y:S01]  /*2c20*/  FMUL R57, R50, R57 ;  /* 0x0000003932397220 */ /* 0x000fe20000400000 */
[----:B------:R-:W-:-:S05]  /*2c30*/  I2FP.F32.U32 R59, R54 ;  /* 0x00000036003b7245 */ /* 0x000fca0000201000 */
        /* <DEDUP_REMOVED lines=33> */
.L_x_997:
        /* <DEDUP_REMOVED lines=8> */
.L_x_1041:
        /* <DEDUP_REMOVED lines=18> */
[----:B0-----:R-:W-:-:S07]  /*2ff0*/  IADD3 R51, PT, PT, R60, R51, RZ ;  /* 0x000000333c337210 */ /* 0x001fce0007ffe0ff */
        /* <DEDUP_REMOVED lines=47> */
[----:B0-----:R-:W-:Y:S01]  /*32f0*/  IADD3 R51, PT, PT, R51, R58, RZ ;  /* 0x0000003a33337210 */ /* 0x001fe20007ffe0ff */
[----:B------:R-:W-:Y:S01]  /*3300*/  FFMA R58, R10, R57, R55 ;  /* 0x000000390a3a7223 */ /* 0x000fe20000000037 */
[----:B------:R-:W-:-:S05]  /*3310*/  LOP3.LUT R55, R39, R45, RZ, 0xc0, !PT ;  /* 0x0000002d27377212 */ /* 0x000fca00078ec0ff */
        /* <DEDUP_REMOVED lines=28> */
.L_x_999:
        /* <DEDUP_REMOVED lines=8> */
.L_x_1044:
        /* <DEDUP_REMOVED lines=14> */
[----:B0-----:R-:W-:-:S07]  /*3640*/  IADD3 R52, PT, PT, R52, R53, RZ ;  /* 0x0000003534347210 */ /* 0x001fce0007ffe0ff */
        /* <DEDUP_REMOVED lines=82> */
.L_x_1001:
        /* <DEDUP_REMOVED lines=8> */
.L_x_1047:
        /* <DEDUP_REMOVED lines=97> */
.L_x_1003:
        /* <DEDUP_REMOVED lines=8> */
.L_x_1050:
        /* <DEDUP_REMOVED lines=97> */
.L_x_1005:
        /* <DEDUP_REMOVED lines=8> */
.L_x_1053:
        /* <DEDUP_REMOVED lines=35> */
[----:B0-----:R-:W-:Y:S02]  /*4b40*/  LOP3.LUT R60, R32, R44, RZ, 0xc0, !PT ;  /* 0x0000002c203c7212 */ /* 0x001fe400078ec0ff */
[----:B-1----:R-:W-:-:S04]  /*4b50*/  IADD3 R53, PT, PT, R53, R58, RZ ;  /* 0x0000003a35357210 */ /* 0x002fc80007ffe0ff */
        /* <DEDUP_REMOVED lines=60> */
.L_x_1007:
        /* <DEDUP_REMOVED lines=8> */
.L_x_1056:
        /* <DEDUP_REMOVED lines=32> */
[----:B0-----:R-:W-:Y:S02]  /*51a0*/  LOP3.LUT R61, R33, R45, RZ, 0xc0, !PT ;  /* 0x0000002d213d7212 */ /* 0x001fe400078ec0ff */
[----:B---3--:R-:W-:-:S04]  /*51b0*/  IADD3 R56, PT, PT, R56, R57, RZ ;  /* 0x0000003938387210 */ /* 0x008fc80007ffe0ff */
        /* <DEDUP_REMOVED lines=51> */
[----:B-1----:R-:W-:Y:S02]  /*54f0*/  IADD3 R53, PT, PT, R53, R56, RZ ;  /* 0x0000003835357210 */ /* 0x002fe40007ffe0ff */
[----:B------:R-:W0:Y:S01]  /*5500*/  POPC R45, R45 ;  /* 0x0000002d002d7309 */ /* 0x000e220000000000 */
[----:B------:R-:W-:Y:S01]  /*5510*/  FMUL R55, R50, R55 ;  /* 0x0000003732377220 */ /* 0x000fe20000400000 */
        /* <DEDUP_REMOVED lines=9> */
.L_x_1009:
        /* <DEDUP_REMOVED lines=8> */
.L_x_1059:
        /* <DEDUP_REMOVED lines=26> */
[----:B0-----:R-:W-:-:S07]  /*57d0*/  IADD3 R55, PT, PT, R55, R58, RZ ;  /* 0x0000003a37377210 */ /* 0x001fce0007ffe0ff */
        /* <DEDUP_REMOVED lines=53> */
[----:B0-----:R-:W-:-:S07]  /*5b30*/  IADD3 R55, PT, PT, R52, R55, RZ ;  /* 0x0000003734377210 */ /* 0x001fce0007ffe0ff */
        /* <DEDUP_REMOVED lines=16> */
.L_x_1011:
        /* <DEDUP_REMOVED lines=8> */
.L_x_1062:
        /* <DEDUP_REMOVED lines=97> */
.L_x_1013:
        /* <DEDUP_REMOVED lines=8> */
.L_x_1065:
        /* <DEDUP_REMOVED lines=97> */
.L_x_1015:
        /* <DEDUP_REMOVED lines=8> */
.L_x_1068:
        /* <DEDUP_REMOVED lines=97> */
.L_x_1017:
        /* <DEDUP_REMOVED lines=8> */
.L_x_1071:
        /* <DEDUP_REMOVED lines=97> */
.L_x_1019:
        /* <DEDUP_REMOVED lines=8> */
.L_x_1074:
        /* <DEDUP_REMOVED lines=97> */
.L_x_1021:
        /* <DEDUP_REMOVED lines=8> */
.L_x_1077:
        /* <DEDUP_REMOVED lines=26> */
[----:B------:R-:W-:Y:S02]  /*7f30*/  LOP3.LUT R36, R38, R44, RZ, 0xc0, !PT ;  /* 0x0000002c26247212 */ /* 0x000fe400078ec0ff */
[----:B------:R-:W-:Y:S01]  /*7f40*/  LOP3.LUT R38, R39, R45, RZ, 0xc0, !PT ;  /* 0x0000002d27267212 */ /* 0x000fe200078ec0ff */
[----:B0-----:R-:W-:-:S04]  /*7f50*/  IMAD.IADD R22, R22, 0x1, R23 ;  /* 0x0000000116167824 */ /* 0x001fc800078e0217 */
[----:B------:R-:W0:Y:S01]  /*7f60*/  POPC R25, R25 ;  /* 0x0000001900197309 */ /* 0x000e220000000000 */
[----:B------:R-:W-:Y:S01]  /*7f70*/  I2FP.F32.U32 R23, R22 ;  /* 0x0000001600177245 */ /* 0x000fe20000201000 */
[----:B--2---:R-:W-:-:S06]  /*7f80*/  FMUL R22, R48, R21 ;  /* 0x0000001530167220 */ /* 0x004fcc0000400000 */
[----:B------:R-:W-:Y:S01]  /*7f90*/  POPC R26, R26 ;  /* 0x0000001a001a7309 */ /* 0x000fe20000000000 */
[----:B------:R-:W-:Y:S01]  /*7fa0*/  FFMA R22, R0, R22, R49 ;  /* 0x0000001600167223 */ /* 0x000fe20000000031 */
[----:B------:R-:W-:Y:S01]  /*7fb0*/  FMUL R23, R48, R23 ;  /* 0x0000001730177220 */ /* 0x000fe20000400000 */
[----:B------:R-:W-:Y:S02]  /*7fc0*/  LOP3.LUT R0, R40, R44, RZ, 0xc0, !PT ;  /* 0x0000002c28007212 */ /* 0x000fe400078ec0ff */
[----:B------:R-:W-:Y:S01]  /*7fd0*/  LOP3.LUT R40, R41, R45, RZ, 0xc0, !PT ;  /* 0x0000002d29287212 */ /* 0x000fe200078ec0ff */
        /* <DEDUP_REMOVED lines=52> */
[----:B------:R-:W0:Y:S02]  /*8320*/  POPC R11, R42 ;  /* 0x0000002a000b7309 */ /* 0x000e240000000000 */
[----:B0-----:R-:W-:Y:S01]  /*8330*/  IMAD.IADD R8, R8, 0x1, R11 ;  /* 0x0000000108087824 */ /* 0x001fe200078e020b */
[----:B------:R-:W-:-:S04]  /*8340*/  I2FP.F32.U32 R11, R0 ;  /* 0x00000000000b7245 */ /* 0x000fc80000201000 */
[----:B------:R-:W-:Y:S01]  /*8350*/  I2FP.F32.U32 R7, R8 ;  /* 0x0000000800077245 */ /* 0x000fe20000201000 */
[----:B------:R-:W-:-:S04]  /*8360*/  FMUL R11, R48, R11 ;  /* 0x0000000b300b7220 */ /* 0x000fc80000400000 */
[----:B------:R-:W-:Y:S01]  /*8370*/  FMUL R7, R48, R7 ;  /* 0x0000000730077220 */ /* 0x000fe20000400000 */
[----:B------:R-:W-:-:S04]  /*8380*/  FFMA R46, R46, R11, R9 ;  /* 0x0000000b2e2e7223 */ /* 0x000fc80000000009 */
[----:B------:R-:W-:-:S07]  /*8390*/  FFMA R49, R47, R7, R46 ;  /* 0x000000072f317223 */ /* 0x000fce000000002e */
.L_x_992:
        /* <DEDUP_REMOVED lines=12> */
.L_x_1084:
[----:B--2---:R-:W-:Y:S01]  /*8460*/  FADD R7, R9, R10 ;  /* 0x0000000a09077221 */ /* 0x004fe20000000000 */
[----:B------:R-:W-:Y:S06]  /*8470*/  @P0 BRA `(.L_x_987) ;  /* 0x0000000000200947 */ /* 0x000fec0003800000 */
[----:B------:R-:W2:Y:S01]  /*8480*/  LDCU.64 UR22, c[0x0][0x3d8] ;  /* 0x00007b00ff1677ac */ /* 0x000ea20008000a00 */
[----:B-----5:R-:W-:Y:S01]  /*8490*/  IADD3 R0, P0, PT, R18, R16, RZ ;  /* 0x0000001012007210 */ /* 0x020fe20007f1e0ff */
[----:B------:R-:W3:Y:S04]  /*84a0*/  LDCU UR6, c[0x0][0x3d0] ;  /* 0x00007a00ff0677ac */ /* 0x000ee80008000800 */
[----:B------:R-:W-:Y:S01]  /*84b0*/  IMAD.X R19, R19, 0x1, R5, P0 ;  /* 0x0000000113137824 */ /* 0x000fe200000e0605 */
[----:B--2---:R-:W-:-:S04]  /*84c0*/  LEA R8, P0, R0, UR22, 0x2 ;  /* 0x0000001600087c11 */ /* 0x004fc8000f8010ff */
[----:B0-----:R-:W-:Y:S01]  /*84d0*/  LEA.HI.X R9, R0, UR23, R19, 0x2, P0 ;  /* 0x0000001700097c11 */ /* 0x001fe200080f1413 */
[----:B---3--:R-:W-:-:S05]  /*84e0*/  FMUL R7, R7, UR6 ;  /* 0x0000000607077c20 */ /* 0x008fca0008400000 */
[----:B------:R2:W-:Y:S03]  /*84f0*/  STG.E desc[UR16][R8.64], R7 ;  /* 0x0000000708007986 */ /* 0x0005e6000c101910 */
.L_x_987:
[----:B------:R-:W-:Y:S05]  /*8500*/  BSYNC B0 ;  /* 0x0000000000007941 */ /* 0x000fea0003800000 */
.L_x_986:
[----:B------:R-:W-:-:S06]  /*8510*/  UIADD3 UR6, UPT, UPT, UR19, 0x1f, URZ ;  /* 0x0000001f13067890 */ /* 0x000fcc000fffe0ff */
[----:B--2---:R-:W-:-:S05]  /*8520*/  IMAD.U32 R7, RZ, RZ, UR6 ;  /* 0x00000006ff077e24 */ /* 0x004fca000f8e00ff */
[----:B------:R-:W-:-:S04]  /*8530*/  LEA.HI R6, R7, R6, RZ, 0x1b ;  /* 0x0000000607067211 */ /* 0x000fc800078fd8ff */
[----:B------:R-:W-:-:S13]  /*8540*/  ISETP.GE.U32.AND P0, PT, R6, UR8, PT ;  /* 0x0000000806007c0c */ /* 0x000fda000bf06070 */
[----:B------:R-:W-:Y:S05]  /*8550*/  @!P0 BRA `(.L_x_1025) ;  /* 0xffffff8800e88947 */ /* 0x000fea000383ffff */
.L_x_985:
[----:B------:R-:W-:Y:S05]  /*8560*/  WARPSYNC.ALL ;  /* 0x0000000000007948 */ /* 0x000fea0003800000 */
[----:B------:R-:W-:Y:S06]  /*8570*/  BAR.SYNC.DEFER_BLOCKING 0x0 ;  /* 0x0000000000007b1d */ /* 0x000fec0000010000 */
[----:B------:R-:W-:Y:S05]  /*8580*/  BRA.U UP1, `(.L_x_1026) ;  /* 0xffffff8501e47547 */ /* 0x000fea000b83ffff */
[----:B------:R-:W-:Y:S05]  /*8590*/  EXIT ;  /* 0x000000000000794d */ /* 0x000fea0003800000 */
.L_x_990:
[----:B------:R-:W-:Y:S01]  /*85a0*/  HFMA2 R51, -RZ, RZ, 0, 1.847743988037109375e-06 ;  /* 0x0000001fff337431 */ /* 0x000fe200000001ff */
[----:B------:R-:W-:Y:S01]  /*85b0*/  BSSY B2, `(.L_x_1027) ;  /* 0x0000006000027945 */ /* 0x000fe20003800000 */
[----:B-1----:R-:W-:Y:S02]  /*85c0*/  IMAD.MOV.U32 R45, RZ, RZ, RZ ;  /* 0x000000ffff2d7224 */ /* 0x002fe400078e00ff */
[----:B------:R-:W-:-:S07]  /*85d0*/  IMAD.MOV.U32 R44, RZ, RZ, -0x1 ;  /* 0xffffffffff2c7424 */ /* 0x000fce00078e00ff */
[----:B0-23-5:R-:W-:Y:S05]  /*85e0*/  WARPSYNC.COLLECTIVE R44, `(.L_x_1028) ;  /* 0x000000002c087348 */ /* 0x02dfea0003c00000 */
[----:B---3--:R1:W3:Y:S02]  /*85f0*/  SHFL.IDX P1, R50, R50, R45, R51 ;  /* 0x0000002d32327389 */ /* 0x0082e40000020033 */
[----:B0123-5:R-:W-:Y:S05]  /*8600*/  ENDCOLLECTIVE ;  /* 0x000000000000791b */ /* 0x02ffea0003800000 */
.L_x_1028:
[----:B------:R-:W-:Y:S05]  /*8610*/  BSYNC B2 ;  /* 0x0000000000027941 */ /* 0x000fea0003800000 */
.L_x_1027:
[----:B------:R-:W-:Y:S05]  /*8620*/  BRA `(.L_x_1029) ;  /* 0xffffff8c00787947 */ /* 0x000fea000383ffff */
.L_x_994:
[----:B------:R-:W-:Y:S01]  /*8630*/  BSSY B1, `(.L_x_1030) ;  /* 0x0000008000017945 */ /* 0x000fe20003800000 */
[----:B--2---:R-:W-:Y:S02]  /*8640*/  IMAD.MOV.U32 R50, RZ, RZ, R49 ;  /* 0x000000ffff327224 */ /* 0x004fe400078e0031 */
[----:B-1----:R-:W-:Y:S02]  /*8650*/  IMAD.MOV.U32 R45, RZ, RZ, RZ ;  /* 0x000000ffff2d7224 */ /* 0x002fe400078e00ff */
[----:B------:R-:W-:Y:S02]  /*8660*/  IMAD.MOV.U32 R51, RZ, RZ, 0x1f ;  /* 0x0000001fff337424 */ /* 0x000fe400078e00ff */
[----:B------:R-:W-:-:S07]  /*8670*/  IMAD.MOV.U32 R44, RZ, RZ, -0x1 ;  /* 0xffffffffff2c7424 */ /* 0x000fce00078e00ff */
[----:B0----5:R-:W-:Y:S05]  /*8680*/  WARPSYNC.COLLECTIVE R44, `(.L_x_1031) ;  /* 0x000000002c087348 */ /* 0x021fea0003c00000 */
[----:B------:R1:W2:Y:S02]  /*8690*/  SHFL.IDX P1, R50, R50, R45, R51 ;  /* 0x0000002d32327389 */ /* 0x0002a40000020033 */
[----:B012--5:R-:W-:Y:S05]  /*86a0*/  ENDCOLLECTIVE ;  /* 0x000000000000791b */ /* 0x027fea0003800000 */
.L_x_1031:
[----:B------:R-:W-:Y:S05]  /*86b0*/  BSYNC B1 ;  /* 0x0000000000017941 */ /* 0x000fea0003800000 */
.L_x_1030:
[----:B------:R-:W-:Y:S01]  /*86c0*/  MOV R49, R50 ;  /* 0x0000003200317202 */ /* 0x000fe20000000f00 */
[----:B------:R-:W-:Y:S06]  /*86d0*/  BRA `(.L_x_1032) ;  /* 0xffffff9400107947 */ /* 0x000fec000383ffff */
.L_x_996:
[----:B------:R-:W-:Y:S01]  /*86e0*/  BSSY B1, `(.L_x_1033) ;  /* 0x0000007000017945 */ /* 0x000fe20003800000 */
[----:B-1----:R-:W-:Y:S02]  /*86f0*/  IMAD.MOV.U32 R45, RZ, RZ, RZ ;  /* 0x000000ffff2d7224 */ /* 0x002fe400078e00ff */
[----:B------:R-:W-:Y:S02]  /*8700*/  IMAD.MOV.U32 R51, RZ, RZ, 0x1f ;  /* 0x0000001fff337424 */ /* 0x000fe400078e00ff */
[----:B------:R-:W-:-:S07]  /*8710*/  IMAD.MOV.U32 R44, RZ, RZ, -0x1 ;  /* 0xffffffffff2c7424 */ /* 0x000fce00078e00ff */
[----:B0-2--5:R-:W-:Y:S05]  /*8720*/  WARPSYNC.COLLECTIVE R44, `(.L_x_1034) ;  /* 0x000000002c087348 */ /* 0x025fea0003c00000 */
[----:B--2---:R1:W2:Y:S02]  /*8730*/  SHFL.IDX P1, R50, R50, R45, R51 ;  /* 0x0000002d32327389 */ /* 0x0042a40000020033 */
[----:B012--5:R-:W-:Y:S05]  /*8740*/  ENDCOLLECTIVE ;  /* 0x000000000000791b */ /* 0x027fea0003800000 */
.L_x_1034:
[----:B------:R-:W-:Y:S05]  /*8750*/  BSYNC B1 ;  /* 0x0000000000017941 */ /* 0x000fea0003800000 */
.L_x_1033:
[----:B------:R-:W-:Y:S05]  /*8760*/  BRA `(.L_x_1035) ;  /* 0xffffff9800907947 */ /* 0x000fea000383ffff */
.L_x_998:
[----:B------:R-:W-:Y:S01]  /*8770*/  BSSY B1, `(.L_x_1036) ;  /* 0x0000007000017945 */ /* 0x000fe20003800000 */
[----:B-1----:R-:W-:Y:S01]  /*8780*/  IMAD.MOV.U32 R45, RZ, RZ, RZ ;  /* 0x000000ffff2d7224 */ /* 0x002fe200078e00ff */
[----:B------:R-:W-:Y:S01]  /*8790*/  MOV R44, 0xffffffff ;  /* 0xffffffff002c7802 */ /* 0x000fe20000000f00 */
[----:B------:R-:W-:-:S07]  /*87a0*/  IMAD.MOV.U32 R51, RZ, RZ, 0x1f ;  /* 0x0000001fff337424 */ /* 0x000fce00078e00ff */
[----:B0-2--5:R-:W-:Y:S05]  /*87b0*/  WARPSYNC.COLLECTIVE R44, `(.L_x_1037) ;  /* 0x000000002c087348 */ /* 0x025fea0003c00000 */
[----:B--2---:R1:W2:Y:S02]  /*87c0*/  SHFL.IDX P1, R50, R50, R45, R51 ;  /* 0x0000002d32327389 */ /* 0x0042a40000020033 */
[----:B012--5:R-:W-:Y:S05]  /*87d0*/  ENDCOLLECTIVE ;  /* 0x000000000000791b */ /* 0x027fea0003800000 */
.L_x_1037:
[----:B------:R-:W-:Y:S05]  /*87e0*/  BSYNC B1 ;  /* 0x0000000000017941 */ /* 0x000fea0003800000 */
.L_x_1036:
[----:B------:R-:W-:Y:S05]  /*87f0*/  BRA `(.L_x_1038) ;  /* 0xffffffa000107947 */ /* 0x000fea000383ffff */
.L_x_1000:
[----:B------:R-:W-:Y:S01]  /*8800*/  BSSY B1, `(.L_x_1039) ;  /* 0x0000007000017945 */ /* 0x000fe20003800000 */
[----:B-1----:R-:W-:Y:S02]  /*8810*/  IMAD.MOV.U32 R45, RZ, RZ, RZ ;  /* 0x000000ffff2d7224 */ /* 0x002fe400078e00ff */
[----:B------:R-:W-:Y:S02]  /*8820*/  IMAD.MOV.U32 R51, RZ, RZ, 0x1f ;  /* 0x0000001fff337424 */ /* 0x000fe400078e00ff */
[----:B------:R-:W-:-:S07]  /*8830*/  IMAD.MOV.U32 R44, RZ, RZ, -0x1 ;  /* 0xffffffffff2c7424 */ /* 0x000fce00078e00ff */
[----:B0-2--5:R-:W-:Y:S05]  /*8840*/  WARPSYNC.COLLECTIVE R44, `(.L_x_1040) ;  /* 0x000000002c087348 */ /* 0x025fea0003c00000 */
[----:B--2---:R1:W2:Y:S02]  /*8850*/  SHFL.IDX P1, R50, R50, R45, R51 ;  /* 0x0000002d32327389 */ /* 0x0042a40000020033 */
[----:B012--5:R-:W-:Y:S05]  /*8860*/  ENDCOLLECTIVE ;  /* 0x000000000000791b */ /* 0x027fea0003800000 */
.L_x_1040:
[----:B------:R-:W-:Y:S05]  /*8870*/  BSYNC B1 ;  /* 0x0000000000017941 */ /* 0x000fea0003800000 */
.L_x_1039:
[----:B------:R-:W-:Y:S05]  /*8880*/  BRA `(.L_x_1041) ;  /* 0xffffffa400907947 */ /* 0x000fea000383ffff */
.L_x_1002:
[----:B------:R-:W-:Y:S01]  /*8890*/  BSSY B1, `(.L_x_1042) ;  /* 0x0000007000017945 */ /* 0x000fe20003800000 */
[----:B-1----:R-:W-:Y:S01]  /*88a0*/  IMAD.MOV.U32 R45, RZ, RZ, RZ ;  /* 0x000000ffff2d7224 */ /* 0x002fe200078e00ff */
[----:B------:R-:W-:Y:S01]  /*88b0*/  MOV R44, 0xffffffff ;  /* 0xffffffff002c7802 */ /* 0x000fe20000000f00 */
[----:B------:R-:W-:-:S07]  /*88c0*/  IMAD.MOV.U32 R51, RZ, RZ, 0x1f ;  /* 0x0000001fff337424 */ /* 0x000fce00078e00ff */
[----:B0-2--5:R-:W-:Y:S05]  /*88d0*/  WARPSYNC.COLLECTIVE R44, `(.L_x_1043) ;  /* 0x000000002c087348 */ /* 0x025fea0003c00000 */
[----:B--2---:R1:W2:Y:S02]  /*88e0*/  SHFL.IDX P1, R50, R50, R45, R51 ;  /* 0x0000002d32327389 */ /* 0x0042a40000020033 */
[----:B012--5:R-:W-:Y:S05]  /*88f0*/  ENDCOLLECTIVE ;  /* 0x000000000000791b */ /* 0x027fea0003800000 */
.L_x_1043:
[----:B------:R-:W-:Y:S05]  /*8900*/  BSYNC B1 ;  /* 0x0000000000017941 */ /* 0x000fea0003800000 */
.L_x_1042:
[----:B------:R-:W-:Y:S05]  /*8910*/  BRA `(.L_x_1044) ;  /* 0xffffffac00107947 */ /* 0x000fea000383ffff */
.L_x_1004:
[----:B------:R-:W-:Y:S01]  /*8920*/  BSSY B1, `(.L_x_1045) ;  /* 0x0000007000017945 */ /* 0x000fe20003800000 */
[----:B-1----:R-:W-:Y:S02]  /*8930*/  IMAD.MOV.U32 R45, RZ, RZ, RZ ;  /* 0x000000ffff2d7224 */ /* 0x002fe400078e00ff */
[----:B------:R-:W-:Y:S02]  /*8940*/  IMAD.MOV.U32 R51, RZ, RZ, 0x1f ;  /* 0x0000001fff337424 */ /* 0x000fe400078e00ff */
[----:B------:R-:W-:-:S07]  /*8950*/  IMAD.MOV.U32 R44, RZ, RZ, -0x1 ;  /* 0xffffffffff2c7424 */ /* 0x000fce00078e00ff */
[----:B0-2--5:R-:W-:Y:S05]  /*8960*/  WARPSYNC.COLLECTIVE R44, `(.L_x_1046) ;  /* 0x000000002c087348 */ /* 0x025fea0003c00000 */
[----:B--2---:R1:W2:Y:S02]  /*8970*/  SHFL.IDX P1, R50, R50, R45, R51 ;  /* 0x0000002d32327389 */ /* 0x0042a40000020033 */
[----:B012--5:R-:W-:Y:S05]  /*8980*/  ENDCOLLECTIVE ;  /* 0x000000000000791b */ /* 0x027fea0003800000 */
.L_x_1046:
[----:B------:R-:W-:Y:S05]  /*8990*/  BSYNC B1 ;  /* 0x0000000000017941 */ /* 0x000fea0003800000 */
.L_x_1045:
[----:B------:R-:W-:Y:S05]  /*89a0*/  BRA `(.L_x_1047) ;  /* 0xffffffb000907947 */ /* 0x000fea000383ffff */
.L_x_1006:
[----:B------:R-:W-:Y:S01]  /*89b0*/  BSSY B1, `(.L_x_1048) ;  /* 0x0000007000017945 */ /* 0x000fe20003800000 */
[----:B-1----:R-:W-:Y:S01]  /*89c0*/  IMAD.MOV.U32 R45, RZ, RZ, RZ ;  /* 0x000000ffff2d7224 */ /* 0x002fe200078e00ff */
[----:B------:R-:W-:Y:S01]  /*89d0*/  MOV R44, 0xffffffff ;  /* 0xffffffff002c7802 */ /* 0x000fe20000000f00 */
[----:B------:R-:W-:-:S07]  /*89e0*/  IMAD.MOV.U32 R51, RZ, RZ, 0x1f ;  /* 0x0000001fff337424 */ /* 0x000fce00078e00ff */
[----:B0-2--5:R-:W-:Y:S05]  /*89f0*/  WARPSYNC.COLLECTIVE R44, `(.L_x_1049) ;  /* 0x000000002c087348 */ /* 0x025fea0003c00000 */
[----:B--2---:R1:W2:Y:S02]  /*8a00*/  SHFL.IDX P1, R50, R50, R45, R51 ;  /* 0x0000002d32327389 */ /* 0x0042a40000020033 */
[----:B012--5:R-:W-:Y:S05]  /*8a10*/  ENDCOLLECTIVE ;  /* 0x000000000000791b */ /* 0x027fea0003800000 */
.L_x_1049:
[----:B------:R-:W-:Y:S05]  /*8a20*/  BSYNC B1 ;  /* 0x0000000000017941 */ /* 0x000fea0003800000 */
.L_x_1048:
[----:B------:R-:W-:Y:S05]  /*8a30*/  BRA `(.L_x_1050) ;  /* 0xffffffb800107947 */ /* 0x000fea000383ffff */
.L_x_1008:
[----:B------:R-:W-:Y:S01]  /*8a40*/  BSSY B1, `(.L_x_1051) ;  /* 0x0000007000017945 */ /* 0x000fe20003800000 */
[----:B-1----:R-:W-:Y:S02]  /*8a50*/  IMAD.MOV.U32 R45, RZ, RZ, RZ ;  /* 0x000000ffff2d7224 */ /* 0x002fe400078e00ff */
[----:B------:R-:W-:Y:S02]  /*8a60*/  IMAD.MOV.U32 R51, RZ, RZ, 0x1f ;  /* 0x0000001fff337424 */ /* 0x000fe400078e00ff */
[----:B------:R-:W-:-:S07]  /*8a70*/  IMAD.MOV.U32 R44, RZ, RZ, -0x1 ;  /* 0xffffffffff2c7424 */ /* 0x000fce00078e00ff */
[----:B0-2--5:R-:W-:Y:S05]  /*8a80*/  WARPSYNC.COLLECTIVE R44, `(.L_x_1052) ;  /* 0x000000002c087348 */ /* 0x025fea0003c00000 */
[----:B--2---:R1:W2:Y:S02]  /*8a90*/  SHFL.IDX P1, R50, R50, R45, R51 ;  /* 0x0000002d32327389 */ /* 0x0042a40000020033 */
[----:B012--5:R-:W-:Y:S05]  /*8aa0*/  ENDCOLLECTIVE ;  /* 0x000000000000791b */ /* 0x027fea0003800000 */
.L_x_1052:
[----:B------:R-:W-:Y:S05]  /*8ab0*/  BSYNC B1 ;  /* 0x0000000000017941 */ /* 0x000fea0003800000 */
.L_x_1051:
[----:B------:R-:W-:Y:S05]  /*8ac0*/  BRA `(.L_x_1053) ;  /* 0xffffffbc00907947 */ /* 0x000fea000383ffff */
.L_x_1010:
[----:B------:R-:W-:Y:S01]  /*8ad0*/  BSSY B1, `(.L_x_1054) ;  /* 0x0000007000017945 */ /* 0x000fe20003800000 */
[----:B-1----:R-:W-:Y:S01]  /*8ae0*/  IMAD.MOV.U32 R45, RZ, RZ, RZ ;  /* 0x000000ffff2d7224 */ /* 0x002fe200078e00ff */
[----:B------:R-:W-:Y:S01]  /*8af0*/  MOV R44, 0xffffffff ;  /* 0xffffffff002c7802 */ /* 0x000fe20000000f00 */
[----:B------:R-:W-:-:S07]  /*8b00*/  IMAD.MOV.U32 R51, RZ, RZ, 0x1f ;  /* 0x0000001fff337424 */ /* 0x000fce00078e00ff */
[----:B0-2--5:R-:W-:Y:S05]  /*8b10*/  WARPSYNC.COLLECTIVE R44, `(.L_x_1055) ;  /* 0x000000002c087348 */ /* 0x025fea0003c00000 */
[----:B--2---:R1:W2:Y:S02]  /*8b20*/  SHFL.IDX P1, R50, R50, R45, R51 ;  /* 0x0000002d32327389 */ /* 0x0042a40000020033 */
[----:B012--5:R-:W-:Y:S05]  /*8b30*/  ENDCOLLECTIVE ;  /* 0x000000000000791b */ /* 0x027fea0003800000 */
.L_x_1055:
[----:B------:R-:W-:Y:S05]  /*8b40*/  BSYNC B1 ;  /* 0x0000000000017941 */ /* 0x000fea0003800000 */
.L_x_1054:
[----:B------:R-:W-:Y:S05]  /*8b50*/  BRA `(.L_x_1056) ;  /* 0xffffffc400107947 */ /* 0x000fea000383ffff */
.L_x_1012:
[----:B------:R-:W-:Y:S01]  /*8b60*/  BSSY B1, `(.L_x_1057) ;  /* 0x0000007000017945 */ /* 0x000fe20003800000 */
[----:B-1----:R-:W-:Y:S02]  /*8b70*/  IMAD.MOV.U32 R45, RZ, RZ, RZ ;  /* 0x000000ffff2d7224 */ /* 0x002fe400078e00ff */
[----:B------:R-:W-:Y:S02]  /*8b80*/  IMAD.MOV.U32 R51, RZ, RZ, 0x1f ;  /* 0x0000001fff337424 */ /* 0x000fe400078e00ff */
[----:B------:R-:W-:-:S07]  /*8b90*/  IMAD.MOV.U32 R44, RZ, RZ, -0x1 ;  /* 0xffffffffff2c7424 */ /* 0x000fce00078e00ff */
[----:B0-2--5:R-:W-:Y:S05]  /*8ba0*/  WARPSYNC.COLLECTIVE R44, `(.L_x_1058) ;  /* 0x000000002c087348 */ /* 0x025fea0003c00000 */
[----:B--2---:R1:W2:Y:S02]  /*8bb0*/  SHFL.IDX P1, R50, R50, R45, R51 ;  /* 0x0000002d32327389 */ /* 0x0042a40000020033 */
[----:B012--5:R-:W-:Y:S05]  /*8bc0*/  ENDCOLLECTIVE ;  /* 0x000000000000791b */ /* 0x027fea0003800000 */
.L_x_1058:
[----:B------:R-:W-:Y:S05]  /*8bd0*/  BSYNC B1 ;  /* 0x0000000000017941 */ /* 0x000fea0003800000 */
.L_x_1057:
[----:B------:R-:W-:Y:S05]  /*8be0*/  BRA `(.L_x_1059) ;  /* 0xffffffc800907947 */ /* 0x000fea000383ffff */
.L_x_1014:
[----:B------:R-:W-:Y:S01]  /*8bf0*/  BSSY B1, `(.L_x_1060) ;  /* 0x0000007000017945 */ /* 0x000fe20003800000 */
[----:B-1----:R-:W-:Y:S01]  /*8c00*/  IMAD.MOV.U32 R45, RZ, RZ, RZ ;  /* 0x000000ffff2d7224 */ /* 0x002fe200078e00ff */
[----:B------:R-:W-:Y:S01]  /*8c10*/  MOV R44, 0xffffffff ;  /* 0xffffffff002c7802 */ /* 0x000fe20000000f00 */
[----:B------:R-:W-:-:S07]  /*8c20*/  IMAD.MOV.U32 R51, RZ, RZ, 0x1f ;  /* 0x0000001fff337424 */ /* 0x000fce00078e00ff */
[----:B0-2--5:R-:W-:Y:S05]  /*8c30*/  WARPSYNC.COLLECTIVE R44, `(.L_x_1061) ;  /* 0x000000002c087348 */ /* 0x025fea0003c00000 */
[----:B--2---:R1:W2:Y:S02]  /*8c40*/  SHFL.IDX P1, R50, R50, R45, R51 ;  /* 0x0000002d32327389 */ /* 0x0042a40000020033 */
[----:B012--5:R-:W-:Y:S05]  /*8c50*/  ENDCOLLECTIVE ;  /* 0x000000000000791b */ /* 0x027fea0003800000 */
.L_x_1061:
[----:B------:R-:W-:Y:S05]  /*8c60*/  BSYNC B1 ;  /* 0x0000000000017941 */ /* 0x000fea0003800000 */
.L_x_1060:
[----:B------:R-:W-:Y:S05]  /*8c70*/  BRA `(.L_x_1062) ;  /* 0xffffffd000107947 */ /* 0x000fea000383ffff */
.L_x_1016:
[----:B------:R-:W-:Y:S01]  /*8c80*/  BSSY B1, `(.L_x_1063) ;  /* 0x0000007000017945 */ /* 0x000fe20003800000 */
[----:B-1----:R-:W-:Y:S02]  /*8c90*/  IMAD.MOV.U32 R45, RZ, RZ, RZ ;  /* 0x000000ffff2d7224 */ /* 0x002fe400078e00ff */
[----:B------:R-:W-:Y:S02]  /*8ca0*/  IMAD.MOV.U32 R51, RZ, RZ, 0x1f ;  /* 0x0000001fff337424 */ /* 0x000fe400078e00ff */
[----:B------:R-:W-:-:S07]  /*8cb0*/  IMAD.MOV.U32 R44, RZ, RZ, -0x1 ;  /* 0xffffffffff2c7424 */ /* 0x000fce00078e00ff */
[----:B0-2--5:R-:W-:Y:S05]  /*8cc0*/  WARPSYNC.COLLECTIVE R44, `(.L_x_1064) ;  /* 0x000000002c087348 */ /* 0x025fea0003c00000 */
[----:B--2---:R1:W2:Y:S02]  /*8cd0*/  SHFL.IDX P1, R50, R50, R45, R51 ;  /* 0x0000002d32327389 */ /* 0x0042a40000020033 */
[----:B012--5:R-:W-:Y:S05]  /*8ce0*/  ENDCOLLECTIVE ;  /* 0x000000000000791b */ /* 0x027fea0003800000 */
.L_x_1064:
[----:B------:R-:W-:Y:S05]  /*8cf0*/  BSYNC B1 ;  /* 0x0000000000017941 */ /* 0x000fea0003800000 */
.L_x_1063:
[----:B------:R-:W-:Y:S05]  /*8d00*/  BRA `(.L_x_1065) ;  /* 0xffffffd400907947 */ /* 0x000fea000383ffff */
.L_x_1018:
[----:B------:R-:W-:Y:S01]  /*8d10*/  BSSY B1, `(.L_x_1066) ;  /* 0x0000007000017945 */ /* 0x000fe20003800000 */
[----:B-1----:R-:W-:Y:S01]  /*8d20*/  IMAD.MOV.U32 R45, RZ, RZ, RZ ;  /* 0x000000ffff2d7224 */ /* 0x002fe200078e00ff */
[----:B------:R-:W-:Y:S01]  /*8d30*/  MOV R44, 0xffffffff ;  /* 0xffffffff002c7802 */ /* 0x000fe20000000f00 */
[----:B------:R-:W-:-:S07]  /*8d40*/  IMAD.MOV.U32 R51, RZ, RZ, 0x1f ;  /* 0x0000001fff337424 */ /* 0x000fce00078e00ff */
[----:B0-2--5:R-:W-:Y:S05]  /*8d50*/  WARPSYNC.COLLECTIVE R44, `(.L_x_1067) ;  /* 0x000000002c087348 */ /* 0x025fea0003c00000 */
[----:B--2---:R1:W2:Y:S02]  /*8d60*/  SHFL.IDX P1, R50, R50, R45, R51 ;  /* 0x0000002d32327389 */ /* 0x0042a40000020033 */
[----:B012--5:R-:W-:Y:S05]  /*8d70*/  ENDCOLLECTIVE ;  /* 0x000000000000791b */ /* 0x027fea0003800000 */
.L_x_1067:
[----:B------:R-:W-:Y:S05]  /*8d80*/  BSYNC B1 ;  /* 0x0000000000017941 */ /* 0x000fea0003800000 */
.L_x_1066:
[----:B------:R-:W-:Y:S05]  /*8d90*/  BRA `(.L_x_1068) ;  /* 0xffffffdc00107947 */ /* 0x000fea000383ffff */
.L_x_1020:
[----:B------:R-:W-:Y:S01]  /*8da0*/  BSSY B1, `(.L_x_1069) ;  /* 0x0000007000017945 */ /* 0x000fe20003800000 */
[----:B-1----:R-:W-:Y:S02]  /*8db0*/  IMAD.MOV.U32 R45, RZ, RZ, RZ ;  /* 0x000000ffff2d7224 */ /* 0x002fe400078e00ff */
[----:B------:R-:W-:Y:S02]  /*8dc0*/  IMAD.MOV.U32 R51, RZ, RZ, 0x1f ;  /* 0x0000001fff337424 */ /* 0x000fe400078e00ff */
[----:B------:R-:W-:-:S07]  /*8dd0*/  IMAD.MOV.U32 R44, RZ, RZ, -0x1 ;  /* 0xffffffffff2c7424 */ /* 0x000fce00078e00ff */
[----:B0-2--5:R-:W-:Y:S05]  /*8de0*/  WARPSYNC.COLLECTIVE R44, `(.L_x_1070) ;  /* 0x000000002c087348 */ /* 0x025fea0003c00000 */
[----:B--2---:R1:W2:Y:S02]  /*8df0*/  SHFL.IDX P1, R50, R50, R45, R51 ;  /* 0x0000002d32327389 */ /* 0x0042a40000020033 */
[----:B012--5:R-:W-:Y:S05]  /*8e00*/  ENDCOLLECTIVE ;  /* 0x000000000000791b */ /* 0x027fea0003800000 */
.L_x_1070:
[----:B------:R-:W-:Y:S05]  /*8e10*/  BSYNC B1 ;  /* 0x0000000000017941 */ /* 0x000fea0003800000 */
.L_x_1069:
[----:B------:R-:W-:Y:S05]  /*8e20*/  BRA `(.L_x_1071) ;  /* 0xffffffe000907947 */ /* 0x000fea000383ffff */
.L_x_1022:
[----:B------:R-:W-:Y:S01]  /*8e30*/  BSSY B1, `(.L_x_1072) ;  /* 0x0000007000017945 */ /* 0x000fe20003800000 */
[----:B-1----:R-:W-:Y:S01]  /*8e40*/  IMAD.MOV.U32 R45, RZ, RZ, RZ ;  /* 0x000000ffff2d7224 */ /* 0x002fe200078e00ff */
[----:B------:R-:W-:Y:S01]  /*8e50*/  MOV R44, 0xffffffff ;  /* 0xffffffff002c7802 */ /* 0x000fe20000000f00 */
[----:B------:R-:W-:-:S07]  /*8e60*/  IMAD.MOV.U32 R51, RZ, RZ, 0x1f ;  /* 0x0000001fff337424 */ /* 0x000fce00078e00ff */
[----:B0-2--5:R-:W-:Y:S05]  /*8e70*/  WARPSYNC.COLLECTIVE R44, `(.L_x_1073) ;  /* 0x000000002c087348 */ /* 0x025fea0003c00000 */
[----:B--2---:R1:W2:Y:S02]  /*8e80*/  SHFL.IDX P1, R50, R50, R45, R51 ;  /* 0x0000002d32327389 */ /* 0x0042a40000020033 */
[----:B012--5:R-:W-:Y:S05]  /*8e90*/  ENDCOLLECTIVE ;  /* 0x000000000000791b */ /* 0x027fea0003800000 */
.L_x_1073:
[----:B------:R-:W-:Y:S05]  /*8ea0*/  BSYNC B1 ;  /* 0x0000000000017941 */ /* 0x000fea0003800000 */
.L_x_1072:
[----:B------:R-:W-:Y:S05]  /*8eb0*/  BRA `(.L_x_1074) ;  /* 0xffffffe800107947 */ /* 0x000fea000383ffff */
.L_x_1023:
        /* <DEDUP_REMOVED lines=8> */
.L_x_1076:
[----:B------:R-:W-:Y:S05]  /*8f40*/  BSYNC B1 ;  /* 0x0000000000017941 */ /* 0x000fea0003800000 */
.L_x_1075:
[----:B------:R-:W-:Y:S01]  /*8f50*/  IMAD.MOV.U32 R48, RZ, RZ, R50 ;  /* 0x000000ffff307224 */ /* 0x000fe200078e0032 */
[----:B------:R-:W-:Y:S06]  /*8f60*/  BRA `(.L_x_1077) ;  /* 0xffffffec00887947 */ /* 0x000fec000383ffff */
.L_x_1024:
[----:B0-----:R-:W-:Y:S01]  /*8f70*/  HFMA2 R11, -RZ, RZ, 0, 9.5367431640625e-07 ;  /* 0x00000010ff0b7431 */ /* 0x001fe200000001ff */
[----:B------:R-:W-:Y:S01]  /*8f80*/  BSSY B1, `(.L_x_1078) ;  /* 0x0000006000017945 */ /* 0x000fe20003800000 */
[----:B------:R-:W-:Y:S02]  /*8f90*/  IMAD.MOV.U32 R12, RZ, RZ, 0x1f ;  /* 0x0000001fff0c7424 */ /* 0x000fe400078e00ff */
[----:B-1----:R-:W-:-:S07]  /*8fa0*/  IMAD.MOV.U32 R44, RZ, RZ, -0x1 ;  /* 0xffffffffff2c7424 */ /* 0x002fce00078e00ff */
[----:B-----5:R-:W-:Y:S05]  /*8fb0*/  WARPSYNC.COLLECTIVE R44, `(.L_x_1079) ;  /* 0x000000002c087348 */ /* 0x020fea0003c00000 */
[----:B------:R0:W1:Y:S02]  /*8fc0*/  SHFL.DOWN P1, R10, R49, R11, R12 ;  /* 0x0800000b310a7389 */ /* 0x000064000002000c */
[----:B01---5:R-:W-:Y:S05]  /*8fd0*/  ENDCOLLECTIVE ;  /* 0x000000000000791b */ /* 0x023fea0003800000 */
.L_x_1079:
[----:B------:R-:W-:Y:S05]  /*8fe0*/  BSYNC B1 ;  /* 0x0000000000017941 */ /* 0x000fea0003800000 */
.L_x_1078:
        /* <DEDUP_REMOVED lines=9> */
.L_x_1080:
[----:B------:R-:W-:Y:S02]  /*9080*/  IMAD.MOV.U32 R11, RZ, RZ, 0x4 ;  /* 0x00000004ff0b7424 */ /* 0x000fe400078e00ff */
[----:B------:R-:W-:-:S04]  /*9090*/  IMAD.MOV.U32 R7, RZ, RZ, R10 ;  /* 0x000000ffff077224 */ /* 0x000fc800078e000a */
[----:B------:R-:W-:-:S04]  /*90a0*/  FADD R7, R0, R7 ;  /* 0x0000000700077221 */ /* 0x000fc80000000000 */
[----:B------:R-:W-:-:S07]  /*90b0*/  IMAD.MOV.U32 R49, RZ, RZ, R7 ;  /* 0x000000ffff317224 */ /* 0x000fce00078e0007 */
[----:B------:R-:W-:Y:S05]  /*90c0*/  WARPSYNC.COLLECTIVE R44, `(.L_x_1081) ;  /* 0x000000002c087348 */ /* 0x000fea0003c00000 */
[----:B------:R0:W1:Y:S02]  /*90d0*/  SHFL.DOWN P1, R10, R49, R11, R12 ;  /* 0x0800000b310a7389 */ /* 0x000064000002000c */
[----:B01----:R-:W-:Y:S05]  /*90e0*/  ENDCOLLECTIVE ;  /* 0x000000000000791b */ /* 0x003fea0003800000 */
.L_x_1081:
[----:B------:R-:W-:Y:S02]  /*90f0*/  IMAD.MOV.U32 R11, RZ, RZ, 0x2 ;  /* 0x00000002ff0b7424 */ /* 0x000fe400078e00ff */
[----:B------:R-:W-:-:S04]  /*9100*/  IMAD.MOV.U32 R8, RZ, RZ, R10 ;  /* 0x000000ffff087224 */ /* 0x000fc800078e000a */
[----:B------:R-:W-:-:S05]  /*9110*/  FADD R8, R7, R8 ;  /* 0x0000000807087221 */ /* 0x000fca0000000000 */
[----:B------:R-:W-:-:S07]  /*9120*/  MOV R49, R8 ;  /* 0x0000000800317202 */ /* 0x000fce0000000f00 */
[----:B------:R-:W-:Y:S05]  /*9130*/  WARPSYNC.COLLECTIVE R44, `(.L_x_1082) ;  /* 0x000000002c087348 */ /* 0x000fea0003c00000 */
[----:B------:R0:W1:Y:S02]  /*9140*/  SHFL.DOWN P1, R10, R49, R11, R12 ;  /* 0x0800000b310a7389 */ /* 0x000064000002000c */
[----:B01----:R-:W-:Y:S05]  /*9150*/  ENDCOLLECTIVE ;  /* 0x000000000000791b */ /* 0x003fea0003800000 */
.L_x_1082:
[----:B------:R-:W-:Y:S02]  /*9160*/  IMAD.MOV.U32 R11, RZ, RZ, 0x1 ;  /* 0x00000001ff0b7424 */ /* 0x000fe400078e00ff */
[----:B------:R-:W-:-:S04]  /*9170*/  IMAD.MOV.U32 R9, RZ, RZ, R10 ;  /* 0x000000ffff097224 */ /* 0x000fc800078e000a */
[----:B------:R-:W-:-:S04]  /*9180*/  FADD R9, R8, R9 ;  /* 0x0000000908097221 */ /* 0x000fc80000000000 */
[----:B------:R-:W-:-:S07]  /*9190*/  IMAD.MOV.U32 R49, RZ, RZ, R9 ;  /* 0x000000ffff317224 */ /* 0x000fce00078e0009 */
[----:B------:R-:W-:Y:S05]  /*91a0*/  WARPSYNC.COLLECTIVE R44, `(.L_x_1083) ;  /* 0x000000002c087348 */ /* 0x000fea0003c00000 */
[----:B------:R0:W1:Y:S02]  /*91b0*/  SHFL.DOWN P1, R10, R49, R11, R12 ;  /* 0x0800000b310a7389 */ /* 0x000064000002000c */
[----:B01----:R-:W-:Y:S05]  /*91c0*/  ENDCOLLECTIVE ;  /* 0x000000000000791b */ /* 0x003fea0003800000 */
.L_x_1083:
[----:B------:R-:W-:Y:S05]  /*91d0*/  BRA `(.L_x_1084) ;  /* 0xfffffff000a07947 */ /* 0x000fea000383ffff */
.L_x_1085:
        /* <DEDUP_REMOVED lines=10> */
.L_x_4146:


//--------------------- .text._Z67popcount_weighted_keys_literal_fused_multiq_kernel_warp_out_w32_sb2ILi12EEvPKyPKfiiS1_S3_iiiiiPKxS5_fiPf --------------------------
	.section	.text._Z67popcount_weighted_keys_literal_fused_multiq_kernel_warp_out_w32_sb2ILi12EEvPKyPKfiiS1_S3_iiiiiPKxS5_fiPf,"ax",@progbits
	.align	128
        .global         _Z67popcount_weighted_keys_literal_fused_multiq_kernel_warp_out_w32_sb2ILi12EEvPKyPKfiiS1_S3_iiiiiPKxS5_fiPf
        .type           _Z67popcount_weighted_keys_literal_fused_multiq_kernel_warp_out_w32_sb2ILi12EEvPKyPKfiiS1_S3_iiiiiPKxS5_fiPf,@function
        .size           _Z67popcount_weighted_keys_literal_fused_multiq_kernel_warp_out_w32_sb2ILi12EEvPKyPKfiiS1_S3_iiiiiPKxS5_fiPf,(.L_x_4147 - _Z67popcount_weighted_keys_literal_fused_multiq_kernel_warp_out_w32_sb2ILi12EEvPKyPKfiiS1_S3_iiiiiPKxS5_fiPf)
        .other          _Z67popcount_weighted_keys_literal_fused_multiq_kernel_warp_out_w32_sb2ILi12EEvPKyPKfiiS1_S3_iiiiiPKxS5_fiPf,@"STO_CUDA_ENTRY STV_DEFAULT"
_Z67popcount_weighted_keys_literal_fused_multiq_kernel_warp_out_w32_sb2ILi12EEvPKyPKfiiS1_S3_iiiiiPKxS5_fiPf:
.text._Z67popcount_weighted_keys_literal_fused_multiq_kernel_warp_out_w32_sb2ILi12EEvPKyPKfiiS1_S3_iiiiiPKxS5_fiPf:
        /* <DEDUP_REMOVED lines=9> */
[----:B------:R-:W0:Y:S01]  /*0090*/  LDC R0, c[0x0][0x360] ;  /* 0x0000d800ff007b82 */ /* 0x000e220000000800 */
[----:B------:R-:W1:Y:S01]  /*00a0*/  S2R R3, SR_TID.X ;  /* 0x0000000000037919 */ /* 0x000e620000002100 */
[----:B------:R-:W2:Y:S01]  /*00b0*/  LDCU.64 UR8, c[0x0][0x358] ;  /* 0x00006b00ff0877ac */ /* 0x000ea20008000a00 */
[----:B------:R-:W3:Y:S05]  /*00c0*/  S2R R13, SR_CgaCtaId ;  /* 0x00000000000d7919 */ /* 0x000eea0000008800 */
[----:B------:R-:W4:Y:S08]  /*00d0*/  LDC R15, c[0x0][0x390] ;  /* 0x0000e400ff0f7b82 */ /* 0x000f300000000800 */
[----:B------:R-:W5:Y:S01]  /*00e0*/  S2UR UR4, SR_CTAID.X ;  /* 0x00000000000479c3 */ /* 0x000f620000002500 */
[----:B0-----:R-:W0:Y:S01]  /*00f0*/  I2F.U32.RP R4, R0 ;  /* 0x0000000000047306 */ /* 0x001e220000209000 */
[----:B------:R-:W-:Y:S01]  /*0100*/  ISETP.NE.U32.AND P2, PT, R0, RZ, PT ;  /* 0x000000ff0000720c */ /* 0x000fe20003f45070 */
[----:B-1----:R-:W-:-:S05]  /*0110*/  IMAD.IADD R5, R3, 0x1, R0 ;  /* 0x0000000103057824 */ /* 0x002fca00078e0200 */
[C---:B------:R-:W-:Y:S01]  /*0120*/  ISETP.GE.U32.AND P0, PT, R5.reuse, 0x180, PT ;  /* 0x000001800500780c */ /* 0x040fe20003f06070 */
[----:B0-----:R-:W0:Y:S01]  /*0130*/  MUFU.RCP R4, R4 ;  /* 0x0000000400047308 */ /* 0x001e220000001000 */
[C---:B------:R-:W-:Y:S02]  /*0140*/  ISETP.GE.U32.AND P1, PT, R5.reuse, 0xc, PT ;  /* 0x0000000c0500780c */ /* 0x040fe40003f26070 */
[C---:B------:R-:W-:Y:S02]  /*0150*/  VIMNMX.U32 R2, PT, PT, R5.reuse, 0x180, !PT ;  /* 0x0000018005027848 */ /* 0x040fe40007fe0000 */
[----:B------:R-:W-:Y:S02]  /*0160*/  SEL R9, RZ, 0x1, P0 ;  /* 0x00000001ff097807 */ /* 0x000fe40000000000 */
[----:B------:R-:W-:Y:S02]  /*0170*/  VIMNMX.U32 R8, PT, PT, R5, 0xc, !PT ;  /* 0x0000000c05087848 */ /* 0x000fe40007fe0000 */
[----:B------:R-:W-:Y:S01]  /*0180*/  SEL R10, RZ, 0x1, P1 ;  /* 0x00000001ff0a7807 */ /* 0x000fe20000800000 */
[----:B0-----:R-:W-:-:S04]  /*0190*/  VIADD R6, R4, 0xffffffe ;  /* 0x0ffffffe04067836 */ /* 0x001fc80000000000 */
        /* <DEDUP_REMOVED lines=14> */
[----:B------:R-:W0:Y:S01]  /*0280*/  LDC R4, c[0x0][0x3b8] ;  /* 0x0000ee00ff047b82 */ /* 0x000e220000000800 */
[-C--:B------:R-:W-:Y:S02]  /*0290*/  ISETP.GE.U32.AND P0, PT, R7, R0.reuse, PT ;  /* 0x000000000700720c */ /* 0x080fe40003f06070 */
[----:B------:R-:W-:-:S02]  /*02a0*/  ISETP.GE.U32.AND P3, PT, R11, R0, PT ;  /* 0x000000000b00720c */ /* 0x000fc40003f66070 */
[----:B---3--:R-:W-:-:S09]  /*02b0*/  LEA R2, R13, R2, 0x18 ;  /* 0x000000020d027211 */ /* 0x008fd200078ec0ff */
[----:B------:R-:W-:Y:S02]  /*02c0*/  @P0 IMAD.IADD R7, R7, 0x1, -R0 ;  /* 0x0000000107070824 */ /* 0x000fe400078e0a00 */
[-C--:B------:R-:W-:Y:S01]  /*02d0*/  @P3 IADD3 R11, PT, PT, R11, -R0.reuse, RZ ;  /* 0x800000000b0b3210 */ /* 0x080fe20007ffe0ff */
[----:B------:R-:W-:Y:S02]  /*02e0*/  @P0 VIADD R8, R8, 0x1 ;  /* 0x0000000108080836 */ /* 0x000fe40000000000 */
[-C--:B------:R-:W-:Y:S01]  /*02f0*/  ISETP.GE.U32.AND P1, PT, R7, R0.reuse, PT ;  /* 0x000000000700720c */ /* 0x080fe20003f26070 */
[----:B------:R-:W-:Y:S01]  /*0300*/  @P3 VIADD R6, R6, 0x1 ;  /* 0x0000000106063836 */ /* 0x000fe20000000000 */
[-C--:B------:R-:W-:Y:S01]  /*0310*/  ISETP.GE.U32.AND P4, PT, R11, R0.reuse, PT ;  /* 0x000000000b00720c */ /* 0x080fe20003f86070 */
[----:B----4-:R-:W-:Y:S01]  /*0320*/  IMAD R7, R15, 0x100, R2 ;  /* 0x000001000f077824 */ /* 0x010fe200078e0202 */
[----:B------:R-:W-:Y:S02]  /*0330*/  LOP3.LUT R11, RZ, R0, RZ, 0x33, !PT ;  /* 0x00000000ff0b7212 */ /* 0x000fe400078e33ff */
[----:B0-----:R-:W-:-:S07]  /*0340*/  VIMNMX R4, PT, PT, R4, 0x1, !PT ;  /* 0x0000000104047848 */ /* 0x001fce0007fe0100 */
[----:B------:R-:W-:Y:S02]  /*0350*/  @P1 VIADD R8, R8, 0x1 ;  /* 0x0000000108081836 */ /* 0x000fe40000000000 */
[----:B------:R-:W-:-:S03]  /*0360*/  @P4 VIADD R6, R6, 0x1 ;  /* 0x0000000106064836 */ /* 0x000fc60000000000 */
[C---:B------:R-:W-:Y:S01]  /*0370*/  SEL R2, R11.reuse, R8, !P2 ;  /* 0x000000080b027207 */ /* 0x040fe20005000000 */
[----:B------:R-:W-:Y:S01]  /*0380*/  IMAD R8, R4, 0xc00, R7 ;  /* 0x00000c0004087824 */ /* 0x000fe200078e0207 */
[----:B------:R-:W-:-:S03]  /*0390*/  SEL R11, R11, R6, !P2 ;  /* 0x000000060b0b7207 */ /* 0x000fc60005000000 */
[----:B------:R-:W-:Y:S01]  /*03a0*/  IMAD.IADD R2, R9, 0x1, R2 ;  /* 0x0000000109027824 */ /* 0x000fe200078e0202 */
[----:B------:R-:W-:Y:S01]  /*03b0*/  IADD3 R9, PT, PT, R5, R0, RZ ;  /* 0x0000000005097210 */ /* 0x000fe20007ffe0ff */
[----:B------:R-:W-:Y:S02]  /*03c0*/  IMAD.IADD R6, R10, 0x1, R11 ;  /* 0x000000010a067824 */ /* 0x000fe400078e020b */
[----:B------:R-:W-:Y:S01]  /*03d0*/  IMAD R8, R15, 0x4, R8 ;  /* 0x000000040f087824 */ /* 0x000fe200078e0208 */
[----:B------:R-:W-:Y:S01]  /*03e0*/  LOP3.LUT R26, R2, 0x3, RZ, 0xc0, !PT ;  /* 0x00000003021a7812 */ /* 0x000fe200078ec0ff */
[----:B------:R-:W-:Y:S01]  /*03f0*/  IMAD.MOV.U32 R10, RZ, RZ, RZ ;  /* 0x000000ffff0a7224 */ /* 0x000fe200078e00ff */
[----:B------:R-:W-:Y:S01]  /*0400*/  LOP3.LUT R28, R6, 0x3, RZ, 0xc0, !PT ;  /* 0x00000003061c7812 */ /* 0x000fe200078ec0ff */
[----:B-----5:R-:W-:Y:S02]  /*0410*/  IMAD R11, R4, UR4, RZ ;  /* 0x00000004040b7c24 */ /* 0x020fe4000f8e02ff */
[----:B--2---:R-:W-:-:S07]  /*0420*/  IMAD.IADD R24, R9, 0x1, R0 ;  /* 0x0000000109187824 */ /* 0x004fce00078e0200 */
.L_x_1096:
        /* <DEDUP_REMOVED lines=36> */
.L_x_1090:
[----:B------:R-:W-:Y:S05]  /*0670*/  BSYNC.RECONVERGENT B1 ;  /* 0x0000000000017941 */ /* 0x000fea0003800200 */
.L_x_1089:
[----:B------:R-:W-:Y:S05]  /*0680*/  @!P1 BRA `(.L_x_1088) ;  /* 0x00000000005c9947 */ /* 0x000fea0003800000 */
.L_x_1091:
        /* <DEDUP_REMOVED lines=23> */
.L_x_1088:
[----:B------:R-:W-:Y:S05]  /*0800*/  BSYNC.RECONVERGENT B0 ;  /* 0x0000000000007941 */ /* 0x000fea0003800200 */
.L_x_1087:
        /* <DEDUP_REMOVED lines=32> */
.L_x_1094:
[----:B------:R-:W-:Y:S05]  /*0a10*/  BSYNC.RECONVERGENT B1 ;  /* 0x0000000000017941 */ /* 0x000fea0003800200 */
.L_x_1093:
[----:B------:R-:W-:Y:S05]  /*0a20*/  @!P1 BRA `(.L_x_1092) ;  /* 0x00000000005c9947 */ /* 0x000fea0003800000 */
.L_x_1095:
        /* <DEDUP_REMOVED lines=23> */
.L_x_1092:
[----:B------:R-:W-:Y:S05]  /*0ba0*/  BSYNC.RECONVERGENT B0 ;  /* 0x0000000000007941 */ /* 0x000fea0003800200 */
.L_x_1086:
[----:B------:R-:W-:-:S05]  /*0bb0*/  VIADD R10, R10, 0x1 ;  /* 0x000000010a0a7836 */ /* 0x000fca0000000000 */
[----:B------:R-:W-:-:S13]  /*0bc0*/  ISETP.NE.AND P0, PT, R10, R4, PT ;  /* 0x000000040a00720c */ /* 0x000fda0003f05270 */
[----:B------:R-:W-:Y:S05]  /*0bd0*/  @P0 BRA `(.L_x_1096) ;  /* 0xfffffff800140947 */ /* 0x000fea000383ffff */
[----:B------:R-:W3:Y:S01]  /*0be0*/  LDCU UR4, c[0x0][0x3b8] ;  /* 0x00007700ff0477ac */ /* 0x000ee20008000800 */
[----:B------:R-:W-:Y:S01]  /*0bf0*/  SHF.R.U32.HI R3, RZ, 0x4, R3 ;  /* 0x00000004ff037819 */ /* 0x000fe20000011603 */
[----:B------:R-:W-:Y:S01]  /*0c00*/  HFMA2 R6, -RZ, RZ, 0, 0 ;  /* 0x00000000ff067431 */ /* 0x000fe200000001ff */
[----:B------:R-:W4:Y:S02]  /*0c10*/  LDCU.64 UR10, c[0x0][0x388] ;  /* 0x00007100ff0a77ac */ /* 0x000f240008000a00 */
[----:B------:R-:W-:-:S04]  /*0c20*/  LOP3.LUT R3, R3, 0x3e, RZ, 0xc0, !PT ;  /* 0x0000003e03037812 */ /* 0x000fc800078ec0ff */
[----:B------:R-:W-:Y:S01]  /*0c30*/  LOP3.LUT R0, R3, 0x1, RZ, 0xfc, !PT ;  /* 0x0000000103007812 */ /* 0x000fe200078efcff */
[----:B------:R-:W-:Y:S03]  /*0c40*/  BAR.SYNC.DEFER_BLOCKING 0x0 ;  /* 0x0000000000007b1d */ /* 0x000fe60000010000 */
[----:B---3--:R-:W-:-:S04]  /*0c50*/  ISETP.GE.AND P0, PT, R0, UR4, PT ;  /* 0x0000000400007c0c */ /* 0x008fc8000bf06270 */
[----:B----4-:R-:W-:-:S13]  /*0c60*/  ISETP.LT.U32.OR P5, PT, R3, R4, !P0 ;  /* 0x000000040300720c */ /* 0x010fda00047a1470 */
.L_x_1146:
[----:B--23--:R-:W3:Y:S01]  /*0c70*/  S2R R3, SR_CTAID.Y ;  /* 0x0000000000037919 */ /* 0x00cee20000002600 */
[----:B------:R-:W4:Y:S01]  /*0c80*/  LDCU UR4, c[0x0][0x3b0] ;  /* 0x00007600ff0477ac */ /* 0x000f220008000800 */
[----:B0--3--:R-:W-:-:S05]  /*0c90*/  IMAD R5, R3, UR5, R6 ;  /* 0x0000000503057c24 */ /* 0x009fca000f8e0206 */
[----:B----4-:R-:W-:-:S13]  /*0ca0*/  ISETP.GE.AND P0, PT, R5, UR4, PT ;  /* 0x0000000405007c0c */ /* 0x010fda000bf06270 */
[----:B-----5:R-:W-:Y:S05]  /*0cb0*/  @P0 EXIT ;  /* 0x000000000000094d */ /* 0x020fea0003800000 */
[----:B------:R-:W3:Y:S01]  /*0cc0*/  LDC.64 R30, c[0x0][0x3c8] ;  /* 0x0000f200ff1e7b82 */ /* 0x000ee20000000a00 */
[----:B------:R-:W4:Y:S07]  /*0cd0*/  S2R R7, SR_TID.X ;  /* 0x0000000000077919 */ /* 0x000f2e0000002100 */
[----:B------:R-:W0:Y:S01]  /*0ce0*/  LDC R8, c[0x0][0x390] ;  /* 0x0000e400ff087b82 */ /* 0x000e220000000800 */
[----:B---3--:R-:W-:-:S06]  /*0cf0*/  IMAD.WIDE.U32 R30, R5, 0x8, R30 ;  /* 0x00000008051e7825 */ /* 0x008fcc00078e001e */
[----:B------:R-:W5:Y:S01]  /*0d00*/  LDG.E.64.CONSTANT R30, desc[UR8][R30.64] ;  /* 0x000000081e1e7981 */ /* 0x000f62000c1e9b00 */
[----:B------:R-:W-:Y:S01]  /*0d10*/  BSSY.RECONVERGENT B0, `(.L_x_1097) ;  /* 0x0000017000007945 */ /* 0x000fe20003800200 */
[----:B0-----:R-:W-:Y:S01]  /*0d20*/  IMAD.SHL.U32 R84, R8, 0x20, RZ ;  /* 0x0000002008547824 */ /* 0x001fe200078e00ff */
[----:B----4-:R-:W-:-:S04]  /*0d30*/  ISETP.GE.AND P1, PT, R7, R8, PT ;  /* 0x000000080700720c */ /* 0x010fc80003f26270 */
[----:B------:R-:W-:-:S13]  /*0d40*/  ISETP.GE.AND P0, PT, R7, R84, PT ;  /* 0x000000540700720c */ /* 0x000fda0003f06270 */
[----:B------:R-:W-:Y:S05]  /*0d50*/  @P0 BRA `(.L_x_1098) ;  /* 0x0000000000480947 */ /* 0x000fea0003800000 */
[----:B--2---:R-:W0:Y:S01]  /*0d60*/  S2R R27, SR_CgaCtaId ;  /* 0x00000000001b7919 */ /* 0x004e220000008800 */
[----:B------:R-:W2:Y:S01]  /*0d70*/  LDCU.64 UR6, c[0x0][0x380] ;  /* 0x00007000ff0677ac */ /* 0x000ea20008000a00 */
[----:B------:R-:W-:Y:S01]  /*0d80*/  SHF.R.S32.HI R25, RZ, 0x1f, R8 ;  /* 0x0000001fff197819 */ /* 0x000fe20000011408 */
[----:B------:R-:W-:-:S04]  /*0d90*/  IMAD.WIDE.U32 R34, R5, R8, RZ ;  /* 0x0000000805227225 */ /* 0x000fc800078e00ff */
[----:B------:R-:W-:Y:S01]  /*0da0*/  IMAD R25, R5, R25, R35 ;  /* 0x0000001905197224 */ /* 0x000fe200078e0223 */
[----:B------:R-:W-:Y:S02]  /*0db0*/  MOV R5, 0x400 ;  /* 0x0000040000057802 */ /* 0x000fe40000000f00 */
[----:B--2---:R-:W-:-:S04]  /*0dc0*/  LEA R32, P0, R34, UR6, 0x8 ;  /* 0x0000000622207c11 */ /* 0x004fc8000f8040ff */
[----:B------:R-:W-:Y:S02]  /*0dd0*/  LEA.HI.X R33, R34, UR7, R25, 0x8, P0 ;  /* 0x0000000722217c11 */ /* 0x000fe400080f4419 */
[----:B0-----:R-:W-:Y:S01]  /*0de0*/  LEA R27, R27, R5, 0x18 ;  /* 0x000000051b1b7211 */ /* 0x001fe200078ec0ff */
[----:B------:R-:W-:-:S07]  /*0df0*/  IMAD.MOV.U32 R5, RZ, RZ, R7 ;  /* 0x000000ffff057224 */ /* 0x000fce00078e0007 */
.L_x_1099:
[----:B0-----:R-:W-:-:S06]  /*0e00*/  IMAD.WIDE R34, R5, 0x8, R32 ;  /* 0x0000000805227825 */ /* 0x001fcc00078e0220 */
[----:B------:R-:W2:Y:S01]  /*0e10*/  LDG.E.64.CONSTANT R34, desc[UR8][R34.64] ;  /* 0x0000000822227981 */ /* 0x000ea2000c1e9b00 */
[----:B------:R-:W0:Y:S01]  /*0e20*/  LDCU UR4, c[0x0][0x360] ;  /* 0x00006c00ff0477ac */ /* 0x000e220008000800 */
[C---:B------:R-:W-:Y:S02]  /*0e30*/  IMAD R25, R5.reuse, 0x8, R27 ;  /* 0x0000000805197824 */ /* 0x040fe400078e021b */
[----:B0-----:R-:W-:-:S05]  /*0e40*/  VIADD R5, R5, UR4 ;  /* 0x0000000405057c36 */ /* 0x001fca0008000000 */
[----:B------:R-:W-:Y:S01]  /*0e50*/  ISETP.GE.AND P0, PT, R5, R84, PT ;  /* 0x000000540500720c */ /* 0x000fe20003f06270 */
[----:B--2---:R0:W-:-:S12]  /*0e60*/  STS.64 [R25], R34 ;  /* 0x0000002219007388 */ /* 0x0041d80000000a00 */
[----:B------:R-:W-:Y:S05]  /*0e70*/  @!P0 BRA `(.L_x_1099) ;  /* 0xfffffffc00e08947 */ /* 0x000fea000383ffff */
.L_x_1098:
[----:B------:R-:W-:Y:S05]  /*0e80*/  BSYNC.RECONVERGENT B0 ;  /* 0x0000000000007941 */ /* 0x000fea0003800200 */
.L_x_1097:
[----:B------:R-:W-:Y:S05]  /*0e90*/  @P1 BRA `(.L_x_1100) ;  /* 0x0000000000541947 */ /* 0x000fea0003800000 */
[----:B------:R-:W3:Y:S01]  /*0ea0*/  S2UR UR6, SR_CgaCtaId ;  /* 0x00000000000679c3 */ /* 0x000ee20000008800 */
[----:B------:R-:W-:Y:S01]  /*0eb0*/  UMOV UR4, 0x400 ;  /* 0x0000040000047882 */ /* 0x000fe20000000000 */
[----:B0-2---:R-:W-:Y:S01]  /*0ec0*/  IMAD R25, R3, UR5, R6 ;  /* 0x0000000503197c24 */ /* 0x005fe2000f8e0206 */
[----:B------:R-:W-:Y:S01]  /*0ed0*/  SHF.R.S32.HI R27, RZ, 0x1f, R8 ;  /* 0x0000001fff1b7819 */ /* 0x000fe20000011408 */
[----:B------:R-:W-:Y:S01]  /*0ee0*/  IMAD.MOV.U32 R3, RZ, RZ, R7 ;  /* 0x000000ffff037224 */ /* 0x000fe200078e0007 */
[----:B---3--:R-:W-:-:S06]  /*0ef0*/  ULEA UR4, UR6, UR4, 0x18 ;  /* 0x0000000406047291 */ /* 0x008fcc000f8ec0ff */
[----:B------:R-:W-:-:S05]  /*0f00*/  LEA R5, R8, UR4, 0x8 ;  /* 0x0000000408057c11 */ /* 0x000fca000f8e40ff */
[----:B------:R-:W-:-:S07]  /*0f10*/  IMAD R84, R4, 0xc00, R5 ;  /* 0x00000c0004547824 */ /* 0x000fce00078e0205 */
.L_x_1101:
[--C-:B------:R-:W-:Y:S01]  /*0f20*/  SHF.R.S32.HI R33, RZ, 0x1f, R3.reuse ;  /* 0x0000001fff217819 */ /* 0x100fe20000011403 */
[----:B---3--:R-:W-:-:S04]  /*0f30*/  IMAD.MOV.U32 R32, RZ, RZ, R3 ;  /* 0x000000ffff207224 */ /* 0x008fc800078e0003 */
[----:B------:R-:W-:-:S04]  /*0f40*/  IMAD.WIDE.U32 R34, R25, R8, R32 ;  /* 0x0000000819227225 */ /* 0x000fc800078e0020 */
[----:B------:R-:W-:Y:S01]  /*0f50*/  IMAD R5, R25, R27, R35 ;  /* 0x0000001b19057224 */ /* 0x000fe200078e0223 */
[----:B------:R-:W-:-:S04]  /*0f60*/  LEA R32, P0, R34, UR10, 0x2 ;  /* 0x0000000a22207c11 */ /* 0x000fc8000f8010ff */
[----:B------:R-:W-:-:S05]  /*0f70*/  LEA.HI.X R33, R34, UR11, R5, 0x2, P0 ;  /* 0x0000000b22217c11 */ /* 0x000fca00080f1405 */
[----:B------:R-:W2:Y:S01]  /*0f80*/  LDG.E.CONSTANT R32, desc[UR8][R32.64] ;  /* 0x0000000820207981 */ /* 0x000ea2000c1e9900 */
[----:B------:R-:W0:Y:S01]  /*0f90*/  LDCU UR4, c[0x0][0x360] ;  /* 0x00006c00ff0477ac */ /* 0x000e220008000800 */
[C---:B------:R-:W-:Y:S01]  /*0fa0*/  IMAD R5, R3.reuse, 0x4, R84 ;  /* 0x0000000403057824 */ /* 0x040fe200078e0254 */
[----:B0-----:R-:W-:-:S04]  /*0fb0*/  IADD3 R3, PT, PT, R3, UR4, RZ ;  /* 0x0000000403037c10 */ /* 0x001fc8000fffe0ff */
[----:B------:R-:W-:Y:S01]  /*0fc0*/  ISETP.GE.AND P0, PT, R3, R8, PT ;  /* 0x000000080300720c */ /* 0x000fe20003f06270 */
[----:B--2---:R3:W-:-:S12]  /*0fd0*/  STS [R5], R32 ;  /* 0x0000002005007388 */ /* 0x0047d80000000800 */
[----:B------:R-:W-:Y:S05]  /*0fe0*/  @!P0 BRA `(.L_x_1101) ;  /* 0xfffffffc00cc8947 */ /* 0x000fea000383ffff */
.L_x_1100:
[----:B------:R-:W-:Y:S05]  /*0ff0*/  WARPSYNC.ALL ;  /* 0x0000000000007948 */ /* 0x000fea0003800000 */
[----:B------:R-:W-:Y:S08]  /*1000*/  BAR.SYNC.DEFER_BLOCKING 0x0 ;  /* 0x0000000000007b1d */ /* 0x000ff00000010000 */
[----:B------:R-:W-:Y:S06]  /*1010*/  @!P5 BAR.SYNC.DEFER_BLOCKING 0x0 ;  /* 0x000000000000db1d */ /* 0x000fec0000010000 */
[----:B------:R-:W-:Y:S05]  /*1020*/  @!P5 BRA `(.L_x_1102) ;  /* 0x000000e80024d947 */ /* 0x000fea0003800000 */
[----:B------:R-:W4:Y:S01]  /*1030*/  LDCU UR4, c[0x0][0x3b8] ;  /* 0x00007700ff0477ac */ /* 0x000f220008000800 */
[----:B---3--:R-:W-:Y:S02]  /*1040*/  SHF.R.U32.HI R5, RZ, 0x4, R7 ;  /* 0x00000004ff057819 */ /* 0x008fe40000011607 */
[----:B--2---:R-:W-:Y:S02]  /*1050*/  CS2R R32, SRZ ;  /* 0x0000000000207805 */ /* 0x004fe4000001ff00 */
[C---:B------:R-:W-:Y:S02]  /*1060*/  LOP3.LUT R3, R5.reuse, 0x3e, RZ, 0xc0, !PT ;  /* 0x0000003e05037812 */ /* 0x040fe400078ec0ff */
[----:B------:R-:W-:Y:S02]  /*1070*/  LOP3.LUT R5, R5, 0x1, RZ, 0xfc, !PT ;  /* 0x0000000105057812 */ /* 0x000fe400078efcff */
[----:B------:R-:W-:Y:S02]  /*1080*/  ISETP.GE.U32.AND P0, PT, R3, R4, PT ;  /* 0x000000040300720c */ /* 0x000fe40003f06070 */
[----:B----4-:R-:W-:-:S11]  /*1090*/  ISETP.GE.AND P1, PT, R5, UR4, PT ;  /* 0x0000000405007c0c */ /* 0x010fd6000bf26270 */
[----:B------:R-:W2:Y:S01]  /*10a0*/  @!P0 S2R R5, SR_CTAID.X ;  /* 0x0000000000058919 */ /* 0x000ea20000002500 */
[----:B0-----:R-:W0:Y:S01]  /*10b0*/  @!P0 LDC.64 R34, c[0x0][0x3c0] ;  /* 0x0000f000ff228b82 */ /* 0x001e220000000a00 */
[----:B------:R-:W3:Y:S07]  /*10c0*/  @!P1 S2R R25, SR_CTAID.X ;  /* 0x0000000000199919 */ /* 0x000eee0000002500 */
[----:B------:R-:W4:Y:S01]  /*10d0*/  @!P1 LDC.64 R84, c[0x0][0x3c0] ;  /* 0x0000f000ff549b82 */ /* 0x000f220000000a00 */
[----:B--2---:R-:W-:-:S04]  /*10e0*/  @!P0 IMAD R5, R4, R5, R3 ;  /* 0x0000000504058224 */ /* 0x004fc800078e0203 */
[----:B0-----:R-:W-:-:S04]  /*10f0*/  @!P0 IMAD.WIDE.U32 R34, R5, 0x8, R34 ;  /* 0x0000000805228825 */ /* 0x001fc800078e0022 */
[----:B---3--:R-:W-:Y:S01]  /*1100*/  @!P1 IMAD R25, R4, R25, R3 ;  /* 0x0000001904199224 */ /* 0x008fe200078e0203 */
[----:B------:R0:W5:Y:S03]  /*1110*/  @!P0 LDG.E.64.CONSTANT R32, desc[UR8][R34.64] ;  /* 0x0000000822208981 */ /* 0x000166000c1e9b00 */
[----:B----4-:R-:W-:Y:S01]  /*1120*/  @!P1 IMAD.WIDE.U32 R84, R25, 0x8, R84 ;  /* 0x0000000819549825 */ /* 0x010fe200078e0054 */
[----:B0-----:R-:W-:-:S06]  /*1130*/  CS2R R34, SRZ ;  /* 0x0000000000227805 */ /* 0x001fcc000001ff00 */
[----:B------:R0:W5:Y:S01]  /*1140*/  @!P1 LDG.E.64.CONSTANT R34, desc[UR8][R84.64+0x8] ;  /* 0x0000080854229981 */ /* 0x000162000c1e9b00 */
[----:B------:R-:W-:Y:S01]  /*1150*/  BSSY.RECONVERGENT B0, `(.L_x_1103) ;  /* 0x0000025000007945 */ /* 0x000fe20003800200 */
[----:B------:R-:W-:-:S03]  /*1160*/  ISETP.GE.AND P2, PT, R8, 0x11, PT ;  /* 0x000000110800780c */ /* 0x000fc60003f46270 */
[----:B------:R-:W-:Y:S10]  /*1170*/  @P0 BRA `(.L_x_1104) ;  /* 0x0000000000880947 */ /* 0x000ff40003800000 */
[----:B------:R-:W2:Y:S01]  /*1180*/  S2R R10, SR_CgaCtaId ;  /* 0x00000000000a7919 */ /* 0x000ea20000008800 */
[----:B------:R-:W-:Y:S02]  /*1190*/  MOV R5, 0x400 ;  /* 0x0000040000057802 */ /* 0x000fe40000000f00 */
[----:B------:R-:W-:-:S05]  /*11a0*/  LOP3.LUT R0, R7, 0x1f, RZ, 0xc0, !PT ;  /* 0x0000001f07007812 */ /* 0x000fca00078ec0ff */
[----:B------:R-:W-:Y:S01]  /*11b0*/  IMAD R0, R3, 0x180, R0 ;  /* 0x0000018003007824 */ /* 0x000fe200078e0200 */
[----:B--2---:R-:W-:-:S05]  /*11c0*/  LEA R5, R10, R5, 0x18 ;  /* 0x000000050a057211 */ /* 0x004fca00078ec0ff */
[----:B------:R-:W-:-:S04]  /*11d0*/  IMAD R5, R8, 0x100, R5 ;  /* 0x0000010008057824 */ /* 0x000fc800078e0205 */
[--C-:B------:R-:W-:Y:S02]  /*11e0*/  IMAD R27, R4, 0xc00, R5.reuse ;  /* 0x00000c00041b7824 */ /* 0x100fe400078e0205 */
[----:B------:R-:W-:Y:S02]  /*11f0*/  IMAD R25, R0, 0x8, R5 ;  /* 0x0000000800197824 */ /* 0x000fe400078e0205 */
[----:B------:R-:W-:-:S03]  /*1200*/  IMAD R0, R8, 0x4, R27 ;  /* 0x0000000408007824 */ /* 0x000fc600078e021b */
[----:B------:R2:W3:Y:S01]  /*1210*/  LDS.64 R36, [R25] ;  /* 0x0000000019247984 */ /* 0x0004e20000000a00 */
[----:B------:R-:W-:-:S03]  /*1220*/  IMAD R5, R3, 0x30, R0 ;  /* 0x0000003003057824 */ /* 0x000fc600078e0200 */
        /* <DEDUP_REMOVED lines=13> */
[----:B-1----:R2:W1:Y:S04]  /*1300*/  LDS R12, [R5+0x8] ;  /* 0x00000800050c7984 */ /* 0x0024680000000800 */
        /* <DEDUP_REMOVED lines=8> */
[----:B---34-:R2:W0:Y:S02]  /*1390*/  LDS R86, [R5+0x2c] ;  /* 0x00002c0005567984 */ /* 0x0184240000000800 */
.L_x_1104:
[----:B------:R-:W-:Y:S05]  /*13a0*/  BSYNC.RECONVERGENT B0 ;  /* 0x0000000000007941 */ /* 0x000fea0003800200 */
.L_x_1103:
[----:B------:R-:W-:Y:S04]  /*13b0*/  BSSY.RECONVERGENT B0, `(.L_x_1105) ;  /* 0x0000024000007945 */ /* 0x000fe80003800200 */
[----:B------:R-:W-:Y:S05]  /*13c0*/  @P1 BRA `(.L_x_1106) ;  /* 0x0000000000881947 */ /* 0x000fea0003800000 */
[----:B--2---:R-:W2:Y:S01]  /*13d0*/  S2R R5, SR_CgaCtaId ;  /* 0x0000000000057919 */ /* 0x004ea20000008800 */
[----:B------:R-:W-:-:S04]  /*13e0*/  MOV R2, 0x400 ;  /* 0x0000040000027802 */ /* 0x000fc80000000f00 */
[----:B--2---:R-:W-:Y:S02]  /*13f0*/  LEA R5, R5, R2, 0x18 ;  /* 0x0000000205057211 */ /* 0x004fe400078ec0ff */
[----:B------:R-:W-:-:S03]  /*1400*/  LOP3.LUT R2, R7, 0x1f, RZ, 0xc0, !PT ;  /* 0x0000001f07027812 */ /* 0x000fc600078ec0ff */
[----:B------:R-:W-:Y:S02]  /*1410*/  IMAD R5, R8, 0x100, R5 ;  /* 0x0000010008057824 */ /* 0x000fe400078e0205 */
[----:B------:R-:W-:Y:S02]  /*1420*/  IMAD R2, R3, 0x180, R2 ;  /* 0x0000018003027824 */ /* 0x000fe400078e0202 */
[--C-:B------:R-:W-:Y:S02]  /*1430*/  IMAD R9, R4, 0xc00, R5.reuse ;  /* 0x00000c0004097824 */ /* 0x100fe400078e0205 */
[----:B------:R-:W-:Y:S02]  /*1440*/  IMAD R5, R2, 0x8, R5 ;  /* 0x0000000802057824 */ /* 0x000fe400078e0205 */
[----:B------:R-:W-:-:S03]  /*1450*/  IMAD R2, R8, 0x4, R9 ;  /* 0x0000000408027824 */ /* 0x000fc600078e0209 */
[----:B------:R3:W4:Y:S01]  /*1460*/  LDS.64 R60, [R5+0xc00] ;  /* 0x000c0000053c7984 */ /* 0x0007220000000a00 */
[----:B------:R-:W-:-:S03]  /*1470*/  IMAD R3, R3, 0x30, R2 ;  /* 0x0000003003037824 */ /* 0x000fc600078e0202 */
[----:B------:R3:W2:Y:S04]  /*1480*/  LDS.64 R62, [R5+0xd00] ;  /* 0x000d0000053e7984 */ /* 0x0006a80000000a00 */
        /* <DEDUP_REMOVED lines=10> */
[----:B------:R3:W0:Y:S04]  /*1530*/  LDS R2, [R3+0x30] ;  /* 0x0000300003027984 */ /* 0x0006280000000800 */
[----:B------:R3:W0:Y:S04]  /*1540*/  LDS R88, [R3+0x34] ;  /* 0x0000340003587984 */ /* 0x0006280000000800 */
[----:B------:R3:W0:Y:S04]  /*1550*/  LDS R90, [R3+0x38] ;  /* 0x00003800035a7984 */ /* 0x0006280000000800 */
[----:B------:R3:W0:Y:S04]  /*1560*/  LDS R92, [R3+0x3c] ;  /* 0x00003c00035c7984 */ /* 0x0006280000000800 */
[----:B------:R3:W0:Y:S04]  /*1570*/  LDS R9, [R3+0x40] ;  /* 0x0000400003097984 */ /* 0x0006280000000800 */
[----:B------:R3:W0:Y:S04]  /*1580*/  LDS R11, [R3+0x44] ;  /* 0x00004400030b7984 */ /* 0x0006280000000800 */
[----:B-1----:R3:W1:Y:S04]  /*1590*/  LDS R13, [R3+0x48] ;  /* 0x00004800030d7984 */ /* 0x0026680000000800 */
[----:B------:R3:W0:Y:S04]  /*15a0*/  LDS R15, [R3+0x4c] ;  /* 0x00004c00030f7984 */ /* 0x0006280000000800 */
[----:B------:R3:W0:Y:S04]  /*15b0*/  LDS R17, [R3+0x50] ;  /* 0x0000500003117984 */ /* 0x0006280000000800 */
[----:B------:R3:W0:Y:S04]  /*15c0*/  LDS R19, [R3+0x54] ;  /* 0x0000540003137984 */ /* 0x0006280000000800 */
[----:B------:R3:W0:Y:S04]  /*15d0*/  LDS R21, [R3+0x58] ;  /* 0x0000580003157984 */ /* 0x0006280000000800 */
[----:B--2-4-:R3:W0:Y:S02]  /*15e0*/  LDS R23, [R3+0x5c] ;  /* 0x00005c0003177984 */ /* 0x0146240000000800 */
.L_x_1106:
[----:B------:R-:W-:Y:S05]  /*15f0*/  BSYNC.RECONVERGENT B0 ;  /* 0x0000000000007941 */ /* 0x000fea0003800200 */
.L_x_1105:
[----:B------:R-:W-:Y:S05]  /*1600*/  @!P2 BRA `(.L_x_1107) ;  /* 0x0000000c007ca947 */ /* 0x000fea0003800000 */
[----:B0-----:R-:W0:Y:S01]  /*1610*/  S2R R84, SR_CgaCtaId ;  /* 0x0000000000547919 */ /* 0x001e220000008800 */
[----:B---3--:R-:W-:Y:S01]  /*1620*/  MOV R3, 0x400 ;  /* 0x0000040000037802 */ /* 0x008fe20000000f00 */
[----:B------:R-:W-:Y:S01]  /*1630*/  IMAD.MOV R27, RZ, RZ, -R8 ;  /* 0x000000ffff1b7224 */ /* 0x000fe200078e0a08 */
[C---:B------:R-:W-:Y:S02]  /*1640*/  LOP3.LUT P2, RZ, R7.reuse, 0x1f, RZ, 0xc0, !PT ;  /* 0x0000001f07ff7812 */ /* 0x040fe4000784c0ff */
[----:B0-----:R-:W-:Y:S01]  /*1650*/  LEA R84, R84, R3, 0x18 ;  /* 0x0000000354547211 */ /* 0x001fe200078ec0ff */
[----:B------:R-:W-:-:S03]  /*1660*/  IMAD.SHL.U32 R3, R7, 0x8, RZ ;  /* 0x0000000807037824 */ /* 0x000fc600078e00ff */
[----:B--2---:R-:W-:Y:S02]  /*1670*/  LEA R5, R8, R84, 0x8 ;  /* 0x0000005408057211 */ /* 0x004fe400078e40ff */
[----:B------:R-:W-:-:S03]  /*1680*/  LOP3.LUT R3, R3, 0xf8, RZ, 0xc0, !PT ;  /* 0x000000f803037812 */ /* 0x000fc600078ec0ff */
[----:B------:R-:W-:Y:S02]  /*1690*/  IMAD R8, R4, 0xc00, R5 ;  /* 0x00000c0004087824 */ /* 0x000fe400078e0205 */
[----:B------:R-:W-:Y:S02]  /*16a0*/  IMAD.IADD R25, R84, 0x1, R3 ;  /* 0x0000000154197824 */ /* 0x000fe400078e0203 */
[----:B------:R-:W-:Y:S02]  /*16b0*/  IMAD.MOV.U32 R3, RZ, RZ, RZ ;  /* 0x000000ffff037224 */ /* 0x000fe400078e00ff */
[----:B------:R-:W-:-:S07]  /*16c0*/  IMAD.MOV.U32 R5, RZ, RZ, RZ ;  /* 0x000000ffff057224 */ /* 0x000fce00078e00ff */
.L_x_1109:
[----:B------:R-:W-:Y:S01]  /*16d0*/  IMAD.MOV.U32 R87, RZ, RZ, RZ ;  /* 0x000000ffff577224 */ /* 0x000fe200078e00ff */
[----:B------:R-:W0:Y:S01]  /*16e0*/  S2R R7, SR_TID.X ;  /* 0x0000000000077919 */ /* 0x000e220000002100 */
[----:B------:R-:W-:Y:S01]  /*16f0*/  VIADD R27, R27, 0x1 ;  /* 0x000000011b1b7836 */ /* 0x000fe20000000000 */
[----:B------:R-:W-:-:S03]  /*1700*/  UMOV UR4, 0xffffffff ;  /* 0xffffffff00047882 */ /* 0x000fc60000000000 */
[----:B------:R2:W3:Y:S01]  /*1710*/  @!P2 LDS R87, [R8] ;  /* 0x000000000857a984 */ /* 0x0004e20000000800 */
[----:B------:R-:W-:Y:S02]  /*1720*/  ISETP.NE.AND P3, PT, R27, RZ, PT ;  /* 0x000000ff1b00720c */ /* 0x000fe40003f65270 */
[----:B0-----:R-:W-:-:S04]  /*1730*/  SHF.R.U32.HI R89, RZ, 0x4, R7 ;  /* 0x00000004ff597819 */ /* 0x001fc80000011607 */
[----:B------:R-:W-:-:S04]  /*1740*/  LOP3.LUT R29, R89, 0x3e, RZ, 0xc0, !PT ;  /* 0x0000003e591d7812 */ /* 0x000fc800078ec0ff */
[----:B------:R-:W-:Y:S01]  /*1750*/  ISETP.GE.U32.AND P0, PT, R29, R4, PT ;  /* 0x000000041d00720c */ /* 0x000fe20003f06070 */
[----:B--2---:R-:W-:-:S12]  /*1760*/  BRA.DIV UR4, `(.L_x_1108) ;  /* 0x000000e204647947 */ /* 0x004fd8000b800000 */
[----:B---3--:R0:W2:Y:S02]  /*1770*/  SHFL.IDX PT, R29, R87, RZ, 0x1f ;  /* 0x00001fff571d7589 */ /* 0x0080a400000e0000 */
.L_x_1149:
[----:B------:R3:W4:Y:S01]  /*1780*/  LDS.64 R84, [R25] ;  /* 0x0000000019547984 */ /* 0x0007220000000a00 */
[----:B------:R-:W1:Y:S01]  /*1790*/  LDCU UR4, c[0x0][0x3b8] ;  /* 0x00007700ff0477ac */ /* 0x000e620008000800 */
[----:B------:R-:W-:Y:S01]  /*17a0*/  LOP3.LUT R89, R89, 0x1, RZ, 0xfc, !PT ;  /* 0x0000000159597812 */ /* 0x000fe200078efcff */
[----:B------:R-:W-:Y:S01]  /*17b0*/  VIADD R8, R8, 0x4 ;  /* 0x0000000408087836 */ /* 0x000fe20000000000 */
[----:B---3--:R-:W-:Y:S02]  /*17c0*/  IADD3 R25, PT, PT, R25, 0x100, RZ ;  /* 0x0000010019197810 */ /* 0x008fe40007ffe0ff */
[----:B-1----:R-:W-:Y:S02]  /*17d0*/  ISETP.GE.AND P1, PT, R89, UR4, PT ;  /* 0x0000000459007c0c */ /* 0x002fe4000bf26270 */
[----:B----4-:R-:W-:Y:S02]  /*17e0*/  @!P0 LOP3.LUT R89, R37, R85, RZ, 0xc0, !PT ;  /* 0x0000005525598212 */ /* 0x010fe400078ec0ff */
[----:B------:R-:W-:-:S09]  /*17f0*/  @!P0 LOP3.LUT R91, R36, R84, RZ, 0xc0, !PT ;  /* 0x00000054245b8212 */ /* 0x000fd200078ec0ff */
[----:B------:R-:W-:Y:S01]  /*1800*/  @!P1 LOP3.LUT R93, R60, R84, RZ, 0xc0, !PT ;  /* 0x000000543c5d9212 */ /* 0x000fe200078ec0ff */
[----:B0-----:R0:W-:Y:S08]  /*1810*/  @!P0 POPC R87, R91 ;  /* 0x0000005b00578309 */ /* 0x0011f00000000000 */
[----:B------:R-:W1:Y:S01]  /*1820*/  @!P0 POPC R89, R89 ;  /* 0x0000005900598309 */ /* 0x000e620000000000 */
[----:B0-----:R-:W-:Y:S01]  /*1830*/  @!P1 LOP3.LUT R91, R61, R85, RZ, 0xc0, !PT ;  /* 0x000000553d5b9212 */ /* 0x001fe200078ec0ff */
[----:B-1----:R-:W-:-:S06]  /*1840*/  @!P0 IMAD.IADD R87, R87, 0x1, R89 ;  /* 0x0000000157578824 */ /* 0x002fcc00078e0259 */
[----:B------:R0:W-:Y:S01]  /*1850*/  @!P1 POPC R89, R91 ;  /* 0x0000005b00599309 */ /* 0x0001e20000000000 */
[----:B------:R-:W-:-:S05]  /*1860*/  @!P0 I2FP.F32.U32 R87, R87 ;  /* 0x0000005700578245 */ /* 0x000fca0000201000 */
[----:B--2---:R-:W-:Y:S01]  /*1870*/  @!P0 FMUL R87, R29, R87 ;  /* 0x000000571d578220 */ /* 0x004fe20000400000 */
[----:B0-----:R-:W-:-:S03]  /*1880*/  @!P0 LOP3.LUT R91, R38, R84, RZ, 0xc0, !PT ;  /* 0x00000054265b8212 */ /* 0x001fc600078ec0ff */
[----:B------:R-:W-:Y:S02]  /*1890*/  @!P0 FFMA R5, R0, R87, R5 ;  /* 0x0000005700058223 */ /* 0x000fe40000000005 */
[----:B------:R0:W1:Y:S02]  /*18a0*/  @!P1 POPC R87, R93 ;  /* 0x0000005d00579309 */ /* 0x0000640000000000 */
[----:B0-----:R-:W-:Y:S02]  /*18b0*/  @!P1 LOP3.LUT R93, R62, R84, RZ, 0xc0, !PT ;  /* 0x000000543e5d9212 */ /* 0x001fe400078ec0ff */
[----:B-1----:R-:W-:Y:S02]  /*18c0*/  @!P1 IADD3 R87, PT, PT, R87, R89, RZ ;  /* 0x0000005957579210 */ /* 0x002fe40007ffe0ff */
[----:B------:R-:W-:Y:S02]  /*18d0*/  @!P0 LOP3.LUT R89, R39, R85, RZ, 0xc0, !PT ;  /* 0x0000005527598212 */ /* 0x000fe400078ec0ff */
[----:B------:R-:W-:-:S04]  /*18e0*/  @!P1 I2FP.F32.U32 R87, R87 ;  /* 0x0000005700579245 */ /* 0x000fc80000201000 */
[----:B------:R-:W-:Y:S01]  /*18f0*/  @!P0 POPC R89, R89 ;  /* 0x0000005900598309 */ /* 0x000fe20000000000 */
[----:B------:R-:W-:-:S04]  /*1900*/  @!P1 FMUL R87, R29, R87 ;  /* 0x000000571d579220 */ /* 0x000fc80000400000 */
[----:B------:R-:W-:-:S03]  /*1910*/  @!P1 FFMA R3, R2, R87, R3 ;  /* 0x0000005702039223 */ /* 0x000fc60000000003 */
        /* <DEDUP_REMOVED lines=10> */
[----:B-1----:R-:W-:Y:S01]  /*19c0*/  @!P1 IMAD.IADD R87, R87, 0x1, R89 ;  /* 0x0000000157579824 */ /* 0x002fe200078e0259 */
[----:B------:R-:W-:-:S04]  /*19d0*/  @!P0 LOP3.LUT R89, R41, R85, RZ, 0xc0, !PT ;  /* 0x0000005529598212 */ /* 0x000fc800078ec0ff */
[----:B------:R-:W-:Y:S02]  /*19e0*/  @!P1 I2FP.F32.U32 R87, R87 ;  /* 0x0000005700579245 */ /* 0x000fe40000201000 */
[----:B------:R-:W-:Y:S03]  /*19f0*/  @!P0 POPC R89, R89 ;  /* 0x0000005900598309 */ /* 0x000fe60000000000 */
[----:B------:R-:W-:-:S04]  /*1a00*/  @!P1 FMUL R87, R29, R87 ;  /* 0x000000571d579220 */ /* 0x000fc80000400000 */
        /* <DEDUP_REMOVED lines=137> */
[----:B------:R-:W0:Y:S02]  /*22a0*/  @!P1 POPC R87, R93 ;  /* 0x0000005d00579309 */ /* 0x000e240000000000 */
[----:B0-----:R-:W-:Y:S01]  /*22b0*/  @!P1 IMAD.IADD R87, R87, 0x1, R89 ;  /* 0x0000000157579824 */ /* 0x001fe200078e0259 */
[-C--:B------:R-:W-:Y:S02]  /*22c0*/  @!P0 LOP3.LUT R89, R59, R85.reuse, RZ, 0xc0, !PT ;  /* 0x000000553b598212 */ /* 0x080fe400078ec0ff */
[----:B------:R-:W-:Y:S02]  /*22d0*/  @!P1 LOP3.LUT R85, R83, R85, RZ, 0xc0, !PT ;  /* 0x0000005553559212 */ /* 0x000fe400078ec0ff */
[----:B------:R-:W-:Y:S02]  /*22e0*/  @!P1 I2FP.F32.U32 R87, R87 ;  /* 0x0000005700579245 */ /* 0x000fe40000201000 */
[----:B------:R-:W-:Y:S03]  /*22f0*/  @!P0 POPC R89, R89 ;  /* 0x0000005900598309 */ /* 0x000fe60000000000 */
[----:B------:R-:W-:-:S04]  /*2300*/  @!P1 FMUL R87, R29, R87 ;  /* 0x000000571d579220 */ /* 0x000fc80000400000 */
[----:B------:R-:W-:Y:S01]  /*2310*/  @!P1 FFMA R3, R21, R87, R3 ;  /* 0x0000005715039223 */ /* 0x000fe20000000003 */
[----:B------:R-:W-:Y:S08]  /*2320*/  @!P1 POPC R85, R85 ;  /* 0x0000005500559309 */ /* 0x000ff00000000000 */
[----:B------:R-:W0:Y:S02]  /*2330*/  @!P0 POPC R87, R91 ;  /* 0x0000005b00578309 */ /* 0x000e240000000000 */
[----:B0-----:R-:W-:-:S05]  /*2340*/  @!P0 IMAD.IADD R87, R87, 0x1, R89 ;  /* 0x0000000157578824 */ /* 0x001fca00078e0259 */
[----:B------:R-:W-:-:S05]  /*2350*/  @!P0 I2FP.F32.U32 R87, R87 ;  /* 0x0000005700578245 */ /* 0x000fca0000201000 */
[----:B------:R-:W-:-:S04]  /*2360*/  @!P0 FMUL R87, R29, R87 ;  /* 0x000000571d578220 */ /* 0x000fc80000400000 */
[----:B------:R-:W-:Y:S01]  /*2370*/  @!P0 FFMA R5, R86, R87, R5 ;  /* 0x0000005756058223 */ /* 0x000fe20000000005 */
[----:B------:R-:W-:-:S04]  /*2380*/  @!P1 LOP3.LUT R87, R82, R84, RZ, 0xc0, !PT ;  /* 0x0000005452579212 */ /* 0x000fc800078ec0ff */
[----:B------:R-:W0:Y:S02]  /*2390*/  @!P1 POPC R84, R87 ;  /* 0x0000005700549309 */ /* 0x000e240000000000 */
[----:B0-----:R-:W-:-:S05]  /*23a0*/  @!P1 IMAD.IADD R84, R84, 0x1, R85 ;  /* 0x0000000154549824 */ /* 0x001fca00078e0255 */
[----:B------:R-:W-:-:S05]  /*23b0*/  @!P1 I2FP.F32.U32 R84, R84 ;  /* 0x0000005400549245 */ /* 0x000fca0000201000 */
[----:B------:R-:W-:-:S04]  /*23c0*/  @!P1 FMUL R84, R29, R84 ;  /* 0x000000541d549220 */ /* 0x000fc80000400000 */
[----:B------:R-:W-:Y:S01]  /*23d0*/  @!P1 FFMA R3, R23, R84, R3 ;  /* 0x0000005417039223 */ /* 0x000fe20000000003 */
[----:B------:R-:W-:Y:S06]  /*23e0*/  @P3 BRA `(.L_x_1109) ;  /* 0xfffffff000b83947 */ /* 0x000fec000383ffff */
[----:B------:R-:W-:Y:S05]  /*23f0*/  BRA `(.L_x_1110) ;  /* 0x000000d000587947 */ /* 0x000fea0003800000 */
.L_x_1107:
[----:B------:R-:W-:Y:S01]  /*2400*/  ISETP.GE.AND P2, PT, R8, 0x1, PT ;  /* 0x000000010800780c */ /* 0x000fe20003f46270 */
[----:B--23--:R-:W-:Y:S02]  /*2410*/  IMAD.MOV.U32 R5, RZ, RZ, RZ ;  /* 0x000000ffff057224 */ /* 0x00cfe400078e00ff */
[----:B------:R-:W-:-:S10]  /*2420*/  IMAD.MOV.U32 R3, RZ, RZ, RZ ;  /* 0x000000ffff037224 */ /* 0x000fd400078e00ff */
[----:B------:R-:W-:Y:S05]  /*2430*/  @!P2 BRA `(.L_x_1111) ;  /* 0x0000000c0044a947 */ /* 0x000fea0003800000 */
[----:B0-----:R-:W0:Y:S01]  /*2440*/  S2R R84, SR_CgaCtaId ;  /* 0x0000000000547919 */ /* 0x001e220000008800 */
[----:B------:R-:W-:Y:S01]  /*2450*/  LOP3.LUT P2, RZ, R7, 0x1f, RZ, 0xc0, !PT ;  /* 0x0000001f07ff7812 */ /* 0x000fe2000784c0ff */
[----:B------:R-:W-:Y:S01]  /*2460*/  IMAD.MOV.U32 R87, RZ, RZ, RZ ;  /* 0x000000ffff577224 */ /* 0x000fe200078e00ff */
[----:B------:R-:W-:Y:S01]  /*2470*/  MOV R3, 0x400 ;  /* 0x0000040000037802 */ /* 0x000fe20000000f00 */
[----:B------:R-:W-:-:S03]  /*2480*/  UMOV UR4, 0xffffffff ;  /* 0xffffffff00047882 */ /* 0x000fc60000000000 */
[----:B0-----:R-:W-:-:S07]  /*2490*/  LEA R3, R84, R3, 0x18 ;  /* 0x0000000354037211 */ /* 0x001fce00078ec0ff */
[----:B------:R-:W-:-:S04]  /*24a0*/  @!P2 IMAD R5, R8, 0x100, R3 ;  /* 0x000001000805a824 */ /* 0x000fc800078e0203 */
[----:B------:R-:W-:-:S05]  /*24b0*/  @!P2 IMAD R5, R4, 0xc00, R5 ;  /* 0x00000c000405a824 */ /* 0x000fca00078e0205 */
[----:B------:R0:W2:Y:S01]  /*24c0*/  @!P2 LDS R87, [R5] ;  /* 0x000000000557a984 */ /* 0x0000a20000000800 */
[----:B------:R-:W-:Y:S05]  /*24d0*/  BRA.DIV UR4, `(.L_x_1112) ;  /* 0x000000d6042c7947 */ /* 0x000fea000b800000 */
[----:B--2---:R2:W3:Y:S02]  /*24e0*/  SHFL.IDX PT, R25, R87, RZ, 0x1f ;  /* 0x00001fff57197589 */ /* 0x0044e400000e0000 */
.L_x_1151:
[----:B0-----:R-:W-:-:S05]  /*24f0*/  IMAD.SHL.U32 R5, R7, 0x8, RZ ;  /* 0x0000000807057824 */ /* 0x001fca00078e00ff */
[----:B------:R-:W-:-:S05]  /*2500*/  LOP3.LUT R84, R5, 0xf8, RZ, 0xc0, !PT ;  /* 0x000000f805547812 */ /* 0x000fca00078ec0ff */
[----:B------:R-:W-:-:S06]  /*2510*/  IMAD.IADD R84, R3, 0x1, R84 ;  /* 0x0000000103547824 */ /* 0x000fcc00078e0254 */
[----:B------:R-:W0:Y:S02]  /*2520*/  LDS.64 R84, [R84] ;  /* 0x0000000054547984 */ /* 0x000e240000000a00 */
[-C--:B0-----:R-:W-:Y:S02]  /*2530*/  @!P0 LOP3.LUT R91, R36, R84.reuse, RZ, 0xc0, !PT ;  /* 0x00000054245b8212 */ /* 0x081fe400078ec0ff */
[-C--:B------:R-:W-:Y:S02]  /*2540*/  @!P0 LOP3.LUT R93, R37, R85.reuse, RZ, 0xc0, !PT ;  /* 0x00000055255d8212 */ /* 0x080fe400078ec0ff */
[----:B------:R0:W-:Y:S01]  /*2550*/  @!P0 POPC R3, R91 ;  /* 0x0000005b00038309 */ /* 0x0001e20000000000 */
[----:B--2---:R-:W-:Y:S02]  /*2560*/  @!P0 LOP3.LUT R87, R38, R84, RZ, 0xc0, !PT ;  /* 0x0000005426578212 */ /* 0x004fe400078ec0ff */
[----:B------:R-:W-:-:S05]  /*2570*/  @!P0 LOP3.LUT R89, R39, R85, RZ, 0xc0, !PT ;  /* 0x0000005527598212 */ /* 0x000fca00078ec0ff */
[----:B------:R2:W4:Y:S01]  /*2580*/  @!P0 POPC R5, R93 ;  /* 0x0000005d00058309 */ /* 0x0005220000000000 */
[----:B0-----:R-:W-:-:S07]  /*2590*/  @!P1 LOP3.LUT R91, R60, R84, RZ, 0xc0, !PT ;  /* 0x000000543c5b9212 */ /* 0x001fce00078ec0ff */
[----:B------:R0:W-:Y:S01]  /*25a0*/  @!P0 POPC R27, R87 ;  /* 0x00000057001b8309 */ /* 0x0001e20000000000 */
[----:B--2---:R-:W-:Y:S01]  /*25b0*/  @!P1 LOP3.LUT R93, R61, R85, RZ, 0xc0, !PT ;  /* 0x000000553d5d9212 */ /* 0x004fe200078ec0ff */
[----:B----4-:R-:W-:-:S06]  /*25c0*/  @!P0 IMAD.IADD R3, R3, 0x1, R5 ;  /* 0x0000000103038824 */ /* 0x010fcc00078e0205 */
[----:B------:R2:W4:Y:S01]  /*25d0*/  @!P0 POPC R29, R89 ;  /* 0x00000059001d8309 */ /* 0x0005220000000000 */
[-C--:B0-----:R-:W-:Y:S02]  /*25e0*/  @!P1 LOP3.LUT R87, R62, R84.reuse, RZ, 0xc0, !PT ;  /* 0x000000543e579212 */ /* 0x081fe400078ec0ff */
[----:B------:R-:W-:Y:S02]  /*25f0*/  @!P0 I2FP.F32.U32 R5, R3 ;  /* 0x0000000300058245 */ /* 0x000fe40000201000 */
[----:B--2---:R-:W-:Y:S02]  /*2600*/  @!P0 LOP3.LUT R89, R40, R84, RZ, 0xc0, !PT ;  /* 0x0000005428598212 */ /* 0x004fe400078ec0ff */
[----:B----4-:R-:W-:Y:S01]  /*2610*/  @!P0 IADD3 R3, PT, PT, R27, R29, RZ ;  /* 0x0000001d1b038210 */ /* 0x010fe20007ffe0ff */
[----:B---3--:R-:W-:Y:S01]  /*2620*/  @!P0 FMUL R27, R25, R5 ;  /* 0x00000005191b8220 */ /* 0x008fe20000400000 */
[----:B------:R-:W-:Y:S01]  /*2630*/  IMAD.MOV.U32 R5, RZ, RZ, RZ ;  /* 0x000000ffff057224 */ /* 0x000fe200078e00ff */
[----:B------:R0:W-:Y:S02]  /*2640*/  @!P1 POPC R29, R91 ;  /* 0x0000005b001d9309 */ /* 0x0001e40000000000 */
[----:B------:R-:W-:-:S06]  /*2650*/  @!P0 FFMA R5, R0, R27, RZ ;  /* 0x0000001b00058223 */ /* 0x000fcc00000000ff */
[----:B------:R2:W3:Y:S01]  /*2660*/  @!P1 POPC R27, R93 ;  /* 0x0000005d001b9309 */ /* 0x0004e20000000000 */
[-C--:B0-----:R-:W-:Y:S02]  /*2670*/  @!P0 LOP3.LUT R91, R41, R85.reuse, RZ, 0xc0, !PT ;  /* 0x00000055295b8212 */ /* 0x081fe400078ec0ff */
[----:B--2---:R-:W-:Y:S01]  /*2680*/  @!P1 LOP3.LUT R93, R63, R85, RZ, 0xc0, !PT ;  /* 0x000000553f5d9212 */ /* 0x004fe200078ec0ff */
[----:B---3--:R-:W-:Y:S01]  /*2690*/  @!P1 IMAD.IADD R27, R29, 0x1, R27 ;  /* 0x000000011d1b9824 */ /* 0x008fe200078e021b */
[----:B------:R-:W-:Y:S01]  /*26a0*/  @!P0 I2FP.F32.U32 R29, R3 ;  /* 0x00000003001d8245 */ /* 0x000fe20000201000 */
[----:B------:R-:W-:-:S03]  /*26b0*/  IMAD.MOV.U32 R3, RZ, RZ, RZ ;  /* 0x000000ffff037224 */ /* 0x000fc600078e00ff */
[----:B------:R-:W-:Y:S01]  /*26c0*/  @!P1 I2FP.F32.U32 R27, R27 ;  /* 0x0000001b001b9245 */ /* 0x000fe20000201000 */
[----:B------:R-:W-:-:S04]  /*26d0*/  @!P0 FMUL R29, R25, R29 ;  /* 0x0000001d191d8220 */ /* 0x000fc80000400000 */
[----:B------:R-:W-:Y:S01]  /*26e0*/  @!P1 FMUL R27, R25, R27 ;  /* 0x0000001b191b9220 */ /* 0x000fe20000400000 */
[----:B------:R-:W-:Y:S02]  /*26f0*/  @!P0 FFMA R5, R10, R29, R5 ;  /* 0x0000001d0a058223 */ /* 0x000fe40000000005 */
[----:B------:R0:W-:Y:S01]  /*2700*/  @!P1 POPC R29, R93 ;  /* 0x0000005d001d9309 */ /* 0x0001e20000000000 */
[----:B------:R-:W-:-:S07]  /*2710*/  @!P1 FFMA R3, R2, R27, RZ ;  /* 0x0000001b02039223 */ /* 0x000fce00000000ff */
[----:B------:R2:W3:Y:S01]  /*2720*/  @!P1 POPC R27, R87 ;  /* 0x00000057001b9309 */ /* 0x0004e20000000000 */
[----:B0-----:R-:W-:Y:S02]  /*2730*/  @!P1 LOP3.LUT R93, R65, R85, RZ, 0xc0, !PT ;  /* 0x00000055415d9212 */ /* 0x001fe400078ec0ff */
[----:B--2---:R-:W-:Y:S01]  /*2740*/  @!P1 LOP3.LUT R87, R64, R84, RZ, 0xc0, !PT ;  /* 0x0000005440579212 */ /* 0x004fe200078ec0ff */
[----:B---3--:R-:W-:-:S04]  /*2750*/  @!P1 IMAD.IADD R27, R27, 0x1, R29 ;  /* 0x000000011b1b9824 */ /* 0x008fc800078e021d */
[----:B------:R0:W-:Y:S01]  /*2760*/  @!P0 POPC R29, R89 ;  /* 0x00000059001d8309 */ /* 0x0001e20000000000 */
[----:B------:R-:W-:-:S05]  /*2770*/  @!P1 I2FP.F32.U32 R27, R27 ;  /* 0x0000001b001b9245 */ /* 0x000fca0000201000 */
[----:B------:R-:W-:Y:S01]  /*2780*/  @!P1 FMUL R27, R25, R27 ;  /* 0x0000001b191b9220 */ /* 0x000fe20000400000 */
[----:B0-----:R-:W-:-:S03]  /*2790*/  @!P0 LOP3.LUT R89, R42, R84, RZ, 0xc0, !PT ;  /* 0x000000542a598212 */ /* 0x001fc600078ec0ff */
[----:B------:R-:W-:Y:S02]  /*27a0*/  @!P1 FFMA R3, R88, R27, R3 ;  /* 0x0000001b58039223 */ /* 0x000fe40000000003 */
[----:B------:R0:W2:Y:S02]  /*27b0*/  @!P0 POPC R27, R91 ;  /* 0x0000005b001b8309 */ /* 0x0000a40000000000 */
[----:B0-----:R-:W-:Y:S01]  /*27c0*/  @!P0 LOP3.LUT R91, R43, R85, RZ, 0xc0, !PT ;  /* 0x000000552b5b8212 */ /* 0x001fe200078ec0ff */
[----:B--2---:R-:W-:-:S05]  /*27d0*/  @!P0 IMAD.IADD R27, R29, 0x1, R27 ;  /* 0x000000011d1b8824 */ /* 0x004fca00078e021b */
[----:B------:R0:W-:Y:S01]  /*27e0*/  @!P1 POPC R29, R87 ;  /* 0x00000057001d9309 */ /* 0x0001e20000000000 */
[----:B------:R-:W-:-:S05]  /*27f0*/  @!P0 I2FP.F32.U32 R27, R27 ;  /* 0x0000001b001b8245 */ /* 0x000fca0000201000 */
[----:B------:R-:W-:Y:S01]  /*2800*/  @!P0 FMUL R27, R25, R27 ;  /* 0x0000001b191b8220 */ /* 0x000fe20000400000 */
[----:B0-----:R-:W-:-:S03]  /*2810*/  @!P1 LOP3.LUT R87, R66, R84, RZ, 0xc0, !PT ;  /* 0x0000005442579212 */ /* 0x001fc600078ec0ff */
[----:B-1----:R-:W-:Y:S02]  /*2820*/  @!P0 FFMA R5, R12, R27, R5 ;  /* 0x0000001b0c058223 */ /* 0x002fe40000000005 */
        /* <DEDUP_REMOVED lines=121> */
[-C--:B0-----:R-:W-:Y:S02]  /*2fc0*/  @!P0 LOP3.LUT R91, R59, R85.reuse, RZ, 0xc0, !PT ;  /* 0x000000553b5b8212 */ /* 0x081fe400078ec0ff */
[----:B------:R-:W-:Y:S01]  /*2fd0*/  @!P1 LOP3.LUT R85, R83, R85, RZ, 0xc0, !PT ;  /* 0x0000005553559212 */ /* 0x000fe200078ec0ff */
[----:B-1----:R-:W-:-:S03]  /*2fe0*/  @!P0 IMAD.IADD R27, R29, 0x1, R27 ;  /* 0x000000011d1b8824 */ /* 0x002fc600078e021b */
[----:B------:R0:W-:Y:S02]  /*2ff0*/  @!P1 POPC R29, R87 ;  /* 0x00000057001d9309 */ /* 0x0001e40000000000 */
[----:B------:R-:W-:-:S05]  /*3000*/  @!P0 I2FP.F32.U32 R27, R27 ;  /* 0x0000001b001b8245 */ /* 0x000fca0000201000 */
[----:B------:R-:W-:Y:S01]  /*3010*/  @!P0 FMUL R27, R25, R27 ;  /* 0x0000001b191b8220 */ /* 0x000fe20000400000 */
[----:B0-----:R-:W-:-:S03]  /*3020*/  @!P1 LOP3.LUT R87, R82, R84, RZ, 0xc0, !PT ;  /* 0x0000005452579212 */ /* 0x001fc600078ec0ff */
[----:B------:R-:W-:Y:S01]  /*3030*/  @!P0 FFMA R5, R28, R27, R5 ;  /* 0x0000001b1c058223 */ /* 0x000fe20000000005 */
[----:B------:R-:W-:Y:S08]  /*3040*/  @!P1 POPC R84, R85 ;  /* 0x0000005500549309 */ /* 0x000ff00000000000 */
[----:B------:R-:W0:Y:S02]  /*3050*/  @!P1 POPC R27, R93 ;  /* 0x0000005d001b9309 */ /* 0x000e240000000000 */
[----:B0-----:R-:W-:-:S06]  /*3060*/  @!P1 IMAD.IADD R27, R29, 0x1, R27 ;  /* 0x000000011d1b9824 */ /* 0x001fcc00078e021b */
[----:B------:R-:W-:Y:S01]  /*3070*/  @!P0 POPC R29, R89 ;  /* 0x00000059001d8309 */ /* 0x000fe20000000000 */
[----:B------:R-:W-:-:S05]  /*3080*/  @!P1 I2FP.F32.U32 R27, R27 ;  /* 0x0000001b001b9245 */ /* 0x000fca0000201000 */
[----:B------:R-:W-:-:S04]  /*3090*/  @!P1 FMUL R27, R25, R27 ;  /* 0x0000001b191b9220 */ /* 0x000fc80000400000 */
[----:B------:R-:W-:Y:S02]  /*30a0*/  @!P1 FFMA R3, R21, R27, R3 ;  /* 0x0000001b15039223 */ /* 0x000fe40000000003 */
[----:B------:R-:W0:Y:S02]  /*30b0*/  @!P0 POPC R27, R91 ;  /* 0x0000005b001b8309 */ /* 0x000e240000000000 */
[----:B0-----:R-:W-:-:S06]  /*30c0*/  @!P0 IMAD.IADD R27, R29, 0x1, R27 ;  /* 0x000000011d1b8824 */ /* 0x001fcc00078e021b */
[----:B------:R-:W0:Y:S02]  /*30d0*/  @!P1 POPC R29, R87 ;  /* 0x00000057001d9309 */ /* 0x000e240000000000 */
[----:B0-----:R-:W-:Y:S02]  /*30e0*/  @!P1 IADD3 R29, PT, PT, R29, R84, RZ ;  /* 0x000000541d1d9210 */ /* 0x001fe40007ffe0ff */
[----:B------:R-:W-:Y:S02]  /*30f0*/  @!P0 I2FP.F32.U32 R84, R27 ;  /* 0x0000001b00548245 */ /* 0x000fe40000201000 */
[----:B------:R-:W-:-:S03]  /*3100*/  @!P1 I2FP.F32.U32 R29, R29 ;  /* 0x0000001d001d9245 */ /* 0x000fc60000201000 */
[C---:B------:R-:W-:Y:S02]  /*3110*/  @!P0 FMUL R84, R25.reuse, R84 ;  /* 0x0000005419548220 */ /* 0x040fe40000400000 */
[----:B------:R-:W-:Y:S02]  /*3120*/  @!P1 FMUL R29, R25, R29 ;  /* 0x0000001d191d9220 */ /* 0x000fe40000400000 */
[----:B------:R-:W-:Y:S02]  /*3130*/  @!P0 FFMA R5, R86, R84, R5 ;  /* 0x0000005456058223 */ /* 0x000fe40000000005 */
[----:B------:R-:W-:-:S07]  /*3140*/  @!P1 FFMA R3, R23, R29, R3 ;  /* 0x0000001d17039223 */ /* 0x000fce0000000003 */
.L_x_1111:
[----:B------:R-:W-:-:S13]  /*3150*/  ISETP.GE.AND P2, PT, R8, 0x2, PT ;  /* 0x000000020800780c */ /* 0x000fda0003f46270 */
        /* <DEDUP_REMOVED lines=9> */
[----:B------:R0:W2:Y:S01]  /*31f0*/  @!P2 LDS R87, [R27+0x4] ;  /* 0x000004001b57a984 */ /* 0x0000a20000000800 */
[----:B------:R-:W-:Y:S05]  /*3200*/  BRA.DIV UR4, `(.L_x_1114) ;  /* 0x000000ca04007947 */ /* 0x000fea000b800000 */
[----:B--2---:R2:W3:Y:S02]  /*3210*/  SHFL.IDX PT, R29, R87, RZ, 0x1f ;  /* 0x00001fff571d7589 */ /* 0x0044e400000e0000 */
.L_x_1154:
[----:B0-----:R-:W-:-:S05]  /*3220*/  IMAD.SHL.U32 R27, R7, 0x8, RZ ;  /* 0x00000008071b7824 */ /* 0x001fca00078e00ff */
[----:B------:R-:W-:-:S05]  /*3230*/  LOP3.LUT R84, R27, 0xf8, RZ, 0xc0, !PT ;  /* 0x000000f81b547812 */ /* 0x000fca00078ec0ff */
[----:B------:R-:W-:-:S06]  /*3240*/  IMAD.IADD R84, R25, 0x1, R84 ;  /* 0x0000000119547824 */ /* 0x000fcc00078e0254 */
[----:B------:R-:W0:Y:S02]  /*3250*/  LDS.64 R84, [R84+0x100] ;  /* 0x0001000054547984 */ /* 0x000e240000000a00 */
[-C--:B0-----:R-:W-:Y:S02]  /*3260*/  @!P0 LOP3.LUT R89, R36, R84.reuse, RZ, 0xc0, !PT ;  /* 0x0000005424598212 */ /* 0x081fe400078ec0ff */
[-C--:B------:R-:W-:Y:S02]  /*3270*/  @!P0 LOP3.LUT R91, R37, R85.reuse, RZ, 0xc0, !PT ;  /* 0x00000055255b8212 */ /* 0x080fe400078ec0ff */
[----:B------:R0:W-:Y:S01]  /*3280*/  @!P0 POPC R25, R89 ;  /* 0x0000005900198309 */ /* 0x0001e20000000000 */
[----:B--2---:R-:W-:Y:S02]  /*3290*/  @!P1 LOP3.LUT R87, R60, R84, RZ, 0xc0, !PT ;  /* 0x000000543c579212 */ /* 0x004fe400078ec0ff */
[----:B------:R-:W-:-:S05]  /*32a0*/  @!P1 LOP3.LUT R93, R61, R85, RZ, 0xc0, !PT ;  /* 0x000000553d5d9212 */ /* 0x000fca00078ec0ff */
[----:B------:R2:W4:Y:S01]  /*32b0*/  @!P0 POPC R27, R91 ;  /* 0x0000005b001b8309 */ /* 0x0005220000000000 */
[----:B0-----:R-:W-:Y:S02]  /*32c0*/  @!P0 LOP3.LUT R89, R38, R84, RZ, 0xc0, !PT ;  /* 0x0000005426598212 */ /* 0x001fe400078ec0ff */
[----:B--2---:R-:W-:Y:S01]  /*32d0*/  @!P0 LOP3.LUT R91, R39, R85, RZ, 0xc0, !PT ;  /* 0x00000055275b8212 */ /* 0x004fe200078ec0ff */
[----:B----4-:R-:W-:-:S04]  /*32e0*/  @!P0 IMAD.IADD R25, R25, 0x1, R27 ;  /* 0x0000000119198824 */ /* 0x010fc800078e021b */
[----:B------:R0:W-:Y:S01]  /*32f0*/  @!P1 POPC R27, R87 ;  /* 0x00000057001b9309 */ /* 0x0001e20000000000 */
[----:B------:R-:W-:-:S05]  /*3300*/  @!P0 I2FP.F32.U32 R25, R25 ;  /* 0x0000001900198245 */ /* 0x000fca0000201000 */
[----:B---3--:R-:W-:Y:S01]  /*3310*/  @!P0 FMUL R25, R29, R25 ;  /* 0x000000191d198220 */ /* 0x008fe20000400000 */
        /* <DEDUP_REMOVED lines=19> */
[----:B0-----:R-:W-:Y:S02]  /*3450*/  @!P1 LOP3.LUT R93, R65, R85, RZ, 0xc0, !PT ;  /* 0x00000055415d9212 */ /* 0x001fe400078ec0ff */
[----:B--2---:R-:W-:-:S04]  /*3460*/  @!P1 IADD3 R25, PT, PT, R27, R25, RZ ;  /* 0x000000191b199210 */ /* 0x004fc80007ffe0ff */
[----:B------:R0:W-:Y:S01]  /*3470*/  @!P0 POPC R27, R89 ;  /* 0x00000059001b8309 */ /* 0x0001e20000000000 */
[----:B------:R-:W-:-:S05]  /*3480*/  @!P1 I2FP.F32.U32 R25, R25 ;  /* 0x0000001900199245 */ /* 0x000fca0000201000 */
[----:B------:R-:W-:-:S04]  /*3490*/  @!P1 FMUL R25, R29, R25 ;  /* 0x000000191d199220 */ /* 0x000fc80000400000 */
[----:B------:R-:W-:Y:S01]  /*34a0*/  @!P1 FFMA R3, R88, R25, R3 ;  /* 0x0000001958039223 */ /* 0x000fe20000000003 */
[----:B0-----:R-:W-:Y:S01]  /*34b0*/  @!P0 LOP3.LUT R89, R42, R84, RZ, 0xc0, !PT ;  /* 0x000000542a598212 */ /* 0x001fe200078ec0ff */
        /* <DEDUP_REMOVED lines=147> */
[----:B0-----:R-:W-:Y:S01]  /*3df0*/  @!P1 IMAD.IADD R27, R27, 0x1, R84 ;  /* 0x000000011b1b9824 */ /* 0x001fe200078e0254 */
[----:B------:R-:W-:-:S04]  /*3e00*/  @!P0 I2FP.F32.U32 R84, R25 ;  /* 0x0000001900548245 */ /* 0x000fc80000201000 */
[----:B------:R-:W-:Y:S01]  /*3e10*/  @!P1 I2FP.F32.U32 R27, R27 ;  /* 0x0000001b001b9245 */ /* 0x000fe20000201000 */
[----:B------:R-:W-:-:S04]  /*3e20*/  @!P0 FMUL R84, R29, R84 ;  /* 0x000000541d548220 */ /* 0x000fc80000400000 */
[----:B------:R-:W-:Y:S01]  /*3e30*/  @!P1 FMUL R27, R29, R27 ;  /* 0x0000001b1d1b9220 */ /* 0x000fe20000400000 */
[----:B------:R-:W-:-:S03]  /*3e40*/  @!P0 FFMA R5, R86, R84, R5 ;  /* 0x0000005456058223 */ /* 0x000fc60000000005 */
[----:B------:R-:W-:-:S07]  /*3e50*/  @!P1 FFMA R3, R23, R27, R3 ;  /* 0x0000001b17039223 */ /* 0x000fce0000000003 */
.L_x_1113:
        /* <DEDUP_REMOVED lines=13> */
.L_x_1157:
[----:B0-----:R-:W-:-:S05]  /*3f30*/  IMAD.SHL.U32 R27, R7, 0x8, RZ ;  /* 0x00000008071b7824 */ /* 0x001fca00078e00ff */
[----:B------:R-:W-:-:S04]  /*3f40*/  LOP3.LUT R84, R27, 0xf8, RZ, 0xc0, !PT ;  /* 0x000000f81b547812 */ /* 0x000fc800078ec0ff */
[----:B------:R-:W-:-:S06]  /*3f50*/  IADD3 R84, PT, PT, R25, R84, RZ ;  /* 0x0000005419547210 */ /* 0x000fcc0007ffe0ff */
        /* <DEDUP_REMOVED lines=193> */
.L_x_1115:
        /* <DEDUP_REMOVED lines=13> */
.L_x_1160:
        /* <DEDUP_REMOVED lines=196> */
.L_x_1117:
        /* <DEDUP_REMOVED lines=13> */
.L_x_1163:
        /* <DEDUP_REMOVED lines=196> */
.L_x_1119:
        /* <DEDUP_REMOVED lines=13> */
.L_x_1166:
        /* <DEDUP_REMOVED lines=196> */
.L_x_1121:
        /* <DEDUP_REMOVED lines=13> */
.L_x_1169:
        /* <DEDUP_REMOVED lines=196> */
.L_x_1123:
        /* <DEDUP_REMOVED lines=13> */
.L_x_1172:
        /* <DEDUP_REMOVED lines=196> */
.L_x_1125:
        /* <DEDUP_REMOVED lines=13> */
.L_x_1175:
        /* <DEDUP_REMOVED lines=196> */
.L_x_1127:
        /* <DEDUP_REMOVED lines=13> */
.L_x_1178:
        /* <DEDUP_REMOVED lines=196> */
.L_x_1129:
        /* <DEDUP_REMOVED lines=13> */
.L_x_1181:
        /* <DEDUP_REMOVED lines=181> */
[----:B0-----:R-:W-:-:S06]  /*b300*/  @!P1 IADD3 R25, PT, PT, R27, R25, RZ ;  /* 0x000000191b199210 */ /* 0x001fcc0007ffe0ff */
        /* <DEDUP_REMOVED lines=14> */
.L_x_1131:
        /* <DEDUP_REMOVED lines=13> */
.L_x_1184:
        /* <DEDUP_REMOVED lines=11> */
[----:B--2---:R-:W-:Y:S02]  /*b570*/  @!P0 LOP3.LUT R91, R39, R85, RZ, 0xc0, !PT ;  /* 0x00000055275b8212 */ /* 0x004fe400078ec0ff */
[----:B----4-:R-:W-:-:S03]  /*b580*/  @!P0 IADD3 R25, PT, PT, R25, R27, RZ ;  /* 0x0000001b19198210 */ /* 0x010fc60007ffe0ff */
[----:B------:R0:W-:Y:S01]  /*b590*/  @!P1 POPC R27, R87 ;  /* 0x00000057001b9309 */ /* 0x0001e20000000000 */
[----:B------:R-:W-:-:S05]  /*b5a0*/  @!P0 I2FP.F32.U32 R25, R25 ;  /* 0x0000001900198245 */ /* 0x000fca0000201000 */
[----:B---3--:R-:W-:-:S04]  /*b5b0*/  @!P0 FMUL R25, R29, R25 ;  /* 0x000000191d198220 */ /* 0x008fc80000400000 */
        /* <DEDUP_REMOVED lines=180> */
.L_x_1133:
        /* <DEDUP_REMOVED lines=13> */
.L_x_1187:
        /* <DEDUP_REMOVED lines=196> */
.L_x_1135:
        /* <DEDUP_REMOVED lines=13> */
.L_x_1190:
        /* <DEDUP_REMOVED lines=196> */
.L_x_1137:
        /* <DEDUP_REMOVED lines=13> */
.L_x_1193:
        /* <DEDUP_REMOVED lines=196> */
.L_x_1139:
[----:B------:R-:W-:-:S13]  /*e830*/  ISETP.NE.AND P2, PT, R8, 0x10, PT ;  /* 0x000000100800780c */ /* 0x000fda0003f45270 */
[----:B------:R-:W-:Y:S05]  /*e840*/  @P2 BRA `(.L_x_1110) ;  /* 0x0000000c00442947 */ /* 0x000fea0003800000 */
        /* <DEDUP_REMOVED lines=11> */
.L_x_1196:
[----:B------:R-:W-:-:S05]  /*e900*/  IMAD.SHL.U32 R8, R7, 0x8, RZ ;  /* 0x0000000807087824 */ /* 0x000fca00078e00ff */
[----:B------:R-:W-:-:S05]  /*e910*/  LOP3.LUT R8, R8, 0xf8, RZ, 0xc0, !PT ;  /* 0x000000f808087812 */ /* 0x000fca00078ec0ff */
[----:B------:R-:W-:-:S06]  /*e920*/  IMAD.IADD R84, R25, 0x1, R8 ;  /* 0x0000000119547824 */ /* 0x000fcc00078e0208 */
[----:B------:R-:W2:Y:S02]  /*e930*/  LDS.64 R84, [R84+0xf00] ;  /* 0x000f000054547984 */ /* 0x000ea40000000a00 */
[-C--:B--2---:R-:W-:Y:S02]  /*e940*/  @!P0 LOP3.LUT R87, R36, R84.reuse, RZ, 0xc0, !PT ;  /* 0x0000005424578212 */ /* 0x084fe400078ec0ff */
[-C--:B------:R-:W-:Y:S02]  /*e950*/  @!P0 LOP3.LUT R89, R37, R85.reuse, RZ, 0xc0, !PT ;  /* 0x0000005525598212 */ /* 0x080fe400078ec0ff */
[----:B------:R2:W-:Y:S01]  /*e960*/  @!P0 POPC R8, R87 ;  /* 0x0000005700088309 */ /* 0x0005e20000000000 */
[----:B0-----:R-:W-:Y:S02]  /*e970*/  @!P1 LOP3.LUT R27, R60, R84, RZ, 0xc0, !PT ;  /* 0x000000543c1b9212 */ /* 0x001fe400078ec0ff */
[-C--:B------:R-:W-:Y:S02]  /*e980*/  @!P1 LOP3.LUT R93, R61, R85.reuse, RZ, 0xc0, !PT ;  /* 0x000000553d5d9212 */ /* 0x080fe400078ec0ff */
[----:B------:R-:W-:-:S03]  /*e990*/  @!P0 LOP3.LUT R91, R39, R85, RZ, 0xc0, !PT ;  /* 0x00000055275b8212 */ /* 0x000fc600078ec0ff */
[----:B------:R0:W4:Y:S01]  /*e9a0*/  @!P0 POPC R25, R89 ;  /* 0x0000005900198309 */ /* 0x0001220000000000 */
[-C--:B--2---:R-:W-:Y:S02]  /*e9b0*/  @!P1 LOP3.LUT R87, R62, R84.reuse, RZ, 0xc0, !PT ;  /* 0x000000543e579212 */ /* 0x084fe400078ec0ff */
[----:B0-----:R-:W-:Y:S02]  /*e9c0*/  @!P0 LOP3.LUT R89, R38, R84, RZ, 0xc0, !PT ;  /* 0x0000005426598212 */ /* 0x001fe400078ec0ff */
[----:B----4-:R-:W-:-:S03]  /*e9d0*/  @!P0 IADD3 R8, PT, PT, R8, R25, RZ ;  /* 0x0000001908088210 */ /* 0x010fc60007ffe0ff */
[----:B------:R0:W-:Y:S01]  /*e9e0*/  @!P1 POPC R25, R93 ;  /* 0x0000005d00199309 */ /* 0x0001e20000000000 */
[----:B------:R-:W-:-:S05]  /*e9f0*/  @!P0 I2FP.F32.U32 R8, R8 ;  /* 0x0000000800088245 */ /* 0x000fca0000201000 */
[----:B---3--:R-:W-:-:S04]  /*ea00*/  @!P0 FMUL R8, R29, R8 ;  /* 0x000000081d088220 */ /* 0x008fc80000400000 */
[----:B------:R-:W-:Y:S01]  /*ea10*/  @!P0 FFMA R5, R0, R8, R5 ;  /* 0x0000000800058223 */ /* 0x000fe20000000005 */
[----:B0-----:R-:W-:Y:S01]  /*ea20*/  @!P1 LOP3.LUT R93, R63, R85, RZ, 0xc0, !PT ;  /* 0x000000553f5d9212 */ /* 0x001fe200078ec0ff */
[----:B------:R-:W0:Y:S08]  /*ea30*/  @!P1 POPC R8, R27 ;  /* 0x0000001b00089309 */ /* 0x000e300000000000 */
[----:B------:R2:W-:Y:S01]  /*ea40*/  @!P1 POPC R27, R87 ;  /* 0x00000057001b9309 */ /* 0x0005e20000000000 */
[----:B0-----:R-:W-:Y:S01]  /*ea50*/  @!P1 IMAD.IADD R8, R8, 0x1, R25 ;  /* 0x0000000108089824 */ /* 0x001fe200078e0219 */
[----:B--2---:R-:W-:-:S04]  /*ea60*/  @!P1 LOP3.LUT R87, R64, R84, RZ, 0xc0, !PT ;  /* 0x0000005440579212 */ /* 0x004fc800078ec0ff */
[----:B------:R-:W-:-:S05]  /*ea70*/  @!P1 I2FP.F32.U32 R8, R8 ;  /* 0x0000000800089245 */ /* 0x000fca0000201000 */
[----:B------:R-:W-:Y:S01]  /*ea80*/  @!P1 FMUL R25, R29, R8 ;  /* 0x000000081d199220 */ /* 0x000fe20000400000 */
[----:B------:R-:W-:-:S03]  /*ea90*/  IMAD.MOV.U32 R8, RZ, RZ, R3 ;  /* 0x000000ffff087224 */ /* 0x000fc600078e0003 */
[----:B------:R-:W-:Y:S02]  /*eaa0*/  @!P1 FFMA R8, R2, R25, R3 ;  /* 0x0000001902089223 */ /* 0x000fe40000000003 */
[----:B------:R0:W-:Y:S08]  /*eab0*/  @!P0 POPC R3, R89 ;  /* 0x0000005900038309 */ /* 0x0001f00000000000 */
[----:B------:R2:W3:Y:S01]  /*eac0*/  @!P0 POPC R25, R91 ;  /* 0x0000005b00198309 */ /* 0x0004e20000000000 */
[----:B0-----:R-:W-:-:S02]  /*ead0*/  @!P0 LOP3.LUT R89, R40, R84, RZ, 0xc0, !PT ;  /* 0x0000005428598212 */ /* 0x001fc400078ec0ff */
[----:B--2---:R-:W-:Y:S01]  /*eae0*/  @!P0 LOP3.LUT R91, R41, R85, RZ, 0xc0, !PT ;  /* 0x00000055295b8212 */ /* 0x004fe200078ec0ff */
[----:B---3--:R-:W-:-:S04]  /*eaf0*/  @!P0 IMAD.IADD R3, R3, 0x1, R25 ;  /* 0x0000000103038824 */ /* 0x008fc800078e0219 */
[----:B------:R0:W2:Y:S01]  /*eb00*/  @!P1 POPC R25, R93 ;  /* 0x0000005d00199309 */ /* 0x0000a20000000000 */
[----:B------:R-:W-:-:S05]  /*eb10*/  @!P0 I2FP.F32.U32 R3, R3 ;  /* 0x0000000300038245 */ /* 0x000fca0000201000 */
[----:B------:R-:W-:Y:S01]  /*eb20*/  @!P0 FMUL R3, R29, R3 ;  /* 0x000000031d038220 */ /* 0x000fe20000400000 */
[----:B0-----:R-:W-:-:S03]  /*eb30*/  @!P1 LOP3.LUT R93, R65, R85, RZ, 0xc0, !PT ;  /* 0x00000055415d9212 */ /* 0x001fc600078ec0ff */
[----:B------:R-:W-:Y:S02]  /*eb40*/  @!P0 FFMA R5, R10, R3, R5 ;  /* 0x000000030a058223 */ /* 0x000fe40000000005 */
[----:B------:R0:W-:Y:S01]  /*eb50*/  @!P0 POPC R3, R91 ;  /* 0x0000005b00038309 */ /* 0x0001e20000000000 */
[----:B--2---:R-:W-:-:S05]  /*eb60*/  @!P1 IMAD.IADD R25, R27, 0x1, R25 ;  /* 0x000000011b199824 */ /* 0x004fca00078e0219 */
[----:B------:R-:W-:Y:S02]  /*eb70*/  @!P1 I2FP.F32.U32 R25, R25 ;  /* 0x0000001900199245 */ /* 0x000fe40000201000 */
[----:B------:R2:W3:Y:S03]  /*eb80*/  @!P0 POPC R27, R89 ;  /* 0x00000059001b8309 */ /* 0x0004e60000000000 */
[----:B------:R-:W-:Y:S01]  /*eb90*/  @!P1 FMUL R25, R29, R25 ;  /* 0x000000191d199220 */ /* 0x000fe20000400000 */
[----:B0-----:R-:W-:-:S03]  /*eba0*/  @!P0 LOP3.LUT R91, R43, R85, RZ, 0xc0, !PT ;  /* 0x000000552b5b8212 */ /* 0x001fc600078ec0ff */
[----:B------:R-:W-:Y:S02]  /*ebb0*/  @!P1 FFMA R8, R88, R25, R8 ;  /* 0x0000001958089223 */ /* 0x000fe40000000008 */
[----:B------:R0:W-:Y:S01]  /*ebc0*/  @!P1 POPC R25, R93 ;  /* 0x0000005d00199309 */ /* 0x0001e20000000000 */
[----:B--2---:R-:W-:Y:S01]  /*ebd0*/  @!P0 LOP3.LUT R89, R42, R84, RZ, 0xc0, !PT ;  /* 0x000000542a598212 */ /* 0x004fe200078ec0ff */
[----:B---3--:R-:W-:-:S06]  /*ebe0*/  @!P0 IMAD.IADD R3, R27, 0x1, R3 ;  /* 0x000000011b038824 */ /* 0x008fcc00078e0203 */
[----:B------:R2:W3:Y:S01]  /*ebf0*/  @!P1 POPC R27, R87 ;  /* 0x00000057001b9309 */ /* 0x0004e20000000000 */
[----:B------:R-:W-:Y:S02]  /*ec00*/  @!P0 I2FP.F32.U32 R3, R3 ;  /* 0x0000000300038245 */ /* 0x000fe40000201000 */
[----:B0-----:R-:W-:-:S03]  /*ec10*/  @!P1 LOP3.LUT R93, R67, R85, RZ, 0xc0, !PT ;  /* 0x00000055435d9212 */ /* 0x001fc600078ec0ff */
[----:B------:R-:W-:Y:S01]  /*ec20*/  @!P0 FMUL R3, R29, R3 ;  /* 0x000000031d038220 */ /* 0x000fe20000400000 */
[----:B--2---:R-:W-:-:S03]  /*ec30*/  @!P1 LOP3.LUT R87, R66, R84, RZ, 0xc0, !PT ;  /* 0x0000005442579212 */ /* 0x004fc600078ec0ff */
[----:B-1----:R-:W-:Y:S02]  /*ec40*/  @!P0 FFMA R5, R12, R3, R5 ;  /* 0x000000030c058223 */ /* 0x002fe40000000005 */
[----:B------:R0:W-:Y:S01]  /*ec50*/  @!P0 POPC R3, R91 ;  /* 0x0000005b00038309 */ /* 0x0001e20000000000 */
[----:B---3--:R-:W-:-:S05]  /*ec60*/  @!P1 IMAD.IADD R25, R27, 0x1, R25 ;  /* 0x000000011b199824 */ /* 0x008fca00078e0219 */
[----:B------:R-:W-:Y:S02]  /*ec70*/  @!P1 I2FP.F32.U32 R25, R25 ;  /* 0x0000001900199245 */ /* 0x000fe40000201000 */
[----:B------:R1:W2:Y:S03]  /*ec80*/  @!P0 POPC R27, R89 ;  /* 0x00000059001b8309 */ /* 0x0002a60000000000 */
[----:B------:R-:W-:Y:S01]  /*ec90*/  @!P1 FMUL R25, R29, R25 ;  /* 0x000000191d199220 */ /* 0x000fe20000400000 */
[----:B0-----:R-:W-:-:S03]  /*eca0*/  @!P0 LOP3.LUT R91, R45, R85, RZ, 0xc0, !PT ;  /* 0x000000552d5b8212 */ /* 0x001fc600078ec0ff */
[----:B------:R-:W-:Y:S02]  /*ecb0*/  @!P1 FFMA R8, R90, R25, R8 ;  /* 0x000000195a089223 */ /* 0x000fe40000000008 */
[----:B------:R0:W-:Y:S01]  /*ecc0*/  @!P1 POPC R25, R93 ;  /* 0x0000005d00199309 */ /* 0x0001e20000000000 */
[----:B-1----:R-:W-:Y:S02]  /*ecd0*/  @!P0 LOP3.LUT R89, R44, R84, RZ, 0xc0, !PT ;  /* 0x000000542c598212 */ /* 0x002fe400078ec0ff */
[----:B--2---:R-:W-:-:S05]  /*ece0*/  @!P0 IADD3 R3, PT, PT, R27, R3, RZ ;  /* 0x000000031b038210 */ /* 0x004fca0007ffe0ff */
[----:B------:R1:W2:Y:S01]  /*ecf0*/  @!P1 POPC R27, R87 ;  /* 0x00000057001b9309 */ /* 0x0002a20000000000 */
[----:B------:R-:W-:Y:S02]  /*ed00*/  @!P0 I2FP.F32.U32 R3, R3 ;  /* 0x0000000300038245 */ /* 0x000fe40000201000 */
[----:B0-----:R-:W-:-:S03]  /*ed10*/  @!P1 LOP3.LUT R93, R69, R85, RZ, 0xc0, !PT ;  /* 0x00000055455d9212 */ /* 0x001fc600078ec0ff */
[----:B------:R-:W-:-:S04]  /*ed20*/  @!P0 FMUL R3, R29, R3 ;  /* 0x000000031d038220 */ /* 0x000fc80000400000 */
[----:B------:R-:W-:Y:S01]  /*ed30*/  @!P0 FFMA R5, R14, R3, R5 ;  /* 0x000000030e058223 */ /* 0x000fe20000000005 */
[----:B-1----:R-:W-:Y:S01]  /*ed40*/  @!P1 LOP3.LUT R87, R68, R84, RZ, 0xc0, !PT ;  /* 0x0000005444579212 */ /* 0x002fe200078ec0ff */
[----:B------:R0:W-:Y:S01]  /*ed50*/  @!P0 POPC R3, R91 ;  /* 0x0000005b00038309 */ /* 0x0001e20000000000 */
[----:B--2---:R-:W-:-:S05]  /*ed60*/  @!P1 IMAD.IADD R25, R27, 0x1, R25 ;  /* 0x000000011b199824 */ /* 0x004fca00078e0219 */
[----:B------:R-:W-:Y:S02]  /*ed70*/  @!P1 I2FP.F32.U32 R25, R25 ;  /* 0x0000001900199245 */ /* 0x000fe40000201000 */
[----:B------:R1:W2:Y:S01]  /*ed80*/  @!P0 POPC R27, R89 ;  /* 0x00000059001b8309 */ /* 0x0002a20000000000 */
[----:B0-----:R-:W-:Y:S02]  /*ed90*/  @!P0 LOP3.LUT R91, R47, R85, RZ, 0xc0, !PT ;  /* 0x000000552f5b8212 */ /* 0x001fe400078ec0ff */
[----:B------:R-:W-:-:S04]  /*eda0*/  @!P1 FMUL R25, R29, R25 ;  /* 0x000000191d199220 */ /* 0x000fc80000400000 */
[----:B------:R-:W-:Y:S02]  /*edb0*/  @!P1 FFMA R8, R92, R25, R8 ;  /* 0x000000195c089223 */ /* 0x000fe40000000008 */
[----:B------:R0:W-:Y:S01]  /*edc0*/  @!P1 POPC R25, R93 ;  /* 0x0000005d00199309 */ /* 0x0001e20000000000 */
[----:B-1----:R-:W-:Y:S01]  /*edd0*/  @!P0 LOP3.LUT R89, R46, R84, RZ, 0xc0, !PT ;  /* 0x000000542e598212 */ /* 0x002fe200078ec0ff */
[----:B--2---:R-:W-:-:S06]  /*ede0*/  @!P0 IMAD.IADD R3, R27, 0x1, R3 ;  /* 0x000000011b038824 */ /* 0x004fcc00078e0203 */
        /* <DEDUP_REMOVED lines=39> */
[----:B--2---:R-:W-:-:S04]  /*f060*/  @!P1 IADD3 R25, PT, PT, R27, R25, RZ ;  /* 0x000000191b199210 */ /* 0x004fc80007ffe0ff */
[----:B------:R-:W-:-:S03]  /*f070*/  @!P1 I2FP.F32.U32 R25, R25 ;  /* 0x0000001900199245 */ /* 0x000fc60000201000 */
[----:B------:R1:W2:Y:S02]  /*f080*/  @!P0 POPC R27, R89 ;  /* 0x00000059001b8309 */ /* 0x0002a40000000000 */
[----:B------:R-:W-:Y:S01]  /*f090*/  @!P1 FMUL R25, R29, R25 ;  /* 0x000000191d199220 */ /* 0x000fe20000400000 */
[----:B0-----:R-:W-:-:S03]  /*f0a0*/  @!P0 LOP3.LUT R91, R53, R85, RZ, 0xc0, !PT ;  /* 0x00000055355b8212 */ /* 0x001fc600078ec0ff */
[----:B------:R-:W-:Y:S02]  /*f0b0*/  @!P1 FFMA R8, R13, R25, R8 ;  /* 0x000000190d089223 */ /* 0x000fe40000000008 */
[----:B------:R0:W-:Y:S01]  /*f0c0*/  @!P1 POPC R25, R93 ;  /* 0x0000005d00199309 */ /* 0x0001e20000000000 */
[----:B-1----:R-:W-:Y:S01]  /*f0d0*/  @!P0 LOP3.LUT R89, R52, R84, RZ, 0xc0, !PT ;  /* 0x0000005434598212 */ /* 0x002fe200078ec0ff */
[----:B--2---:R-:W-:-:S06]  /*f0e0*/  @!P0 IMAD.IADD R3, R27, 0x1, R3 ;  /* 0x000000011b038824 */ /* 0x004fcc00078e0203 */
[----:B------:R1:W2:Y:S01]  /*f0f0*/  @!P1 POPC R27, R87 ;  /* 0x00000057001b9309 */ /* 0x0002a20000000000 */
[----:B------:R-:W-:Y:S02]  /*f100*/  @!P0 I2FP.F32.U32 R3, R3 ;  /* 0x0000000300038245 */ /* 0x000fe40000201000 */
[----:B0-----:R-:W-:-:S03]  /*f110*/  @!P1 LOP3.LUT R93, R77, R85, RZ, 0xc0, !PT ;  /* 0x000000554d5d9212 */ /* 0x001fc600078ec0ff */
[----:B------:R-:W-:Y:S01]  /*f120*/  @!P0 FMUL R3, R29, R3 ;  /* 0x000000031d038220 */ /* 0x000fe20000400000 */
[----:B-1----:R-:W-:-:S03]  /*f130*/  @!P1 LOP3.LUT R87, R76, R84, RZ, 0xc0, !PT ;  /* 0x000000544c579212 */ /* 0x002fc600078ec0ff */
[----:B------:R-:W-:Y:S02]  /*f140*/  @!P0 FFMA R5, R22, R3, R5 ;  /* 0x0000000316058223 */ /* 0x000fe40000000005 */
[----:B------:R0:W-:Y:S01]  /*f150*/  @!P0 POPC R3, R91 ;  /* 0x0000005b00038309 */ /* 0x0001e20000000000 */
[----:B--2---:R-:W-:-:S05]  /*f160*/  @!P1 IMAD.IADD R25, R27, 0x1, R25 ;  /* 0x000000011b199824 */ /* 0x004fca00078e0219 */
[----:B------:R-:W-:Y:S02]  /*f170*/  @!P1 I2FP.F32.U32 R25, R25 ;  /* 0x0000001900199245 */ /* 0x000fe40000201000 */
[----:B------:R1:W2:Y:S03]  /*f180*/  @!P0 POPC R27, R89 ;  /* 0x00000059001b8309 */ /* 0x0002a60000000000 */
        /* <DEDUP_REMOVED lines=33> */
[-C--:B0-----:R-:W-:Y:S02]  /*f3a0*/  @!P0 LOP3.LUT R91, R59, R85.reuse, RZ, 0xc0, !PT ;  /* 0x000000553b5b8212 */ /* 0x081fe400078ec0ff */
[----:B------:R-:W-:Y:S01]  /*f3b0*/  @!P1 LOP3.LUT R85, R83, R85, RZ, 0xc0, !PT ;  /* 0x0000005553559212 */ /* 0x000fe200078ec0ff */
[----:B------:R-:W-:Y:S01]  /*f3c0*/  @!P1 FFMA R8, R19, R25, R8 ;  /* 0x0000001913089223 */ /* 0x000fe20000000008 */
[----:B------:R-:W-:Y:S01]  /*f3d0*/  @!P1 POPC R87, R87 ;  /* 0x0000005700579309 */ /* 0x000fe20000000000 */
[----:B-1----:R-:W-:-:S02]  /*f3e0*/  @!P0 LOP3.LUT R89, R58, R84, RZ, 0xc0, !PT ;  /* 0x000000543a598212 */ /* 0x002fc400078ec0ff */
[----:B--2---:R-:W-:-:S05]  /*f3f0*/  @!P0 IADD3 R3, PT, PT, R27, R3, RZ ;  /* 0x000000031b038210 */ /* 0x004fca0007ffe0ff */
[----:B------:R-:W-:Y:S01]  /*f400*/  @!P1 POPC R85, R85 ;  /* 0x0000005500559309 */ /* 0x000fe20000000000 */
[----:B------:R-:W-:-:S07]  /*f410*/  @!P0 I2FP.F32.U32 R25, R3 ;  /* 0x0000000300198245 */ /* 0x000fce0000201000 */
[----:B------:R-:W0:Y:S01]  /*f420*/  @!P1 POPC R27, R93 ;  /* 0x0000005d001b9309 */ /* 0x000e220000000000 */
[----:B------:R-:W-:-:S04]  /*f430*/  @!P0 FMUL R25, R29, R25 ;  /* 0x000000191d198220 */ /* 0x000fc80000400000 */
[----:B------:R-:W-:-:S03]  /*f440*/  @!P0 FFMA R5, R28, R25, R5 ;  /* 0x000000191c058223 */ /* 0x000fc60000000005 */
[----:B------:R-:W-:Y:S01]  /*f450*/  @!P0 POPC R25, R91 ;  /* 0x0000005b00198309 */ /* 0x000fe20000000000 */
[----:B0-----:R-:W-:Y:S01]  /*f460*/  @!P1 IMAD.IADD R3, R27, 0x1, R87 ;  /* 0x000000011b039824 */ /* 0x001fe200078e0257 */
[----:B------:R-:W-:-:S06]  /*f470*/  @!P1 LOP3.LUT R87, R82, R84, RZ, 0xc0, !PT ;  /* 0x0000005452579212 */ /* 0x000fcc00078ec0ff */
[----:B------:R-:W0:Y:S01]  /*f480*/  @!P0 POPC R27, R89 ;  /* 0x00000059001b8309 */ /* 0x000e220000000000 */
[----:B------:R-:W-:-:S05]  /*f490*/  @!P1 I2FP.F32.U32 R84, R3 ;  /* 0x0000000300549245 */ /* 0x000fca0000201000 */
[----:B------:R-:W-:-:S04]  /*f4a0*/  @!P1 FMUL R84, R29, R84 ;  /* 0x000000541d549220 */ /* 0x000fc80000400000 */
[----:B------:R-:W-:Y:S01]  /*f4b0*/  @!P1 FFMA R8, R21, R84, R8 ;  /* 0x0000005415089223 */ /* 0x000fe20000000008 */
[----:B0-----:R-:W-:Y:S02]  /*f4c0*/  @!P0 IMAD.IADD R25, R27, 0x1, R25 ;  /* 0x000000011b198824 */ /* 0x001fe400078e0219 */
[----:B------:R-:W0:Y:S01]  /*f4d0*/  @!P1 POPC R27, R87 ;  /* 0x00000057001b9309 */ /* 0x000e220000000000 */
[----:B------:R-:W-:Y:S02]  /*f4e0*/  IMAD.MOV.U32 R3, RZ, RZ, R8 ;  /* 0x000000ffff037224 */ /* 0x000fe400078e0008 */
[----:B------:R-:W-:-:S05]  /*f4f0*/  @!P0 I2FP.F32.U32 R84, R25 ;  /* 0x0000001900548245 */ /* 0x000fca0000201000 */
[----:B------:R-:W-:-:S04]  /*f500*/  @!P0 FMUL R84, R29, R84 ;  /* 0x000000541d548220 */ /* 0x000fc80000400000 */
[----:B------:R-:W-:Y:S01]  /*f510*/  @!P0 FFMA R5, R86, R84, R5 ;  /* 0x0000005456058223 */ /* 0x000fe20000000005 */
[----:B0-----:R-:W-:-:S05]  /*f520*/  @!P1 IMAD.IADD R27, R27, 0x1, R85 ;  /* 0x000000011b1b9824 */ /* 0x001fca00078e0255 */
[----:B------:R-:W-:-:S05]  /*f530*/  @!P1 I2FP.F32.U32 R27, R27 ;  /* 0x0000001b001b9245 */ /* 0x000fca0000201000 */
[----:B------:R-:W-:-:S04]  /*f540*/  @!P1 FMUL R27, R29, R27 ;  /* 0x0000001b1d1b9220 */ /* 0x000fc80000400000 */
[----:B------:R-:W-:-:S07]  /*f550*/  @!P1 FFMA R3, R23, R27, R8 ;  /* 0x0000001b17039223 */ /* 0x000fce0000000008 */
.L_x_1110:
[----:B------:R-:W-:Y:S01]  /*f560*/  UMOV UR4, 0xffffffff ;  /* 0xffffffff00047882 */ /* 0x000fe20000000000 */
[----:B------:R-:W-:Y:S02]  /*f570*/  LOP3.LUT P2, RZ, R7, 0x1f, RZ, 0xc0, !PT ;  /* 0x0000001f07ff7812 */ /* 0x000fe4000784c0ff */
[----:B------:R-:W-:Y:S11]  /*f580*/  BRA.DIV UR4, `(.L_x_1142) ;  /* 0x0000000e043c7947 */ /* 0x000ff6000b800000 */
[----:B------:R-:W2:Y:S04]  /*f590*/  SHFL.DOWN PT, R8, R5, 0x10, 0x1f ;  /* 0x0a001f0005087f89 */ /* 0x000ea800000e0000 */
[----:B------:R-:W0:Y:S01]  /*f5a0*/  SHFL.DOWN PT, R27, R3, 0x10, 0x1f ;  /* 0x0a001f00031b7f89 */ /* 0x000e2200000e0000 */
[----:B--2---:R-:W-:Y:S01]  /*f5b0*/  FADD R25, R8, R5 ;  /* 0x0000000508197221 */ /* 0x004fe20000000000 */
[----:B0-----:R-:W-:-:S04]  /*f5c0*/  FADD R85, R27, R3 ;  /* 0x000000031b557221 */ /* 0x001fc80000000000 */
[----:B------:R-:W0:Y:S04]  /*f5d0*/  SHFL.DOWN PT, R84, R25, 0x8, 0x1f ;  /* 0x09001f0019547f89 */ /* 0x000e2800000e0000 */
[----:B------:R-:W2:Y:S01]  /*f5e0*/  SHFL.DOWN PT, R87, R85, 0x8, 0x1f ;  /* 0x09001f0055577f89 */ /* 0x000ea200000e0000 */
[----:B0-----:R-:W-:Y:S01]  /*f5f0*/  FADD R84, R25, R84 ;  /* 0x0000005419547221 */ /* 0x001fe20000000000 */
[----:B--2---:R-:W-:-:S04]  /*f600*/  FADD R87, R85, R87 ;  /* 0x0000005755577221 */ /* 0x004fc80000000000 */
        /* <DEDUP_REMOVED lines=9> */
[----:B------:R2:W3:Y:S02]  /*f6a0*/  SHFL.DOWN PT, R85, R3, 0x1, 0x1f ;  /* 0x08201f0003557f89 */ /* 0x0004e400000e0000 */
[----:B0-2---:R-:W-:-:S07]  /*f6b0*/  FADD R5, R25, R5 ;  /* 0x0000000519057221 */ /* 0x005fce0000000000 */
.L_x_1208:
[----:B---3--:R-:W-:Y:S01]  /*f6c0*/  FADD R3, R3, R85 ;  /* 0x0000005503037221 */ /* 0x008fe20000000000 */
[----:B------:R-:W-:Y:S06]  /*f6d0*/  @P2 BRA `(.L_x_1143) ;  /* 0x0000000000702947 */ /* 0x000fec0003800000 */
[----:B------:R-:W-:Y:S04]  /*f6e0*/  BSSY.RECONVERGENT B0, `(.L_x_1144) ;  /* 0x000000e000007945 */ /* 0x000fe80003800200 */
        /* <DEDUP_REMOVED lines=9> */
[----:B------:R-:W-:-:S04]  /*f780*/  LEA R32, P0, R84, UR14, 0x2 ;  /* 0x0000000e54207c11 */ /* 0x000fc8000f8010ff */
[----:B------:R-:W-:-:S04]  /*f790*/  IADD3 R7, PT, PT, R85, R7, RZ ;  /* 0x0000000755077210 */ /* 0x000fc80007ffe0ff */
[----:B------:R-:W-:-:S05]  /*f7a0*/  LEA.HI.X R33, R84, UR15, R7, 0x2, P0 ;  /* 0x0000000f54217c11 */ /* 0x000fca00080f1407 */
[----:B------:R0:W-:Y:S02]  /*f7b0*/  STG.E desc[UR8][R32.64], R5 ;  /* 0x0000000520007986 */ /* 0x0001e4000c101908 */
.L_x_1145:
[----:B------:R-:W-:Y:S05]  /*f7c0*/  BSYNC.RECONVERGENT B0 ;  /* 0x0000000000007941 */ /* 0x000fea0003800200 */
.L_x_1144:
[----:B------:R-:W-:Y:S05]  /*f7d0*/  @P1 BRA `(.L_x_1143) ;  /* 0x0000000000301947 */ /* 0x000fea0003800000 */
[----:B------:R-:W2:Y:S01]  /*f7e0*/  LDCU.128 UR12, c[0x0][0x3d0] ;  /* 0x00007a00ff0c77ac */ /* 0x000ea20008000c00 */
[----:B0----5:R-:W-:Y:S02]  /*f7f0*/  IMAD.MOV.U32 R32, RZ, RZ, R34 ;  /* 0x000000ffff207224 */ /* 0x021fe400078e0022 */
[----:B------:R-:W-:Y:S01]  /*f800*/  IMAD.MOV.U32 R33, RZ, RZ, R35 ;  /* 0x000000ffff217224 */ /* 0x000fe200078e0023 */
[----:B--2---:R-:W-:Y:S02]  /*f810*/  USHF.R.S32.HI UR4, URZ, 0x1f, UR13 ;  /* 0x0000001fff047899 */ /* 0x004fe4000801140d */
        /* <DEDUP_REMOVED lines=8> */
.L_x_1143:
[----:B------:R-:W-:Y:S05]  /*f8a0*/  WARPSYNC.ALL ;  /* 0x0000000000007948 */ /* 0x000fea0003800000 */
[----:B------:R-:W-:Y:S06]  /*f8b0*/  BAR.SYNC.DEFER_BLOCKING 0x0 ;  /* 0x0000000000007b1d */ /* 0x000fec0000010000 */
.L_x_1102:
[----:B------:R-:W-:-:S05]  /*f8c0*/  VIADD R6, R6, 0x1 ;  /* 0x0000000106067836 */ /* 0x000fca0000000000 */
[----:B------:R-:W-:-:S13]  /*f8d0*/  ISETP.NE.AND P0, PT, R6, UR5, PT ;  /* 0x0000000506007c0c */ /* 0x000fda000bf05270 */
[----:B------:R-:W-:Y:S05]  /*f8e0*/  @P0 BRA `(.L_x_1146) ;  /* 0xffffff1000e00947 */ /* 0x000fea000383ffff */
[----:B------:R-:W-:Y:S05]  /*f8f0*/  EXIT ;  /* 0x000000000000794d */ /* 0x000fea0003800000 */
.L_x_1108:
[----:B------:R-:W-:Y:S01]  /*f900*/  BSSY B0, `(.L_x_1147) ;  /* 0x0000007000007945 */ /* 0x000fe20003800000 */
[----:B------:R-:W-:Y:S01]  /*f910*/  IMAD.MOV.U32 R85, RZ, RZ, RZ ;  /* 0x000000ffff557224 */ /* 0x000fe200078e00ff */
[----:B------:R-:W-:Y:S01]  /*f920*/  MOV R29, 0xffffffff ;  /* 0xffffffff001d7802 */ /* 0x000fe20000000f00 */
[----:B------:R-:W-:-:S07]  /*f930*/  IMAD.MOV.U32 R84, RZ, RZ, 0x1f ;  /* 0x0000001fff547424 */ /* 0x000fce00078e00ff */
[----:B-1-3-5:R-:W-:Y:S05]  /*f940*/  WARPSYNC.COLLECTIVE R29, `(.L_x_1148) ;  /* 0x000000001d087348 */ /* 0x02afea0003c00000 */
[----:B---3--:R0:W2:Y:S02]  /*f950*/  SHFL.IDX P4, R29, R87, R85, R84 ;  /* 0x00000055571d7389 */ /* 0x0080a40000080054 */
[----:B012--5:R-:W-:Y:S05]  /*f960*/  ENDCOLLECTIVE ;  /* 0x000000000000791b */ /* 0x027fea0003800000 */
.L_x_1148:
[----:B------:R-:W-:Y:S05]  /*f970*/  BSYNC B0 ;  /* 0x0000000000007941 */ /* 0x000fea0003800000 */
.L_x_1147:
[----:B------:R-:W-:Y:S05]  /*f980*/  BRA `(.L_x_1149) ;  /* 0xffffff1c007c7947 */ /* 0x000fea000383ffff */
.L_x_1112:
[----:B------:R-:W-:Y:S02]  /*f990*/  IMAD.MOV.U32 R29, RZ, RZ, -0x1 ;  /* 0xffffffffff1d7424 */ /* 0x000fe400078e00ff */
[----:B------:R-:W-:Y:S02]  /*f9a0*/  IMAD.MOV.U32 R85, RZ, RZ, RZ ;  /* 0x000000ffff557224 */ /* 0x000fe400078e00ff */
[----:B------:R-:W-:-:S07]  /*f9b0*/  IMAD.MOV.U32 R84, RZ, RZ, 0x1f ;  /* 0x0000001fff547424 */ /* 0x000fce00078e00ff */
[----:B012--5:R-:W-:Y:S05]  /*f9c0*/  WARPSYNC.COLLECTIVE R29, `(.L_x_1150) ;  /* 0x000000001d087348 */ /* 0x027fea0003c00000 */
[----:B--2---:R2:W3:Y:S02]  /*f9d0*/  SHFL.IDX P4, R29, R87, R85, R84 ;  /* 0x00000055571d7389 */ /* 0x0044e40000080054 */
[----:B0123-5:R-:W-:Y:S05]  /*f9e0*/  ENDCOLLECTIVE ;  /* 0x000000000000791b */ /* 0x02ffea0003800000 */
.L_x_1150:
[----:B------:R-:W-:Y:S01]  /*f9f0*/  IMAD.MOV.U32 R25, RZ, RZ, R29 ;  /* 0x000000ffff197224 */ /* 0x000fe200078e001d */
[----:B------:R-:W-:Y:S06]  /*fa00*/  BRA `(.L_x_1151) ;  /* 0xffffff2800b87947 */ /* 0x000fec000383ffff */
.L_x_1114:
[----:B------:R-:W-:Y:S01]  /*fa10*/  BSSY B0, `(.L_x_1152) ;  /* 0x0000007000007945 */ /* 0x000fe20003800000 */
[----:B------:R-:W-:Y:S01]  /*fa20*/  IMAD.MOV.U32 R85, RZ, RZ, RZ ;  /* 0x000000ffff557224 */ /* 0x000fe200078e00ff */
[----:B------:R-:W-:Y:S01]  /*fa30*/  MOV R29, 0xffffffff ;  /* 0xffffffff001d7802 */ /* 0x000fe20000000f00 */
[----:B------:R-:W-:-:S07]  /*fa40*/  IMAD.MOV.U32 R84, RZ, RZ, 0x1f ;  /* 0x0000001fff547424 */ /* 0x000fce00078e00ff */
[----:B012--5:R-:W-:Y:S05]  /*fa50*/  WARPSYNC.COLLECTIVE R29, `(.L_x_1153) ;  /* 0x000000001d087348 */ /* 0x027fea0003c00000 */
[----:B--2---:R2:W3:Y:S02]  /*fa60*/  SHFL.IDX P4, R29, R87, R85, R84 ;  /* 0x00000055571d7389 */ /* 0x0044e40000080054 */
[----:B0123-5:R-:W-:Y:S05]  /*fa70*/  ENDCOLLECTIVE ;  /* 0x000000000000791b */ /* 0x02ffea0003800000 */
.L_x_1153:
[----:B------:R-:W-:Y:S05]  /*fa80*/  BSYNC B0 ;  /* 0x0000000000007941 */ /* 0x000fea0003800000 */
.L_x_1152:
[----:B------:R-:W-:Y:S05]  /*fa90*/  BRA `(.L_x_1154) ;  /* 0xffffff3400e07947 */ /* 0x000fea000383ffff */
.L_x_1116:
[----:B------:R-:W-:Y:S01]  /*faa0*/  BSSY B0, `(.L_x_1155) ;  /* 0x0000007000007945 */ /* 0x000fe20003800000 */
[----:B------:R-:W-:Y:S02]  /*fab0*/  IMAD.MOV.U32 R85, RZ, RZ, RZ ;  /* 0x000000ffff557224 */ /* 0x000fe400078e00ff */
[----:B------:R-:W-:Y:S02]  /*fac0*/  IMAD.MOV.U32 R84, RZ, RZ, 0x1f ;  /* 0x0000001fff547424 */ /* 0x000fe400078e00ff */
[----:B------:R-:W-:-:S07]  /*fad0*/  IMAD.MOV.U32 R29, RZ, RZ, -0x1 ;  /* 0xffffffffff1d7424 */ /* 0x000fce00078e00ff */
[----:B012--5:R-:W-:Y:S05]  /*fae0*/  WARPSYNC.COLLECTIVE R29, `(.L_x_1156) ;  /* 0x000000001d087348 */ /* 0x027fea0003c00000 */
[----:B--2---:R2:W3:Y:S02]  /*faf0*/  SHFL.IDX P4, R29, R87, R85, R84 ;  /* 0x00000055571d7389 */ /* 0x0044e40000080054 */
[----:B0123-5:R-:W-:Y:S05]  /*fb00*/  ENDCOLLECTIVE ;  /* 0x000000000000791b */ /* 0x02ffea0003800000 */
.L_x_1156:
[----:B------:R-:W-:Y:S05]  /*fb10*/  BSYNC B0 ;  /* 0x0000000000007941 */ /* 0x000fea0003800000 */
.L_x_1155:
[----:B------:R-:W-:Y:S05]  /*fb20*/  BRA `(.L_x_1157) ;  /* 0xffffff4400007947 */ /* 0x000fea000383ffff */
.L_x_1118:
[----:B------:R-:W-:Y:S01]  /*fb30*/  BSSY B0, `(.L_x_1158) ;  /* 0x0000007000007945 */ /* 0x000fe20003800000 */
[----:B------:R-:W-:Y:S02]  /*fb40*/  IMAD.MOV.U32 R85, RZ, RZ, RZ ;  /* 0x000000ffff557224 */ /* 0x000fe400078e00ff */
[----:B------:R-:W-:Y:S02]  /*fb50*/  IMAD.MOV.U32 R84, RZ, RZ, 0x1f ;  /* 0x0000001fff547424 */ /* 0x000fe400078e00ff */
[----:B------:R-:W-:-:S07]  /*fb60*/  IMAD.MOV.U32 R29, RZ, RZ, -0x1 ;  /* 0xffffffffff1d7424 */ /* 0x000fce00078e00ff */
[----:B012--5:R-:W-:Y:S05]  /*fb70*/  WARPSYNC.COLLECTIVE R29, `(.L_x_1159) ;  /* 0x000000001d087348 */ /* 0x027fea0003c00000 */
[----:B--2---:R2:W3:Y:S02]  /*fb80*/  SHFL.IDX P4, R29, R87, R85, R84 ;  /* 0x00000055571d7389 */ /* 0x0044e40000080054 */
[----:B0123-5:R-:W-:Y:S05]  /*fb90*/  ENDCOLLECTIVE ;  /* 0x000000000000791b */ /* 0x02ffea0003800000 */
.L_x_1159:
[----:B------:R-:W-:Y:S05]  /*fba0*/  BSYNC B0 ;  /* 0x0000000000007941 */ /* 0x000fea0003800000 */
.L_x_1158:
[----:B------:R-:W-:Y:S05]  /*fbb0*/  BRA `(.L_x_1160) ;  /* 0xffffff5000207947 */ /* 0x000fea000383ffff */
.L_x_1120:
[----:B------:R-:W-:Y:S01]  /*fbc0*/  HFMA2 R85, -RZ, RZ, 0, 0 ;  /* 0x00000000ff557431 */ /* 0x000fe200000001ff */
[----:B------:R-:W-:Y:S01]  /*fbd0*/  BSSY B0, `(.L_x_1161) ;  /* 0x0000006000007945 */ /* 0x000fe20003800000 */
[----:B------:R-:W-:Y:S02]  /*fbe0*/  IMAD.MOV.U32 R84, RZ, RZ, 0x1f ;  /* 0x0000001fff547424 */ /* 0x000fe400078e00ff */
[----:B------:R-:W-:-:S07]  /*fbf0*/  IMAD.MOV.U32 R29, RZ, RZ, -0x1 ;  /* 0xffffffffff1d7424 */ /* 0x000fce00078e00ff */
[----:B012--5:R-:W-:Y:S05]  /*fc00*/  WARPSYNC.COLLECTIVE R29, `(.L_x_1162) ;  /* 0x000000001d087348 */ /* 0x027fea0003c00000 */
[----:B--2---:R2:W3:Y:S02]  /*fc10*/  SHFL.IDX P4, R29, R87, R85, R84 ;  /* 0x00000055571d7389 */ /* 0x0044e40000080054 */
[----:B0123-5:R-:W-:Y:S05]  /*fc20*/  ENDCOLLECTIVE ;  /* 0x000000000000791b */ /* 0x02ffea0003800000 */
.L_x_1162:
[----:B------:R-:W-:Y:S05]  /*fc30*/  BSYNC B0 ;  /* 0x0000000000007941 */ /* 0x000fea0003800000 */
.L_x_1161:
[----:B------:R-:W-:Y:S05]  /*fc40*/  BRA `(.L_x_1163) ;  /* 0xffffff5c00407947 */ /* 0x000fea000383ffff */
.L_x_1122:
[----:B------:R-:W-:Y:S01]  /*fc50*/  BSSY B0, `(.L_x_1164) ;  /* 0x0000007000007945 */ /* 0x000fe20003800000 */
[----:B------:R-:W-:Y:S02]  /*fc60*/  IMAD.MOV.U32 R85, RZ, RZ, RZ ;  /* 0x000000ffff557224 */ /* 0x000fe400078e00ff */
[----:B------:R-:W-:Y:S02]  /*fc70*/  IMAD.MOV.U32 R84, RZ, RZ, 0x1f ;  /* 0x0000001fff547424 */ /* 0x000fe400078e00ff */
[----:B------:R-:W-:-:S07]  /*fc80*/  IMAD.MOV.U32 R29, RZ, RZ, -0x1 ;  /* 0xffffffffff1d7424 */ /* 0x000fce00078e00ff */
[----:B012--5:R-:W-:Y:S05]  /*fc90*/  WARPSYNC.COLLECTIVE R29, `(.L_x_1165) ;  /* 0x000000001d087348 */ /* 0x027fea0003c00000 */
[----:B--2---:R2:W3:Y:S02]  /*fca0*/  SHFL.IDX P4, R29, R87, R85, R84 ;  /* 0x00000055571d7389 */ /* 0x0044e40000080054 */
[----:B0123-5:R-:W-:Y:S05]  /*fcb0*/  ENDCOLLECTIVE ;  /* 0x000000000000791b */ /* 0x02ffea0003800000 */
.L_x_1165:
[----:B------:R-:W-:Y:S05]  /*fcc0*/  BSYNC B0 ;  /* 0x0000000000007941 */ /* 0x000fea0003800000 */
.L_x_1164:
[----:B------:R-:W-:Y:S05]  /*fcd0*/  BRA `(.L_x_1166) ;  /* 0xffffff6800607947 */ /* 0x000fea000383ffff */
.L_x_1124:
[----:B------:R-:W-:Y:S01]  /*fce0*/  BSSY B0, `(.L_x_1167) ;  /* 0x0000007000007945 */ /* 0x000fe20003800000 */
[----:B------:R-:W-:Y:S01]  /*fcf0*/  IMAD.MOV.U32 R85, RZ, RZ, RZ ;  /* 0x000000ffff557224 */ /* 0x000fe200078e00ff */
[----:B------:R-:W-:Y:S01]  /*fd00*/  MOV R84, 0x1f ;  /* 0x0000001f00547802 */ /* 0x000fe20000000f00 */
[----:B------:R-:W-:-:S07]  /*fd10*/  IMAD.MOV.U32 R29, RZ, RZ, -0x1 ;  /* 0xffffffffff1d7424 */ /* 0x000fce00078e00ff */
[----:B012--5:R-:W-:Y:S05]  /*fd20*/  WARPSYNC.COLLECTIVE R29, `(.L_x_1168) ;  /* 0x000000001d087348 */ /* 0x027fea0003c00000 */
[----:B--2---:R2:W3:Y:S02]  /*fd30*/  SHFL.IDX P4, R29, R87, R85, R84 ;  /* 0x00000055571d7389 */ /* 0x0044e40000080054 */
[----:B0123-5:R-:W-:Y:S05]  /*fd40*/  ENDCOLLECTIVE ;  /* 0x000000000000791b */ /* 0x02ffea0003800000 */
.L_x_1168:
[----:B------:R-:W-:Y:S05]  /*fd50*/  BSYNC B0 ;  /* 0x0000000000007941 */ /* 0x000fea0003800000 */
.L_x_1167:
[----:B------:R-:W-:Y:S05]  /*fd60*/  BRA `(.L_x_1169) ;  /* 0xffffff7400807947 */ /* 0x000fea000383ffff */
.L_x_1126:
[----:B------:R-:W-:Y:S01]  /*fd70*/  BSSY B0, `(.L_x_1170) ;  /* 0x0000007000007945 */ /* 0x000fe20003800000 */
[----:B------:R-:W-:Y:S02]  /*fd80*/  IMAD.MOV.U32 R85, RZ, RZ, RZ ;  /* 0x000000ffff557224 */ /* 0x000fe400078e00ff */
[----:B------:R-:W-:Y:S02]  /*fd90*/  IMAD.MOV.U32 R84, RZ, RZ, 0x1f ;  /* 0x0000001fff547424 */ /* 0x000fe400078e00ff */
[----:B------:R-:W-:-:S07]  /*fda0*/  IMAD.MOV.U32 R29, RZ, RZ, -0x1 ;  /* 0xffffffffff1d7424 */ /* 0x000fce00078e00ff */
[----:B012--5:R-:W-:Y:S05]  /*fdb0*/  WARPSYNC.COLLECTIVE R29, `(.L_x_1171) ;  /* 0x000000001d087348 */ /* 0x027fea0003c00000 */
[----:B--2---:R2:W3:Y:S02]  /*fdc0*/  SHFL.IDX P4, R29, R87, R85, R84 ;  /* 0x00000055571d7389 */ /* 0x0044e40000080054 */
[----:B0123-5:R-:W-:Y:S05]  /*fdd0*/  ENDCOLLECTIVE ;  /* 0x000000000000791b */ /* 0x02ffea0003800000 */
.L_x_1171:
[----:B------:R-:W-:Y:S05]  /*fde0*/  BSYNC B0 ;  /* 0x0000000000007941 */ /* 0x000fea0003800000 */
.L_x_1170:
[----:B------:R-:W-:Y:S05]  /*fdf0*/  BRA `(.L_x_1172) ;  /* 0xffffff8000a07947 */ /* 0x000fea000383ffff */
.L_x_1128:
[----:B------:R-:W-:Y:S01]  /*fe00*/  BSSY B0, `(.L_x_1173) ;  /* 0x0000007000007945 */ /* 0x000fe20003800000 */
[----:B------:R-:W-:Y:S01]  /*fe10*/  IMAD.MOV.U32 R85, RZ, RZ, RZ ;  /* 0x000000ffff557224 */ /* 0x000fe200078e00ff */
[----:B------:R-:W-:Y:S01]  /*fe20*/  MOV R29, 0xffffffff ;  /* 0xffffffff001d7802 */ /* 0x000fe20000000f00 */
[----:B------:R-:W-:-:S07]  /*fe30*/  IMAD.MOV.U32 R84, RZ, RZ, 0x1f ;  /* 0x0000001fff547424 */ /* 0x000fce00078e00ff */
[----:B012--5:R-:W-:Y:S05]  /*fe40*/  WARPSYNC.COLLECTIVE R29, `(.L_x_1174) ;  /* 0x000000001d087348 */ /* 0x027fea0003c00000 */
[----:B--2---:R2:W3:Y:S02]  /*fe50*/  SHFL.IDX P4, R29, R87, R85, R84 ;  /* 0x00000055571d7389 */ /* 0x0044e40000080054 */
[----:B0123-5:R-:W-:Y:S05]  /*fe60*/  ENDCOLLECTIVE ;  /* 0x000000000000791b */ /* 0x02ffea0003800000 */
.L_x_1174:
[----:B------:R-:W-:Y:S05]  /*fe70*/  BSYNC B0 ;  /* 0x0000000000007941 */ /* 0x000fea0003800000 */
.L_x_1173:
[----:B------:R-:W-:Y:S05]  /*fe80*/  BRA `(.L_x_1175) ;  /* 0xffffff8c00c07947 */ /* 0x000fea000383ffff */
.L_x_1130:
[----:B------:R-:W-:Y:S01]  /*fe90*/  BSSY B0, `(.L_x_1176) ;  /* 0x0000007000007945 */ /* 0x000fe20003800000 */
[----:B------:R-:W-:Y:S02]  /*fea0*/  IMAD.MOV.U32 R85, RZ, RZ, RZ ;  /* 0x000000ffff557224 */ /* 0x000fe400078e00ff */
[----:B------:R-:W-:Y:S02]  /*feb0*/  IMAD.MOV.U32 R84, RZ, RZ, 0x1f ;  /* 0x0000001fff547424 */ /* 0x000fe400078e00ff */
[----:B------:R-:W-:-:S07]  /*fec0*/  IMAD.MOV.U32 R29, RZ, RZ, -0x1 ;  /* 0xffffffffff1d7424 */ /* 0x000fce00078e00ff */
[----:B012--5:R-:W-:Y:S05]  /*fed0*/  WARPSYNC.COLLECTIVE R29, `(.L_x_1177) ;  /* 0x000000001d087348 */ /* 0x027fea0003c00000 */
[----:B--2---:R2:W3:Y:S02]  /*fee0*/  SHFL.IDX P4, R29, R87, R85, R84 ;  /* 0x00000055571d7389 */ /* 0x0044e40000080054 */
[----:B0123-5:R-:W-:Y:S05]  /*fef0*/  ENDCOLLECTIVE ;  /* 0x000000000000791b */ /* 0x02ffea0003800000 */
.L_x_1177:
[----:B------:R-:W-:Y:S05]  /*ff00*/  BSYNC B0 ;  /* 0x0000000000007941 */ /* 0x000fea0003800000 */
.L_x_1176:
[----:B------:R-:W-:Y:S05]  /*ff10*/  BRA `(.L_x_1178) ;  /* 0xffffff9800e07947 */ /* 0x000fea000383ffff */
.L_x_1132:
[----:B------:R-:W-:Y:S01]  /*ff20*/  BSSY B0, `(.L_x_1179) ;  /* 0x0000007000007945 */ /* 0x000fe20003800000 */
[----:B------:R-:W-:Y:S02]  /*ff30*/  IMAD.MOV.U32 R85, RZ, RZ, RZ ;  /* 0x000000ffff557224 */ /* 0x000fe400078e00ff */
[----:B------:R-:W-:Y:S02]  /*ff40*/  IMAD.MOV.U32 R84, RZ, RZ, 0x1f ;  /* 0x0000001fff547424 */ /* 0x000fe400078e00ff */
[----:B------:R-:W-:-:S07]  /*ff50*/  IMAD.MOV.U32 R29, RZ, RZ, -0x1 ;  /* 0xffffffffff1d7424 */ /* 0x000fce00078e00ff */
[----:B012--5:R-:W-:Y:S05]  /*ff60*/  WARPSYNC.COLLECTIVE R29, `(.L_x_1180) ;  /* 0x000000001d087348 */ /* 0x027fea0003c00000 */
[----:B--2---:R2:W3:Y:S02]  /*ff70*/  SHFL.IDX P4, R29, R87, R85, R84 ;  /* 0x00000055571d7389 */ /* 0x0044e40000080054 */
[----:B0123-5:R-:W-:Y:S05]  /*ff80*/  ENDCOLLECTIVE ;  /* 0x000000000000791b */ /* 0x02ffea0003800000 */
.L_x_1180:
[----:B------:R-:W-:Y:S05]  /*ff90*/  BSYNC B0 ;  /* 0x0000000000007941 */ /* 0x000fea0003800000 */
.L_x_1179:
[----:B------:R-:W-:Y:S05]  /*ffa0*/  BRA `(.L_x_1181) ;  /* 0xffffffa800007947 */ /* 0x000fea000383ffff */
.L_x_1134:
[----:B------:R-:W-:Y:S01]  /*ffb0*/  HFMA2 R85, -RZ, RZ, 0, 0 ;  /* 0x00000000ff557431 */ /* 0x000fe200000001ff */
[----:B------:R-:W-:Y:S01]  /*ffc0*/  BSSY B0, `(.L_x_1182) ;  /* 0x0000006000007945 */ /* 0x000fe20003800000 */
[----:B------:R-:W-:Y:S02]  /*ffd0*/  IMAD.MOV.U32 R84, RZ, RZ, 0x1f ;  /* 0x0000001fff547424 */ /* 0x000fe400078e00ff */
[----:B------:R-:W-:-:S07]  /*ffe0*/  IMAD.MOV.U32 R29, RZ, RZ, -0x1 ;  /* 0xffffffffff1d7424 */ /* 0x000fce00078e00ff */
[----:B012--5:R-:W-:Y:S05]  /*fff0*/  WARPSYNC.COLLECTIVE R29, `(.L_x_1183) ;  /* 0x000000001d087348 */ /* 0x027fea0003c00000 */
[----:B--2---:R2:W3:Y:S02]  /*10000*/  SHFL.IDX P4, R29, R87, R85, R84 ;  /* 0x00000055571d7389 */ /* 0x0044e40000080054 */
[----:B0123-5:R-:W-:Y:S05]  /*10010*/  ENDCOLLECTIVE ;  /* 0x000000000000791b */ /* 0x02ffea0003800000 */
.L_x_1183:
[----:B------:R-:W-:Y:S05]  /*10020*/  BSYNC B0 ;  /* 0x0000000000007941 */ /* 0x000fea0003800000 */
.L_x_1182:
[----:B------:R-:W-:Y:S05]  /*10030*/  BRA `(.L_x_1184) ;  /* 0xffffffb400207947 */ /* 0x000fea000383ffff */
.L_x_1136:
[----:B------:R-:W-:Y:S01]  /*10040*/  BSSY B0, `(.L_x_1185) ;  /* 0x0000007000007945 */ /* 0x000fe20003800000 */
[----:B------:R-:W-:Y:S02]  /*10050*/  IMAD.MOV.U32 R85, RZ, RZ, RZ ;  /* 0x000000ffff557224 */ /* 0x000fe400078e00ff */
[----:B------:R-:W-:Y:S02]  /*10060*/  IMAD.MOV.U32 R84, RZ, RZ, 0x1f ;  /* 0x0000001fff547424 */ /* 0x000fe400078e00ff */
[----:B------:R-:W-:-:S07]  /*10070*/  IMAD.MOV.U32 R29, RZ, RZ, -0x1 ;  /* 0xffffffffff1d7424 */ /* 0x000fce00078e00ff */
[----:B012--5:R-:W-:Y:S05]  /*10080*/  WARPSYNC.COLLECTIVE R29, `(.L_x_1186) ;  /* 0x000000001d087348 */ /* 0x027fea0003c00000 */
[----:B--2---:R2:W3:Y:S02]  /*10090*/  SHFL.IDX P4, R29, R87, R85, R84 ;  /* 0x00000055571d7389 */ /* 0x0044e40000080054 */
[----:B0123-5:R-:W-:Y:S05]  /*100a0*/  ENDCOLLECTIVE ;  /* 0x000000000000791b */ /* 0x02ffea0003800000 */
.L_x_1186:
[----:B------:R-:W-:Y:S05]  /*100b0*/  BSYNC B0 ;  /* 0x0000000000007941 */ /* 0x000fea0003800000 */
.L_x_1185:
[----:B------:R-:W-:Y:S05]  /*100c0*/  BRA `(.L_x_1187) ;  /* 0xffffffc000407947 */ /* 0x000fea000383ffff */
.L_x_1138:
[----:B------:R-:W-:Y:S01]  /*100d0*/  BSSY B0, `(.L_x_1188) ;  /* 0x0000007000007945 */ /* 0x000fe20003800000 */
[----:B------:R-:W-:Y:S01]  /*100e0*/  IMAD.MOV.U32 R85, RZ, RZ, RZ ;  /* 0x000000ffff557224 */ /* 0x000fe200078e00ff */
[----:B------:R-:W-:Y:S01]  /*100f0*/  MOV R84, 0x1f ;  /* 0x0000001f00547802 */ /* 0x000fe20000000f00 */
[----:B------:R-:W-:-:S07]  /*10100*/  IMAD.MOV.U32 R29, RZ, RZ, -0x1 ;  /* 0xffffffffff1d7424 */ /* 0x000fce00078e00ff */
[----:B012--5:R-:W-:Y:S05]  /*10110*/  WARPSYNC.COLLECTIVE R29, `(.L_x_1189) ;  /* 0x000000001d087348 */ /* 0x027fea0003c00000 */
[----:B--2---:R2:W3:Y:S02]  /*10120*/  SHFL.IDX P4, R29, R87, R85, R84 ;  /* 0x00000055571d7389 */ /* 0x0044e40000080054 */
[----:B0123-5:R-:W-:Y:S05]  /*10130*/  ENDCOLLECTIVE ;  /* 0x000000000000791b */ /* 0x02ffea0003800000 */
.L_x_1189:
[----:B------:R-:W-:Y:S05]  /*10140*/  BSYNC B0 ;  /* 0x0000000000007941 */ /* 0x000fea0003800000 */
.L_x_1188:
[----:B------:R-:W-:Y:S05]  /*10150*/  BRA `(.L_x_1190) ;  /* 0xffffffcc00607947 */ /* 0x000fea000383ffff */
.L_x_1140:
[----:B------:R-:W-:Y:S01]  /*10160*/  BSSY B0, `(.L_x_1191) ;  /* 0x0000007000007945 */ /* 0x000fe20003800000 */
[----:B------:R-:W-:Y:S02]  /*10170*/  IMAD.MOV.U32 R85, RZ, RZ, RZ ;  /* 0x000000ffff557224 */ /* 0x000fe400078e00ff */
[----:B------:R-:W-:Y:S02]  /*10180*/  IMAD.MOV.U32 R84, RZ, RZ, 0x1f ;  /* 0x0000001fff547424 */ /* 0x000fe400078e00ff */
[----:B------:R-:W-:-:S07]  /*10190*/  IMAD.MOV.U32 R29, RZ, RZ, -0x1 ;  /* 0xffffffffff1d7424 */ /* 0x000fce00078e00ff */
[----:B012--5:R-:W-:Y:S05]  /*101a0*/  WARPSYNC.COLLECTIVE R29, `(.L_x_1192) ;  /* 0x000000001d087348 */ /* 0x027fea0003c00000 */
[----:B--2---:R2:W3:Y:S02]  /*101b0*/  SHFL.IDX P4, R29, R87, R85, R84 ;  /* 0x00000055571d7389 */ /* 0x0044e40000080054 */
[----:B0123-5:R-:W-:Y:S05]  /*101c0*/  ENDCOLLECTIVE ;  /* 0x000000000000791b */ /* 0x02ffea0003800000 */
.L_x_1192:
[----:B------:R-:W-:Y:S05]  /*101d0*/  BSYNC B0 ;  /* 0x0000000000007941 */ /* 0x000fea0003800000 */
.L_x_1191:
[----:B------:R-:W-:Y:S05]  /*101e0*/  BRA `(.L_x_1193) ;  /* 0xffffffd800807947 */ /* 0x000fea000383ffff */
.L_x_1141:
[----:B------:R-:W-:Y:S01]  /*101f0*/  BSSY B0, `(.L_x_1194) ;  /* 0x0000007000007945 */ /* 0x000fe20003800000 */
[----:B------:R-:W-:Y:S01]  /*10200*/  IMAD.MOV.U32 R85, RZ, RZ, RZ ;  /* 0x000000ffff557224 */ /* 0x000fe200078e00ff */
[----:B------:R-:W-:Y:S01]  /*10210*/  MOV R29, 0xffffffff ;  /* 0xffffffff001d7802 */ /* 0x000fe20000000f00 */
[----:B------:R-:W-:-:S07]  /*10220*/  IMAD.MOV.U32 R84, RZ, RZ, 0x1f ;  /* 0x0000001fff547424 */ /* 0x000fce00078e00ff */
[----:B012--5:R-:W-:Y:S05]  /*10230*/  WARPSYNC.COLLECTIVE R29, `(.L_x_1195) ;  /* 0x000000001d087348 */ /* 0x027fea0003c00000 */
[----:B--2---:R2:W3:Y:S02]  /*10240*/  SHFL.IDX P4, R29, R87, R85, R84 ;  /* 0x00000055571d7389 */ /* 0x0044e40000080054 */
[----:B0123-5:R-:W-:Y:S05]  /*10250*/  ENDCOLLECTIVE ;  /* 0x000000000000791b */ /* 0x02ffea0003800000 */
.L_x_1195:
[----:B------:R-:W-:Y:S05]  /*10260*/  BSYNC B0 ;  /* 0x0000000000007941 */ /* 0x000fea0003800000 */
.L_x_1194:
[----:B------:R-:W-:Y:S05]  /*10270*/  BRA `(.L_x_1196) ;  /* 0xffffffe400a07947 */ /* 0x000fea000383ffff */
.L_x_1142:
[----:B------:R-:W-:Y:S01]  /*10280*/  BSSY B0, `(.L_x_1197) ;  /* 0x0000008000007945 */ /* 0x000fe20003800000 */
[----:B0-----:R-:W-:Y:S02]  /*10290*/  IMAD.MOV.U32 R84, RZ, RZ, R5 ;  /* 0x000000ffff547224 */ /* 0x001fe400078e0005 */
[----:B------:R-:W-:Y:S02]  /*102a0*/  IMAD.MOV.U32 R7, RZ, RZ, 0x10 ;  /* 0x00000010ff077424 */ /* 0x000fe400078e00ff */
[----:B------:R-:W-:Y:S02]  /*102b0*/  IMAD.MOV.U32 R8, RZ, RZ, 0x1f ;  /* 0x0000001fff087424 */ /* 0x000fe400078e00ff */
[----:B------:R-:W-:-:S07]  /*102c0*/  IMAD.MOV.U32 R29, RZ, RZ, -0x1 ;  /* 0xffffffffff1d7424 */ /* 0x000fce00078e00ff */
[----:B-1---5:R-:W-:Y:S05]  /*102d0*/  WARPSYNC.COLLECTIVE R29, `(.L_x_1198) ;  /* 0x000000001d087348 */ /* 0x022fea0003c00000 */
[----:B------:R0:W2:Y:S02]  /*102e0*/  SHFL.DOWN P3, R91, R84, R7, R8 ;  /* 0x08000007545b7389 */ /* 0x0000a40000060008 */
[----:B012--5:R-:W-:Y:S05]  /*102f0*/  ENDCOLLECTIVE ;  /* 0x000000000000791b */ /* 0x027fea0003800000 */
.L_x_1198:
[----:B------:R-:W-:Y:S05]  /*10300*/  BSYNC B0 ;  /* 0x0000000000007941 */ /* 0x000fea0003800000 */
.L_x_1197:
[----:B------:R-:W-:Y:S02]  /*10310*/  IMAD.MOV.U32 R8, RZ, RZ, R91 ;  /* 0x000000ffff087224 */ /* 0x000fe400078e005b */
[----:B------:R-:W-:Y:S02]  /*10320*/  HFMA2 R7, -RZ, RZ, 0, 4.76837158203125e-07 ;  /* 0x00000008ff077431 */ /* 0x000fe400000001ff */
[----:B------:R-:W-:Y:S02]  /*10330*/  IMAD.MOV.U32 R29, RZ, RZ, -0x1 ;  /* 0xffffffffff1d7424 */ /* 0x000fe400078e00ff */
[----:B------:R-:W-:Y:S01]  /*10340*/  FADD R25, R8, R5 ;  /* 0x0000000508197221 */ /* 0x000fe20000000000 */
[----:B------:R-:W-:-:S03]  /*10350*/  IMAD.MOV.U32 R8, RZ, RZ, 0x1f ;  /* 0x0000001fff087424 */ /* 0x000fc600078e00ff */
[----:B------:R-:W-:-:S07]  /*10360*/  IMAD.MOV.U32 R84, RZ, RZ, R25 ;  /* 0x000000ffff547224 */ /* 0x000fce00078e0019 */
[----:B------:R-:W-:Y:S05]  /*10370*/  WARPSYNC.COLLECTIVE R29, `(.L_x_1199) ;  /* 0x000000001d087348 */ /* 0x000fea0003c00000 */
[----:B------:R0:W1:Y:S02]  /*10380*/  SHFL.DOWN P3, R91, R84, R7, R8 ;  /* 0x08000007545b7389 */ /* 0x0000640000060008 */
[----:B01----:R-:W-:Y:S05]  /*10390*/  ENDCOLLECTIVE ;  /* 0x000000000000791b */ /* 0x003fea0003800000 */
.L_x_1199:
[----:B------:R-:W-:Y:S02]  /*103a0*/  IMAD.MOV.U32 R7, RZ, RZ, 0x4 ;  /* 0x00000004ff077424 */ /* 0x000fe400078e00ff */
[----:B------:R-:W-:-:S04]  /*103b0*/  IMAD.MOV.U32 R84, RZ, RZ, R91 ;  /* 0x000000ffff547224 */ /* 0x000fc800078e005b */
[----:B------:R-:W-:-:S07]  /*103c0*/  FADD R84, R25, R84 ;  /* 0x0000005419547221 */ /* 0x000fce0000000000 */
[----:B------:R-:W-:Y:S05]  /*103d0*/  WARPSYNC.COLLECTIVE R29, `(.L_x_1200) ;  /* 0x000000001d087348 */ /* 0x000fea0003c00000 */
[----:B------:R0:W1:Y:S02]  /*103e0*/  SHFL.DOWN P3, R91, R84, R7, R8 ;  /* 0x08000007545b7389 */ /* 0x0000640000060008 */
[----:B01----:R-:W-:Y:S05]  /*103f0*/  ENDCOLLECTIVE ;  /* 0x000000000000791b */ /* 0x003fea0003800000 */
.L_x_1200:
[----:B------:R-:W-:Y:S01]  /*10400*/  MOV R7, 0x2 ;  /* 0x0000000200077802 */ /* 0x000fe20000000f00 */
[----:B------:R-:W-:-:S04]  /*10410*/  IMAD.MOV.U32 R27, RZ, RZ, R91 ;  /* 0x000000ffff1b7224 */ /* 0x000fc800078e005b */
[----:B------:R-:W-:-:S04]  /*10420*/  FADD R27, R84, R27 ;  /* 0x0000001b541b7221 */ /* 0x000fc80000000000 */
[----:B------:R-:W-:-:S07]  /*10430*/  IMAD.MOV.U32 R84, RZ, RZ, R27 ;  /* 0x000000ffff547224 */ /* 0x000fce00078e001b */
[----:B------:R-:W-:Y:S05]  /*10440*/  WARPSYNC.COLLECTIVE R29, `(.L_x_1201) ;  /* 0x000000001d087348 */ /* 0x000fea0003c00000 */
[----:B------:R0:W1:Y:S02]  /*10450*/  SHFL.DOWN P3, R91, R84, R7, R8 ;  /* 0x08000007545b7389 */ /* 0x0000640000060008 */
[----:B01----:R-:W-:Y:S05]  /*10460*/  ENDCOLLECTIVE ;  /* 0x000000000000791b */ /* 0x003fea0003800000 */
.L_x_1201:
[----:B------:R-:W-:Y:S02]  /*10470*/  IMAD.MOV.U32 R7, RZ, RZ, 0x1 ;  /* 0x00000001ff077424 */ /* 0x000fe400078e00ff */
[----:B------:R-:W-:-:S04]  /*10480*/  IMAD.MOV.U32 R5, RZ, RZ, R91 ;  /* 0x000000ffff057224 */ /* 0x000fc800078e005b */
[----:B------:R-:W-:-:S04]  /*10490*/  FADD R25, R27, R5 ;  /* 0x000000051b197221 */ /* 0x000fc80000000000 */
[----:B------:R-:W-:-:S07]  /*104a0*/  IMAD.MOV.U32 R84, RZ, RZ, R25 ;  /* 0x000000ffff547224 */ /* 0x000fce00078e0019 */
[----:B------:R-:W-:Y:S05]  /*104b0*/  WARPSYNC.COLLECTIVE R29, `(.L_x_1202) ;  /* 0x000000001d087348 */ /* 0x000fea0003c00000 */
[----:B------:R0:W1:Y:S02]  /*104c0*/  SHFL.DOWN P3, R91, R84, R7, R8 ;  /* 0x08000007545b7389 */ /* 0x0000640000060008 */
[----:B01----:R-:W-:Y:S05]  /*104d0*/  ENDCOLLECTIVE ;  /* 0x000000000000791b */ /* 0x003fea0003800000 */
.L_x_1202:
[----:B------:R-:W-:Y:S02]  /*104e0*/  IMAD.MOV.U32 R84, RZ, RZ, R3 ;  /* 0x000000ffff547224 */ /* 0x000fe400078e0003 */
[----:B------:R-:W-:Y:S02]  /*104f0*/  IMAD.MOV.U32 R7, RZ, RZ, 0x10 ;  /* 0x00000010ff077424 */ /* 0x000fe400078e00ff */
[----:B------:R-:W-:-:S07]  /*10500*/  IMAD.MOV.U32 R5, RZ, RZ, R91 ;  /* 0x000000ffff057224 */ /* 0x000fce00078e005b */
[----:B------:R-:W-:Y:S05]  /*10510*/  WARPSYNC.COLLECTIVE R29, `(.L_x_1203) ;  /* 0x000000001d087348 */ /* 0x000fea0003c00000 */
[----:B------:R0:W1:Y:S02]  /*10520*/  SHFL.DOWN P3, R91, R84, R7, R8 ;  /* 0x08000007545b7389 */ /* 0x0000640000060008 */
[----:B01----:R-:W-:Y:S05]  /*10530*/  ENDCOLLECTIVE ;  /* 0x000000000000791b */ /* 0x003fea0003800000 */
.L_x_1203:
        /* <DEDUP_REMOVED lines=8> */
.L_x_1204:
[----:B------:R-:W-:Y:S02]  /*105c0*/  IMAD.MOV.U32 R7, RZ, RZ, 0x4 ;  /* 0x00000004ff077424 */ /* 0x000fe400078e00ff */
[----:B------:R-:W-:-:S04]  /*105d0*/  IMAD.MOV.U32 R87, RZ, RZ, R91 ;  /* 0x000000ffff577224 */ /* 0x000fc800078e005b */
[----:B------:R-:W-:-:S04]  /*105e0*/  FADD R87, R85, R87 ;  /* 0x0000005755577221 */ /* 0x000fc80000000000 */
[----:B------:R-:W-:-:S07]  /*105f0*/  IMAD.MOV.U32 R84, RZ, RZ, R87 ;  /* 0x000000ffff547224 */ /* 0x000fce00078e0057 */
[----:B------:R-:W-:Y:S05]  /*10600*/  WARPSYNC.COLLECTIVE R29, `(.L_x_1205) ;  /* 0x000000001d087348 */ /* 0x000fea0003c00000 */
[----:B------:R0:W1:Y:S02]  /*10610*/  SHFL.DOWN P3, R91, R84, R7, R8 ;  /* 0x08000007545b7389 */ /* 0x0000640000060008 */
[----:B01----:R-:W-:Y:S05]  /*10620*/  ENDCOLLECTIVE ;  /* 0x000000000000791b */ /* 0x003fea0003800000 */
.L_x_1205:
[----:B------:R-:W-:Y:S02]  /*10630*/  IMAD.MOV.U32 R7, RZ, RZ, 0x2 ;  /* 0x00000002ff077424 */ /* 0x000fe400078e00ff */
[----:B------:R-:W-:-:S04]  /*10640*/  IMAD.MOV.U32 R89, RZ, RZ, R91 ;  /* 0x000000ffff597224 */ /* 0x000fc800078e005b */
[----:B------:R-:W-:-:S05]  /*10650*/  FADD R89, R87, R89 ;  /* 0x0000005957597221 */ /* 0x000fca0000000000 */
[----:B------:R-:W-:-:S07]  /*10660*/  MOV R84, R89 ;  /* 0x0000005900547202 */ /* 0x000fce0000000f00 */
[----:B------:R-:W-:Y:S05]  /*10670*/  WARPSYNC.COLLECTIVE R29, `(.L_x_1206) ;  /* 0x000000001d087348 */ /* 0x000fea0003c00000 */
[----:B------:R0:W1:Y:S02]  /*10680*/  SHFL.DOWN P3, R91, R84, R7, R8 ;  /* 0x08000007545b7389 */ /* 0x0000640000060008 */
[----:B01----:R-:W-:Y:S05]  /*10690*/  ENDCOLLECTIVE ;  /* 0x000000000000791b */ /* 0x003fea0003800000 */
.L_x_1206:
[----:B------:R-:W-:Y:S02]  /*106a0*/  IMAD.MOV.U32 R7, RZ, RZ, 0x1 ;  /* 0x00000001ff077424 */ /* 0x000fe400078e00ff */
[----:B------:R-:W-:-:S04]  /*106b0*/  IMAD.MOV.U32 R3, RZ, RZ, R91 ;  /* 0x000000ffff037224 */ /* 0x000fc800078e005b */
[----:B------:R-:W-:-:S04]  /*106c0*/  FADD R3, R89, R3 ;  /* 0x0000000359037221 */ /* 0x000fc80000000000 */
[----:B------:R-:W-:-:S07]  /*106d0*/  IMAD.MOV.U32 R84, RZ, RZ, R3 ;  /* 0x000000ffff547224 */ /* 0x000fce00078e0003 */
[----:B------:R-:W-:Y:S05]  /*106e0*/  WARPSYNC.COLLECTIVE R29, `(.L_x_1207) ;  /* 0x000000001d087348 */ /* 0x000fea0003c00000 */
[----:B------:R0:W1:Y:S02]  /*106f0*/  SHFL.DOWN P3, R91, R84, R7, R8 ;  /* 0x08000007545b7389 */ /* 0x0000640000060008 */
[----:B01----:R-:W-:Y:S05]  /*10700*/  ENDCOLLECTIVE ;  /* 0x000000000000791b */ /* 0x003fea0003800000 */
.L_x_1207:
[----:B------:R-:W-:Y:S01]  /*10710*/  IMAD.MOV.U32 R85, RZ, RZ, R91 ;  /* 0x000000ffff557224 */ /* 0x000fe200078e005b */
[----:B------:R-:W-:Y:S06]  /*10720*/  BRA `(.L_x_1208) ;  /* 0xffffffec00e47947 */ /* 0x000fec000383ffff */
.L_x_1209:
        /* <DEDUP_REMOVED lines=13> */
.L_x_4147:


//--------------------- .text._Z66popcount_weighted_keys_literal_fused_multiq_kernel_warp_out_w32_sbILi11EEvPKyPKfiiS1_S3_iiiiiPKxS5_fiPf --------------------------
	.section	.text._Z66popcount_weighted_keys_literal_fused_multiq_kernel_warp_out_w32_sbILi11EEvPKyPKfiiS1_S3_iiiiiPKxS5_fiPf,"ax",@progbits
	.align	128
        .global         _Z66popcount_weighted_keys_literal_fused_multiq_kernel_warp_out_w32_sbILi11EEvPKyPKfiiS1_S3_iiiiiPKxS5_fiPf
        .type           _Z66popcount_weighted_keys_literal_fused_multiq_kernel_warp_out_w32_sbILi11EEvPKyPKfiiS1_S3_iiiiiPKxS5_fiPf,@function
        .size           _Z66popcount_weighted_keys_literal_fused_multiq_kernel_warp_out_w32_sbILi11EEvPKyPKfiiS1_S3_iiiiiPKxS5_fiPf,(.L_x_4148 - _Z66popcount_weighted_keys_literal_fused_multiq_kernel_warp_out_w32_sbILi11EEvPKyPKfiiS1_S3_iiiiiPKxS5_fiPf)
        .other          _Z66popcount_weighted_keys_literal_fused_multiq_kernel_warp_out_w32_sbILi11EEvPKyPKfiiS1_S3_iiiiiPKxS5_fiPf,@"STO_CUDA_ENTRY STV_DEFAULT"
_Z66popcount_weighted_keys_literal_fused_multiq_kernel_warp_out_w32_sbILi11EEvPKyPKfiiS1_S3_iiiiiPKxS5_fiPf:
.text._Z66popcount_weighted_keys_literal_fused_multiq_kernel_warp_out_w32_sbILi11EEvPKyPKfiiS1_S3_iiiiiPKxS5_fiPf:
        /* <DEDUP_REMOVED lines=44> */
[----:B------:R-:W-:Y:S01]  /*02c0*/  IMAD R3, R10, UR19, R3 ;  /* 0x000000130a037c24 */ /* 0x000fe2000f8e0203 */
[----:B------:R-:W-:-:S04]  /*02d0*/  IADD3 R12, PT, PT, -R8, RZ, RZ ;  /* 0x000000ff080c7210 */ /* 0x000fc80007ffe1ff */
[----:B------:R-:W-:Y:S01]  /*02e0*/  ISETP.GE.U32.AND P3, PT, R3, UR19, PT ;  /* 0x0000001303007c0c */ /* 0x000fe2000bf66070 */
[----:B------:R-:W-:-:S05]  /*02f0*/  IMAD R5, R12, UR19, R5 ;  /* 0x000000130c057c24 */ /* 0x000fca000f8e0205 */
[----:B------:R-:W-:-:S07]  /*0300*/  ISETP.GE.U32.AND P2, PT, R5, UR19, PT ;  /* 0x0000001305007c0c */ /* 0x000fce000bf46070 */
[----:B------:R-:W-:Y:S02]  /*0310*/  @P3 VIADD R3, R3, -UR19 ;  /* 0x8000001303033c36 */ /* 0x000fe40008000000 */
[----:B------:R-:W-:Y:S01]  /*0320*/  @P3 VIADD R4, R4, 0x1 ;  /* 0x0000000104043836 */ /* 0x000fe20000000000 */
[----:B------:R-:W-:Y:S02]  /*0330*/  ISETP.NE.U32.AND P3, PT, RZ, UR19, PT ;  /* 0x00000013ff007c0c */ /* 0x000fe4000bf65070 */
[----:B------:R-:W-:Y:S01]  /*0340*/  ISETP.GE.U32.AND P1, PT, R3, UR19, PT ;  /* 0x0000001303007c0c */ /* 0x000fe2000bf26070 */
[----:B------:R-:W-:Y:S01]  /*0350*/  @P2 VIADD R5, R5, -UR19 ;  /* 0x8000001305052c36 */ /* 0x000fe20008000000 */
[----:B------:R-:W-:Y:S01]  /*0360*/  LOP3.LUT R3, RZ, UR19, RZ, 0x33, !PT ;  /* 0x00000013ff037c12 */ /* 0x000fe2000f8e33ff */
[----:B------:R-:W-:-:S03]  /*0370*/  @P2 VIADD R8, R8, 0x1 ;  /* 0x0000000108082836 */ /* 0x000fc60000000000 */
[----:B------:R-:W-:-:S07]  /*0380*/  ISETP.GE.U32.AND P0, PT, R5, UR19, PT ;  /* 0x0000001305007c0c */ /* 0x000fce000bf06070 */
[----:B------:R-:W-:-:S05]  /*0390*/  @P1 VIADD R4, R4, 0x1 ;  /* 0x0000000104041836 */ /* 0x000fca0000000000 */
[----:B------:R-:W-:Y:S02]  /*03a0*/  SEL R5, R3, R4, !P3 ;  /* 0x0000000403057207 */ /* 0x000fe40005800000 */
[----:B------:R-:W-:-:S03]  /*03b0*/  @P0 IADD3 R8, PT, PT, R8, 0x1, RZ ;  /* 0x0000000108080810 */ /* 0x000fc60007ffe0ff */
[----:B------:R-:W-:Y:S01]  /*03c0*/  IMAD.IADD R4, R6, 0x1, R5 ;  /* 0x0000000106047824 */ /* 0x000fe200078e0205 */
[----:B------:R-:W-:Y:S01]  /*03d0*/  SEL R8, R3, R8, !P3 ;  /* 0x0000000803087207 */ /* 0x000fe20005800000 */
[----:B------:R-:W-:Y:S01]  /*03e0*/  VIADD R6, R0, UR19 ;  /* 0x0000001300067c36 */ /* 0x000fe20008000000 */
[----:B------:R-:W-:Y:S02]  /*03f0*/  LOP3.LUT R3, R2, 0x1f, RZ, 0xc0, !PT ;  /* 0x0000001f02037812 */ /* 0x000fe400078ec0ff */
[----:B------:R-:W-:Y:S01]  /*0400*/  LOP3.LUT R21, R4, 0x3, RZ, 0xc0, !PT ;  /* 0x0000000304157812 */ /* 0x000fe200078ec0ff */
[----:B------:R-:W-:Y:S02]  /*0410*/  IMAD.IADD R5, R7, 0x1, R8 ;  /* 0x0000000107057824 */ /* 0x000fe400078e0208 */
[----:B------:R-:W-:Y:S02]  /*0420*/  IMAD.MOV.U32 R7, RZ, RZ, RZ ;  /* 0x000000ffff077224 */ /* 0x000fe400078e00ff */
[----:B------:R-:W-:Y:S01]  /*0430*/  VIADD R20, R6, UR19 ;  /* 0x0000001306147c36 */ /* 0x000fe20008000000 */
[----:B------:R-:W-:-:S07]  /*0440*/  LOP3.LUT R22, R5, 0x3, RZ, 0xc0, !PT ;  /* 0x0000000305167812 */ /* 0x000fce00078ec0ff */
.L_x_1220:
        /* <DEDUP_REMOVED lines=38> */
.L_x_1214:
[----:B------:R-:W-:Y:S05]  /*06b0*/  BSYNC.RECONVERGENT B1 ;  /* 0x0000000000017941 */ /* 0x000fea0003800200 */
.L_x_1213:
[----:B------:R-:W-:Y:S05]  /*06c0*/  @!P1 BRA `(.L_x_1212) ;  /* 0x0000000000649947 */ /* 0x000fea0003800000 */
.L_x_1215:
        /* <DEDUP_REMOVED lines=25> */
.L_x_1212:
[----:B------:R-:W-:Y:S05]  /*0860*/  BSYNC.RECONVERGENT B0 ;  /* 0x0000000000007941 */ /* 0x000fea0003800200 */
.L_x_1211:
        /* <DEDUP_REMOVED lines=34> */
.L_x_1218:
[----:B------:R-:W-:Y:S05]  /*0a90*/  BSYNC.RECONVERGENT B1 ;  /* 0x0000000000017941 */ /* 0x000fea0003800200 */
.L_x_1217:
[----:B------:R-:W-:Y:S05]  /*0aa0*/  @!P1 BRA `(.L_x_1216) ;  /* 0x0000000000649947 */ /* 0x000fea0003800000 */
.L_x_1219:
        /* <DEDUP_REMOVED lines=25> */
.L_x_1216:
[----:B------:R-:W-:Y:S05]  /*0c40*/  BSYNC.RECONVERGENT B0 ;  /* 0x0000000000007941 */ /* 0x000fea0003800200 */
.L_x_1210:
        /* <DEDUP_REMOVED lines=13> */
.L_x_1268:
        /* <DEDUP_REMOVED lines=28> */
.L_x_1223:
[----:B0-----:R-:W-:-:S06]  /*0ee0*/  IMAD.WIDE R6, R13, 0x8, R8 ;  /* 0x000000080d067825 */ /* 0x001fcc00078e0208 */
[----:B------:R-:W2:Y:S01]  /*0ef0*/  LDG.E.64.CONSTANT R6, desc[UR16][R6.64] ;  /* 0x0000001006067981 */ /* 0x000ea2000c1e9b00 */
[C---:B------:R-:W-:Y:S02]  /*0f00*/  IMAD R15, R13.reuse, 0x8, R0 ;  /* 0x000000080d0f7824 */ /* 0x040fe400078e0200 */
[----:B------:R-:W-:-:S05]  /*0f10*/  VIADD R13, R13, UR19 ;  /* 0x000000130d0d7c36 */ /* 0x000fca0008000000 */
[----:B------:R-:W-:Y:S01]  /*0f20*/  ISETP.GE.AND P0, PT, R13, UR18, PT ;  /* 0x000000120d007c0c */ /* 0x000fe2000bf06270 */
[----:B--2---:R0:W-:-:S12]  /*0f30*/  STS.64 [R15], R6 ;  /* 0x000000060f007388 */ /* 0x0041d80000000a00 */
[----:B------:R-:W-:Y:S05]  /*0f40*/  @!P0 BRA `(.L_x_1223) ;  /* 0xfffffffc00e48947 */ /* 0x000fea000383ffff */
.L_x_1222:
[----:B------:R-:W-:Y:S05]  /*0f50*/  BSYNC.RECONVERGENT B0 ;  /* 0x0000000000007941 */ /* 0x000fea0003800200 */
.L_x_1221:
[----:B------:R-:W-:Y:S04]  /*0f60*/  BSSY.RECONVERGENT B0, `(.L_x_1224) ;  /* 0x000000d000007945 */ /* 0x000fe80003800200 */
[----:B------:R-:W-:Y:S05]  /*0f70*/  @P1 BRA `(.L_x_1225) ;  /* 0x00000000002c1947 */ /* 0x000fea0003800000 */
[----:B------:R-:W-:-:S07]  /*0f80*/  MOV R0, R2 ;  /* 0x0000000200007202 */ /* 0x000fce0000000f00 */
.L_x_1226:
        /* <DEDUP_REMOVED lines=10> */
.L_x_1225:
[----:B------:R-:W-:Y:S05]  /*1030*/  BSYNC.RECONVERGENT B0 ;  /* 0x0000000000007941 */ /* 0x000fea0003800200 */
.L_x_1224:
        /* <DEDUP_REMOVED lines=11> */
.L_x_1267:
        /* <DEDUP_REMOVED lines=42> */
.L_x_1233:
[----:B------:R-:W-:Y:S01]  /*1390*/  IMAD.MOV.U32 R50, RZ, RZ, RZ ;  /* 0x000000ffff327224 */ /* 0x000fe200078e00ff */
[----:B------:R-:W-:-:S05]  /*13a0*/  UMOV UR6, 0xffffffff ;  /* 0xffffffff00067882 */ /* 0x000fca0000000000 */
[----:B------:R1:W2:Y:S01]  /*13b0*/  @!P0 LDS R50, [R48] ;  /* 0x0000000030328984 */ /* 0x0002a20000000800 */
[----:B------:R-:W-:Y:S05]  /*13c0*/  BRA.DIV UR6, `(.L_x_1232) ;  /* 0x0000006a06487947 */ /* 0x000fea000b800000 */
[----:B--2---:R-:W2:Y:S02]  /*13d0*/  SHFL.IDX PT, R50, R50, RZ, 0x1f ;  /* 0x00001fff32327589 */ /* 0x004ea400000e0000 */
.L_x_1271:
[----:B0-----:R0:W3:Y:S01]  /*13e0*/  LDS.64 R40, [R46] ;  /* 0x000000002e287984 */ /* 0x0010e20000000a00 */
[----:B------:R-:W-:Y:S02]  /*13f0*/  VIADD R49, R49, 0x1 ;  /* 0x0000000131317836 */ /* 0x000fe40000000000 */
[----:B-1----:R-:W-:-:S03]  /*1400*/  VIADD R48, R48, 0x4 ;  /* 0x0000000430307836 */ /* 0x002fc60000000000 */
[----:B------:R-:W-:Y:S01]  /*1410*/  ISETP.NE.AND P1, PT, R49, RZ, PT ;  /* 0x000000ff3100720c */ /* 0x000fe20003f25270 */
[----:B0-----:R-:W-:Y:S01]  /*1420*/  VIADD R46, R46, 0x100 ;  /* 0x000001002e2e7836 */ /* 0x001fe20000000000 */
[----:B---3--:R-:W-:-:S04]  /*1430*/  LOP3.LUT R53, R18, R40, RZ, 0xc0, !PT ;  /* 0x0000002812357212 */ /* 0x008fc800078ec0ff */
[----:B------:R0:W-:Y:S02]  /*1440*/  POPC R51, R53 ;  /* 0x0000003500337309 */ /* 0x0001e40000000000 */
[----:B0-----:R-:W-:-:S06]  /*1450*/  LOP3.LUT R53, R19, R41, RZ, 0xc0, !PT ;  /* 0x0000002913357212 */ /* 0x001fcc00078ec0ff */
[----:B------:R0:W1:Y:S02]  /*1460*/  POPC R52, R53 ;  /* 0x0000003500347309 */ /* 0x0000640000000000 */
[-C--:B0-----:R-:W-:Y:S01]  /*1470*/  LOP3.LUT R53, R22, R40.reuse, RZ, 0xc0, !PT ;  /* 0x0000002816357212 */ /* 0x081fe200078ec0ff */
[----:B-1----:R-:W-:Y:S01]  /*1480*/  IMAD.IADD R51, R51, 0x1, R52 ;  /* 0x0000000133337824 */ /* 0x002fe200078e0234 */
[----:B------:R-:W-:-:S04]  /*1490*/  LOP3.LUT R52, R20, R40, RZ, 0xc0, !PT ;  /* 0x0000002814347212 */ /* 0x000fc800078ec0ff */
[----:B------:R-:W-:-:S05]  /*14a0*/  I2FP.F32.U32 R51, R51 ;  /* 0x0000003300337245 */ /* 0x000fca0000201000 */
[----:B--2---:R-:W-:-:S04]  /*14b0*/  FMUL R51, R50, R51 ;  /* 0x0000003332337220 */ /* 0x004fc80000400000 */
[----:B------:R-:W-:Y:S02]  /*14c0*/  FFMA R47, R0, R51, R47 ;  /* 0x00000033002f7223 */ /* 0x000fe4000000002f */
[----:B------:R0:W-:Y:S02]  /*14d0*/  POPC R51, R52 ;  /* 0x0000003400337309 */ /* 0x0001e40000000000 */
[----:B0-----:R-:W-:-:S06]  /*14e0*/  LOP3.LUT R52, R21, R41, RZ, 0xc0, !PT ;  /* 0x0000002915347212 */ /* 0x001fcc00078ec0ff */
[----:B------:R-:W0:Y:S02]  /*14f0*/  POPC R52, R52 ;  /* 0x0000003400347309 */ /* 0x000e240000000000 */
[----:B0-----:R-:W-:-:S05]  /*1500*/  IMAD.IADD R51, R51, 0x1, R52 ;  /* 0x0000000133337824 */ /* 0x001fca00078e0234 */
[----:B------:R-:W-:-:S05]  /*1510*/  I2FP.F32.U32 R51, R51 ;  /* 0x0000003300337245 */ /* 0x000fca0000201000 */
[----:B------:R-:W-:-:S04]  /*1520*/  FMUL R51, R50, R51 ;  /* 0x0000003332337220 */ /* 0x000fc80000400000 */
[----:B------:R-:W-:Y:S02]  /*1530*/  FFMA R52, R8, R51, R47 ;  /* 0x0000003308347223 */ /* 0x000fe4000000002f */
[----:B------:R0:W-:Y:S02]  /*1540*/  POPC R47, R53 ;  /* 0x00000035002f7309 */ /* 0x0001e40000000000 */
[----:B0-----:R-:W-:-:S06]  /*1550*/  LOP3.LUT R53, R23, R41, RZ, 0xc0, !PT ;  /* 0x0000002917357212 */ /* 0x001fcc00078ec0ff */
[----:B------:R0:W1:Y:S02]  /*1560*/  POPC R51, R53 ;  /* 0x0000003500337309 */ /* 0x0000640000000000 */
[----:B0-----:R-:W-:Y:S02]  /*1570*/  LOP3.LUT R53, R26, R40, RZ, 0xc0, !PT ;  /* 0x000000281a357212 */ /* 0x001fe400078ec0ff */
[----:B-1----:R-:W-:-:S04]  /*1580*/  IADD3 R47, PT, PT, R47, R51, RZ ;  /* 0x000000332f2f7210 */ /* 0x002fc80007ffe0ff */
[----:B------:R-:W-:-:S05]  /*1590*/  I2FP.F32.U32 R47, R47 ;  /* 0x0000002f002f7245 */ /* 0x000fca0000201000 */
[----:B------:R-:W-:-:S04]  /*15a0*/  FMUL R47, R50, R47 ;  /* 0x0000002f322f7220 */ /* 0x000fc80000400000 */
[----:B------:R-:W-:Y:S01]  /*15b0*/  FFMA R47, R9, R47, R52 ;  /* 0x0000002f092f7223 */ /* 0x000fe20000000034 */
[----:B------:R-:W-:-:S04]  /*15c0*/  LOP3.LUT R52, R24, R40, RZ, 0xc0, !PT ;  /* 0x0000002818347212 */ /* 0x000fc800078ec0ff */
        /* <DEDUP_REMOVED lines=10> */
[----:B0-----:R-:W-:Y:S01]  /*1670*/  LOP3.LUT R53, R30, R40, RZ, 0xc0, !PT ;  /* 0x000000281e357212 */ /* 0x001fe200078ec0ff */
[----:B-1----:R-:W-:-:S05]  /*1680*/  IMAD.IADD R47, R47, 0x1, R51 ;  /* 0x000000012f2f7824 */ /* 0x002fca00078e0233 */
        /* <DEDUP_REMOVED lines=32> */
[----:B------:R0:W-:Y:S01]  /*1890*/  POPC R51, R53 ;  /* 0x0000003500337309 */ /* 0x0001e20000000000 */
[----:B------:R-:W-:-:S05]  /*18a0*/  I2FP.F32.U32 R47, R47 ;  /* 0x0000002f002f7245 */ /* 0x000fca0000201000 */
[----:B------:R-:W-:-:S04]  /*18b0*/  FMUL R47, R50, R47 ;  /* 0x0000002f322f7220 */ /* 0x000fc80000400000 */
[----:B------:R-:W-:Y:S01]  /*18c0*/  FFMA R47, R43, R47, R52 ;  /* 0x0000002f2b2f7223 */ /* 0x000fe20000000034 */
[-C--:B------:R-:W-:Y:S02]  /*18d0*/  LOP3.LUT R52, R37, R41.reuse, RZ, 0xc0, !PT ;  /* 0x0000002925347212 */ /* 0x080fe400078ec0ff */
[----:B0-----:R-:W-:-:S04]  /*18e0*/  LOP3.LUT R53, R39, R41, RZ, 0xc0, !PT ;  /* 0x0000002927357212 */ /* 0x001fc800078ec0ff */
        /* <DEDUP_REMOVED lines=14> */
.L_x_1231:
[----:B------:R-:W-:Y:S05]  /*19d0*/  BRA `(.L_x_1234) ;  /* 0x0000006000447947 */ /* 0x000fea0003800000 */
.L_x_1230:
[----:B------:R-:W-:Y:S01]  /*19e0*/  ISETP.GE.AND P0, PT, R46, 0x1, PT ;  /* 0x000000012e00780c */ /* 0x000fe20003f06270 */
[----:B------:R-:W-:-:S12]  /*19f0*/  HFMA2 R47, -RZ, RZ, 0, 0 ;  /* 0x00000000ff2f7431 */ /* 0x000fd800000001ff */
[----:B------:R-:W-:Y:S05]  /*1a00*/  @!P0 BRA `(.L_x_1235) ;  /* 0x00000004007c8947 */ /* 0x000fea0003800000 */
[----:B------:R-:W-:Y:S01]  /*1a10*/  ISETP.NE.AND P0, PT, R3, RZ, PT ;  /* 0x000000ff0300720c */ /* 0x000fe20003f05270 */
[----:B------:R-:W-:Y:S01]  /*1a20*/  IMAD.MOV.U32 R47, RZ, RZ, RZ ;  /* 0x000000ffff2f7224 */ /* 0x000fe200078e00ff */
[----:B------:R-:W-:-:S11]  /*1a30*/  UMOV UR6, 0xffffffff ;  /* 0xffffffff00067882 */ /* 0x000fd60000000000 */
[----:B------:R-:W1:Y:S01]  /*1a40*/  @!P0 LDS R47, [UR15] ;  /* 0x0000000fff2f8984 */ /* 0x000e620008000800 */
[----:B------:R-:W-:Y:S05]  /*1a50*/  BRA.DIV UR6, `(.L_x_1236) ;  /* 0x0000006206cc7947 */ /* 0x000fea000b800000 */
[----:B-1----:R-:W1:Y:S02]  /*1a60*/  SHFL.IDX PT, R47, R47, RZ, 0x1f ;  /* 0x00001fff2f2f7589 */ /* 0x002e6400000e0000 */
.L_x_1274:
[----:B0-----:R-:W0:Y:S02]  /*1a70*/  LDS.64 R40, [R5] ;  /* 0x0000000005287984 */ /* 0x001e240000000a00 */
[-C--:B0-----:R-:W-:Y:S02]  /*1a80*/  LOP3.LUT R52, R18, R40.reuse, RZ, 0xc0, !PT ;  /* 0x0000002812347212 */ /* 0x081fe400078ec0ff */
[----:B------:R-:W-:Y:S02]  /*1a90*/  LOP3.LUT R53, R19, R41, RZ, 0xc0, !PT ;  /* 0x0000002913357212 */ /* 0x000fe400078ec0ff */
[----:B------:R0:W-:Y:S01]  /*1aa0*/  POPC R48, R52 ;  /* 0x0000003400307309 */ /* 0x0001e20000000000 */
[----:B------:R-:W-:-:S07]  /*1ab0*/  LOP3.LUT R51, R20, R40, RZ, 0xc0, !PT ;  /* 0x0000002814337212 */ /* 0x000fce00078ec0ff */
[----:B------:R2:W3:Y:S01]  /*1ac0*/  POPC R49, R53 ;  /* 0x0000003500317309 */ /* 0x0004e20000000000 */
[----:B0-----:R-:W-:-:S07]  /*1ad0*/  LOP3.LUT R52, R22, R40, RZ, 0xc0, !PT ;  /* 0x0000002816347212 */ /* 0x001fce00078ec0ff */
[----:B------:R0:W-:Y:S01]  /*1ae0*/  POPC R50, R51 ;  /* 0x0000003300327309 */ /* 0x0001e20000000000 */
[-C--:B--2---:R-:W-:Y:S01]  /*1af0*/  LOP3.LUT R53, R23, R41.reuse, RZ, 0xc0, !PT ;  /* 0x0000002917357212 */ /* 0x084fe200078ec0ff */
[----:B---3--:R-:W-:Y:S01]  /*1b00*/  IMAD.IADD R48, R48, 0x1, R49 ;  /* 0x0000000130307824 */ /* 0x008fe200078e0231 */
[----:B0-----:R-:W-:-:S04]  /*1b10*/  LOP3.LUT R51, R21, R41, RZ, 0xc0, !PT ;  /* 0x0000002915337212 */ /* 0x001fc800078ec0ff */
[----:B------:R-:W-:Y:S01]  /*1b20*/  I2FP.F32.U32 R48, R48 ;  /* 0x0000003000307245 */ /* 0x000fe20000201000 */
[----:B------:R0:W2:Y:S02]  /*1b30*/  POPC R49, R51 ;  /* 0x0000003300317309 */ /* 0x0000a40000000000 */
[----:B0-----:R-:W-:Y:S01]  /*1b40*/  LOP3.LUT R51, R24, R40, RZ, 0xc0, !PT ;  /* 0x0000002818337212 */ /* 0x001fe200078ec0ff */
[----:B--2---:R-:W-:-:S05]  /*1b50*/  IMAD.IADD R49, R50, 0x1, R49 ;  /* 0x0000000132317824 */ /* 0x004fca00078e0231 */
[----:B------:R-:W-:Y:S01]  /*1b60*/  I2FP.F32.U32 R50, R49 ;  /* 0x0000003100327245 */ /* 0x000fe20000201000 */
[----:B-1----:R-:W-:-:S04]  /*1b70*/  FMUL R49, R47, R48 ;  /* 0x000000302f317220 */ /* 0x002fc80000400000 */
[----:B------:R-:W-:Y:S01]  /*1b80*/  FFMA R49, R0, R49, RZ ;  /* 0x0000003100317223 */ /* 0x000fe200000000ff */
        /* <DEDUP_REMOVED lines=71> */
.L_x_1235:
        /* <DEDUP_REMOVED lines=8> */
.L_x_1277:
[----:B0-----:R-:W0:Y:S02]  /*2080*/  LDS.64 R40, [R5+0x100] ;  /* 0x0001000005287984 */ /* 0x001e240000000a00 */
[-C--:B0-----:R-:W-:Y:S02]  /*2090*/  LOP3.LUT R51, R18, R40.reuse, RZ, 0xc0, !PT ;  /* 0x0000002812337212 */ /* 0x081fe400078ec0ff */
[----:B------:R-:W-:Y:S02]  /*20a0*/  LOP3.LUT R52, R19, R41, RZ, 0xc0, !PT ;  /* 0x0000002913347212 */ /* 0x000fe400078ec0ff */
[----:B------:R-:W-:Y:S01]  /*20b0*/  POPC R49, R51 ;  /* 0x0000003300317309 */ /* 0x000fe20000000000 */
[----:B------:R-:W-:-:S07]  /*20c0*/  LOP3.LUT R53, R20, R40, RZ, 0xc0, !PT ;  /* 0x0000002814357212 */ /* 0x000fce00078ec0ff */
[----:B------:R0:W2:Y:S02]  /*20d0*/  POPC R50, R52 ;  /* 0x0000003400327309 */ /* 0x0000a40000000000 */
[----:B0-----:R-:W-:Y:S01]  /*20e0*/  LOP3.LUT R52, R23, R41, RZ, 0xc0, !PT ;  /* 0x0000002917347212 */ /* 0x001fe200078ec0ff */
[----:B--2---:R-:W-:-:S05]  /*20f0*/  IMAD.IADD R49, R49, 0x1, R50 ;  /* 0x0000000131317824 */ /* 0x004fca00078e0232 */
[----:B------:R0:W-:Y:S01]  /*2100*/  POPC R50, R53 ;  /* 0x0000003500327309 */ /* 0x0001e20000000000 */
[----:B------:R-:W-:-:S05]  /*2110*/  I2FP.F32.U32 R49, R49 ;  /* 0x0000003100317245 */ /* 0x000fca0000201000 */
[----:B-1----:R-:W-:Y:S02]  /*2120*/  FMUL R49, R48, R49 ;  /* 0x0000003130317220 */ /* 0x002fe40000400000 */
[----:B------:R-:W-:Y:S01]  /*2130*/  POPC R52, R52 ;  /* 0x0000003400347309 */ /* 0x000fe20000000000 */
[----:B0-----:R-:W-:Y:S01]  /*2140*/  LOP3.LUT R53, R21, R41, RZ, 0xc0, !PT ;  /* 0x0000002915357212 */ /* 0x001fe200078ec0ff */
[----:B------:R-:W-:-:S06]  /*2150*/  FFMA R47, R0, R49, R47 ;  /* 0x00000031002f7223 */ /* 0x000fcc000000002f */
[----:B------:R0:W1:Y:S02]  /*2160*/  POPC R49, R53 ;  /* 0x0000003500317309 */ /* 0x0000640000000000 */
[-C--:B0-----:R-:W-:Y:S01]  /*2170*/  LOP3.LUT R53, R24, R40.reuse, RZ, 0xc0, !PT ;  /* 0x0000002818357212 */ /* 0x081fe200078ec0ff */
[----:B-1----:R-:W-:Y:S01]  /*2180*/  IMAD.IADD R49, R50, 0x1, R49 ;  /* 0x0000000132317824 */ /* 0x002fe200078e0231 */
[----:B------:R-:W-:-:S04]  /*2190*/  LOP3.LUT R50, R22, R40, RZ, 0xc0, !PT ;  /* 0x0000002816327212 */ /* 0x000fc800078ec0ff */
[----:B------:R0:W1:Y:S01]  /*21a0*/  POPC R51, R50 ;  /* 0x0000003200337309 */ /* 0x0000620000000000 */
[----:B------:R-:W-:-:S05]  /*21b0*/  I2FP.F32.U32 R49, R49 ;  /* 0x0000003100317245 */ /* 0x000fca0000201000 */
[----:B------:R-:W-:-:S04]  /*21c0*/  FMUL R49, R48, R49 ;  /* 0x0000003130317220 */ /* 0x000fc80000400000 */
[----:B0-----:R-:W-:Y:S02]  /*21d0*/  FFMA R50, R8, R49, R47 ;  /* 0x0000003108327223 */ /* 0x001fe4000000002f */
[----:B------:R0:W-:Y:S01]  /*21e0*/  POPC R49, R53 ;  /* 0x0000003500317309 */ /* 0x0001e20000000000 */
[----:B-1----:R-:W-:Y:S01]  /*21f0*/  IMAD.IADD R51, R51, 0x1, R52 ;  /* 0x0000000133337824 */ /* 0x002fe200078e0234 */
[----:B------:R-:W-:-:S04]  /*2200*/  LOP3.LUT R52, R27, R41, RZ, 0xc0, !PT ;  /* 0x000000291b347212 */ /* 0x000fc800078ec0ff */
[----:B------:R-:W-:Y:S02]  /*2210*/  I2FP.F32.U32 R51, R51 ;  /* 0x0000003300337245 */ /* 0x000fe40000201000 */
[----:B------:R-:W-:Y:S01]  /*2220*/  POPC R52, R52 ;  /* 0x0000003400347309 */ /* 0x000fe20000000000 */
[----:B0-----:R-:W-:Y:S02]  /*2230*/  LOP3.LUT R53, R25, R41, RZ, 0xc0, !PT ;  /* 0x0000002919357212 */ /* 0x001fe400078ec0ff */
[----:B------:R-:W-:-:S04]  /*2240*/  FMUL R47, R48, R51 ;  /* 0x00000033302f7220 */ /* 0x000fc80000400000 */
[----:B------:R-:W-:Y:S02]  /*2250*/  FFMA R47, R9, R47, R50 ;  /* 0x0000002f092f7223 */ /* 0x000fe40000000032 */
[----:B------:R0:W1:Y:S02]  /*2260*/  POPC R50, R53 ;  /* 0x0000003500327309 */ /* 0x0000640000000000 */
[----:B0-----:R-:W-:Y:S02]  /*2270*/  LOP3.LUT R53, R28, R40, RZ, 0xc0, !PT ;  /* 0x000000281c357212 */ /* 0x001fe400078ec0ff */
[----:B-1----:R-:W-:Y:S02]  /*2280*/  IADD3 R49, PT, PT, R49, R50, RZ ;  /* 0x0000003231317210 */ /* 0x002fe40007ffe0ff */
[----:B------:R-:W-:Y:S02]  /*2290*/  LOP3.LUT R50, R26, R40, RZ, 0xc0, !PT ;  /* 0x000000281a327212 */ /* 0x000fe400078ec0ff */
[----:B------:R-:W-:-:S02]  /*22a0*/  I2FP.F32.U32 R49, R49 ;  /* 0x0000003100317245 */ /* 0x000fc40000201000 */
[----:B------:R0:W1:Y:S03]  /*22b0*/  POPC R51, R50 ;  /* 0x0000003200337309 */ /* 0x0000660000000000 */
        /* <DEDUP_REMOVED lines=27> */
[----:B0-----:R-:W-:Y:S01]  /*2470*/  LOP3.LUT R53, R37, R41, RZ, 0xc0, !PT ;  /* 0x0000002925357212 */ /* 0x001fe200078ec0ff */
[----:B-1----:R-:W-:Y:S01]  /*2480*/  IMAD.IADD R49, R49, 0x1, R50 ;  /* 0x0000000131317824 */ /* 0x002fe200078e0232 */
[----:B------:R-:W-:-:S04]  /*2490*/  LOP3.LUT R50, R34, R40, RZ, 0xc0, !PT ;  /* 0x0000002822327212 */ /* 0x000fc800078ec0ff */
[----:B------:R0:W1:Y:S01]  /*24a0*/  POPC R51, R50 ;  /* 0x0000003200337309 */ /* 0x0000620000000000 */
[----:B------:R-:W-:-:S05]  /*24b0*/  I2FP.F32.U32 R49, R49 ;  /* 0x0000003100317245 */ /* 0x000fca0000201000 */
[----:B------:R-:W-:-:S04]  /*24c0*/  FMUL R49, R48, R49 ;  /* 0x0000003130317220 */ /* 0x000fc80000400000 */
[----:B0-----:R-:W-:Y:S01]  /*24d0*/  FFMA R50, R42, R49, R47 ;  /* 0x000000312a327223 */ /* 0x001fe2000000002f */
[----:B-1----:R-:W-:Y:S02]  /*24e0*/  IADD3 R51, PT, PT, R51, R52, RZ ;  /* 0x0000003433337210 */ /* 0x002fe40007ffe0ff */
[----:B------:R-:W-:Y:S02]  /*24f0*/  LOP3.LUT R52, R36, R40, RZ, 0xc0, !PT ;  /* 0x0000002824347212 */ /* 0x000fe400078ec0ff */
[----:B------:R-:W-:Y:S02]  /*2500*/  I2FP.F32.U32 R51, R51 ;  /* 0x0000003300337245 */ /* 0x000fe40000201000 */
[----:B------:R-:W-:Y:S03]  /*2510*/  POPC R49, R52 ;  /* 0x0000003400317309 */ /* 0x000fe60000000000 */
[----:B------:R-:W-:Y:S01]  /*2520*/  FMUL R47, R48, R51 ;  /* 0x00000033302f7220 */ /* 0x000fe20000400000 */
[----:B------:R-:W-:-:S03]  /*2530*/  LOP3.LUT R51, R39, R41, RZ, 0xc0, !PT ;  /* 0x0000002927337212 */ /* 0x000fc600078ec0ff */
[----:B------:R-:W-:Y:S01]  /*2540*/  FFMA R47, R43, R47, R50 ;  /* 0x0000002f2b2f7223 */ /* 0x000fe20000000032 */
[----:B------:R-:W-:Y:S08]  /*2550*/  POPC R41, R51 ;  /* 0x0000003300297309 */ /* 0x000ff00000000000 */
[----:B------:R-:W0:Y:S02]  /*2560*/  POPC R50, R53 ;  /* 0x0000003500327309 */ /* 0x000e240000000000 */
[----:B0-----:R-:W-:Y:S01]  /*2570*/  IMAD.IADD R49, R49, 0x1, R50 ;  /* 0x0000000131317824 */ /* 0x001fe200078e0232 */
[----:B------:R-:W-:-:S05]  /*2580*/  LOP3.LUT R50, R38, R40, RZ, 0xc0, !PT ;  /* 0x0000002826327212 */ /* 0x000fca00078ec0ff */
[----:B------:R-:W0:Y:S01]  /*2590*/  POPC R40, R50 ;  /* 0x0000003200287309 */ /* 0x000e220000000000 */
[----:B------:R-:W-:-:S05]  /*25a0*/  I2FP.F32.U32 R49, R49 ;  /* 0x0000003100317245 */ /* 0x000fca0000201000 */
[----:B------:R-:W-:Y:S01]  /*25b0*/  FMUL R49, R48, R49 ;  /* 0x0000003130317220 */ /* 0x000fe20000400000 */
[----:B0-----:R-:W-:-:S05]  /*25c0*/  IMAD.IADD R40, R40, 0x1, R41 ;  /* 0x0000000128287824 */ /* 0x001fca00078e0229 */
[----:B------:R-:W-:Y:S01]  /*25d0*/  I2FP.F32.U32 R41, R40 ;  /* 0x0000002800297245 */ /* 0x000fe20000201000 */
[----:B------:R-:W-:-:S04]  /*25e0*/  FFMA R40, R44, R49, R47 ;  /* 0x000000312c287223 */ /* 0x000fc8000000002f */
[----:B------:R-:W-:-:S04]  /*25f0*/  FMUL R41, R48, R41 ;  /* 0x0000002930297220 */ /* 0x000fc80000400000 */
[----:B------:R-:W-:-:S07]  /*2600*/  FFMA R47, R45, R41, R40 ;  /* 0x000000292d2f7223 */ /* 0x000fce0000000028 */
.L_x_1237:
        /* <DEDUP_REMOVED lines=8> */
.L_x_1280:
        /* <DEDUP_REMOVED lines=15> */
[-C--:B0-----:R-:W-:Y:S02]  /*2780*/  LOP3.LUT R53, R24, R40.reuse, RZ, 0xc0, !PT ;  /* 0x0000002818357212 */ /* 0x081fe400078ec0ff */
[----:B-1----:R-:W-:Y:S02]  /*2790*/  IADD3 R49, PT, PT, R50, R49, RZ ;  /* 0x0000003132317210 */ /* 0x002fe40007ffe0ff */
[----:B------:R-:W-:Y:S02]  /*27a0*/  LOP3.LUT R50, R22, R40, RZ, 0xc0, !PT ;  /* 0x0000002816327212 */ /* 0x000fe400078ec0ff */
[----:B------:R-:W-:Y:S02]  /*27b0*/  I2FP.F32.U32 R49, R49 ;  /* 0x0000003100317245 */ /* 0x000fe40000201000 */
        /* <DEDUP_REMOVED lines=36> */
[----:B-1----:R-:W-:Y:S02]  /*2a00*/  IADD3 R51, PT, PT, R51, R52, RZ ;  /* 0x0000003433337210 */ /* 0x002fe40007ffe0ff */
[----:B------:R-:W-:Y:S02]  /*2a10*/  LOP3.LUT R52, R35, R41, RZ, 0xc0, !PT ;  /* 0x0000002923347212 */ /* 0x000fe400078ec0ff */
[----:B------:R-:W-:-:S04]  /*2a20*/  I2FP.F32.U32 R51, R51 ;  /* 0x0000003300337245 */ /* 0x000fc80000201000 */
[----:B------:R-:W-:Y:S01]  /*2a30*/  POPC R52, R52 ;  /* 0x0000003400347309 */ /* 0x000fe20000000000 */
[----:B------:R-:W-:Y:S01]  /*2a40*/  FMUL R47, R48, R51 ;  /* 0x00000033302f7220 */ /* 0x000fe20000400000 */
[----:B0-----:R-:W-:-:S03]  /*2a50*/  LOP3.LUT R53, R33, R41, RZ, 0xc0, !PT ;  /* 0x0000002921357212 */ /* 0x001fc600078ec0ff */
[----:B------:R-:W-:-:S03]  /*2a60*/  FFMA R47, R13, R47, R50 ;  /* 0x0000002f0d2f7223 */ /* 0x000fc60000000032 */
        /* <DEDUP_REMOVED lines=8> */
[----:B-1----:R-:W-:Y:S01]  /*2af0*/  IMAD.IADD R51, R51, 0x1, R52 ;  /* 0x0000000133337824 */ /* 0x002fe200078e0234 */
[----:B------:R-:W-:-:S04]  /*2b00*/  LOP3.LUT R52, R36, R40, RZ, 0xc0, !PT ;  /* 0x0000002824347212 */ /* 0x000fc800078ec0ff */
[----:B------:R-:W-:Y:S01]  /*2b10*/  I2FP.F32.U32 R51, R51 ;  /* 0x0000003300337245 */ /* 0x000fe20000201000 */
[----:B------:R-:W-:Y:S04]  /*2b20*/  POPC R49, R52 ;  /* 0x0000003400317309 */ /* 0x000fe80000000000 */
        /* <DEDUP_REMOVED lines=15> */
.L_x_1239:
        /* <DEDUP_REMOVED lines=8> */
.L_x_1283:
        /* <DEDUP_REMOVED lines=79> */
[----:B0-----:R-:W-:-:S02]  /*3190*/  IADD3 R49, PT, PT, R49, R50, RZ ;  /* 0x0000003231317210 */ /* 0x001fc40007ffe0ff */
[----:B------:R-:W-:Y:S02]  /*31a0*/  LOP3.LUT R50, R38, R40, RZ, 0xc0, !PT ;  /* 0x0000002826327212 */ /* 0x000fe400078ec0ff */
[----:B------:R-:W-:Y:S02]  /*31b0*/  I2FP.F32.U32 R49, R49 ;  /* 0x0000003100317245 */ /* 0x000fe40000201000 */
[----:B------:R-:W0:Y:S03]  /*31c0*/  POPC R40, R50 ;  /* 0x0000003200287309 */ /* 0x000e260000000000 */
[----:B------:R-:W-:Y:S01]  /*31d0*/  FMUL R49, R48, R49 ;  /* 0x0000003130317220 */ /* 0x000fe20000400000 */
[----:B0-----:R-:W-:-:S05]  /*31e0*/  IMAD.IADD R40, R40, 0x1, R41 ;  /* 0x0000000128287824 */ /* 0x001fca00078e0229 */
[----:B------:R-:W-:Y:S01]  /*31f0*/  I2FP.F32.U32 R41, R40 ;  /* 0x0000002800297245 */ /* 0x000fe20000201000 */
[----:B------:R-:W-:-:S04]  /*3200*/  FFMA R40, R44, R49, R47 ;  /* 0x000000312c287223 */ /* 0x000fc8000000002f */
[----:B------:R-:W-:-:S04]  /*3210*/  FMUL R41, R48, R41 ;  /* 0x0000002930297220 */ /* 0x000fc80000400000 */
[----:B------:R-:W-:-:S07]  /*3220*/  FFMA R47, R45, R41, R40 ;  /* 0x000000292d2f7223 */ /* 0x000fce0000000028 */
.L_x_1241:
        /* <DEDUP_REMOVED lines=8> */
.L_x_1286:
        /* <DEDUP_REMOVED lines=89> */
.L_x_1243:
        /* <DEDUP_REMOVED lines=8> */
.L_x_1289:
[----:B0-----:R-:W0:Y:S02]  /*38c0*/  LDS.64 R40, [R5+0x500] ;  /* 0x0005000005287984 */ /* 0x001e240000000a00 */
[-C--:B0-----:R-:W-:Y:S02]  /*38d0*/  LOP3.LUT R51, R18, R40.reuse, RZ, 0xc0, !PT ;  /* 0x0000002812337212 */ /* 0x081fe400078ec0ff */
[----:B------:R-:W-:Y:S02]  /*38e0*/  LOP3.LUT R52, R19, R41, RZ, 0xc0, !PT ;  /* 0x0000002913347212 */ /* 0x000fe400078ec0ff */
[----:B------:R-:W-:Y:S01]  /*38f0*/  POPC R49, R51 ;  /* 0x0000003300317309 */ /* 0x000fe20000000000 */
[----:B------:R-:W-:-:S07]  /*3900*/  LOP3.LUT R53, R20, R40, RZ, 0xc0, !PT ;  /* 0x0000002814357212 */ /* 0x000fce00078ec0ff */
[----:B------:R0:W2:Y:S02]  /*3910*/  POPC R50, R52 ;  /* 0x0000003400327309 */ /* 0x0000a40000000000 */
[----:B0-----:R-:W-:Y:S02]  /*3920*/  LOP3.LUT R52, R23, R41, RZ, 0xc0, !PT ;  /* 0x0000002917347212 */ /* 0x001fe400078ec0ff */
[----:B--2---:R-:W-:-:S04]  /*3930*/  IADD3 R49, PT, PT, R49, R50, RZ ;  /* 0x0000003231317210 */ /* 0x004fc80007ffe0ff */
        /* <DEDUP_REMOVED lines=76> */
[----:B0-----:R-:W-:-:S04]  /*3e00*/  IADD3 R40, PT, PT, R40, R41, RZ ;  /* 0x0000002928287210 */ /* 0x001fc80007ffe0ff */
[----:B------:R-:W-:Y:S01]  /*3e10*/  I2FP.F32.U32 R41, R40 ;  /* 0x0000002800297245 */ /* 0x000fe20000201000 */
[----:B------:R-:W-:-:S04]  /*3e20*/  FFMA R40, R44, R49, R47 ;  /* 0x000000312c287223 */ /* 0x000fc8000000002f */
[----:B------:R-:W-:-:S04]  /*3e30*/  FMUL R41, R48, R41 ;  /* 0x0000002930297220 */ /* 0x000fc80000400000 */
[----:B------:R-:W-:-:S07]  /*3e40*/  FFMA R47, R45, R41, R40 ;  /* 0x000000292d2f7223 */ /* 0x000fce0000000028 */
.L_x_1245:
        /* <DEDUP_REMOVED lines=8> */
.L_x_1292:
        /* <DEDUP_REMOVED lines=89> */
.L_x_1247:
        /* <DEDUP_REMOVED lines=8> */
.L_x_1295:
        /* <DEDUP_REMOVED lines=89> */
.L_x_1249:
        /* <DEDUP_REMOVED lines=8> */
.L_x_1298:
        /* <DEDUP_REMOVED lines=89> */
.L_x_1251:
        /* <DEDUP_REMOVED lines=8> */
.L_x_1301:
        /* <DEDUP_REMOVED lines=89> */
.L_x_1253:
        /* <DEDUP_REMOVED lines=8> */
.L_x_1304:
        /* <DEDUP_REMOVED lines=89> */
.L_x_1255:
        /* <DEDUP_REMOVED lines=8> */
.L_x_1307:
        /* <DEDUP_REMOVED lines=89> */
.L_x_1257:
        /* <DEDUP_REMOVED lines=8> */
.L_x_1310:
        /* <DEDUP_REMOVED lines=89> */
.L_x_1259:
        /* <DEDUP_REMOVED lines=8> */
.L_x_1313:
        /* <DEDUP_REMOVED lines=89> */
.L_x_1261:
        /* <DEDUP_REMOVED lines=8> */
.L_x_1316:
        /* <DEDUP_REMOVED lines=89> */
.L_x_1263:
        /* <DEDUP_REMOVED lines=8> */
.L_x_1319:
        /* <DEDUP_REMOVED lines=18> */
[----:B------:R-:W-:Y:S02]  /*7680*/  LOP3.LUT R29, R32, R40, RZ, 0xc0, !PT ;  /* 0x00000028201d7212 */ /* 0x000fe400078ec0ff */
[----:B0-----:R-:W-:Y:S01]  /*7690*/  IADD3 R49, PT, PT, R18, R49, RZ ;  /* 0x0000003112317210 */ /* 0x001fe20007ffe0ff */
[----:B------:R-:W0:Y:S01]  /*76a0*/  POPC R48, R48 ;  /* 0x0000003000307309 */ /* 0x000e220000000000 */
[----:B------:R-:W-:-:S02]  /*76b0*/  LOP3.LUT R30, R33, R41, RZ, 0xc0, !PT ;  /* 0x00000029211e7212 */ /* 0x000fc400078ec0ff */
[----:B------:R-:W-:Y:S02]  /*76c0*/  I2FP.F32.U32 R49, R49 ;  /* 0x0000003100317245 */ /* 0x000fe40000201000 */
[-C--:B------:R-:W-:Y:S02]  /*76d0*/  LOP3.LUT R18, R34, R40.reuse, RZ, 0xc0, !PT ;  /* 0x0000002822127212 */ /* 0x080fe400078ec0ff */
[----:B------:R-:W-:Y:S01]  /*76e0*/  LOP3.LUT R33, R35, R41, RZ, 0xc0, !PT ;  /* 0x0000002923217212 */ /* 0x000fe200078ec0ff */
[----:B------:R-:W-:Y:S01]  /*76f0*/  POPC R20, R20 ;  /* 0x0000001400147309 */ /* 0x000fe20000000000 */
[----:B-1----:R-:W-:Y:S01]  /*7700*/  FMUL R49, R46, R49 ;  /* 0x000000312e317220 */ /* 0x002fe20000400000 */
[----:B------:R-:W-:Y:S02]  /*7710*/  LOP3.LUT R32, R36, R40, RZ, 0xc0, !PT ;  /* 0x0000002824207212 */ /* 0x000fe400078ec0ff */
[----:B------:R-:W-:Y:S01]  /*7720*/  LOP3.LUT R36, R37, R41, RZ, 0xc0, !PT ;  /* 0x0000002925247212 */ /* 0x000fe200078ec0ff */
[----:B------:R-:W-:Y:S01]  /*7730*/  FFMA R49, R0, R49, R47 ;  /* 0x0000003100317223 */ /* 0x000fe2000000002f */
[----:B0-----:R-:W-:-:S02]  /*7740*/  IMAD.IADD R19, R19, 0x1, R48 ;  /* 0x0000000113137824 */ /* 0x001fc400078e0230 */
        /* <DEDUP_REMOVED lines=54> */
[----:B0-----:R-:W-:-:S04]  /*7ab0*/  IADD3 R8, PT, PT, R8, R23, RZ ;  /* 0x0000001708087210 */ /* 0x001fc80007ffe0ff */
[----:B------:R-:W-:-:S05]  /*7ac0*/  I2FP.F32.U32 R11, R8 ;  /* 0x00000008000b7245 */ /* 0x000fca0000201000 */
[----:B------:R-:W-:-:S04]  /*7ad0*/  FMUL R11, R46, R11 ;  /* 0x0000000b2e0b7220 */ /* 0x000fc80000400000 */
[----:B------:R-:W-:-:S07]  /*7ae0*/  FFMA R47, R45, R11, R44 ;  /* 0x0000000b2d2f7223 */ /* 0x000fce000000002c */
.L_x_1234:
        /* <DEDUP_REMOVED lines=12> */
.L_x_1326:
        /* <DEDUP_REMOVED lines=10> */
.L_x_1229:
[----:B------:R-:W-:Y:S05]  /*7c50*/  BSYNC B0 ;  /* 0x0000000000007941 */ /* 0x000fea0003800000 */
.L_x_1228:
[----:B------:R-:W-:-:S06]  /*7c60*/  UIADD3 UR6, UPT, UPT, UR19, 0x1f, URZ ;  /* 0x0000001f13067890 */ /* 0x000fcc000fffe0ff */
[----:B------:R-:W-:-:S05]  /*7c70*/  IMAD.U32 R0, RZ, RZ, UR6 ;  /* 0x00000006ff007e24 */ /* 0x000fca000f8e00ff */
[----:B------:R-:W-:-:S04]  /*7c80*/  LEA.HI R7, R0, R7, RZ, 0x1b ;  /* 0x0000000700077211 */ /* 0x000fc800078fd8ff */
[----:B------:R-:W-:-:S13]  /*7c90*/  ISETP.GE.U32.AND P0, PT, R7, UR8, PT ;  /* 0x0000000807007c0c */ /* 0x000fda000bf06070 */
[----:B------:R-:W-:Y:S05]  /*7ca0*/  @!P0 BRA `(.L_x_1267) ;  /* 0xffffff9400108947 */ /* 0x000fea000383ffff */
.L_x_1227:
[----:B------:R-:W-:Y:S05]  /*7cb0*/  WARPSYNC.ALL ;  /* 0x0000000000007948 */ /* 0x000fea0003800000 */
[----:B------:R-:W-:Y:S06]  /*7cc0*/  BAR.SYNC.DEFER_BLOCKING 0x0 ;  /* 0x0000000000007b1d */ /* 0x000fec0000010000 */
[----:B------:R-:W-:Y:S05]  /*7cd0*/  BRA.U UP1, `(.L_x_1268) ;  /* 0xffffff9101107547 */ /* 0x000fea000b83ffff */
[----:B------:R-:W-:Y:S05]  /*7ce0*/  EXIT ;  /* 0x000000000000794d */ /* 0x000fea0003800000 */
.L_x_1232:
[----:B------:R-:W-:Y:S01]  /*7cf0*/  HFMA2 R51, -RZ, RZ, 0, 1.847743988037109375e-06 ;  /* 0x0000001fff337431 */ /* 0x000fe200000001ff */
[----:B------:R-:W-:Y:S01]  /*7d00*/  BSSY B2, `(.L_x_1269) ;  /* 0x0000007000027945 */ /* 0x000fe20003800000 */
[----:B0-2---:R-:W-:Y:S02]  /*7d10*/  IMAD.MOV.U32 R41, RZ, RZ, R50 ;  /* 0x000000ffff297224 */ /* 0x005fe400078e0032 */
[----:B------:R-:W-:Y:S02]  /*7d20*/  IMAD.MOV.U32 R50, RZ, RZ, RZ ;  /* 0x000000ffff327224 */ /* 0x000fe400078e00ff */
[----:B------:R-:W-:-:S07]  /*7d30*/  IMAD.MOV.U32 R40, RZ, RZ, -0x1 ;  /* 0xffffffffff287424 */ /* 0x000fce00078e00ff */
[----:B-1---5:R-:W-:Y:S05]  /*7d40*/  WARPSYNC.COLLECTIVE R40, `(.L_x_1270) ;  /* 0x0000000028087348 */ /* 0x022fea0003c00000 */
[----:B------:R0:W2:Y:S02]  /*7d50*/  SHFL.IDX P1, R50, R41, R50, R51 ;  /* 0x0000003229327389 */ /* 0x0000a40000020033 */
[----:B012--5:R-:W-:Y:S05]  /*7d60*/  ENDCOLLECTIVE ;  /* 0x000000000000791b */ /* 0x027fea0003800000 */
.L_x_1270:
[----:B------:R-:W-:Y:S05]  /*7d70*/  BSYNC B2 ;  /* 0x0000000000027941 */ /* 0x000fea0003800000 */
.L_x_1269:
[----:B------:R-:W-:Y:S05]  /*7d80*/  BRA `(.L_x_1271) ;  /* 0xffffff9400947947 */ /* 0x000fea000383ffff */
.L_x_1236:
[----:B------:R-:W-:Y:S01]  /*7d90*/  BSSY B1, `(.L_x_1272) ;  /* 0x0000008000017945 */ /* 0x000fe20003800000 */
[----:B01----:R-:W-:Y:S01]  /*7da0*/  IMAD.MOV.U32 R41, RZ, RZ, R47 ;  /* 0x000000ffff297224 */ /* 0x003fe200078e002f */
[----:B------:R-:W-:Y:S01]  /*7db0*/  MOV R40, 0xffffffff ;  /* 0xffffffff00287802 */ /* 0x000fe20000000f00 */
[----:B------:R-:W-:Y:S02]  /*7dc0*/  IMAD.MOV.U32 R50, RZ, RZ, RZ ;  /* 0x000000ffff327224 */ /* 0x000fe400078e00ff */
[----:B------:R-:W-:-:S07]  /*7dd0*/  IMAD.MOV.U32 R51, RZ, RZ, 0x1f ;  /* 0x0000001fff337424 */ /* 0x000fce00078e00ff */
[----:B-----5:R-:W-:Y:S05]  /*7de0*/  WARPSYNC.COLLECTIVE R40, `(.L_x_1273) ;  /* 0x0000000028087348 */ /* 0x020fea0003c00000 */
[----:B------:R0:W1:Y:S02]  /*7df0*/  SHFL.IDX P1, R50, R41, R50, R51 ;  /* 0x0000003229327389 */ /* 0x0000640000020033 */
[----:B01---5:R-:W-:Y:S05]  /*7e00*/  ENDCOLLECTIVE ;  /* 0x000000000000791b */ /* 0x023fea0003800000 */
.L_x_1273:
[----:B------:R-:W-:Y:S05]  /*7e10*/  BSYNC B1 ;  /* 0x0000000000017941 */ /* 0x000fea0003800000 */
.L_x_1272:
[----:B------:R-:W-:Y:S01]  /*7e20*/  IMAD.MOV.U32 R47, RZ, RZ, R50 ;  /* 0x000000ffff2f7224 */ /* 0x000fe200078e0032 */
[----:B------:R-:W-:Y:S06]  /*7e30*/  BRA `(.L_x_1274) ;  /* 0xffffff9c000c7947 */ /* 0x000fec000383ffff */
.L_x_1238:
        /* <DEDUP_REMOVED lines=8> */
.L_x_1276:
[----:B------:R-:W-:Y:S05]  /*7ec0*/  BSYNC B1 ;  /* 0x0000000000017941 */ /* 0x000fea0003800000 */
.L_x_1275:
[----:B------:R-:W-:Y:S01]  /*7ed0*/  IMAD.MOV.U32 R48, RZ, RZ, R50 ;  /* 0x000000ffff307224 */ /* 0x000fe200078e0032 */
[----:B------:R-:W-:Y:S06]  /*7ee0*/  BRA `(.L_x_1277) ;  /* 0xffffffa000647947 */ /* 0x000fec000383ffff */
.L_x_1240:
        /* <DEDUP_REMOVED lines=8> */
.L_x_1279:
[----:B------:R-:W-:Y:S05]  /*7f70*/  BSYNC B1 ;  /* 0x0000000000017941 */ /* 0x000fea0003800000 */
.L_x_1278:
[----:B------:R-:W-:Y:S01]  /*7f80*/  IMAD.MOV.U32 R48, RZ, RZ, R50 ;  /* 0x000000ffff307224 */ /* 0x000fe200078e0032 */
[----:B------:R-:W-:Y:S06]  /*7f90*/  BRA `(.L_x_1280) ;  /* 0xffffffa400bc7947 */ /* 0x000fec000383ffff */
.L_x_1242:
        /* <DEDUP_REMOVED lines=8> */
.L_x_1282:
[----:B------:R-:W-:Y:S05]  /*8020*/  BSYNC B1 ;  /* 0x0000000000017941 */ /* 0x000fea0003800000 */
.L_x_1281:
[----:B------:R-:W-:Y:S01]  /*8030*/  IMAD.MOV.U32 R48, RZ, RZ, R50 ;  /* 0x000000ffff307224 */ /* 0x000fe200078e0032 */
[----:B------:R-:W-:Y:S06]  /*8040*/  BRA `(.L_x_1283) ;  /* 0xffffffac00147947 */ /* 0x000fec000383ffff */
.L_x_1244:
        /* <DEDUP_REMOVED lines=8> */
.L_x_1285:
[----:B------:R-:W-:Y:S05]  /*80d0*/  BSYNC B1 ;  /* 0x0000000000017941 */ /* 0x000fea0003800000 */
.L_x_1284:
[----:B------:R-:W-:Y:S01]  /*80e0*/  IMAD.MOV.U32 R48, RZ, RZ, R50 ;  /* 0x000000ffff307224 */ /* 0x000fe200078e0032 */
[----:B------:R-:W-:Y:S06]  /*80f0*/  BRA `(.L_x_1286) ;  /* 0xffffffb0006c7947 */ /* 0x000fec000383ffff */
.L_x_1246:
        /* <DEDUP_REMOVED lines=8> */
.L_x_1288:
[----:B------:R-:W-:Y:S05]  /*8180*/  BSYNC B1 ;  /* 0x0000000000017941 */ /* 0x000fea0003800000 */
.L_x_1287:
[----:B------:R-:W-:Y:S01]  /*8190*/  IMAD.MOV.U32 R48, RZ, RZ, R50 ;  /* 0x000000ffff307224 */ /* 0x000fe200078e0032 */
[----:B------:R-:W-:Y:S06]  /*81a0*/  BRA `(.L_x_1289) ;  /* 0xffffffb400c47947 */ /* 0x000fec000383ffff */
.L_x_1248:
        /* <DEDUP_REMOVED lines=8> */
.L_x_1291:
[----:B------:R-:W-:Y:S05]  /*8230*/  BSYNC B1 ;  /* 0x0000000000017941 */ /* 0x000fea0003800000 */
.L_x_1290:
[----:B------:R-:W-:Y:S01]  /*8240*/  IMAD.MOV.U32 R48, RZ, RZ, R50 ;  /* 0x000000ffff307224 */ /* 0x000fe200078e0032 */
[----:B------:R-:W-:Y:S06]  /*8250*/  BRA `(.L_x_1292) ;  /* 0xffffffbc001c7947 */ /* 0x000fec000383ffff */
.L_x_1250:
        /* <DEDUP_REMOVED lines=8> */
.L_x_1294:
[----:B------:R-:W-:Y:S05]  /*82e0*/  BSYNC B1 ;  /* 0x0000000000017941 */ /* 0x000fea0003800000 */
.L_x_1293:
[----:B------:R-:W-:Y:S01]  /*82f0*/  IMAD.MOV.U32 R48, RZ, RZ, R50 ;  /* 0x000000ffff307224 */ /* 0x000fe200078e0032 */
[----:B------:R-:W-:Y:S06]  /*8300*/  BRA `(.L_x_1295) ;  /* 0xffffffc000747947 */ /* 0x000fec000383ffff */
.L_x_1252:
        /* <DEDUP_REMOVED lines=8> */
.L_x_1297:
[----:B------:R-:W-:Y:S05]  /*8390*/  BSYNC B1 ;  /* 0x0000000000017941 */ /* 0x000fea0003800000 */
.L_x_1296:
[----:B------:R-:W-:Y:S01]  /*83a0*/  IMAD.MOV.U32 R48, RZ, RZ, R50 ;  /* 0x000000ffff307224 */ /* 0x000fe200078e0032 */
[----:B------:R-:W-:Y:S06]  /*83b0*/  BRA `(.L_x_1298) ;  /* 0xffffffc400cc7947 */ /* 0x000fec000383ffff */
.L_x_1254:
        /* <DEDUP_REMOVED lines=8> */
.L_x_1300:
[----:B------:R-:W-:Y:S05]  /*8440*/  BSYNC B1 ;  /* 0x0000000000017941 */ /* 0x000fea0003800000 */
.L_x_1299:
[----:B------:R-:W-:Y:S01]  /*8450*/  IMAD.MOV.U32 R48, RZ, RZ, R50 ;  /* 0x000000ffff307224 */ /* 0x000fe200078e0032 */
[----:B------:R-:W-:Y:S06]  /*8460*/  BRA `(.L_x_1301) ;  /* 0xffffffcc00247947 */ /* 0x000fec000383ffff */
.L_x_1256:
        /* <DEDUP_REMOVED lines=8> */
.L_x_1303:
[----:B------:R-:W-:Y:S05]  /*84f0*/  BSYNC B1 ;  /* 0x0000000000017941 */ /* 0x000fea0003800000 */
.L_x_1302:
[----:B------:R-:W-:Y:S01]  /*8500*/  IMAD.MOV.U32 R48, RZ, RZ, R50 ;  /* 0x000000ffff307224 */ /* 0x000fe200078e0032 */
[----:B------:R-:W-:Y:S06]  /*8510*/  BRA `(.L_x_1304) ;  /* 0xffffffd0007c7947 */ /* 0x000fec000383ffff */
.L_x_1258:
        /* <DEDUP_REMOVED lines=8> */
.L_x_1306:
[----:B------:R-:W-:Y:S05]  /*85a0*/  BSYNC B1 ;  /* 0x0000000000017941 */ /* 0x000fea0003800000 */
.L_x_1305:
[----:B------:R-:W-:Y:S01]  /*85b0*/  IMAD.MOV.U32 R48, RZ, RZ, R50 ;  /* 0x000000ffff307224 */ /* 0x000fe200078e0032 */
[----:B------:R-:W-:Y:S06]  /*85c0*/  BRA `(.L_x_1307) ;  /* 0xffffffd400d47947 */ /* 0x000fec000383ffff */
.L_x_1260:
        /* <DEDUP_REMOVED lines=8> */
.L_x_1309:
[----:B------:R-:W-:Y:S05]  /*8650*/  BSYNC B1 ;  /* 0x0000000000017941 */ /* 0x000fea0003800000 */
.L_x_1308:
[----:B------:R-:W-:Y:S01]  /*8660*/  IMAD.MOV.U32 R48, RZ, RZ, R50 ;  /* 0x000000ffff307224 */ /* 0x000fe200078e0032 */
[----:B------:R-:W-:Y:S06]  /*8670*/  BRA `(.L_x_1310) ;  /* 0xffffffdc002c7947 */ /* 0x000fec000383ffff */
.L_x_1262:
        /* <DEDUP_REMOVED lines=8> */
.L_x_1312:
[----:B------:R-:W-:Y:S05]  /*8700*/  BSYNC B1 ;  /* 0x0000000000017941 */ /* 0x000fea0003800000 */
.L_x_1311:
[----:B------:R-:W-:Y:S01]  /*8710*/  IMAD.MOV.U32 R48, RZ, RZ, R50 ;  /* 0x000000ffff307224 */ /* 0x000fe200078e0032 */
[----:B------:R-:W-:Y:S06]  /*8720*/  BRA `(.L_x_1313) ;  /* 0xffffffe000847947 */ /* 0x000fec000383ffff */
.L_x_1264:
        /* <DEDUP_REMOVED lines=8> */
.L_x_1315:
[----:B------:R-:W-:Y:S05]  /*87b0*/  BSYNC B1 ;  /* 0x0000000000017941 */ /* 0x000fea0003800000 */
.L_x_1314:
[----:B------:R-:W-:Y:S01]  /*87c0*/  IMAD.MOV.U32 R48, RZ, RZ, R50 ;  /* 0x000000ffff307224 */ /* 0x000fe200078e0032 */
[----:B------:R-:W-:Y:S06]  /*87d0*/  BRA `(.L_x_1316) ;  /* 0xffffffe400dc7947 */ /* 0x000fec000383ffff */
.L_x_1265:
        /* <DEDUP_REMOVED lines=8> */
.L_x_1318:
[----:B------:R-:W-:Y:S05]  /*8860*/  BSYNC B1 ;  /* 0x0000000000017941 */ /* 0x000fea0003800000 */
.L_x_1317:
[----:B------:R-:W-:Y:S01]  /*8870*/  IMAD.MOV.U32 R46, RZ, RZ, R50 ;  /* 0x000000ffff2e7224 */ /* 0x000fe200078e0032 */
[----:B------:R-:W-:Y:S06]  /*8880*/  BRA `(.L_x_1319) ;  /* 0xffffffec00347947 */ /* 0x000fec000383ffff */
.L_x_1266:
[----:B------:R-:W-:Y:S01]  /*8890*/  BSSY B1, `(.L_x_1320) ;  /* 0x0000007000017945 */ /* 0x000fe20003800000 */
[----:B0-----:R-:W-:Y:S02]  /*88a0*/  IMAD.MOV.U32 R12, RZ, RZ, 0x10 ;  /* 0x00000010ff0c7424 */ /* 0x001fe400078e00ff */
[----:B------:R-:W-:Y:S02]  /*88b0*/  IMAD.MOV.U32 R13, RZ, RZ, 0x1f ;  /* 0x0000001fff0d7424 */ /* 0x000fe400078e00ff */
[----:B------:R-:W-:-:S07]  /*88c0*/  IMAD.MOV.U32 R40, RZ, RZ, -0x1 ;  /* 0xffffffffff287424 */ /* 0x000fce00078e00ff */
[----:B-----5:R-:W-:Y:S05]  /*88d0*/  WARPSYNC.COLLECTIVE R40, `(.L_x_1321) ;  /* 0x0000000028087348 */ /* 0x020fea0003c00000 */
[----:B------:R0:W1:Y:S02]  /*88e0*/  SHFL.DOWN P1, R10, R47, R12, R13 ;  /* 0x0800000c2f0a7389 */ /* 0x000064000002000d */
[----:B01---5:R-:W-:Y:S05]  /*88f0*/  ENDCOLLECTIVE ;  /* 0x000000000000791b */ /* 0x023fea0003800000 */
.L_x_1321:
[----:B------:R-:W-:Y:S05]  /*8900*/  BSYNC B1 ;  /* 0x0000000000017941 */ /* 0x000fea0003800000 */
.L_x_1320:
        /* <DEDUP_REMOVED lines=9> */
.L_x_1322:
[----:B------:R-:W-:Y:S01]  /*89a0*/  IMAD.MOV.U32 R12, RZ, RZ, 0x4 ;  /* 0x00000004ff0c7424 */ /* 0x000fe200078e00ff */
[----:B------:R-:W-:-:S05]  /*89b0*/  MOV R9, R10 ;  /* 0x0000000a00097202 */ /* 0x000fca0000000f00 */
[----:B------:R-:W-:-:S04]  /*89c0*/  FADD R9, R0, R9 ;  /* 0x0000000900097221 */ /* 0x000fc80000000000 */
[----:B------:R-:W-:-:S07]  /*89d0*/  IMAD.MOV.U32 R47, RZ, RZ, R9 ;  /* 0x000000ffff2f7224 */ /* 0x000fce00078e0009 */
[----:B------:R-:W-:Y:S05]  /*89e0*/  WARPSYNC.COLLECTIVE R40, `(.L_x_1323) ;  /* 0x0000000028087348 */ /* 0x000fea0003c00000 */
[----:B------:R0:W1:Y:S02]  /*89f0*/  SHFL.DOWN P1, R10, R47, R12, R13 ;  /* 0x0800000c2f0a7389 */ /* 0x000064000002000d */
[----:B01----:R-:W-:Y:S05]  /*8a00*/  ENDCOLLECTIVE ;  /* 0x000000000000791b */ /* 0x003fea0003800000 */
.L_x_1323:
[----:B------:R-:W-:Y:S02]  /*8a10*/  HFMA2 R12, -RZ, RZ, 0, 1.1920928955078125e-07 ;  /* 0x00000002ff0c7431 */ /* 0x000fe400000001ff */
[----:B------:R-:W-:-:S04]  /*8a20*/  IMAD.MOV.U32 R8, RZ, RZ, R10 ;  /* 0x000000ffff087224 */ /* 0x000fc800078e000a */
[----:B------:R-:W-:-:S04]  /*8a30*/  FADD R8, R9, R8 ;  /* 0x0000000809087221 */ /* 0x000fc80000000000 */
[----:B------:R-:W-:-:S07]  /*8a40*/  IMAD.MOV.U32 R47, RZ, RZ, R8 ;  /* 0x000000ffff2f7224 */ /* 0x000fce00078e0008 */
[----:B------:R-:W-:Y:S05]  /*8a50*/  WARPSYNC.COLLECTIVE R40, `(.L_x_1324) ;  /* 0x0000000028087348 */ /* 0x000fea0003c00000 */
[----:B------:R0:W1:Y:S02]  /*8a60*/  SHFL.DOWN P1, R10, R47, R12, R13 ;  /* 0x0800000c2f0a7389 */ /* 0x000064000002000d */
[----:B01----:R-:W-:Y:S05]  /*8a70*/  ENDCOLLECTIVE ;  /* 0x000000000000791b */ /* 0x003fea0003800000 */
.L_x_1324:
[----:B------:R-:W-:Y:S02]  /*8a80*/  IMAD.MOV.U32 R12, RZ, RZ, 0x1 ;  /* 0x00000001ff0c7424 */ /* 0x000fe400078e00ff */
[----:B------:R-:W-:-:S04]  /*8a90*/  IMAD.MOV.U32 R11, RZ, RZ, R10 ;  /* 0x000000ffff0b7224 */ /* 0x000fc800078e000a */
[----:B------:R-:W-:-:S04]  /*8aa0*/  FADD R11, R8, R11 ;  /* 0x0000000b080b7221 */ /* 0x000fc80000000000 */
[----:B------:R-:W-:-:S07]  /*8ab0*/  IMAD.MOV.U32 R47, RZ, RZ, R11 ;  /* 0x000000ffff2f7224 */ /* 0x000fce00078e000b */
[----:B------:R-:W-:Y:S05]  /*8ac0*/  WARPSYNC.COLLECTIVE R40, `(.L_x_1325) ;  /* 0x0000000028087348 */ /* 0x000fea0003c00000 */
[----:B------:R0:W1:Y:S02]  /*8ad0*/  SHFL.DOWN P1, R10, R47, R12, R13 ;  /* 0x0800000c2f0a7389 */ /* 0x000064000002000d */
[----:B01----:R-:W-:Y:S05]  /*8ae0*/  ENDCOLLECTIVE ;  /* 0x000000000000791b */ /* 0x003fea0003800000 */
.L_x_1325:
[----:B------:R-:W-:Y:S05]  /*8af0*/  BRA `(.L_x_1326) ;  /* 0xfffffff0002c7947 */ /* 0x000fea000383ffff */
.L_x_1327:
        /* <DEDUP_REMOVED lines=16> */
.L_x_4148:


//--------------------- .text._Z67popcount_weighted_keys_literal_fused_multiq_kernel_warp_out_w32_sb2ILi11EEvPKyPKfiiS1_S3_iiiiiPKxS5_fiPf --------------------------
	.section	.text._Z67popcount_weighted_keys_literal_fused_multiq_kernel_warp_out_w32_sb2ILi11EEvPKyPKfiiS1_S3_iiiiiPKxS5_fiPf,"ax",@progbits
	.align	128
        .global         _Z67popcount_weighted_keys_literal_fused_multiq_kernel_warp_out_w32_sb2ILi11EEvPKyPKfiiS1_S3_iiiiiPKxS5_fiPf
        .type           _Z67popcount_weighted_keys_literal_fused_multiq_kernel_warp_out_w32_sb2ILi11EEvPKyPKfiiS1_S3_iiiiiPKxS5_fiPf,@function
        .size           _Z67popcount_weighted_keys_literal_fused_multiq_kernel_warp_out_w32_sb2ILi11EEvPKyPKfiiS1_S3_iiiiiPKxS5_fiPf,(.L_x_4149 - _Z67popcount_weighted_keys_literal_fused_multiq_kernel_warp_out_w32_sb2ILi11EEvPKyPKfiiS1_S3_iiiiiPKxS5_fiPf)
        .other          _Z67popcount_weighted_keys_literal_fused_multiq_kernel_warp_out_w32_sb2ILi11EEvPKyPKfiiS1_S3_iiiiiPKxS5_fiPf,@"STO_CUDA_ENTRY STV_DEFAULT"
_Z67popcount_weighted_keys_literal_fused_multiq_kernel_warp_out_w32_sb2ILi11EEvPKyPKfiiS1_S3_iiiiiPKxS5_fiPf:
.text._Z67popcount_weighted_keys_literal_fused_multiq_kernel_warp_out_w32_sb2ILi11EEvPKyPKfiiS1_S3_iiiiiPKxS5_fiPf:
        /* <DEDUP_REMOVED lines=20> */
[----:B------:R-:W-:Y:S02]  /*0140*/  VIMNMX.U32 R6, PT, PT, R7, 0xb, !PT ;  /* 0x0000000b07067848 */ /* 0x000fe40007fe0000 */
[----:B------:R-:W-:Y:S01]  /*0150*/  SEL R12, RZ, 0x1, P1 ;  /* 0x00000001ff0c7807 */ /* 0x000fe20000800000 */
        /* <DEDUP_REMOVED lines=20> */
[-C--:B------:R-:W-:Y:S01]  /*02a0*/  @P0 IADD3 R9, PT, PT, R9, -R0.reuse, RZ ;  /* 0x8000000009090210 */ /* 0x080fe20007ffe0ff */
[----:B------:R-:W-:Y:S02]  /*02b0*/  @P0 VIADD R10, R10, 0x1 ;  /* 0x000000010a0a0836 */ /* 0x000fe40000000000 */
[----:B------:R-:W-:Y:S01]  /*02c0*/  @P3 IMAD.IADD R11, R11, 0x1, -R0 ;  /* 0x000000010b0b3824 */ /* 0x000fe200078e0a00 */
[-C--:B------:R-:W-:Y:S01]  /*02d0*/  ISETP.GE.U32.AND P1, PT, R9, R0.reuse, PT ;  /* 0x000000000900720c */ /* 0x080fe20003f26070 */
[----:B------:R-:W-:Y:S02]  /*02e0*/  @P3 VIADD R8, R8, 0x1 ;  /* 0x0000000108083836 */ /* 0x000fe40000000000 */
[----:B----4-:R-:W-:Y:S01]  /*02f0*/  IMAD R9, R15, 0x100, R2 ;  /* 0x000001000f097824 */ /* 0x010fe200078e0202 */
[-C--:B------:R-:W-:Y:S02]  /*0300*/  ISETP.GE.U32.AND P4, PT, R11, R0.reuse, PT ;  /* 0x000000000b00720c */ /* 0x080fe40003f86070 */
[----:B------:R-:W-:-:S02]  /*0310*/  LOP3.LUT R11, RZ, R0, RZ, 0x33, !PT ;  /* 0x00000000ff0b7212 */ /* 0x000fc400078e33ff */
[----:B0-----:R-:W-:-:S05]  /*0320*/  VIMNMX R6, PT, PT, R6, 0x1, !PT ;  /* 0x0000000106067848 */ /* 0x001fca0007fe0100 */
[----:B------:R-:W-:-:S04]  /*0330*/  @P1 VIADD R10, R10, 0x1 ;  /* 0x000000010a0a1836 */ /* 0x000fc80000000000 */
[----:B------:R-:W-:Y:S01]  /*0340*/  @P4 VIADD R8, R8, 0x1 ;  /* 0x0000000108084836 */ /* 0x000fe20000000000 */
[----:B------:R-:W-:Y:S01]  /*0350*/  SEL R13, R11, R10, !P2 ;  /* 0x0000000a0b0d7207 */ /* 0x000fe20005000000 */
[----:B------:R-:W-:-:S03]  /*0360*/  IMAD.MOV.U32 R10, RZ, RZ, RZ ;  /* 0x000000ffff0a7224 */ /* 0x000fc600078e00ff */
[----:B------:R-:W-:Y:S01]  /*0370*/  SEL R11, R11, R8, !P2 ;  /* 0x000000080b0b7207 */ /* 0x000fe20005000000 */
[----:B------:R-:W-:Y:S01]  /*0380*/  IMAD R8, R6, 0xb00, R9 ;  /* 0x00000b0006087824 */ /* 0x000fe200078e0209 */
[----:B------:R-:W-:Y:S01]  /*0390*/  IADD3 R2, PT, PT, R4, R13, RZ ;  /* 0x0000000d04027210 */ /* 0x000fe20007ffe0ff */
[----:B-----5:R-:W-:Y:S02]  /*03a0*/  IMAD R13, R6, UR4, RZ ;  /* 0x00000004060d7c24 */ /* 0x020fe4000f8e02ff */
[----:B------:R-:W-:Y:S01]  /*03b0*/  IMAD.IADD R4, R12, 0x1, R11 ;  /* 0x000000010c047824 */ /* 0x000fe200078e020b */
[----:B------:R-:W-:Y:S01]  /*03c0*/  LOP3.LUT R26, R2, 0x3, RZ, 0xc0, !PT ;  /* 0x00000003021a7812 */ /* 0x000fe200078ec0ff */
[----:B------:R-:W-:Y:S02]  /*03d0*/  IMAD.IADD R11, R7, 0x1, R0 ;  /* 0x00000001070b7824 */ /* 0x000fe400078e0200 */
[----:B------:R-:W-:Y:S01]  /*03e0*/  IMAD R8, R15, 0x4, R8 ;  /* 0x000000040f087824 */ /* 0x000fe200078e0208 */
[----:B------:R-:W-:Y:S01]  /*03f0*/  LOP3.LUT R28, R4, 0x3, RZ, 0xc0, !PT ;  /* 0x00000003041c7812 */ /* 0x000fe200078ec0ff */
[----:B--2---:R-:W-:-:S07]  /*0400*/  IMAD.IADD R24, R11, 0x1, R0 ;  /* 0x000000010b187824 */ /* 0x004fce00078e0200 */
.L_x_1338:
        /* <DEDUP_REMOVED lines=14> */
[----:B------:R-:W-:Y:S01]  /*04f0*/  IMAD.MOV.U32 R22, RZ, RZ, R14 ;  /* 0x000000ffff167224 */ /* 0x000fe200078e000e */
[----:B------:R-:W-:Y:S02]  /*0500*/  IADD3 R23, PT, PT, R15, UR4, RZ ;  /* 0x000000040f177c10 */ /* 0x000fe4000fffe0ff */
[----:B------:R-:W-:Y:S05]  /*0510*/  @!P0 BRA `(.L_x_1332) ;  /* 0x00000000004c8947 */ /* 0x000fea0003800000 */
[----:B------:R-:W-:-:S05]  /*0520*/  IMAD.WIDE.U32 R16, R3, 0x8, R22 ;  /* 0x0000000803107825 */ /* 0x000fca00078e0016 */
[----:B------:R-:W2:Y:S01]  /*0530*/  LDG.E.64.CONSTANT R14, desc[UR6][R16.64] ;  /* 0x00000006100e7981 */ /* 0x000ea2000c1e9b00 */
[----:B------:R-:W-:Y:S01]  /*0540*/  IMAD R12, R10, 0x160, R3 ;  /* 0x000001600a0c7824 */ /* 0x000fe200078e0203 */
[----:B------:R-:W-:Y:S01]  /*0550*/  ISETP.NE.AND P0, PT, R26, RZ, PT ;  /* 0x000000ff1a00720c */ /* 0x000fe20003f05270 */
[----:B------:R-:W-:Y:S02]  /*0560*/  IMAD.MOV.U32 R25, RZ, RZ, R7 ;  /* 0x000000ffff197224 */ /* 0x000fe400078e0007 */
[----:B------:R-:W-:-:S05]  /*0570*/  IMAD R19, R12, 0x8, R9 ;  /* 0x000000080c137824 */ /* 0x000fca00078e0209 */
[----:B--2---:R0:W-:Y:S05]  /*0580*/  STS.64 [R19], R14 ;  /* 0x0000000e13007388 */ /* 0x0041ea0000000a00 */
[----:B------:R-:W-:Y:S05]  /*0590*/  @!P0 BRA `(.L_x_1332) ;  /* 0x00000000002c8947 */ /* 0x000fea0003800000 */
[----:B------:R-:W-:Y:S01]  /*05a0*/  ISETP.NE.AND P0, PT, R26, 0x1, PT ;  /* 0x000000011a00780c */ /* 0x000fe20003f05270 */
[----:B0-----:R-:W-:-:S12]  /*05b0*/  IMAD.WIDE R14, R0, 0x8, R16 ;  /* 0x00000008000e7825 */ /* 0x001fd800078e0210 */
[C---:B------:R-:W-:Y:S02]  /*05c0*/  @P0 IMAD.WIDE R16, R0.reuse, 0x8, R14 ;  /* 0x0000000800100825 */ /* 0x040fe400078e020e */
[----:B------:R-:W2:Y:S04]  /*05d0*/  LDG.E.64.CONSTANT R14, desc[UR6][R14.64] ;  /* 0x000000060e0e7981 */ /* 0x000ea8000c1e9b00 */
[----:B------:R-:W3:Y:S01]  /*05e0*/  @P0 LDG.E.64.CONSTANT R16, desc[UR6][R16.64] ;  /* 0x0000000610100981 */ /* 0x000ee2000c1e9b00 */
[C---:B------:R-:W-:Y:S01]  /*05f0*/  IMAD R21, R0.reuse, 0x8, R19 ;  /* 0x0000000800157824 */ /* 0x040fe200078e0213 */
[----:B------:R-:W-:Y:S01]  /*0600*/  MOV R25, R11 ;  /* 0x0000000b00197202 */ /* 0x000fe20000000f00 */
[----:B------:R-:W-:Y:S02]  /*0610*/  @P0 IMAD.MOV.U32 R25, RZ, RZ, R24 ;  /* 0x000000ffff190224 */ /* 0x000fe400078e0018 */
[----:B------:R-:W-:Y:S01]  /*0620*/  @P0 IMAD R19, R0, 0x8, R21 ;  /* 0x0000000800130824 */ /* 0x000fe200078e0215 */
[----:B--2---:R1:W-:Y:S04]  /*0630*/  STS.64 [R21], R14 ;  /* 0x0000000e15007388 */ /* 0x0043e80000000a00 */
[----:B---3--:R1:W-:Y:S02]  /*0640*/  @P0 STS.64 [R19], R16 ;  /* 0x0000001013000388 */ /* 0x0083e40000000a00 */
.L_x_1332:
[----:B------:R-:W-:Y:S05]  /*0650*/  BSYNC.RECONVERGENT B1 ;  /* 0x0000000000017941 */ /* 0x000fea0003800200 */
.L_x_1331:
[----:B------:R-:W-:Y:S05]  /*0660*/  @!P1 BRA `(.L_x_1330) ;  /* 0x00000000005c9947 */ /* 0x000fea0003800000 */
.L_x_1333:
        /* <DEDUP_REMOVED lines=11> */
[----:B------:R-:W-:-:S04]  /*0720*/  IMAD R12, R10, 0x160, R25 ;  /* 0x000001600a0c7824 */ /* 0x000fc800078e0219 */
[----:B------:R-:W-:-:S04]  /*0730*/  IMAD R27, R12, 0x8, R9 ;  /* 0x000000080c1b7824 */ /* 0x000fc800078e0209 */
[----:B------:R-:W-:-:S05]  /*0740*/  IMAD R29, R0, 0x8, R27 ;  /* 0x00000008001d7824 */ /* 0x000fca00078e021b */
[----:B------:R-:W-:-:S05]  /*0750*/  LEA R31, R0, R29, 0x3 ;  /* 0x0000001d001f7211 */ /* 0x000fca00078e18ff */
        /* <DEDUP_REMOVED lines=8> */
.L_x_1330:
[----:B------:R-:W-:Y:S05]  /*07e0*/  BSYNC.RECONVERGENT B0 ;  /* 0x0000000000007941 */ /* 0x000fea0003800200 */
.L_x_1329:
        /* <DEDUP_REMOVED lines=16> */
[----:B------:R-:W-:Y:S02]  /*08f0*/  ISETP.NE.AND P0, PT, R28, RZ, PT ;  /* 0x000000ff1c00720c */ /* 0x000fe40003f05270 */
[----:B------:R-:W-:Y:S01]  /*0900*/  MOV R25, R7 ;  /* 0x0000000700197202 */ /* 0x000fe20000000f00 */
[----:B------:R-:W-:-:S05]  /*0910*/  IMAD R19, R17, 0x4, R8 ;  /* 0x0000000411137824 */ /* 0x000fca00078e0208 */
[----:B--2---:R0:W-:Y:S05]  /*0920*/  STS [R19], R12 ;  /* 0x0000000c13007388 */ /* 0x0041ea0000000800 */
[----:B------:R-:W-:Y:S05]  /*0930*/  @!P0 BRA `(.L_x_1336) ;  /* 0x00000000002c8947 */ /* 0x000fea0003800000 */
[----:B------:R-:W-:Y:S01]  /*0940*/  ISETP.NE.AND P0, PT, R28, 0x1, PT ;  /* 0x000000011c00780c */ /* 0x000fe20003f05270 */
[----:B------:R-:W-:-:S12]  /*0950*/  IMAD.WIDE R16, R0, 0x4, R14 ;  /* 0x0000000400107825 */ /* 0x000fd800078e020e */
[C---:B------:R-:W-:Y:S02]  /*0960*/  @P0 IMAD.WIDE R14, R0.reuse, 0x4, R16 ;  /* 0x00000004000e0825 */ /* 0x040fe400078e0210 */
[----:B------:R-:W2:Y:S04]  /*0970*/  LDG.E.CONSTANT R16, desc[UR6][R16.64] ;  /* 0x0000000610107981 */ /* 0x000ea8000c1e9900 */
[----:B------:R-:W3:Y:S01]  /*0980*/  @P0 LDG.E.CONSTANT R14, desc[UR6][R14.64] ;  /* 0x000000060e0e0981 */ /* 0x000ee2000c1e9900 */
[C---:B------:R-:W-:Y:S02]  /*0990*/  IMAD R21, R0.reuse, 0x4, R19 ;  /* 0x0000000400157824 */ /* 0x040fe400078e0213 */
[----:B------:R-:W-:Y:S02]  /*09a0*/  IMAD.MOV.U32 R25, RZ, RZ, R11 ;  /* 0x000000ffff197224 */ /* 0x000fe400078e000b */
[----:B0-----:R-:W-:-:S02]  /*09b0*/  @P0 IMAD R19, R0, 0x4, R21 ;  /* 0x0000000400130824 */ /* 0x001fc400078e0215 */
[----:B------:R-:W-:Y:S01]  /*09c0*/  @P0 IMAD.MOV.U32 R25, RZ, RZ, R24 ;  /* 0x000000ffff190224 */ /* 0x000fe200078e0018 */
[----:B--2---:R1:W-:Y:S04]  /*09d0*/  STS [R21], R16 ;  /* 0x0000001015007388 */ /* 0x0043e80000000800 */
[----:B---3--:R1:W-:Y:S02]  /*09e0*/  @P0 STS [R19], R14 ;  /* 0x0000000e13000388 */ /* 0x0083e40000000800 */
.L_x_1336:
[----:B------:R-:W-:Y:S05]  /*09f0*/  BSYNC.RECONVERGENT B1 ;  /* 0x0000000000017941 */ /* 0x000fea0003800200 */
.L_x_1335:
[----:B------:R-:W-:Y:S05]  /*0a00*/  @!P1 BRA `(.L_x_1334) ;  /* 0x00000000005c9947 */ /* 0x000fea0003800000 */
.L_x_1337:
[----:B------:R-:W-:Y:S02]  /*0a10*/  IMAD.IADD R17, R0, 0x1, R25 ;  /* 0x0000000100117824 */ /* 0x000fe400078e0219 */
[----:B01----:R-:W-:-:S04]  /*0a20*/  IMAD.WIDE.U32 R14, R25, 0x4, R22 ;  /* 0x00000004190e7825 */ /* 0x003fc800078e0016 */
[C---:B0-----:R-:W-:Y:S02]  /*0a30*/  IMAD.IADD R19, R17.reuse, 0x1, R0 ;  /* 0x0000000111137824 */ /* 0x041fe400078e0200 */
[--C-:B------:R-:W-:Y:S01]  /*0a40*/  IMAD.WIDE.U32 R16, R17, 0x4, R22.reuse ;  /* 0x0000000411107825 */ /* 0x100fe200078e0016 */
[----:B------:R-:W2:Y:S02]  /*0a50*/  LDG.E.CONSTANT R14, desc[UR6][R14.64] ;  /* 0x000000060e0e7981 */ /* 0x000ea4000c1e9900 */
[C---:B------:R-:W-:Y:S01]  /*0a60*/  IADD3 R33, PT, PT, R19.reuse, R0, RZ ;  /* 0x0000000013217210 */ /* 0x040fe20007ffe0ff */
[--C-:B------:R-:W-:Y:S02]  /*0a70*/  IMAD.WIDE.U32 R18, R19, 0x4, R22.reuse ;  /* 0x0000000413127825 */ /* 0x100fe400078e0016 */
[----:B------:R-:W3:Y:S02]  /*0a80*/  LDG.E.CONSTANT R16, desc[UR6][R16.64] ;  /* 0x0000000610107981 */ /* 0x000ee4000c1e9900 */
        /* <DEDUP_REMOVED lines=15> */
.L_x_1334:
[----:B------:R-:W-:Y:S05]  /*0b80*/  BSYNC.RECONVERGENT B0 ;  /* 0x0000000000007941 */ /* 0x000fea0003800200 */
.L_x_1328:
        /* <DEDUP_REMOVED lines=12> */
.L_x_1388:
[----:B---3--:R-:W3:Y:S01]  /*0c50*/  S2R R4, SR_CTAID.Y ;  /* 0x0000000000047919 */ /* 0x008ee20000002600 */
[----:B----4-:R-:W4:Y:S01]  /*0c60*/  LDCU UR4, c[0x0][0x3b0] ;  /* 0x00007600ff0477ac */ /* 0x010f220008000800 */
[----:B---3--:R-:W-:-:S05]  /*0c70*/  IMAD R72, R5, R4, R7 ;  /* 0x0000000405487224 */ /* 0x008fca00078e0207 */
[----:B----4-:R-:W-:-:S13]  /*0c80*/  ISETP.GE.AND P0, PT, R72, UR4, PT ;  /* 0x0000000448007c0c */ /* 0x010fda000bf06270 */
[----:B01---5:R-:W-:Y:S05]  /*0c90*/  @P0 EXIT ;  /* 0x000000000000094d */ /* 0x023fea0003800000 */
[----:B------:R-:W3:Y:S02]  /*0ca0*/  LDC.64 R8, c[0x0][0x3c8] ;  /* 0x0000f200ff087b82 */ /* 0x000ee40000000a00 */
[----:B---3--:R-:W-:-:S06]  /*0cb0*/  IMAD.WIDE.U32 R22, R72, 0x8, R8 ;  /* 0x0000000848167825 */ /* 0x008fcc00078e0008 */
[----:B------:R-:W3:Y:S01]  /*0cc0*/  LDC R9, c[0x0][0x390] ;  /* 0x0000e400ff097b82 */ /* 0x000ee20000000800 */
[----:B------:R-:W5:Y:S01]  /*0cd0*/  LDG.E.64.CONSTANT R22, desc[UR6][R22.64] ;  /* 0x0000000616167981 */ /* 0x000f62000c1e9b00 */
[----:B------:R-:W-:Y:S01]  /*0ce0*/  BSSY.RECONVERGENT B0, `(.L_x_1339) ;  /* 0x0000018000007945 */ /* 0x000fe20003800200 */
[----:B------:R-:W4:Y:S01]  /*0cf0*/  S2R R8, SR_TID.X ;  /* 0x0000000000087919 */ /* 0x000f220000002100 */
[----:B---3--:R-:W-:-:S05]  /*0d00*/  IMAD.SHL.U32 R3, R9, 0x20, RZ ;  /* 0x0000002009037824 */ /* 0x008fca00078e00ff */
[C---:B----4-:R-:W-:Y:S02]  /*0d10*/  ISETP.GE.AND P0, PT, R8.reuse, R3, PT ;  /* 0x000000030800720c */ /* 0x050fe40003f06270 */
[----:B------:R-:W-:-:S11]  /*0d20*/  ISETP.GE.AND P1, PT, R8, R9, PT ;  /* 0x000000090800720c */ /* 0x000fd60003f26270 */
[----:B------:R-:W-:Y:S05]  /*0d30*/  @P0 BRA `(.L_x_1340) ;  /* 0x0000000000480947 */ /* 0x000fea0003800000 */
[----:B------:R-:W3:Y:S01]  /*0d40*/  S2R R82, SR_CgaCtaId ;  /* 0x0000000000527919 */ /* 0x000ee20000008800 */
[----:B------:R-:W4:Y:S01]  /*0d50*/  LDCU.64 UR4, c[0x0][0x380] ;  /* 0x00007000ff0477ac */ /* 0x000f220008000a00 */
[----:B------:R-:W-:Y:S01]  /*0d60*/  SHF.R.S32.HI R25, RZ, 0x1f, R9 ;  /* 0x0000001fff197819 */ /* 0x000fe20000011409 */
[----:B0-2---:R-:W-:Y:S01]  /*0d70*/  IMAD.WIDE.U32 R26, R72, R9, RZ ;  /* 0x00000009481a7225 */ /* 0x005fe200078e00ff */
[----:B------:R-:W-:-:S03]  /*0d80*/  MOV R73, 0x400 ;  /* 0x0000040000497802 */ /* 0x000fc60000000f00 */
[----:B------:R-:W-:Y:S02]  /*0d90*/  IMAD R25, R25, R72, R27 ;  /* 0x0000004819197224 */ /* 0x000fe400078e021b */
[----:B------:R-:W-:Y:S01]  /*0da0*/  IMAD.MOV.U32 R72, RZ, RZ, R8 ;  /* 0x000000ffff487224 */ /* 0x000fe200078e0008 */
[----:B----4-:R-:W-:-:S04]  /*0db0*/  LEA R24, P0, R26, UR4, 0x8 ;  /* 0x000000041a187c11 */ /* 0x010fc8000f8040ff */
[----:B------:R-:W-:Y:S02]  /*0dc0*/  LEA.HI.X R25, R26, UR5, R25, 0x8, P0 ;  /* 0x000000051a197c11 */ /* 0x000fe400080f4419 */
[----:B---3--:R-:W-:-:S07]  /*0dd0*/  LEA R83, R82, R73, 0x18 ;  /* 0x0000004952537211 */ /* 0x008fce00078ec0ff */
.L_x_1341:
[----:B---3--:R-:W-:-:S06]  /*0de0*/  IMAD.WIDE R26, R72, 0x8, R24 ;  /* 0x00000008481a7825 */ /* 0x008fcc00078e0218 */
[----:B------:R-:W2:Y:S01]  /*0df0*/  LDG.E.64.CONSTANT R26, desc[UR6][R26.64] ;  /* 0x000000061a1a7981 */ /* 0x000ea2000c1e9b00 */
[----:B------:R-:W0:Y:S01]  /*0e00*/  LDCU UR4, c[0x0][0x360] ;  /* 0x00006c00ff0477ac */ /* 0x000e220008000800 */
[C---:B------:R-:W-:Y:S02]  /*0e10*/  IMAD R73, R72.reuse, 0x8, R83 ;  /* 0x0000000848497824 */ /* 0x040fe400078e0253 */
[----:B0-----:R-:W-:-:S05]  /*0e20*/  VIADD R72, R72, UR4 ;  /* 0x0000000448487c36 */ /* 0x001fca0008000000 */
[----:B------:R-:W-:Y:S01]  /*0e30*/  ISETP.GE.AND P0, PT, R72, R3, PT ;  /* 0x000000034800720c */ /* 0x000fe20003f06270 */
[----:B--2---:R3:W-:-:S12]  /*0e40*/  STS.64 [R73], R26 ;  /* 0x0000001a49007388 */ /* 0x0047d80000000a00 */
[----:B------:R-:W-:Y:S05]  /*0e50*/  @!P0 BRA `(.L_x_1341) ;  /* 0xfffffffc00e08947 */ /* 0x000fea000383ffff */
.L_x_1340:
[----:B------:R-:W-:Y:S05]  /*0e60*/  BSYNC.RECONVERGENT B0 ;  /* 0x0000000000007941 */ /* 0x000fea0003800200 */
.L_x_1339:
[----:B------:R-:W-:Y:S05]  /*0e70*/  @P1 BRA `(.L_x_1342) ;  /* 0x0000000000541947 */ /* 0x000fea0003800000 */
[----:B------:R-:W4:Y:S01]  /*0e80*/  S2UR UR5, SR_CgaCtaId ;  /* 0x00000000000579c3 */ /* 0x000f220000008800 */
[----:B------:R-:W-:Y:S01]  /*0e90*/  UMOV UR4, 0x400 ;  /* 0x0000040000047882 */ /* 0x000fe20000000000 */
[----:B---3--:R-:W-:Y:S01]  /*0ea0*/  IMAD R73, R5, R4, R7 ;  /* 0x0000000405497224 */ /* 0x008fe200078e0207 */
[----:B------:R-:W-:Y:S01]  /*0eb0*/  SHF.R.S32.HI R4, RZ, 0x1f, R9 ;  /* 0x0000001fff047819 */ /* 0x000fe20000011409 */
[----:B------:R-:W-:Y:S01]  /*0ec0*/  IMAD.MOV.U32 R3, RZ, RZ, R8 ;  /* 0x000000ffff037224 */ /* 0x000fe200078e0008 */
[----:B----4-:R-:W-:-:S06]  /*0ed0*/  ULEA UR4, UR5, UR4, 0x18 ;  /* 0x0000000405047291 */ /* 0x010fcc000f8ec0ff */
[----:B------:R-:W-:-:S05]  /*0ee0*/  LEA R25, R9, UR4, 0x8 ;  /* 0x0000000409197c11 */ /* 0x000fca000f8e40ff */
[----:B------:R-:W-:-:S07]  /*0ef0*/  IMAD R72, R6, 0xb00, R25 ;  /* 0x00000b0006487824 */ /* 0x000fce00078e0219 */
.L_x_1343:
[--C-:B------:R-:W-:Y:S01]  /*0f00*/  SHF.R.S32.HI R25, RZ, 0x1f, R3.reuse ;  /* 0x0000001fff197819 */ /* 0x100fe20000011403 */
[----:B----4-:R-:W-:-:S04]  /*0f10*/  IMAD.MOV.U32 R24, RZ, RZ, R3 ;  /* 0x000000ffff187224 */ /* 0x010fc800078e0003 */
[----:B0-2---:R-:W-:-:S04]  /*0f20*/  IMAD.WIDE.U32 R26, R73, R9, R24 ;  /* 0x00000009491a7225 */ /* 0x005fc800078e0018 */
[----:B------:R-:W-:Y:S01]  /*0f30*/  IMAD R25, R73, R4, R27 ;  /* 0x0000000449197224 */ /* 0x000fe200078e021b */
[----:B------:R-:W-:-:S04]  /*0f40*/  LEA R24, P0, R26, UR8, 0x2 ;  /* 0x000000081a187c11 */ /* 0x000fc8000f8010ff */
[----:B------:R-:W-:-:S05]  /*0f50*/  LEA.HI.X R25, R26, UR9, R25, 0x2, P0 ;  /* 0x000000091a197c11 */ /* 0x000fca00080f1419 */
[----:B------:R-:W2:Y:S01]  /*0f60*/  LDG.E.CONSTANT R24, desc[UR6][R24.64] ;  /* 0x0000000618187981 */ /* 0x000ea2000c1e9900 */
[----:B------:R-:W0:Y:S01]  /*0f70*/  LDCU UR4, c[0x0][0x360] ;  /* 0x00006c00ff0477ac */ /* 0x000e220008000800 */
[C---:B------:R-:W-:Y:S01]  /*0f80*/  LEA R27, R3.reuse, R72, 0x2 ;  /* 0x00000048031b7211 */ /* 0x040fe200078e10ff */
[----:B0-----:R-:W-:-:S05]  /*0f90*/  VIADD R3, R3, UR4 ;  /* 0x0000000403037c36 */ /* 0x001fca0008000000 */
[----:B------:R-:W-:Y:S01]  /*0fa0*/  ISETP.GE.AND P0, PT, R3, R9, PT ;  /* 0x000000090300720c */ /* 0x000fe20003f06270 */
[----:B--2---:R4:W-:-:S12]  /*0fb0*/  STS [R27], R24 ;  /* 0x000000181b007388 */ /* 0x0049d80000000800 */
[----:B------:R-:W-:Y:S05]  /*0fc0*/  @!P0 BRA `(.L_x_1343) ;  /* 0xfffffffc00cc8947 */ /* 0x000fea000383ffff */
.L_x_1342:
[----:B------:R-:W-:Y:S05]  /*0fd0*/  WARPSYNC.ALL ;  /* 0x0000000000007948 */ /* 0x000fea0003800000 */
[----:B------:R-:W-:Y:S08]  /*0fe0*/  BAR.SYNC.DEFER_BLOCKING 0x0 ;  /* 0x0000000000007b1d */ /* 0x000ff00000010000 */
[----:B------:R-:W-:Y:S06]  /*0ff0*/  @!P5 BAR.SYNC.DEFER_BLOCKING 0x0 ;  /* 0x000000000000db1d */ /* 0x000fec0000010000 */
[----:B------:R-:W-:Y:S05]  /*1000*/  @!P5 BRA `(.L_x_1344) ;  /* 0x000000d400c4d947 */ /* 0x000fea0003800000 */
[----:B------:R-:W0:Y:S01]  /*1010*/  LDCU UR4, c[0x0][0x3b8] ;  /* 0x00007700ff0477ac */ /* 0x000e220008000800 */
[----:B------:R-:W-:-:S04]  /*1020*/  SHF.R.U32.HI R4, RZ, 0x4, R8 ;  /* 0x00000004ff047819 */ /* 0x000fc80000011608 */
[C---:B------:R-:W-:Y:S02]  /*1030*/  LOP3.LUT R3, R4.reuse, 0x3e, RZ, 0xc0, !PT ;  /* 0x0000003e04037812 */ /* 0x040fe400078ec0ff */
[----:B------:R-:W-:Y:S02]  /*1040*/  LOP3.LUT R4, R4, 0x1, RZ, 0xfc, !PT ;  /* 0x0000000104047812 */ /* 0x000fe400078efcff */
[----:B------:R-:W-:Y:S02]  /*1050*/  ISETP.GE.U32.AND P0, PT, R3, R6, PT ;  /* 0x000000060300720c */ /* 0x000fe40003f06070 */
[----:B0-----:R-:W-:-:S11]  /*1060*/  ISETP.GE.AND P1, PT, R4, UR4, PT ;  /* 0x0000000404007c0c */ /* 0x001fd6000bf26270 */
[----:B------:R-:W0:Y:S01]  /*1070*/  @!P0 S2R R25, SR_CTAID.X ;  /* 0x0000000000198919 */ /* 0x000e220000002500 */
[----:B------:R-:W1:Y:S01]  /*1080*/  @!P0 LDC.64 R82, c[0x0][0x3c0] ;  /* 0x0000f000ff528b82 */ /* 0x000e620000000a00 */
[----:B------:R-:W2:Y:S07]  /*1090*/  @!P1 S2R R4, SR_CTAID.X ;  /* 0x0000000000049919 */ /* 0x000eae0000002500 */
[----:B---3--:R-:W3:Y:S01]  /*10a0*/  @!P1 LDC.64 R72, c[0x0][0x3c0] ;  /* 0x0000f000ff489b82 */ /* 0x008ee20000000a00 */
[----:B0-----:R-:W-:-:S04]  /*10b0*/  @!P0 IMAD R25, R6, R25, R3 ;  /* 0x0000001906198224 */ /* 0x001fc800078e0203 */
[----:B-1----:R-:W-:Y:S01]  /*10c0*/  @!P0 IMAD.WIDE.U32 R82, R25, 0x8, R82 ;  /* 0x0000000819528825 */ /* 0x002fe200078e0052 */
[----:B----4-:R-:W-:-:S03]  /*10d0*/  CS2R R24, SRZ ;  /* 0x0000000000187805 */ /* 0x010fc6000001ff00 */
[----:B--2---:R-:W-:-:S03]  /*10e0*/  @!P1 IMAD R27, R6, R4, R3 ;  /* 0x00000004061b9224 */ /* 0x004fc600078e0203 */
[----:B------:R0:W5:Y:S01]  /*10f0*/  @!P0 LDG.E.64.CONSTANT R24, desc[UR6][R82.64] ;  /* 0x0000000652188981 */ /* 0x000162000c1e9b00 */
[----:B---3--:R-:W-:Y:S01]  /*1100*/  @!P1 IMAD.WIDE.U32 R72, R27, 0x8, R72 ;  /* 0x000000081b489825 */ /* 0x008fe200078e0048 */
[----:B------:R-:W-:-:S06]  /*1110*/  CS2R R26, SRZ ;  /* 0x00000000001a7805 */ /* 0x000fcc000001ff00 */
[----:B------:R0:W5:Y:S01]  /*1120*/  @!P1 LDG.E.64.CONSTANT R26, desc[UR6][R72.64+0x8] ;  /* 0x00000806481a9981 */ /* 0x000162000c1e9b00 */
[----:B------:R-:W-:Y:S01]  /*1130*/  BSSY.RECONVERGENT B0, `(.L_x_1345) ;  /* 0x0000023000007945 */ /* 0x000fe20003800200 */
[----:B------:R-:W-:-:S03]  /*1140*/  ISETP.GE.AND P2, PT, R9, 0x11, PT ;  /* 0x000000110900780c */ /* 0x000fc60003f46270 */
[----:B------:R-:W-:Y:S10]  /*1150*/  @P0 BRA `(.L_x_1346) ;  /* 0x0000000000800947 */ /* 0x000ff40003800000 */
[----:B------:R-:W1:Y:S01]  /*1160*/  S2R R11, SR_CgaCtaId ;  /* 0x00000000000b7919 */ /* 0x000e620000008800 */
[----:B------:R-:W-:Y:S02]  /*1170*/  MOV R4, 0x400 ;  /* 0x0000040000047802 */ /* 0x000fe40000000f00 */
[----:B------:R-:W-:-:S05]  /*1180*/  LOP3.LUT R0, R8, 0x1f, RZ, 0xc0, !PT ;  /* 0x0000001f08007812 */ /* 0x000fca00078ec0ff */
[----:B------:R-:W-:Y:S01]  /*1190*/  IMAD R0, R3, 0x160, R0 ;  /* 0x0000016003007824 */ /* 0x000fe200078e0200 */
[----:B-1----:R-:W-:-:S05]  /*11a0*/  LEA R4, R11, R4, 0x18 ;  /* 0x000000040b047211 */ /* 0x002fca00078ec0ff */
[----:B------:R-:W-:-:S04]  /*11b0*/  IMAD R19, R9, 0x100, R4 ;  /* 0x0000010009137824 */ /* 0x000fc800078e0204 */
[--C-:B------:R-:W-:Y:S02]  /*11c0*/  IMAD R4, R6, 0xb00, R19.reuse ;  /* 0x00000b0006047824 */ /* 0x100fe400078e0213 */
[----:B------:R-:W-:Y:S02]  /*11d0*/  IMAD R19, R0, 0x8, R19 ;  /* 0x0000000800137824 */ /* 0x000fe400078e0213 */
[----:B------:R-:W-:-:S03]  /*11e0*/  IMAD R4, R9, 0x4, R4 ;  /* 0x0000000409047824 */ /* 0x000fc600078e0204 */
[----:B------:R1:W2:Y:S01]  /*11f0*/  LDS.64 R28, [R19] ;  /* 0x00000000131c7984 */ /* 0x0002a20000000a00 */
[----:B------:R-:W-:-:S03]  /*1200*/  IMAD R4, R3, 0x2c, R4 ;  /* 0x0000002c03047824 */ /* 0x000fc600078e0204 */
[----:B------:R1:W3:Y:S04]  /*1210*/  LDS.64 R30, [R19+0x100] ;  /* 0x00010000131e7984 */ /* 0x0002e80000000a00 */
        /* <DEDUP_REMOVED lines=19> */
[----:B--234-:R1:W0:Y:S02]  /*1350*/  LDS R19, [R4+0x28] ;  /* 0x0000280004137984 */ /* 0x01c2240000000800 */
.L_x_1346:
[----:B------:R-:W-:Y:S05]  /*1360*/  BSYNC.RECONVERGENT B0 ;  /* 0x0000000000007941 */ /* 0x000fea0003800200 */
.L_x_1345:
[----:B------:R-:W-:Y:S04]  /*1370*/  BSSY.RECONVERGENT B0, `(.L_x_1347) ;  /* 0x0000022000007945 */ /* 0x000fe80003800200 */
[----:B------:R-:W-:Y:S05]  /*1380*/  @P1 BRA `(.L_x_1348) ;  /* 0x0000000000801947 */ /* 0x000fea0003800000 */
[----:B------:R-:W2:Y:S01]  /*1390*/  S2R R21, SR_CgaCtaId ;  /* 0x0000000000157919 */ /* 0x000ea20000008800 */
[----:B------:R-:W-:Y:S02]  /*13a0*/  MOV R2, 0x400 ;  /* 0x0000040000027802 */ /* 0x000fe40000000f00 */
[----:B-1----:R-:W-:-:S05]  /*13b0*/  LOP3.LUT R4, R8, 0x1f, RZ, 0xc0, !PT ;  /* 0x0000001f08047812 */ /* 0x002fca00078ec0ff */
[----:B------:R-:W-:Y:S01]  /*13c0*/  IMAD R4, R3, 0x160, R4 ;  /* 0x0000016003047824 */ /* 0x000fe200078e0204 */
[----:B--2---:R-:W-:-:S05]  /*13d0*/  LEA R2, R21, R2, 0x18 ;  /* 0x0000000215027211 */ /* 0x004fca00078ec0ff */
[----:B------:R-:W-:-:S04]  /*13e0*/  IMAD R21, R9, 0x100, R2 ;  /* 0x0000010009157824 */ /* 0x000fc800078e0202 */
[--C-:B------:R-:W-:Y:S02]  /*13f0*/  IMAD R2, R6, 0xb00, R21.reuse ;  /* 0x00000b0006027824 */ /* 0x100fe400078e0215 */
[----:B------:R-:W-:-:S03]  /*1400*/  IMAD R4, R4, 0x8, R21 ;  /* 0x0000000804047824 */ /* 0x000fc600078e0215 */
[----:B------:R-:W-:Y:S02]  /*1410*/  LEA R2, R9, R2, 0x2 ;  /* 0x0000000209027211 */ /* 0x000fe400078e10ff */
[----:B------:R2:W3:Y:S03]  /*1420*/  LDS.64 R50, [R4+0xb00] ;  /* 0x000b000004327984 */ /* 0x0004e60000000a00 */
[----:B------:R-:W-:Y:S01]  /*1430*/  IMAD R3, R3, 0x2c, R2 ;  /* 0x0000002c03037824 */ /* 0x000fe200078e0202 */
[----:B------:R2:W4:Y:S04]  /*1440*/  LDS.64 R52, [R4+0xc00] ;  /* 0x000c000004347984 */ /* 0x0005280000000a00 */
[----:B------:R2:W1:Y:S04]  /*1450*/  LDS.64 R54, [R4+0xd00] ;  /* 0x000d000004367984 */ /* 0x0004680000000a00 */
        /* <DEDUP_REMOVED lines=18> */
[----:B-1-34-:R2:W0:Y:S02]  /*1580*/  LDS R81, [R3+0x54] ;  /* 0x0000540003517984 */ /* 0x01a4240000000800 */
.L_x_1348:
[----:B------:R-:W-:Y:S05]  /*1590*/  BSYNC.RECONVERGENT B0 ;  /* 0x0000000000007941 */ /* 0x000fea0003800200 */
.L_x_1347:
[----:B------:R-:W-:Y:S05]  /*15a0*/  @!P2 BRA `(.L_x_1349) ;  /* 0x0000000c003ca947 */ /* 0x000fea0003800000 */
[----:B0-----:R-:W0:Y:S01]  /*15b0*/  S2R R73, SR_CgaCtaId ;  /* 0x0000000000497919 */ /* 0x001e220000008800 */
[----:B-12---:R-:W-:Y:S01]  /*15c0*/  MOV R4, 0x400 ;  /* 0x0000040000047802 */ /* 0x006fe20000000f00 */
[C---:B------:R-:W-:Y:S01]  /*15d0*/  IMAD.SHL.U32 R3, R8.reuse, 0x8, RZ ;  /* 0x0000000808037824 */ /* 0x040fe200078e00ff */
[----:B------:R-:W-:-:S04]  /*15e0*/  LOP3.LUT P2, RZ, R8, 0x1f, RZ, 0xc0, !PT ;  /* 0x0000001f08ff7812 */ /* 0x000fc8000784c0ff */
[----:B------:R-:W-:Y:S02]  /*15f0*/  LOP3.LUT R3, R3, 0xf8, RZ, 0xc0, !PT ;  /* 0x000000f803037812 */ /* 0x000fe400078ec0ff */
[----:B0-----:R-:W-:-:S05]  /*1600*/  LEA R4, R73, R4, 0x18 ;  /* 0x0000000449047211 */ /* 0x001fca00078ec0ff */
[----:B------:R-:W-:Y:S02]  /*1610*/  IMAD R83, R9, 0x100, R4 ;  /* 0x0000010009537824 */ /* 0x000fe400078e0204 */
[----:B------:R-:W-:Y:S02]  /*1620*/  IMAD.IADD R82, R4, 0x1, R3 ;  /* 0x0000000104527824 */ /* 0x000fe400078e0203 */
[----:B------:R-:W-:Y:S02]  /*1630*/  IMAD.MOV R9, RZ, RZ, -R9 ;  /* 0x000000ffff097224 */ /* 0x000fe400078e0a09 */
[----:B------:R-:W-:Y:S02]  /*1640*/  IMAD.MOV.U32 R4, RZ, RZ, RZ ;  /* 0x000000ffff047224 */ /* 0x000fe400078e00ff */
[----:B------:R-:W-:Y:S02]  /*1650*/  IMAD.MOV.U32 R3, RZ, RZ, RZ ;  /* 0x000000ffff037224 */ /* 0x000fe400078e00ff */
[----:B------:R-:W-:-:S07]  /*1660*/  IMAD R83, R6, 0xb00, R83 ;  /* 0x00000b0006537824 */ /* 0x000fce00078e0253 */
.L_x_1351:
[----:B------:R-:W-:Y:S01]  /*1670*/  MOV R85, RZ ;  /* 0x000000ff00557202 */ /* 0x000fe20000000f00 */
[----:B------:R-:W0:Y:S01]  /*1680*/  S2R R8, SR_TID.X ;  /* 0x0000000000087919 */ /* 0x000e220000002100 */
[----:B------:R-:W-:Y:S01]  /*1690*/  VIADD R9, R9, 0x1 ;  /* 0x0000000109097836 */ /* 0x000fe20000000000 */
[----:B------:R-:W-:-:S03]  /*16a0*/  UMOV UR4, 0xffffffff ;  /* 0xffffffff00047882 */ /* 0x000fc60000000000 */
[----:B------:R1:W2:Y:S01]  /*16b0*/  @!P2 LDS R85, [R83] ;  /* 0x000000005355a984 */ /* 0x0002a20000000800 */
[----:B------:R-:W-:Y:S02]  /*16c0*/  ISETP.NE.AND P3, PT, R9, RZ, PT ;  /* 0x000000ff0900720c */ /* 0x000fe40003f65270 */
[----:B0-----:R-:W-:-:S04]  /*16d0*/  SHF.R.U32.HI R86, RZ, 0x4, R8 ;  /* 0x00000004ff567819 */ /* 0x001fc80000011608 */
[----:B------:R-:W-:-:S04]  /*16e0*/  LOP3.LUT R73, R86, 0x3e, RZ, 0xc0, !PT ;  /* 0x0000003e56497812 */ /* 0x000fc800078ec0ff */
[----:B------:R-:W-:Y:S01]  /*16f0*/  ISETP.GE.U32.AND P0, PT, R73, R6, PT ;  /* 0x000000064900720c */ /* 0x000fe20003f06070 */
[----:B-1----:R-:W-:-:S12]  /*1700*/  BRA.DIV UR4, `(.L_x_1350) ;  /* 0x000000d204147947 */ /* 0x002fd8000b800000 */
[----:B--2---:R0:W1:Y:S02]  /*1710*/  SHFL.IDX PT, R84, R85, RZ, 0x1f ;  /* 0x00001fff55547589 */ /* 0x00406400000e0000 */
.L_x_1391:
[----:B------:R2:W3:Y:S01]  /*1720*/  LDS.64 R72, [R82] ;  /* 0x0000000052487984 */ /* 0x0004e20000000a00 */
[----:B------:R-:W4:Y:S01]  /*1730*/  LDCU UR4, c[0x0][0x3b8] ;  /* 0x00007700ff0477ac */ /* 0x000f220008000800 */
[----:B0-----:R-:W-:Y:S01]  /*1740*/  LOP3.LUT R85, R86, 0x1, RZ, 0xfc, !PT ;  /* 0x0000000156557812 */ /* 0x001fe200078efcff */
[----:B------:R-:W-:Y:S02]  /*1750*/  VIADD R83, R83, 0x4 ;  /* 0x0000000453537836 */ /* 0x000fe40000000000 */
[----:B--2---:R-:W-:Y:S01]  /*1760*/  VIADD R82, R82, 0x100 ;  /* 0x0000010052527836 */ /* 0x004fe20000000000 */
[----:B----4-:R-:W-:Y:S02]  /*1770*/  ISETP.GE.AND P1, PT, R85, UR4, PT ;  /* 0x0000000455007c0c */ /* 0x010fe4000bf26270 */
[----:B---3--:R-:W-:Y:S02]  /*1780*/  @!P0 LOP3.LUT R91, R30, R72, RZ, 0xc0, !PT ;  /* 0x000000481e5b8212 */ /* 0x008fe400078ec0ff */
[----:B------:R-:W-:-:S02]  /*1790*/  @!P0 LOP3.LUT R92, R31, R73, RZ, 0xc0, !PT ;  /* 0x000000491f5c8212 */ /* 0x000fc400078ec0ff */
[----:B------:R-:W-:Y:S01]  /*17a0*/  @!P0 POPC R85, R91 ;  /* 0x0000005b00558309 */ /* 0x000fe20000000000 */
[----:B------:R-:W-:Y:S02]  /*17b0*/  @!P0 LOP3.LUT R89, R29, R73, RZ, 0xc0, !PT ;  /* 0x000000491d598212 */ /* 0x000fe400078ec0ff */
[----:B------:R-:W-:-:S04]  /*17c0*/  @!P0 LOP3.LUT R88, R28, R72, RZ, 0xc0, !PT ;  /* 0x000000481c588212 */ /* 0x000fc800078ec0ff */
[----:B------:R-:W-:Y:S02]  /*17d0*/  @!P1 LOP3.LUT R93, R53, R73, RZ, 0xc0, !PT ;  /* 0x00000049355d9212 */ /* 0x000fe400078ec0ff */
[-C--:B------:R-:W-:Y:S01]  /*17e0*/  @!P1 LOP3.LUT R87, R50, R72.reuse, RZ, 0xc0, !PT ;  /* 0x0000004832579212 */ /* 0x080fe200078ec0ff */
[----:B------:R0:W2:Y:S08]  /*17f0*/  @!P0 POPC R90, R92 ;  /* 0x0000005c005a8309 */ /* 0x0000b00000000000 */
[----:B------:R3:W-:Y:S01]  /*1800*/  @!P0 POPC R86, R88 ;  /* 0x0000005800568309 */ /* 0x0007e20000000000 */
[----:B0-----:R-:W-:Y:S01]  /*1810*/  @!P0 LOP3.LUT R92, R32, R72, RZ, 0xc0, !PT ;  /* 0x00000048205c8212 */ /* 0x001fe200078ec0ff */
[----:B--2---:R-:W-:-:S06]  /*1820*/  @!P0 IMAD.IADD R85, R85, 0x1, R90 ;  /* 0x0000000155558824 */ /* 0x004fcc00078e025a */
[----:B------:R-:W0:Y:S01]  /*1830*/  @!P0 POPC R89, R89 ;  /* 0x0000005900598309 */ /* 0x000e220000000000 */
[----:B------:R-:W-:Y:S02]  /*1840*/  @!P1 LOP3.LUT R90, R52, R72, RZ, 0xc0, !PT ;  /* 0x00000048345a9212 */ /* 0x000fe400078ec0ff */
[----:B---3--:R-:W-:-:S05]  /*1850*/  @!P1 LOP3.LUT R88, R51, R73, RZ, 0xc0, !PT ;  /* 0x0000004933589212 */ /* 0x008fca00078ec0ff */
[----:B------:R-:W-:Y:S01]  /*1860*/  @!P1 POPC R90, R90 ;  /* 0x0000005a005a9309 */ /* 0x000fe20000000000 */
[----:B0-----:R-:W-:-:S07]  /*1870*/  @!P0 IMAD.IADD R86, R86, 0x1, R89 ;  /* 0x0000000156568824 */ /* 0x001fce00078e0259 */
[----:B------:R0:W2:Y:S01]  /*1880*/  @!P1 POPC R91, R93 ;  /* 0x0000005d005b9309 */ /* 0x0000a20000000000 */
[----:B------:R-:W-:-:S07]  /*1890*/  @!P0 I2FP.F32.U32 R89, R86 ;  /* 0x0000005600598245 */ /* 0x000fce0000201000 */
[----:B------:R-:W-:Y:S01]  /*18a0*/  @!P1 POPC R87, R87 ;  /* 0x0000005700579309 */ /* 0x000fe20000000000 */
[----:B-1----:R-:W-:Y:S01]  /*18b0*/  @!P0 FMUL R89, R84, R89 ;  /* 0x0000005954598220 */ /* 0x002fe20000400000 */
[----:B0-----:R-:W-:-:S03]  /*18c0*/  @!P1 LOP3.LUT R93, R55, R73, RZ, 0xc0, !PT ;  /* 0x00000049375d9212 */ /* 0x001fc600078ec0ff */
[----:B------:R-:W-:Y:S01]  /*18d0*/  @!P0 FFMA R3, R0, R89, R3 ;  /* 0x0000005900038223 */ /* 0x000fe20000000003 */
[----:B--2---:R-:W-:Y:S02]  /*18e0*/  @!P1 IMAD.IADD R86, R90, 0x1, R91 ;  /* 0x000000015a569824 */ /* 0x004fe400078e025b */
[----:B------:R-:W0:Y:S01]  /*18f0*/  @!P1 POPC R88, R88 ;  /* 0x0000005800589309 */ /* 0x000e220000000000 */
[----:B------:R-:W-:Y:S02]  /*1900*/  @!P0 LOP3.LUT R91, R33, R73, RZ, 0xc0, !PT ;  /* 0x00000049215b8212 */ /* 0x000fe400078ec0ff */
[----:B------:R-:W-:-:S05]  /*1910*/  @!P1 LOP3.LUT R90, R54, R72, RZ, 0xc0, !PT ;  /* 0x00000048365a9212 */ /* 0x000fca00078ec0ff */
[----:B------:R-:W-:Y:S01]  /*1920*/  @!P0 POPC R91, R91 ;  /* 0x0000005b005b8309 */ /* 0x000fe20000000000 */
[----:B0-----:R-:W-:-:S07]  /*1930*/  @!P1 IMAD.IADD R87, R87, 0x1, R88 ;  /* 0x0000000157579824 */ /* 0x001fce00078e0258 */
[----:B------:R0:W1:Y:S01]  /*1940*/  @!P0 POPC R88, R92 ;  /* 0x0000005c00588309 */ /* 0x0000620000000000 */
[----:B------:R-:W-:-:S05]  /*1950*/  @!P1 I2FP.F32.U32 R89, R87 ;  /* 0x0000005700599245 */ /* 0x000fca0000201000 */
[----:B------:R-:W-:Y:S01]  /*1960*/  @!P1 FMUL R89, R84, R89 ;  /* 0x0000005954599220 */ /* 0x000fe20000400000 */
[----:B0-----:R-:W-:-:S03]  /*1970*/  @!P0 LOP3.LUT R92, R34, R72, RZ, 0xc0, !PT ;  /* 0x00000048225c8212 */ /* 0x001fc600078ec0ff */
[----:B------:R-:W-:Y:S01]  /*1980*/  @!P1 FFMA R4, R2, R89, R4 ;  /* 0x0000005902049223 */ /* 0x000fe20000000004 */
[----:B------:R-:W-:Y:S01]  /*1990*/  @!P0 I2FP.F32.U32 R89, R85 ;  /* 0x0000005500598245 */ /* 0x000fe20000201000 */
[----:B-1----:R-:W-:Y:S02]  /*19a0*/  @!P0 IMAD.IADD R87, R88, 0x1, R91 ;  /* 0x0000000158578824 */ /* 0x002fe400078e025b */
[----:B------:R0:W-:Y:S02]  /*19b0*/  @!P1 POPC R88, R90 ;  /* 0x0000005a00589309 */ /* 0x0001e40000000000 */
[----:B------:R-:W-:-:S04]  /*19c0*/  @!P0 FMUL R89, R84, R89 ;  /* 0x0000005954598220 */ /* 0x000fc80000400000 */
[----:B------:R-:W-:Y:S01]  /*19d0*/  @!P0 FFMA R3, R10, R89, R3 ;  /* 0x000000590a038223 */ /* 0x000fe20000000003 */
[----:B------:R-:W-:Y:S01]  /*19e0*/  @!P1 I2FP.F32.U32 R89, R86 ;  /* 0x0000005600599245 */ /* 0x000fe20000201000 */
[----:B------:R1:W2:Y:S01]  /*19f0*/  @!P1 POPC R91, R93 ;  /* 0x0000005d005b9309 */ /* 0x0002a20000000000 */
[----:B0-----:R-:W-:-:S03]  /*1a00*/  @!P1 LOP3.LUT R90, R57, R73, RZ, 0xc0, !PT ;  /* 0x00000049395a9212 */ /* 0x001fc600078ec0ff */
[----:B------:R-:W-:-:S04]  /*1a10*/  @!P1 FMUL R89, R84, R89 ;  /* 0x0000005954599220 */ /* 0x000fc80000400000 */
[----:B------:R-:W-:Y:S01]  /*1a20*/  @!P1 FFMA R4, R20, R89, R4 ;  /* 0x0000005914049223 */ /* 0x000fe20000000004 */
[----:B------:R-:W-:Y:S02]  /*1a30*/  @!P0 I2FP.F32.U32 R89, R87 ;  /* 0x0000005700598245 */ /* 0x000fe40000201000 */
[-C--:B-1----:R-:W-:Y:S02]  /*1a40*/  @!P1 LOP3.LUT R93, R56, R72.reuse, RZ, 0xc0, !PT ;  /* 0x00000048385d9212 */ /* 0x082fe400078ec0ff */
[----:B--2---:R-:W-:Y:S02]  /*1a50*/  @!P1 IADD3 R85, PT, PT, R88, R91, RZ ;  /* 0x0000005b58559210 */ /* 0x004fe40007ffe0ff */
[----:B------:R-:W-:Y:S01]  /*1a60*/  @!P0 LOP3.LUT R91, R35, R73, RZ, 0xc0, !PT ;  /* 0x00000049235b8212 */ /* 0x000fe200078ec0ff */
[----:B------:R0:W-:Y:S08]  /*1a70*/  @!P0 POPC R88, R92 ;  /* 0x0000005c00588309 */ /* 0x0001f00000000000 */
[----:B------:R-:W1:Y:S01]  /*1a80*/  @!P0 POPC R91, R91 ;  /* 0x0000005b005b8309 */ /* 0x000e620000000000 */
[----:B0-----:R-:W-:Y:S01]  /*1a90*/  @!P0 LOP3.LUT R92, R36, R72, RZ, 0xc0, !PT ;  /* 0x00000048245c8212 */ /* 0x001fe200078ec0ff */
[----:B-1----:R-:W-:-:S06]  /*1aa0*/  @!P0 IMAD.IADD R86, R88, 0x1, R91 ;  /* 0x0000000158568824 */ /* 0x002fcc00078e025b */
[----:B------:R0:W-:Y:S08]  /*1ab0*/  @!P1 POPC R88, R93 ;  /* 0x0000005d00589309 */ /* 0x0001f00000000000 */
[----:B------:R-:W1:Y:S01]  /*1ac0*/  @!P1 POPC R91, R90 ;  /* 0x0000005a005b9309 */ /* 0x000e620000000000 */
[----:B0-----:R-:W-:-:S07]  /*1ad0*/  @!P1 LOP3.LUT R93, R59, R73, RZ, 0xc0, !PT ;  /* 0x000000493b5d9212 */ /* 0x001fce00078ec0ff */
[----:B------:R0:W-:Y:S01]  /*1ae0*/  @!P0 POPC R90, R92 ;  /* 0x0000005c005a8309 */ /* 0x0001e20000000000 */
[----:B-1----:R-:W-:Y:S01]  /*1af0*/  @!P1 IMAD.IADD R87, R88, 0x1, R91 ;  /* 0x0000000158579824 */ /* 0x002fe200078e025b */
[----:B------:R-:W-:Y:S01]  /*1b00*/  @!P0 LOP3.LUT R91, R37, R73, RZ, 0xc0, !PT ;  /* 0x00000049255b8212 */ /* 0x000fe200078ec0ff */
[----:B------:R-:W-:Y:S01]  /*1b10*/  @!P0 FMUL R88, R84, R89 ;  /* 0x0000005954588220 */ /* 0x000fe20000400000 */
[----:B------:R-:W-:Y:S02]  /*1b20*/  @!P1 I2FP.F32.U32 R89, R85 ;  /* 0x0000005500599245 */ /* 0x000fe40000201000 */
[----:B0-----:R-:W-:Y:S01]  /*1b30*/  @!P0 LOP3.LUT R92, R38, R72, RZ, 0xc0, !PT ;  /* 0x00000048265c8212 */ /* 0x001fe200078ec0ff */
[----:B------:R-:W-:Y:S01]  /*1b40*/  @!P0 FFMA R3, R11, R88, R3 ;  /* 0x000000580b038223 */ /* 0x000fe20000000003 */
[----:B------:R-:W0:Y:S01]  /*1b50*/  @!P0 POPC R91, R91 ;  /* 0x0000005b005b8309 */ /* 0x000e220000000000 */
[----:B------:R-:W-:-:S04]  /*1b60*/  @!P1 FMUL R89, R84, R89 ;  /* 0x0000005954599220 */ /* 0x000fc80000400000 */
[----:B------:R-:W-:Y:S01]  /*1b70*/  @!P1 FFMA R4, R21, R89, R4 ;  /* 0x0000005915049223 */ /* 0x000fe20000000004 */
[----:B------:R-:W-:-:S05]  /*1b80*/  @!P0 I2FP.F32.U32 R89, R86 ;  /* 0x0000005600598245 */ /* 0x000fca0000201000 */
[----:B------:R-:W-:Y:S01]  /*1b90*/  @!P0 FMUL R89, R84, R89 ;  /* 0x0000005954598220 */ /* 0x000fe20000400000 */
[----:B0-----:R-:W-:Y:S01]  /*1ba0*/  @!P0 IMAD.IADD R85, R90, 0x1, R91 ;  /* 0x000000015a558824 */ /* 0x001fe200078e025b */
[----:B------:R-:W-:Y:S01]  /*1bb0*/  @!P1 LOP3.LUT R90, R58, R72, RZ, 0xc0, !PT ;  /* 0x000000483a5a9212 */ /* 0x000fe200078ec0ff */
[----:B------:R0:W-:Y:S01]  /*1bc0*/  @!P1 POPC R91, R93 ;  /* 0x0000005d005b9309 */ /* 0x0001e20000000000 */
[----:B------:R-:W-:Y:S01]  /*1bd0*/  @!P0 FFMA R3, R12, R89, R3 ;  /* 0x000000590c038223 */ /* 0x000fe20000000003 */
[----:B------:R-:W-:-:S05]  /*1be0*/  @!P1 I2FP.F32.U32 R89, R87 ;  /* 0x0000005700599245 */ /* 0x000fca0000201000 */
[----:B------:R-:W-:Y:S01]  /*1bf0*/  @!P1 FMUL R89, R84, R89 ;  /* 0x0000005954599220 */ /* 0x000fe20000400000 */
[----:B------:R1:W2:Y:S01]  /*1c00*/  @!P1 POPC R88, R90 ;  /* 0x0000005a00589309 */ /* 0x0002a20000000000 */
[-C--:B0-----:R-:W-:Y:S02]  /*1c10*/  @!P1 LOP3.LUT R93, R60, R72.reuse, RZ, 0xc0, !PT ;  /* 0x000000483c5d9212 */ /* 0x081fe400078ec0ff */
[----:B------:R-:W-:Y:S01]  /*1c20*/  @!P1 FFMA R4, R74, R89, R4 ;  /* 0x000000594a049223 */ /* 0x000fe20000000004 */
[----:B------:R-:W-:Y:S02]  /*1c30*/  @!P0 I2FP.F32.U32 R89, R85 ;  /* 0x0000005500598245 */ /* 0x000fe40000201000 */
        /* <DEDUP_REMOVED lines=22> */
[----:B0-----:R-:W-:-:S03]  /*1da0*/  @!P0 IADD3 R86, PT, PT, R90, R91, RZ ;  /* 0x0000005b5a568210 */ /* 0x001fc60007ffe0ff */
[----:B------:R-:W-:Y:S01]  /*1db0*/  @!P0 FFMA R3, R14, R89, R3 ;  /* 0x000000590e038223 */ /* 0x000fe20000000003 */
[----:B------:R-:W-:Y:S01]  /*1dc0*/  @!P1 LOP3.LUT R90, R62, R72, RZ, 0xc0, !PT ;  /* 0x000000483e5a9212 */ /* 0x000fe200078ec0ff */
[----:B------:R0:W-:Y:S01]  /*1dd0*/  @!P1 POPC R91, R93 ;  /* 0x0000005d005b9309 */ /* 0x0001e20000000000 */
[----:B------:R-:W-:-:S05]  /*1de0*/  @!P1 I2FP.F32.U32 R89, R85 ;  /* 0x0000005500599245 */ /* 0x000fca0000201000 */
[----:B------:R-:W-:Y:S02]  /*1df0*/  @!P1 FMUL R89, R84, R89 ;  /* 0x0000005954599220 */ /* 0x000fe40000400000 */
[----:B------:R1:W2:Y:S02]  /*1e00*/  @!P1 POPC R88, R90 ;  /* 0x0000005a00589309 */ /* 0x0002a40000000000 */
[----:B------:R-:W-:Y:S01]  /*1e10*/  @!P1 FFMA R4, R76, R89, R4 ;  /* 0x000000594c049223 */ /* 0x000fe20000000004 */
[----:B0-----:R-:W-:Y:S02]  /*1e20*/  @!P1 LOP3.LUT R93, R64, R72, RZ, 0xc0, !PT ;  /* 0x00000048405d9212 */ /* 0x001fe400078ec0ff */
        /* <DEDUP_REMOVED lines=30> */
[----:B0-----:R-:W-:Y:S02]  /*2010*/  @!P1 LOP3.LUT R93, R69, R73, RZ, 0xc0, !PT ;  /* 0x00000049455d9212 */ /* 0x001fe400078ec0ff */
[----:B------:R-:W-:Y:S01]  /*2020*/  @!P1 FFMA R4, R78, R89, R4 ;  /* 0x000000594e049223 */ /* 0x000fe20000000004 */
[----:B------:R-:W-:Y:S02]  /*2030*/  @!P0 I2FP.F32.U32 R89, R87 ;  /* 0x0000005700598245 */ /* 0x000fe40000201000 */
[----:B-1----:R-:W-:Y:S01]  /*2040*/  @!P1 LOP3.LUT R90, R68, R72, RZ, 0xc0, !PT ;  /* 0x00000048445a9212 */ /* 0x002fe200078ec0ff */
        /* <DEDUP_REMOVED lines=9> */
[----:B------:R0:W-:Y:S08]  /*20e0*/  @!P1 POPC R88, R90 ;  /* 0x0000005a00589309 */ /* 0x0001f00000000000 */
[----:B------:R-:W1:Y:S01]  /*20f0*/  @!P1 POPC R91, R93 ;  /* 0x0000005d005b9309 */ /* 0x000e620000000000 */
[----:B0-----:R-:W-:-:S02]  /*2100*/  @!P1 LOP3.LUT R90, R70, R72, RZ, 0xc0, !PT ;  /* 0x00000048465a9212 */ /* 0x001fc400078ec0ff */
[----:B-1----:R-:W-:Y:S01]  /*2110*/  @!P1 IADD3 R87, PT, PT, R88, R91, RZ ;  /* 0x0000005b58579210 */ /* 0x002fe20007ffe0ff */
[----:B------:R-:W-:Y:S01]  /*2120*/  @!P0 FMUL R88, R84, R89 ;  /* 0x0000005954588220 */ /* 0x000fe20000400000 */
[----:B------:R-:W-:-:S03]  /*2130*/  @!P0 LOP3.LUT R91, R48, R72, RZ, 0xc0, !PT ;  /* 0x00000048305b8212 */ /* 0x000fc600078ec0ff */
[----:B------:R-:W-:Y:S01]  /*2140*/  @!P1 POPC R72, R90 ;  /* 0x0000005a00489309 */ /* 0x000fe20000000000 */
[----:B------:R-:W-:Y:S01]  /*2150*/  @!P0 FFMA R3, R17, R88, R3 ;  /* 0x0000005811038223 */ /* 0x000fe20000000003 */
[----:B------:R-:W-:-:S05]  /*2160*/  @!P1 I2FP.F32.U32 R87, R87 ;  /* 0x0000005700579245 */ /* 0x000fca0000201000 */
[----:B------:R-:W-:Y:S01]  /*2170*/  @!P1 FMUL R87, R84, R87 ;  /* 0x0000005754579220 */ /* 0x000fe20000400000 */
[----:B------:R-:W-:Y:S03]  /*2180*/  @!P0 POPC R89, R91 ;  /* 0x0000005b00598309 */ /* 0x000fe60000000000 */
[----:B------:R-:W-:-:S05]  /*2190*/  @!P1 FFMA R4, R80, R87, R4 ;  /* 0x0000005750049223 */ /* 0x000fca0000000004 */
[----:B------:R-:W0:Y:S02]  /*21a0*/  @!P0 POPC R88, R92 ;  /* 0x0000005c00588309 */ /* 0x000e240000000000 */
[----:B0-----:R-:W-:Y:S01]  /*21b0*/  @!P0 IMAD.IADD R88, R89, 0x1, R88 ;  /* 0x0000000159588824 */ /* 0x001fe200078e0258 */
[----:B------:R-:W-:Y:S02]  /*21c0*/  @!P1 LOP3.LUT R89, R71, R73, RZ, 0xc0, !PT ;  /* 0x0000004947599212 */ /* 0x000fe400078ec0ff */
[----:B------:R-:W-:-:S04]  /*21d0*/  @!P0 I2FP.F32.U32 R73, R86 ;  /* 0x0000005600498245 */ /* 0x000fc80000201000 */
[----:B------:R-:W0:Y:S01]  /*21e0*/  @!P1 POPC R89, R89 ;  /* 0x0000005900599309 */ /* 0x000e220000000000 */
[----:B------:R-:W-:-:S04]  /*21f0*/  @!P0 FMUL R73, R84, R73 ;  /* 0x0000004954498220 */ /* 0x000fc80000400000 */
[----:B------:R-:W-:Y:S01]  /*2200*/  @!P0 FFMA R3, R18, R73, R3 ;  /* 0x0000004912038223 */ /* 0x000fe20000000003 */
[----:B------:R-:W-:Y:S01]  /*2210*/  @!P0 I2FP.F32.U32 R73, R88 ;  /* 0x0000005800498245 */ /* 0x000fe20000201000 */
[----:B0-----:R-:W-:-:S05]  /*2220*/  @!P1 IMAD.IADD R72, R72, 0x1, R89 ;  /* 0x0000000148489824 */ /* 0x001fca00078e0259 */
[----:B------:R-:W-:Y:S01]  /*2230*/  @!P1 I2FP.F32.U32 R85, R72 ;  /* 0x0000004800559245 */ /* 0x000fe20000201000 */
[----:B------:R-:W-:-:S04]  /*2240*/  @!P0 FMUL R72, R84, R73 ;  /* 0x0000004954488220 */ /* 0x000fc80000400000 */
[----:B------:R-:W-:Y:S01]  /*2250*/  @!P1 FMUL R85, R84, R85 ;  /* 0x0000005554559220 */ /* 0x000fe20000400000 */
[----:B------:R-:W-:-:S03]  /*2260*/  @!P0 FFMA R3, R19, R72, R3 ;  /* 0x0000004813038223 */ /* 0x000fc60000000003 */
[----:B------:R-:W-:Y:S01]  /*2270*/  @!P1 FFMA R4, R81, R85, R4 ;  /* 0x0000005551049223 */ /* 0x000fe20000000004 */
[----:B------:R-:W-:Y:S06]  /*2280*/  @P3 BRA `(.L_x_1351) ;  /* 0xfffffff000f83947 */ /* 0x000fec000383ffff */
[----:B------:R-:W-:Y:S05]  /*2290*/  BRA `(.L_x_1352) ;  /* 0x000000c000507947 */ /* 0x000fea0003800000 */
.L_x_1349:
[----:B------:R-:W-:Y:S01]  /*22a0*/  ISETP.GE.AND P2, PT, R9, 0x1, PT ;  /* 0x000000010900780c */ /* 0x000fe20003f46270 */
[----:B--2---:R-:W-:Y:S02]  /*22b0*/  IMAD.MOV.U32 R3, RZ, RZ, RZ ;  /* 0x000000ffff037224 */ /* 0x004fe400078e00ff */
[----:B-1----:R-:W-:-:S10]  /*22c0*/  IMAD.MOV.U32 R4, RZ, RZ, RZ ;  /* 0x000000ffff047224 */ /* 0x002fd400078e00ff */
[----:B------:R-:W-:Y:S05]  /*22d0*/  @!P2 BRA `(.L_x_1353) ;  /* 0x0000000c0004a947 */ /* 0x000fea0003800000 */
[----:B------:R-:W1:Y:S01]  /*22e0*/  S2R R4, SR_CgaCtaId ;  /* 0x0000000000047919 */ /* 0x000e620000008800 */
[----:B------:R-:W-:Y:S01]  /*22f0*/  LOP3.LUT P2, RZ, R8, 0x1f, RZ, 0xc0, !PT ;  /* 0x0000001f08ff7812 */ /* 0x000fe2000784c0ff */
[----:B------:R-:W-:Y:S01]  /*2300*/  IMAD.MOV.U32 R85, RZ, RZ, RZ ;  /* 0x000000ffff557224 */ /* 0x000fe200078e00ff */
[----:B------:R-:W-:Y:S01]  /*2310*/  MOV R3, 0x400 ;  /* 0x0000040000037802 */ /* 0x000fe20000000f00 */
[----:B------:R-:W-:-:S03]  /*2320*/  UMOV UR4, 0xffffffff ;  /* 0xffffffff00047882 */ /* 0x000fc60000000000 */
[----:B-1----:R-:W-:-:S07]  /*2330*/  LEA R4, R4, R3, 0x18 ;  /* 0x0000000304047211 */ /* 0x002fce00078ec0ff */
[----:B------:R-:W-:-:S05]  /*2340*/  @!P2 LEA R3, R9, R4, 0x8 ;  /* 0x000000040903a211 */ /* 0x000fca00078e40ff */
[----:B------:R-:W-:-:S05]  /*2350*/  @!P2 IMAD R3, R6, 0xb00, R3 ;  /* 0x00000b000603a824 */ /* 0x000fca00078e0203 */
[----:B------:R1:W2:Y:S01]  /*2360*/  @!P2 LDS R85, [R3] ;  /* 0x000000000355a984 */ /* 0x0002a20000000800 */
[----:B------:R-:W-:Y:S05]  /*2370*/  BRA.DIV UR4, `(.L_x_1354) ;  /* 0x000000c6041c7947 */ /* 0x000fea000b800000 */
[----:B0-2---:R0:W2:Y:S02]  /*2380*/  SHFL.IDX PT, R82, R85, RZ, 0x1f ;  /* 0x00001fff55527589 */ /* 0x0050a400000e0000 */
.L_x_1393:
[----:B-1----:R-:W-:-:S05]  /*2390*/  IMAD.SHL.U32 R3, R8, 0x8, RZ ;  /* 0x0000000808037824 */ /* 0x002fca00078e00ff */
[----:B------:R-:W-:-:S05]  /*23a0*/  LOP3.LUT R3, R3, 0xf8, RZ, 0xc0, !PT ;  /* 0x000000f803037812 */ /* 0x000fca00078ec0ff */
[----:B------:R-:W-:-:S05]  /*23b0*/  IMAD.IADD R3, R4, 0x1, R3 ;  /* 0x0000000104037824 */ /* 0x000fca00078e0203 */
[----:B------:R-:W0:Y:S02]  /*23c0*/  LDS.64 R72, [R3] ;  /* 0x0000000003487984 */ /* 0x000e240000000a00 */
[-C--:B0-----:R-:W-:Y:S02]  /*23d0*/  @!P0 LOP3.LUT R85, R32, R72.reuse, RZ, 0xc0, !PT ;  /* 0x0000004820558212 */ /* 0x081fe400078ec0ff */
        /* <DEDUP_REMOVED lines=14> */
[----:B------:R-:W-:Y:S01]  /*24c0*/  @!P1 LOP3.LUT R93, R57, R73, RZ, 0xc0, !PT ;  /* 0x00000049395d9212 */ /* 0x000fe200078ec0ff */
        /* <DEDUP_REMOVED lines=13> */
[----:B------:R1:W-:Y:S01]  /*25a0*/  @!P1 POPC R86, R91 ;  /* 0x0000005b00569309 */ /* 0x0003e20000000000 */
[----:B0-----:R-:W-:-:S07]  /*25b0*/  @!P1 IADD3 R84, PT, PT, R84, R87, RZ ;  /* 0x0000005754549210 */ /* 0x001fce0007ffe0ff */
[----:B------:R0:W3:Y:S01]  /*25c0*/  @!P1 POPC R89, R92 ;  /* 0x0000005c00599309 */ /* 0x0000e20000000000 */
[----:B-1----:R-:W-:Y:S01]  /*25d0*/  @!P1 I2FP.F32.U32 R91, R3 ;  /* 0x00000003005b9245 */ /* 0x002fe20000201000 */
[----:B------:R-:W-:-:S06]  /*25e0*/  IMAD.MOV.U32 R3, RZ, RZ, RZ ;  /* 0x000000ffff037224 */ /* 0x000fcc00078e00ff */
[----:B------:R1:W-:Y:S01]  /*25f0*/  @!P0 POPC R87, R90 ;  /* 0x0000005a00578309 */ /* 0x0003e20000000000 */
[----:B--2---:R-:W-:Y:S01]  /*2600*/  @!P1 FMUL R91, R82, R91 ;  /* 0x0000005b525b9220 */ /* 0x004fe20000400000 */
[----:B0-----:R-:W-:Y:S01]  /*2610*/  @!P0 LOP3.LUT R92, R36, R72, RZ, 0xc0, !PT ;  /* 0x00000048245c8212 */ /* 0x001fe200078ec0ff */
[----:B---3--:R-:W-:-:S05]  /*2620*/  @!P1 IMAD.IADD R86, R86, 0x1, R89 ;  /* 0x0000000156569824 */ /* 0x008fca00078e0259 */
[----:B------:R-:W0:Y:S01]  /*2630*/  @!P0 POPC R88, R88 ;  /* 0x0000005800588309 */ /* 0x000e220000000000 */
[----:B------:R-:W-:Y:S01]  /*2640*/  @!P0 I2FP.F32.U32 R89, R4 ;  /* 0x0000000400598245 */ /* 0x000fe20000201000 */
[----:B------:R-:W-:Y:S01]  /*2650*/  IMAD.MOV.U32 R4, RZ, RZ, RZ ;  /* 0x000000ffff047224 */ /* 0x000fe200078e00ff */
[----:B-1----:R-:W-:Y:S01]  /*2660*/  @!P1 LOP3.LUT R90, R56, R72, RZ, 0xc0, !PT ;  /* 0x00000048385a9212 */ /* 0x002fe200078ec0ff */
[----:B------:R-:W-:Y:S02]  /*2670*/  @!P1 FFMA R4, R2, R91, RZ ;  /* 0x0000005b02049223 */ /* 0x000fe400000000ff */
[----:B------:R-:W-:Y:S02]  /*2680*/  @!P0 FMUL R89, R82, R89 ;  /* 0x0000005952598220 */ /* 0x000fe40000400000 */
[----:B------:R1:W-:Y:S02]  /*2690*/  @!P1 POPC R91, R93 ;  /* 0x0000005d005b9309 */ /* 0x0003e40000000000 */
[----:B------:R-:W-:Y:S01]  /*26a0*/  @!P0 FFMA R3, R0, R89, RZ ;  /* 0x0000005900038223 */ /* 0x000fe200000000ff */
[----:B------:R-:W-:Y:S01]  /*26b0*/  @!P0 I2FP.F32.U32 R89, R83 ;  /* 0x0000005300598245 */ /* 0x000fe20000201000 */
[----:B0-----:R-:W-:-:S04]  /*26c0*/  @!P0 IMAD.IADD R87, R87, 0x1, R88 ;  /* 0x0000000157578824 */ /* 0x001fc800078e0258 */
[----:B------:R-:W-:Y:S01]  /*26d0*/  @!P0 FMUL R89, R82, R89 ;  /* 0x0000005952598220 */ /* 0x000fe20000400000 */
[----:B------:R0:W2:Y:S01]  /*26e0*/  @!P1 POPC R88, R90 ;  /* 0x0000005a00589309 */ /* 0x0000a20000000000 */
[----:B-1----:R-:W-:Y:S02]  /*26f0*/  @!P1 LOP3.LUT R93, R58, R72, RZ, 0xc0, !PT ;  /* 0x000000483a5d9212 */ /* 0x002fe400078ec0ff */
[----:B------:R-:W-:Y:S01]  /*2700*/  @!P0 FFMA R3, R10, R89, R3 ;  /* 0x000000590a038223 */ /* 0x000fe20000000003 */
[----:B------:R-:W-:-:S05]  /*2710*/  @!P1 I2FP.F32.U32 R89, R84 ;  /* 0x0000005400599245 */ /* 0x000fca0000201000 */
[----:B------:R-:W-:Y:S01]  /*2720*/  @!P1 FMUL R89, R82, R89 ;  /* 0x0000005952599220 */ /* 0x000fe20000400000 */
[----:B0-----:R-:W-:-:S03]  /*2730*/  @!P1 LOP3.LUT R90, R59, R73, RZ, 0xc0, !PT ;  /* 0x000000493b5a9212 */ /* 0x001fc600078ec0ff */
[----:B------:R-:W-:Y:S01]  /*2740*/  @!P1 FFMA R4, R20, R89, R4 ;  /* 0x0000005914049223 */ /* 0x000fe20000000004 */
[----:B------:R-:W-:Y:S01]  /*2750*/  @!P0 I2FP.F32.U32 R89, R85 ;  /* 0x0000005500598245 */ /* 0x000fe20000201000 */
[----:B--2---:R-:W-:Y:S01]  /*2760*/  @!P1 IMAD.IADD R83, R88, 0x1, R91 ;  /* 0x0000000158539824 */ /* 0x004fe200078e025b */
[----:B------:R-:W-:Y:S01]  /*2770*/  @!P0 LOP3.LUT R91, R37, R73, RZ, 0xc0, !PT ;  /* 0x00000049255b8212 */ /* 0x000fe200078ec0ff */
[----:B------:R0:W-:Y:S08]  /*2780*/  @!P0 POPC R88, R92 ;  /* 0x0000005c00588309 */ /* 0x0001f00000000000 */
[----:B------:R-:W1:Y:S01]  /*2790*/  @!P0 POPC R91, R91 ;  /* 0x0000005b005b8309 */ /* 0x000e620000000000 */
[----:B0-----:R-:W-:-:S02]  /*27a0*/  @!P0 LOP3.LUT R92, R38, R72, RZ, 0xc0, !PT ;  /* 0x00000048265c8212 */ /* 0x001fc400078ec0ff */
[----:B-1----:R-:W-:-:S05]  /*27b0*/  @!P0 IADD3 R84, PT, PT, R88, R91, RZ ;  /* 0x0000005b58548210 */ /* 0x002fca0007ffe0ff */
        /* <DEDUP_REMOVED lines=66> */
[----:B------:R-:W1:Y:S01]  /*2be0*/  @!P1 POPC R91, R90 ;  /* 0x0000005a005b9309 */ /* 0x000e620000000000 */
[----:B0-----:R-:W-:-:S07]  /*2bf0*/  @!P1 LOP3.LUT R93, R69, R73, RZ, 0xc0, !PT ;  /* 0x00000049455d9212 */ /* 0x001fce00078ec0ff */
[----:B------:R0:W-:Y:S01]  /*2c00*/  @!P0 POPC R90, R92 ;  /* 0x0000005c005a8309 */ /* 0x0001e20000000000 */
[----:B-1----:R-:W-:Y:S01]  /*2c10*/  @!P1 IMAD.IADD R83, R88, 0x1, R91 ;  /* 0x0000000158539824 */ /* 0x002fe200078e025b */
[----:B------:R-:W-:Y:S01]  /*2c20*/  @!P0 LOP3.LUT R91, R47, R73, RZ, 0xc0, !PT ;  /* 0x000000492f5b8212 */ /* 0x000fe200078ec0ff */
[C---:B------:R-:W-:Y:S01]  /*2c30*/  @!P0 FMUL R88, R82.reuse, R89 ;  /* 0x0000005952588220 */ /* 0x040fe20000400000 */
[----:B------:R-:W-:Y:S02]  /*2c40*/  @!P1 I2FP.F32.U32 R89, R84 ;  /* 0x0000005400599245 */ /* 0x000fe40000201000 */
[----:B0-----:R-:W-:Y:S01]  /*2c50*/  @!P0 LOP3.LUT R92, R49, R73, RZ, 0xc0, !PT ;  /* 0x00000049315c8212 */ /* 0x001fe200078ec0ff */
[----:B------:R-:W-:Y:S01]  /*2c60*/  @!P0 FFMA R3, R15, R88, R3 ;  /* 0x000000580f038223 */ /* 0x000fe20000000003 */
[----:B------:R-:W0:Y:S01]  /*2c70*/  @!P0 POPC R91, R91 ;  /* 0x0000005b005b8309 */ /* 0x000e220000000000 */
[----:B------:R-:W-:Y:S01]  /*2c80*/  @!P1 FMUL R89, R82, R89 ;  /* 0x0000005952599220 */ /* 0x000fe20000400000 */
[----:B------:R-:W-:-:S03]  /*2c90*/  @!P1 I2FP.F32.U32 R83, R83 ;  /* 0x0000005300539245 */ /* 0x000fc60000201000 */
[----:B------:R-:W-:Y:S01]  /*2ca0*/  @!P1 FFMA R4, R77, R89, R4 ;  /* 0x000000594d049223 */ /* 0x000fe20000000004 */
[----:B------:R-:W-:Y:S01]  /*2cb0*/  @!P0 I2FP.F32.U32 R89, R85 ;  /* 0x0000005500598245 */ /* 0x000fe20000201000 */
[----:B------:R-:W-:-:S04]  /*2cc0*/  @!P1 FMUL R83, R82, R83 ;  /* 0x0000005352539220 */ /* 0x000fc80000400000 */
[----:B------:R-:W-:Y:S01]  /*2cd0*/  @!P0 FMUL R89, R82, R89 ;  /* 0x0000005952598220 */ /* 0x000fe20000400000 */
[----:B0-----:R-:W-:Y:S01]  /*2ce0*/  @!P0 IMAD.IADD R84, R90, 0x1, R91 ;  /* 0x000000015a548824 */ /* 0x001fe200078e025b */
[----:B------:R-:W-:Y:S01]  /*2cf0*/  @!P1 LOP3.LUT R90, R68, R72, RZ, 0xc0, !PT ;  /* 0x00000048445a9212 */ /* 0x000fe200078ec0ff */
[----:B------:R-:W-:Y:S01]  /*2d00*/  @!P1 POPC R91, R93 ;  /* 0x0000005d005b9309 */ /* 0x000fe20000000000 */
[----:B------:R-:W-:-:S07]  /*2d10*/  @!P0 FFMA R3, R16, R89, R3 ;  /* 0x0000005910038223 */ /* 0x000fce0000000003 */
[----:B------:R0:W1:Y:S08]  /*2d20*/  @!P1 POPC R88, R90 ;  /* 0x0000005a00589309 */ /* 0x0000700000000000 */
[----:B------:R-:W-:Y:S01]  /*2d30*/  @!P0 POPC R89, R92 ;  /* 0x0000005c00598309 */ /* 0x000fe20000000000 */
[-C--:B0-----:R-:W-:Y:S01]  /*2d40*/  @!P1 LOP3.LUT R90, R70, R72.reuse, RZ, 0xc0, !PT ;  /* 0x00000048465a9212 */ /* 0x081fe200078ec0ff */
[----:B-1----:R-:W-:Y:S01]  /*2d50*/  @!P1 IMAD.IADD R85, R88, 0x1, R91 ;  /* 0x0000000158559824 */ /* 0x002fe200078e025b */
[----:B------:R-:W-:-:S05]  /*2d60*/  @!P0 LOP3.LUT R91, R48, R72, RZ, 0xc0, !PT ;  /* 0x00000048305b8212 */ /* 0x000fca00078ec0ff */
[----:B------:R-:W-:Y:S01]  /*2d70*/  @!P1 POPC R72, R90 ;  /* 0x0000005a00489309 */ /* 0x000fe20000000000 */
[----:B------:R-:W-:-:S05]  /*2d80*/  @!P1 I2FP.F32.U32 R85, R85 ;  /* 0x0000005500559245 */ /* 0x000fca0000201000 */
[----:B------:R-:W-:Y:S02]  /*2d90*/  @!P1 FMUL R85, R82, R85 ;  /* 0x0000005552559220 */ /* 0x000fe40000400000 */
[----:B------:R-:W0:Y:S02]  /*2da0*/  @!P0 POPC R88, R91 ;  /* 0x0000005b00588309 */ /* 0x000e240000000000 */
[----:B0-----:R-:W-:Y:S01]  /*2db0*/  @!P0 IMAD.IADD R88, R88, 0x1, R89 ;  /* 0x0000000158588824 */ /* 0x001fe200078e0259 */
[----:B------:R-:W-:Y:S02]  /*2dc0*/  @!P1 LOP3.LUT R89, R71, R73, RZ, 0xc0, !PT ;  /* 0x0000004947599212 */ /* 0x000fe400078ec0ff */
[----:B------:R-:W-:Y:S01]  /*2dd0*/  @!P1 I2FP.F32.U32 R73, R86 ;  /* 0x0000005600499245 */ /* 0x000fe20000201000 */
[----:B------:R-:W-:-:S03]  /*2de0*/  @!P0 FMUL R86, R82, R87 ;  /* 0x0000005752568220 */ /* 0x000fc60000400000 */
[----:B------:R-:W0:Y:S01]  /*2df0*/  @!P1 POPC R89, R89 ;  /* 0x0000005900599309 */ /* 0x000e220000000000 */
[----:B------:R-:W-:Y:S01]  /*2e00*/  @!P1 FMUL R73, R82, R73 ;  /* 0x0000004952499220 */ /* 0x000fe20000400000 */
[----:B------:R-:W-:-:S03]  /*2e10*/  @!P0 FFMA R3, R17, R86, R3 ;  /* 0x0000005611038223 */ /* 0x000fc60000000003 */
[----:B------:R-:W-:Y:S01]  /*2e20*/  @!P1 FFMA R4, R78, R73, R4 ;  /* 0x000000494e049223 */ /* 0x000fe20000000004 */
[----:B------:R-:W-:-:S03]  /*2e30*/  @!P0 I2FP.F32.U32 R73, R84 ;  /* 0x0000005400498245 */ /* 0x000fc60000201000 */
[----:B------:R-:W-:Y:S01]  /*2e40*/  @!P1 FFMA R4, R79, R83, R4 ;  /* 0x000000534f049223 */ /* 0x000fe20000000004 */
[----:B------:R-:W-:Y:S01]  /*2e50*/  @!P0 I2FP.F32.U32 R83, R88 ;  /* 0x0000005800538245 */ /* 0x000fe20000201000 */
[----:B------:R-:W-:Y:S02]  /*2e60*/  @!P0 FMUL R73, R82, R73 ;  /* 0x0000004952498220 */ /* 0x000fe40000400000 */
[----:B------:R-:W-:Y:S01]  /*2e70*/  @!P1 FFMA R4, R80, R85, R4 ;  /* 0x0000005550049223 */ /* 0x000fe20000000004 */
[----:B0-----:R-:W-:Y:S02]  /*2e80*/  @!P1 IMAD.IADD R72, R72, 0x1, R89 ;  /* 0x0000000148489824 */ /* 0x001fe400078e0259 */
[----:B------:R-:W-:-:S03]  /*2e90*/  @!P0 FFMA R3, R18, R73, R3 ;  /* 0x0000004912038223 */ /* 0x000fc60000000003 */
[----:B------:R-:W-:Y:S01]  /*2ea0*/  @!P1 I2FP.F32.U32 R87, R72 ;  /* 0x0000004800579245 */ /* 0x000fe20000201000 */
[----:B------:R-:W-:-:S04]  /*2eb0*/  @!P0 FMUL R72, R82, R83 ;  /* 0x0000005352488220 */ /* 0x000fc80000400000 */
[----:B------:R-:W-:Y:S01]  /*2ec0*/  @!P1 FMUL R87, R82, R87 ;  /* 0x0000005752579220 */ /* 0x000fe20000400000 */
[----:B------:R-:W-:-:S03]  /*2ed0*/  @!P0 FFMA R3, R19, R72, R3 ;  /* 0x0000004813038223 */ /* 0x000fc60000000003 */
[----:B------:R-:W-:-:S07]  /*2ee0*/  @!P1 FFMA R4, R81, R87, R4 ;  /* 0x0000005751049223 */ /* 0x000fce0000000004 */
.L_x_1353:
        /* <DEDUP_REMOVED lines=8> */
[----:B------:R-:W-:-:S05]  /*2f70*/  @!P2 LEA R73, R9, R86, 0x8 ;  /* 0x000000560949a211 */ /* 0x000fca00078e40ff */
[----:B------:R-:W-:-:S05]  /*2f80*/  @!P2 IMAD R73, R6, 0xb00, R73 ;  /* 0x00000b000649a824 */ /* 0x000fca00078e0249 */
[----:B------:R0:W1:Y:S01]  /*2f90*/  @!P2 LDS R85, [R73+0x4] ;  /* 0x000004004955a984 */ /* 0x0000620000000800 */
[----:B------:R-:W-:Y:S05]  /*2fa0*/  BRA.DIV UR4, `(.L_x_1356) ;  /* 0x000000ba04307947 */ /* 0x000fea000b800000 */
[----:B-1----:R1:W2:Y:S02]  /*2fb0*/  SHFL.IDX PT, R82, R85, RZ, 0x1f ;  /* 0x00001fff55527589 */ /* 0x0022a400000e0000 */
.L_x_1396:
[----:B------:R-:W-:-:S05]  /*2fc0*/  IMAD.SHL.U32 R72, R8, 0x8, RZ ;  /* 0x0000000808487824 */ /* 0x000fca00078e00ff */
[----:B0-----:R-:W-:-:S05]  /*2fd0*/  LOP3.LUT R73, R72, 0xf8, RZ, 0xc0, !PT ;  /* 0x000000f848497812 */ /* 0x001fca00078ec0ff */
[----:B------:R-:W-:-:S06]  /*2fe0*/  IMAD.IADD R73, R86, 0x1, R73 ;  /* 0x0000000156497824 */ /* 0x000fcc00078e0249 */
[----:B------:R-:W0:Y:S02]  /*2ff0*/  LDS.64 R72, [R73+0x100] ;  /* 0x0001000049487984 */ /* 0x000e240000000a00 */
[-C--:B0-----:R-:W-:Y:S02]  /*3000*/  @!P1 LOP3.LUT R88, R50, R72.reuse, RZ, 0xc0, !PT ;  /* 0x0000004832589212 */ /* 0x081fe400078ec0ff */
[-C--:B------:R-:W-:Y:S02]  /*3010*/  @!P0 LOP3.LUT R90, R28, R72.reuse, RZ, 0xc0, !PT ;  /* 0x000000481c5a8212 */ /* 0x080fe400078ec0ff */
[-C--:B------:R-:W-:Y:S02]  /*3020*/  @!P0 LOP3.LUT R83, R29, R73.reuse, RZ, 0xc0, !PT ;  /* 0x000000491d538212 */ /* 0x080fe400078ec0ff */
[----:B------:R-:W-:Y:S01]  /*3030*/  @!P1 LOP3.LUT R91, R51, R73, RZ, 0xc0, !PT ;  /* 0x00000049335b9212 */ /* 0x000fe200078ec0ff */
[----:B------:R-:W-:Y:S01]  /*3040*/  @!P1 POPC R88, R88 ;  /* 0x0000005800589309 */ /* 0x000fe20000000000 */
[----:B------:R-:W-:-:S02]  /*3050*/  @!P0 LOP3.LUT R89, R30, R72, RZ, 0xc0, !PT ;  /* 0x000000481e598212 */ /* 0x000fc400078ec0ff */
[-C--:B------:R-:W-:Y:S02]  /*3060*/  @!P0 LOP3.LUT R93, R31, R73.reuse, RZ, 0xc0, !PT ;  /* 0x000000491f5d8212 */ /* 0x080fe400078ec0ff */
[----:B------:R-:W-:Y:S02]  /*3070*/  @!P1 LOP3.LUT R84, R52, R72, RZ, 0xc0, !PT ;  /* 0x0000004834549212 */ /* 0x000fe400078ec0ff */
[-C--:B------:R-:W-:Y:S01]  /*3080*/  @!P1 LOP3.LUT R92, R53, R73.reuse, RZ, 0xc0, !PT ;  /* 0x00000049355c9212 */ /* 0x080fe200078ec0ff */
[----:B-1----:R0:W1:Y:S08]  /*3090*/  @!P1 POPC R85, R91 ;  /* 0x0000005b00559309 */ /* 0x0020700000000000 */
[----:B------:R-:W-:Y:S01]  /*30a0*/  @!P0 POPC R90, R90 ;  /* 0x0000005a005a8309 */ /* 0x000fe20000000000 */
[----:B0-----:R-:W-:Y:S01]  /*30b0*/  @!P0 LOP3.LUT R91, R33, R73, RZ, 0xc0, !PT ;  /* 0x00000049215b8212 */ /* 0x001fe200078ec0ff */
[----:B-1----:R-:W-:-:S06]  /*30c0*/  @!P1 IMAD.IADD R85, R88, 0x1, R85 ;  /* 0x0000000158559824 */ /* 0x002fcc00078e0255 */
[----:B------:R-:W0:Y:S01]  /*30d0*/  @!P0 POPC R83, R83 ;  /* 0x0000005300538309 */ /* 0x000e220000000000 */
[----:B------:R-:W-:-:S07]  /*30e0*/  @!P0 LOP3.LUT R88, R32, R72, RZ, 0xc0, !PT ;  /* 0x0000004820588212 */ /* 0x000fce00078ec0ff */
[----:B------:R-:W-:Y:S01]  /*30f0*/  @!P0 POPC R89, R89 ;  /* 0x0000005900598309 */ /* 0x000fe20000000000 */
[----:B0-----:R-:W-:-:S07]  /*3100*/  @!P0 IMAD.IADD R83, R90, 0x1, R83 ;  /* 0x000000015a538824 */ /* 0x001fce00078e0253 */
[----:B------:R0:W1:Y:S01]  /*3110*/  @!P0 POPC R86, R93 ;  /* 0x0000005d00568309 */ /* 0x0000620000000000 */
[----:B------:R-:W-:-:S07]  /*3120*/  @!P1 LOP3.LUT R90, R54, R72, RZ, 0xc0, !PT ;  /* 0x00000048365a9212 */ /* 0x000fce00078ec0ff */
[----:B------:R-:W-:Y:S01]  /*3130*/  @!P1 POPC R84, R84 ;  /* 0x0000005400549309 */ /* 0x000fe20000000000 */
[----:B0-----:R-:W-:Y:S01]  /*3140*/  @!P1 LOP3.LUT R93, R55, R73, RZ, 0xc0, !PT ;  /* 0x00000049375d9212 */ /* 0x001fe200078ec0ff */
[----:B-1----:R-:W-:-:S06]  /*3150*/  @!P0 IMAD.IADD R86, R89, 0x1, R86 ;  /* 0x0000000159568824 */ /* 0x002fcc00078e0256 */
[----:B------:R0:W1:Y:S08]  /*3160*/  @!P1 POPC R87, R92 ;  /* 0x0000005c00579309 */ /* 0x0000700000000000 */
[----:B------:R-:W-:Y:S01]  /*3170*/  @!P0 POPC R88, R88 ;  /* 0x0000005800588309 */ /* 0x000fe20000000000 */
[----:B0-----:R-:W-:Y:S02]  /*3180*/  @!P0 LOP3.LUT R92, R34, R72, RZ, 0xc0, !PT ;  /* 0x00000048225c8212 */ /* 0x001fe400078ec0ff */
[----:B-1----:R-:W-:-:S05]  /*3190*/  @!P1 IADD3 R87, PT, PT, R84, R87, RZ ;  /* 0x0000005754579210 */ /* 0x002fca0007ffe0ff */
[----:B------:R-:W0:Y:S08]  /*31a0*/  @!P0 POPC R89, R91 ;  /* 0x0000005b00598309 */ /* 0x000e300000000000 */
[----:B------:R-:W-:Y:S01]  /*31b0*/  @!P1 POPC R90, R90 ;  /* 0x0000005a005a9309 */ /* 0x000fe20000000000 */
[----:B0-----:R-:W-:-:S07]  /*31c0*/  @!P0 IMAD.IADD R84, R88, 0x1, R89 ;  /* 0x0000000158548824 */ /* 0x001fce00078e0259 */
[----:B------:R0:W1:Y:S01]  /*31d0*/  @!P1 POPC R91, R93 ;  /* 0x0000005d005b9309 */ /* 0x0000620000000000 */
[----:B------:R-:W-:-:S05]  /*31e0*/  @!P0 I2FP.F32.U32 R89, R83 ;  /* 0x0000005300598245 */ /* 0x000fca0000201000 */
[----:B--2---:R-:W-:Y:S02]  /*31f0*/  @!P0 FMUL R89, R82, R89 ;  /* 0x0000005952598220 */ /* 0x004fe40000400000 */
[----:B------:R2:W-:Y:S02]  /*3200*/  @!P0 POPC R88, R92 ;  /* 0x0000005c00588309 */ /* 0x0005e40000000000 */
[----:B------:R-:W-:Y:S01]  /*3210*/  @!P0 FFMA R3, R0, R89, R3 ;  /* 0x0000005900038223 */ /* 0x000fe20000000003 */
[----:B0-----:R-:W-:Y:S02]  /*3220*/  @!P1 LOP3.LUT R93, R57, R73, RZ, 0xc0, !PT ;  /* 0x00000049395d9212 */ /* 0x001fe400078ec0ff */
[----:B------:R-:W-:Y:S01]  /*3230*/  @!P1 I2FP.F32.U32 R89, R85 ;  /* 0x0000005500599245 */ /* 0x000fe20000201000 */
[----:B-1----:R-:W-:Y:S01]  /*3240*/  @!P1 IMAD.IADD R83, R90, 0x1, R91 ;  /* 0x000000015a539824 */ /* 0x002fe200078e025b */
[----:B------:R-:W-:Y:S02]  /*3250*/  @!P0 LOP3.LUT R91, R35, R73, RZ, 0xc0, !PT ;  /* 0x00000049235b8212 */ /* 0x000fe400078ec0ff */
[-C--:B------:R-:W-:Y:S01]  /*3260*/  @!P1 LOP3.LUT R90, R56, R72.reuse, RZ, 0xc0, !PT ;  /* 0x00000048385a9212 */ /* 0x080fe200078ec0ff */
[----:B------:R-:W-:Y:S01]  /*3270*/  @!P1 FMUL R89, R82, R89 ;  /* 0x0000005952599220 */ /* 0x000fe20000400000 */
[----:B--2---:R-:W-:-:S02]  /*3280*/  @!P0 LOP3.LUT R92, R36, R72, RZ, 0xc0, !PT ;  /* 0x00000048245c8212 */ /* 0x004fc400078ec0ff */
[----:B------:R-:W0:Y:S01]  /*3290*/  @!P0 POPC R91, R91 ;  /* 0x0000005b005b8309 */ /* 0x000e220000000000 */
[----:B------:R-:W-:Y:S01]  /*32a0*/  @!P1 FFMA R4, R2, R89, R4 ;  /* 0x0000005902049223 */ /* 0x000fe20000000004 */
[----:B------:R-:W-:-:S05]  /*32b0*/  @!P0 I2FP.F32.U32 R89, R86 ;  /* 0x0000005600598245 */ /* 0x000fca0000201000 */
[----:B------:R-:W-:-:S04]  /*32c0*/  @!P0 FMUL R89, R82, R89 ;  /* 0x0000005952598220 */ /* 0x000fc80000400000 */
[----:B------:R-:W-:Y:S01]  /*32d0*/  @!P0 FFMA R3, R10, R89, R3 ;  /* 0x000000590a038223 */ /* 0x000fe20000000003 */
[----:B------:R-:W-:Y:S01]  /*32e0*/  @!P1 I2FP.F32.U32 R89, R87 ;  /* 0x0000005700599245 */ /* 0x000fe20000201000 */
[----:B0-----:R-:W-:Y:S02]  /*32f0*/  @!P0 IMAD.IADD R85, R88, 0x1, R91 ;  /* 0x0000000158558824 */ /* 0x001fe400078e025b */
[----:B------:R0:W-:Y:S02]  /*3300*/  @!P1 POPC R88, R90 ;  /* 0x0000005a00589309 */ /* 0x0001e40000000000 */
[----:B------:R-:W-:-:S04]  /*3310*/  @!P1 FMUL R89, R82, R89 ;  /* 0x0000005952599220 */ /* 0x000fc80000400000 */
[----:B------:R-:W-:Y:S01]  /*3320*/  @!P1 FFMA R4, R20, R89, R4 ;  /* 0x0000005914049223 */ /* 0x000fe20000000004 */
[----:B------:R-:W-:Y:S01]  /*3330*/  @!P0 I2FP.F32.U32 R89, R84 ;  /* 0x0000005400598245 */ /* 0x000fe20000201000 */
[----:B------:R1:W2:Y:S01]  /*3340*/  @!P1 POPC R91, R93 ;  /* 0x0000005d005b9309 */ /* 0x0002a20000000000 */
[-C--:B0-----:R-:W-:Y:S02]  /*3350*/  @!P1 LOP3.LUT R90, R59, R73.reuse, RZ, 0xc0, !PT ;  /* 0x000000493b5a9212 */ /* 0x081fe400078ec0ff */
[----:B-1----:R-:W-:Y:S01]  /*3360*/  @!P1 LOP3.LUT R93, R58, R72, RZ, 0xc0, !PT ;  /* 0x000000483a5d9212 */ /* 0x002fe200078ec0ff */
[----:B--2---:R-:W-:Y:S01]  /*3370*/  @!P1 IMAD.IADD R86, R88, 0x1, R91 ;  /* 0x0000000158569824 */ /* 0x004fe200078e025b */
[----:B------:R-:W-:-:S03]  /*3380*/  @!P0 LOP3.LUT R91, R37, R73, RZ, 0xc0, !PT ;  /* 0x00000049255b8212 */ /* 0x000fc600078ec0ff */
        /* <DEDUP_REMOVED lines=27> */
[-C--:B0-----:R-:W-:Y:S02]  /*3540*/  @!P1 LOP3.LUT R93, R62, R72.reuse, RZ, 0xc0, !PT ;  /* 0x000000483e5d9212 */ /* 0x081fe400078ec0ff */
        /* <DEDUP_REMOVED lines=44> */
[----:B------:R-:W1:Y:S01]  /*3810*/  @!P1 POPC R91, R90 ;  /* 0x0000005a005b9309 */ /* 0x000e620000000000 */
[----:B0-----:R-:W-:-:S07]  /*3820*/  @!P1 LOP3.LUT R93, R69, R73, RZ, 0xc0, !PT ;  /* 0x00000049455d9212 */ /* 0x001fce00078ec0ff */
[----:B------:R0:W-:Y:S01]  /*3830*/  @!P0 POPC R90, R92 ;  /* 0x0000005c005a8309 */ /* 0x0001e20000000000 */
[----:B-1----:R-:W-:Y:S01]  /*3840*/  @!P1 IADD3 R86, PT, PT, R88, R91, RZ ;  /* 0x0000005b58569210 */ /* 0x002fe20007ffe0ff */
[C---:B------:R-:W-:Y:S01]  /*3850*/  @!P0 FMUL R88, R82.reuse, R89 ;  /* 0x0000005952588220 */ /* 0x040fe20000400000 */
[----:B------:R-:W-:Y:S02]  /*3860*/  @!P0 LOP3.LUT R91, R47, R73, RZ, 0xc0, !PT ;  /* 0x000000492f5b8212 */ /* 0x000fe400078ec0ff */
[----:B------:R-:W-:Y:S01]  /*3870*/  @!P1 I2FP.F32.U32 R89, R87 ;  /* 0x0000005700599245 */ /* 0x000fe20000201000 */
[----:B------:R-:W-:Y:S01]  /*3880*/  @!P0 FFMA R3, R15, R88, R3 ;  /* 0x000000580f038223 */ /* 0x000fe20000000003 */
[----:B0-----:R-:W-:Y:S02]  /*3890*/  @!P0 LOP3.LUT R92, R49, R73, RZ, 0xc0, !PT ;  /* 0x00000049315c8212 */ /* 0x001fe400078ec0ff */
[----:B------:R-:W0:Y:S01]  /*38a0*/  @!P0 POPC R91, R91 ;  /* 0x0000005b005b8309 */ /* 0x000e220000000000 */
[----:B------:R-:W-:-:S04]  /*38b0*/  @!P1 FMUL R89, R82, R89 ;  /* 0x0000005952599220 */ /* 0x000fc80000400000 */
[----:B------:R-:W-:Y:S01]  /*38c0*/  @!P1 FFMA R4, R77, R89, R4 ;  /* 0x000000594d049223 */ /* 0x000fe20000000004 */
[----:B------:R-:W-:-:S03]  /*38d0*/  @!P0 I2FP.F32.U32 R89, R84 ;  /* 0x0000005400598245 */ /* 0x000fc60000201000 */
[----:B------:R-:W-:Y:S02]  /*38e0*/  @!P1 FFMA R4, R78, R83, R4 ;  /* 0x000000534e049223 */ /* 0x000fe40000000004 */
[----:B------:R-:W-:Y:S01]  /*38f0*/  @!P0 FMUL R89, R82, R89 ;  /* 0x0000005952598220 */ /* 0x000fe20000400000 */
[----:B0-----:R-:W-:Y:S01]  /*3900*/  @!P0 IMAD.IADD R87, R90, 0x1, R91 ;  /* 0x000000015a578824 */ /* 0x001fe200078e025b */
[----:B------:R-:W-:Y:S01]  /*3910*/  @!P1 LOP3.LUT R90, R68, R72, RZ, 0xc0, !PT ;  /* 0x00000048445a9212 */ /* 0x000fe200078ec0ff */
[----:B------:R-:W-:Y:S01]  /*3920*/  @!P1 POPC R91, R93 ;  /* 0x0000005d005b9309 */ /* 0x000fe20000000000 */
[----:B------:R-:W-:Y:S02]  /*3930*/  @!P0 FFMA R3, R16, R89, R3 ;  /* 0x0000005910038223 */ /* 0x000fe40000000003 */
[----:B------:R-:W-:-:S05]  /*3940*/  @!P0 I2FP.F32.U32 R87, R87 ;  /* 0x0000005700578245 */ /* 0x000fca0000201000 */
[----:B------:R0:W1:Y:S01]  /*3950*/  @!P1 POPC R88, R90 ;  /* 0x0000005a00589309 */ /* 0x0000620000000000 */
[----:B------:R-:W-:-:S07]  /*3960*/  @!P0 FMUL R87, R82, R87 ;  /* 0x0000005752578220 */ /* 0x000fce0000400000 */
[----:B------:R-:W-:Y:S01]  /*3970*/  @!P0 POPC R89, R92 ;  /* 0x0000005c00598309 */ /* 0x000fe20000000000 */
[----:B0-----:R-:W-:Y:S01]  /*3980*/  @!P1 LOP3.LUT R90, R71, R73, RZ, 0xc0, !PT ;  /* 0x00000049475a9212 */ /* 0x001fe200078ec0ff */
[----:B-1----:R-:W-:Y:S01]  /*3990*/  @!P1 IMAD.IADD R84, R88, 0x1, R91 ;  /* 0x0000000158549824 */ /* 0x002fe200078e025b */
[----:B------:R-:W-:-:S05]  /*39a0*/  @!P0 LOP3.LUT R91, R48, R72, RZ, 0xc0, !PT ;  /* 0x00000048305b8212 */ /* 0x000fca00078ec0ff */
[----:B------:R-:W-:Y:S08]  /*39b0*/  @!P1 POPC R73, R90 ;  /* 0x0000005a00499309 */ /* 0x000ff00000000000 */
[----:B------:R-:W0:Y:S02]  /*39c0*/  @!P0 POPC R88, R91 ;  /* 0x0000005b00588309 */ /* 0x000e240000000000 */
[----:B0-----:R-:W-:Y:S01]  /*39d0*/  @!P0 IMAD.IADD R88, R88, 0x1, R89 ;  /* 0x0000000158588824 */ /* 0x001fe200078e0259 */
[----:B------:R-:W-:-:S05]  /*39e0*/  @!P1 LOP3.LUT R89, R70, R72, RZ, 0xc0, !PT ;  /* 0x0000004846599212 */ /* 0x000fca00078ec0ff */
[----:B------:R-:W0:Y:S01]  /*39f0*/  @!P1 POPC R72, R89 ;  /* 0x0000005900489309 */ /* 0x000e220000000000 */
[----:B------:R-:W-:Y:S01]  /*3a00*/  @!P0 I2FP.F32.U32 R83, R88 ;  /* 0x0000005800538245 */ /* 0x000fe20000201000 */
[----:B0-----:R-:W-:Y:S01]  /*3a10*/  @!P1 IMAD.IADD R72, R72, 0x1, R73 ;  /* 0x0000000148489824 */ /* 0x001fe200078e0249 */
[----:B------:R-:W-:Y:S01]  /*3a20*/  @!P1 I2FP.F32.U32 R73, R86 ;  /* 0x0000005600499245 */ /* 0x000fe20000201000 */
[----:B------:R-:W-:-:S03]  /*3a30*/  @!P0 FMUL R86, R82, R85 ;  /* 0x0000005552568220 */ /* 0x000fc60000400000 */
[----:B------:R-:W-:Y:S01]  /*3a40*/  @!P1 I2FP.F32.U32 R85, R72 ;  /* 0x0000004800559245 */ /* 0x000fe20000201000 */
[C---:B------:R-:W-:Y:S01]  /*3a50*/  @!P1 FMUL R73, R82.reuse, R73 ;  /* 0x0000004952499220 */ /* 0x040fe20000400000 */
[----:B------:R-:W-:Y:S01]  /*3a60*/  @!P0 FFMA R3, R17, R86, R3 ;  /* 0x0000005611038223 */ /* 0x000fe20000000003 */
[C---:B------:R-:W-:Y:S02]  /*3a70*/  @!P0 FMUL R72, R82.reuse, R83 ;  /* 0x0000005352488220 */ /* 0x040fe40000400000 */
[----:B------:R-:W-:Y:S01]  /*3a80*/  @!P1 FFMA R4, R79, R73, R4 ;  /* 0x000000494f049223 */ /* 0x000fe20000000004 */
[----:B------:R-:W-:Y:S01]  /*3a90*/  @!P1 I2FP.F32.U32 R73, R84 ;  /* 0x0000005400499245 */ /* 0x000fe20000201000 */
[----:B------:R-:W-:Y:S01]  /*3aa0*/  @!P1 FMUL R85, R82, R85 ;  /* 0x0000005552559220 */ /* 0x000fe20000400000 */
[----:B------:R-:W-:-:S03]  /*3ab0*/  @!P0 FFMA R3, R18, R87, R3 ;  /* 0x0000005712038223 */ /* 0x000fc60000000003 */
[----:B------:R-:W-:Y:S01]  /*3ac0*/  @!P1 FMUL R73, R82, R73 ;  /* 0x0000004952499220 */ /* 0x000fe20000400000 */
[----:B------:R-:W-:-:S03]  /*3ad0*/  @!P0 FFMA R3, R19, R72, R3 ;  /* 0x0000004813038223 */ /* 0x000fc60000000003 */
[----:B------:R-:W-:-:S04]  /*3ae0*/  @!P1 FFMA R4, R80, R73, R4 ;  /* 0x0000004950049223 */ /* 0x000fc80000000004 */
[----:B------:R-:W-:-:S07]  /*3af0*/  @!P1 FFMA R4, R81, R85, R4 ;  /* 0x0000005551049223 */ /* 0x000fce0000000004 */
.L_x_1355:
        /* <DEDUP_REMOVED lines=10> */
[----:B------:R0:W1:Y:S01]  /*3ba0*/  @!P2 LDS R85, [R73+0x8] ;  /* 0x000008004955a984 */ /* 0x0000620000000800 */
[----:B------:R-:W-:Y:S05]  /*3bb0*/  BRA.DIV UR4, `(.L_x_1358) ;  /* 0x000000ae04547947 */ /* 0x000fea000b800000 */
[----:B-1----:R1:W2:Y:S02]  /*3bc0*/  SHFL.IDX PT, R82, R85, RZ, 0x1f ;  /* 0x00001fff55527589 */ /* 0x0022a400000e0000 */
.L_x_1399:
[----:B------:R-:W-:-:S04]  /*3bd0*/  SHF.L.U32 R72, R8, 0x3, RZ ;  /* 0x0000000308487819 */ /* 0x000fc800000006ff */
        /* <DEDUP_REMOVED lines=27> */
[----:B0-----:R-:W-:Y:S01]  /*3d90*/  @!P0 LOP3.LUT R92, R34, R72, RZ, 0xc0, !PT ;  /* 0x00000048225c8212 */ /* 0x001fe200078ec0ff */
[----:B-1----:R-:W-:-:S06]  /*3da0*/  @!P1 IMAD.IADD R87, R84, 0x1, R87 ;  /* 0x0000000154579824 */ /* 0x002fcc00078e0257 */
        /* <DEDUP_REMOVED lines=9> */
[----:B------:R-:W-:Y:S02]  /*3e40*/  @!P1 I2FP.F32.U32 R89, R85 ;  /* 0x0000005500599245 */ /* 0x000fe40000201000 */
[----:B-1----:R-:W-:Y:S02]  /*3e50*/  @!P1 IADD3 R83, PT, PT, R90, R91, RZ ;  /* 0x0000005b5a539210 */ /* 0x002fe40007ffe0ff */
[----:B------:R-:W-:Y:S01]  /*3e60*/  @!P0 LOP3.LUT R91, R35, R73, RZ, 0xc0, !PT ;  /* 0x00000049235b8212 */ /* 0x000fe200078ec0ff */
[----:B------:R-:W-:Y:S01]  /*3e70*/  @!P1 FMUL R89, R82, R89 ;  /* 0x0000005952599220 */ /* 0x000fe20000400000 */
[----:B------:R-:W-:-:S02]  /*3e80*/  @!P1 LOP3.LUT R90, R56, R72, RZ, 0xc0, !PT ;  /* 0x00000048385a9212 */ /* 0x000fc400078ec0ff */
[----:B--2---:R-:W-:Y:S01]  /*3e90*/  @!P0 LOP3.LUT R92, R36, R72, RZ, 0xc0, !PT ;  /* 0x00000048245c8212 */ /* 0x004fe200078ec0ff */
[----:B------:R-:W-:Y:S01]  /*3ea0*/  @!P1 FFMA R4, R2, R89, R4 ;  /* 0x0000005902049223 */ /* 0x000fe20000000004 */
[----:B------:R-:W0:Y:S01]  /*3eb0*/  @!P0 POPC R91, R91 ;  /* 0x0000005b005b8309 */ /* 0x000e220000000000 */
[----:B------:R-:W-:-:S05]  /*3ec0*/  @!P0 I2FP.F32.U32 R89, R86 ;  /* 0x0000005600598245 */ /* 0x000fca0000201000 */
        /* <DEDUP_REMOVED lines=108> */
[----:B0-----:R-:W-:Y:S02]  /*4590*/  @!P1 LOP3.LUT R90, R71, R73, RZ, 0xc0, !PT ;  /* 0x00000049475a9212 */ /* 0x001fe400078ec0ff */
[----:B-1----:R-:W-:-:S05]  /*45a0*/  @!P1 IADD3 R84, PT, PT, R88, R91, RZ ;  /* 0x0000005b58549210 */ /* 0x002fca0007ffe0ff */
[----:B------:R-:W-:Y:S01]  /*45b0*/  @!P1 POPC R73, R90 ;  /* 0x0000005a00499309 */ /* 0x000fe20000000000 */
[----:B------:R-:W-:-:S07]  /*45c0*/  @!P0 LOP3.LUT R91, R48, R72, RZ, 0xc0, !PT ;  /* 0x00000048305b8212 */ /* 0x000fce00078ec0ff */
        /* <DEDUP_REMOVED lines=20> */
.L_x_1357:
        /* <DEDUP_REMOVED lines=13> */
.L_x_1402:
        /* <DEDUP_REMOVED lines=20> */
[----:B0-----:R-:W-:-:S07]  /*4920*/  @!P0 IADD3 R83, PT, PT, R90, R83, RZ ;  /* 0x000000535a538210 */ /* 0x001fce0007ffe0ff */
        /* <DEDUP_REMOVED lines=36> */
[----:B0-----:R-:W-:Y:S02]  /*4b70*/  @!P1 LOP3.LUT R90, R59, R73, RZ, 0xc0, !PT ;  /* 0x000000493b5a9212 */ /* 0x001fe400078ec0ff */
        /* <DEDUP_REMOVED lines=106> */
[----:B------:R-:W-:Y:S02]  /*5220*/  @!P0 I2FP.F32.U32 R83, R88 ;  /* 0x0000005800538245 */ /* 0x000fe40000201000 */
[----:B0-----:R-:W-:Y:S02]  /*5230*/  @!P1 IADD3 R72, PT, PT, R72, R73, RZ ;  /* 0x0000004948489210 */ /* 0x001fe40007ffe0ff */
[----:B------:R-:W-:Y:S01]  /*5240*/  @!P1 I2FP.F32.U32 R73, R86 ;  /* 0x0000005600499245 */ /* 0x000fe20000201000 */
[C---:B------:R-:W-:Y:S01]  /*5250*/  @!P0 FMUL R86, R82.reuse, R85 ;  /* 0x0000005552568220 */ /* 0x040fe20000400000 */
[----:B------:R-:W-:Y:S01]  /*5260*/  @!P1 I2FP.F32.U32 R85, R72 ;  /* 0x0000004800559245 */ /* 0x000fe20000201000 */
[C---:B------:R-:W-:Y:S02]  /*5270*/  @!P0 FMUL R72, R82.reuse, R83 ;  /* 0x0000005352488220 */ /* 0x040fe40000400000 */
[C---:B------:R-:W-:Y:S01]  /*5280*/  @!P1 FMUL R73, R82.reuse, R73 ;  /* 0x0000004952499220 */ /* 0x040fe20000400000 */
[----:B------:R-:W-:Y:S01]  /*5290*/  @!P0 FFMA R3, R17, R86, R3 ;  /* 0x0000005611038223 */ /* 0x000fe20000000003 */
[----:B------:R-:W-:-:S02]  /*52a0*/  @!P1 FMUL R85, R82, R85 ;  /* 0x0000005552559220 */ /* 0x000fc40000400000 */
[----:B------:R-:W-:Y:S01]  /*52b0*/  @!P1 FFMA R4, R79, R73, R4 ;  /* 0x000000494f049223 */ /* 0x000fe20000000004 */
[----:B------:R-:W-:Y:S01]  /*52c0*/  @!P1 I2FP.F32.U32 R73, R84 ;  /* 0x0000005400499245 */ /* 0x000fe20000201000 */
[----:B------:R-:W-:-:S04]  /*52d0*/  @!P0 FFMA R3, R18, R87, R3 ;  /* 0x0000005712038223 */ /* 0x000fc80000000003 */
[----:B------:R-:W-:Y:S01]  /*52e0*/  @!P1 FMUL R73, R82, R73 ;  /* 0x0000004952499220 */ /* 0x000fe20000400000 */
[----:B------:R-:W-:-:S03]  /*52f0*/  @!P0 FFMA R3, R19, R72, R3 ;  /* 0x0000004813038223 */ /* 0x000fc60000000003 */
[----:B------:R-:W-:-:S04]  /*5300*/  @!P1 FFMA R4, R80, R73, R4 ;  /* 0x0000004950049223 */ /* 0x000fc80000000004 */
[----:B------:R-:W-:-:S07]  /*5310*/  @!P1 FFMA R4, R81, R85, R4 ;  /* 0x0000005551049223 */ /* 0x000fce0000000004 */
.L_x_1359:
        /* <DEDUP_REMOVED lines=13> */
.L_x_1405:
        /* <DEDUP_REMOVED lines=24> */
[----:B0-----:R-:W-:Y:S02]  /*5570*/  @!P1 LOP3.LUT R93, R55, R73, RZ, 0xc0, !PT ;  /* 0x00000049375d9212 */ /* 0x001fe400078ec0ff */
[----:B-1----:R-:W-:-:S05]  /*5580*/  @!P0 IADD3 R86, PT, PT, R89, R86, RZ ;  /* 0x0000005659568210 */ /* 0x002fca0007ffe0ff */
        /* <DEDUP_REMOVED lines=43> */
[----:B-1----:R-:W-:Y:S01]  /*5840*/  @!P1 IADD3 R84, PT, PT, R88, R91, RZ ;  /* 0x0000005b58549210 */ /* 0x002fe20007ffe0ff */
[----:B------:R-:W-:Y:S01]  /*5850*/  @!P0 FMUL R88, R82, R89 ;  /* 0x0000005952588220 */ /* 0x000fe20000400000 */
[----:B------:R-:W-:Y:S02]  /*5860*/  @!P0 LOP3.LUT R91, R39, R73, RZ, 0xc0, !PT ;  /* 0x00000049275b8212 */ /* 0x000fe400078ec0ff */
[----:B------:R-:W-:Y:S01]  /*5870*/  @!P1 I2FP.F32.U32 R89, R83 ;  /* 0x0000005300599245 */ /* 0x000fe20000201000 */
[----:B------:R-:W-:Y:S01]  /*5880*/  @!P0 FFMA R3, R11, R88, R3 ;  /* 0x000000580b038223 */ /* 0x000fe20000000003 */
[----:B0-----:R-:W-:Y:S02]  /*5890*/  @!P0 LOP3.LUT R92, R40, R72, RZ, 0xc0, !PT ;  /* 0x00000048285c8212 */ /* 0x001fe400078ec0ff */
        /* <DEDUP_REMOVED lines=105> */
.L_x_1361:
[----:B------:R-:W-:-:S13]  /*5f30*/  ISETP.GE.AND P2, PT, R9, 0x6, PT ;  /* 0x000000060900780c */ /* 0x000fda0003f46270 */
[----:B------:R-:W-:Y:S05]  /*5f40*/  @!P2 BRA `(.L_x_1363) ;  /* 0x0000000800fca947 */ /* 0x000fea0003800000 */
[----:B0-----:R-:W0:Y:S01]  /*5f50*/  S2R R73, SR_CgaCtaId ;  /* 0x0000000000497919 */ /* 0x001e220000008800 */
[----:B------:R-:W-:Y:S01]  /*5f60*/  LOP3.LUT P2, RZ, R8, 0x1f, RZ, 0xc0, !PT ;  /* 0x0000001f08ff7812 */ /* 0x000fe2000784c0ff */
[----:B------:R-:W-:Y:S01]  /*5f70*/  HFMA2 R85, -RZ, RZ, 0, 0 ;  /* 0x00000000ff557431 */ /* 0x000fe200000001ff */
        /* <DEDUP_REMOVED lines=8> */
.L_x_1408:
        /* <DEDUP_REMOVED lines=32> */
[----:B0-----:R-:W-:-:S07]  /*6200*/  @!P0 IADD3 R84, PT, PT, R88, R89, RZ ;  /* 0x0000005958548210 */ /* 0x001fce0007ffe0ff */
        /* <DEDUP_REMOVED lines=115> */
[----:B0-----:R-:W-:-:S03]  /*6940*/  @!P0 IADD3 R87, PT, PT, R90, R91, RZ ;  /* 0x0000005b5a578210 */ /* 0x001fc60007ffe0ff */
[----:B------:R-:W-:Y:S01]  /*6950*/  @!P0 FFMA R3, R16, R89, R3 ;  /* 0x0000005910038223 */ /* 0x000fe20000000003 */
[----:B------:R-:W-:Y:S01]  /*6960*/  @!P1 LOP3.LUT R90, R68, R72, RZ, 0xc0, !PT ;  /* 0x00000048445a9212 */ /* 0x000fe200078ec0ff */
[----:B------:R-:W-:Y:S01]  /*6970*/  @!P1 POPC R91, R93 ;  /* 0x0000005d005b9309 */ /* 0x000fe20000000000 */
[----:B------:R-:W-:-:S05]  /*6980*/  @!P0 I2FP.F32.U32 R87, R87 ;  /* 0x0000005700578245 */ /* 0x000fca0000201000 */
[----:B------:R-:W-:Y:S02]  /*6990*/  @!P0 FMUL R87, R82, R87 ;  /* 0x0000005752578220 */ /* 0x000fe40000400000 */
[----:B------:R0:W1:Y:S08]  /*69a0*/  @!P1 POPC R88, R90 ;  /* 0x0000005a00589309 */ /* 0x0000700000000000 */
        /* <DEDUP_REMOVED lines=25> */
.L_x_1363:
        /* <DEDUP_REMOVED lines=13> */
.L_x_1411:
[----:B------:R-:W-:-:S05]  /*6c10*/  IMAD.SHL.U32 R72, R8, 0x8, RZ ;  /* 0x0000000808487824 */ /* 0x000fca00078e00ff */
[----:B0-----:R-:W-:-:S04]  /*6c20*/  LOP3.LUT R73, R72, 0xf8, RZ, 0xc0, !PT ;  /* 0x000000f848497812 */ /* 0x001fc800078ec0ff */
[----:B------:R-:W-:-:S06]  /*6c30*/  IADD3 R73, PT, PT, R86, R73, RZ ;  /* 0x0000004956497210 */ /* 0x000fcc0007ffe0ff */
        /* <DEDUP_REMOVED lines=47> */
[----:B------:R-:W-:Y:S02]  /*6f30*/  @!P1 I2FP.F32.U32 R89, R87 ;  /* 0x0000005700599245 */ /* 0x000fe40000201000 */
[----:B0-----:R-:W-:Y:S02]  /*6f40*/  @!P0 IADD3 R85, PT, PT, R88, R91, RZ ;  /* 0x0000005b58558210 */ /* 0x001fe40007ffe0ff */
[----:B------:R0:W-:Y:S01]  /*6f50*/  @!P1 POPC R88, R90 ;  /* 0x0000005a00589309 */ /* 0x0001e20000000000 */
[----:B------:R-:W-:-:S04]  /*6f60*/  @!P1 FMUL R89, R82, R89 ;  /* 0x0000005952599220 */ /* 0x000fc80000400000 */
[----:B------:R-:W-:Y:S01]  /*6f70*/  @!P1 FFMA R4, R20, R89, R4 ;  /* 0x0000005914049223 */ /* 0x000fe20000000004 */
[----:B------:R-:W-:Y:S02]  /*6f80*/  @!P0 I2FP.F32.U32 R89, R84 ;  /* 0x0000005400598245 */ /* 0x000fe40000201000 */
        /* <DEDUP_REMOVED lines=105> */
[----:B0-----:R-:W-:-:S02]  /*7620*/  @!P0 IADD3 R88, PT, PT, R88, R89, RZ ;  /* 0x0000005958588210 */ /* 0x001fc40007ffe0ff */
[----:B------:R-:W-:Y:S02]  /*7630*/  @!P1 LOP3.LUT R89, R70, R72, RZ, 0xc0, !PT ;  /* 0x0000004846599212 */ /* 0x000fe400078ec0ff */
[----:B------:R-:W-:Y:S02]  /*7640*/  @!P0 I2FP.F32.U32 R83, R88 ;  /* 0x0000005800538245 */ /* 0x000fe40000201000 */
[----:B------:R-:W0:Y:S02]  /*7650*/  @!P1 POPC R72, R89 ;  /* 0x0000005900489309 */ /* 0x000e240000000000 */
        /* <DEDUP_REMOVED lines=15> */
.L_x_1365:
        /* <DEDUP_REMOVED lines=13> */
.L_x_1414:
        /* <DEDUP_REMOVED lines=15> */
[----:B0-----:R-:W-:-:S02]  /*7910*/  @!P0 LOP3.LUT R91, R33, R73, RZ, 0xc0, !PT ;  /* 0x00000049215b8212 */ /* 0x001fc400078ec0ff */
[----:B-1----:R-:W-:-:S05]  /*7920*/  @!P1 IADD3 R85, PT, PT, R88, R85, RZ ;  /* 0x0000005558559210 */ /* 0x002fca0007ffe0ff */
        /* <DEDUP_REMOVED lines=46> */
[----:B0-----:R-:W-:Y:S02]  /*7c10*/  @!P0 LOP3.LUT R92, R38, R72, RZ, 0xc0, !PT ;  /* 0x00000048265c8212 */ /* 0x001fe400078ec0ff */
        /* <DEDUP_REMOVED lines=116> */
.L_x_1367:
        /* <DEDUP_REMOVED lines=13> */
.L_x_1417:
        /* <DEDUP_REMOVED lines=180> */
.L_x_1369:
        /* <DEDUP_REMOVED lines=13> */
.L_x_1420:
        /* <DEDUP_REMOVED lines=180> */
.L_x_1371:
        /* <DEDUP_REMOVED lines=13> */
.L_x_1423:
        /* <DEDUP_REMOVED lines=180> */
.L_x_1373:
        /* <DEDUP_REMOVED lines=13> */
.L_x_1426:
        /* <DEDUP_REMOVED lines=180> */
.L_x_1375:
        /* <DEDUP_REMOVED lines=13> */
.L_x_1429:
        /* <DEDUP_REMOVED lines=180> */
.L_x_1377:
        /* <DEDUP_REMOVED lines=13> */
.L_x_1432:
        /* <DEDUP_REMOVED lines=23> */
[----:B------:R3:W-:Y:S01]  /*c1f0*/  @!P1 POPC R87, R91 ;  /* 0x0000005b00579309 */ /* 0x0007e20000000000 */
[----:B0-----:R-:W-:Y:S01]  /*c200*/  @!P0 LOP3.LUT R92, R34, R72, RZ, 0xc0, !PT ;  /* 0x00000048225c8212 */ /* 0x001fe200078ec0ff */
[----:B-1----:R-:W-:-:S06]  /*c210*/  @!P0 IMAD.IADD R86, R89, 0x1, R86 ;  /* 0x0000000159568824 */ /* 0x002fcc00078e0256 */
[----:B------:R-:W0:Y:S01]  /*c220*/  @!P1 POPC R84, R84 ;  /* 0x0000005400549309 */ /* 0x000e220000000000 */
[----:B---3--:R-:W-:-:S07]  /*c230*/  @!P1 LOP3.LUT R91, R55, R73, RZ, 0xc0, !PT ;  /* 0x00000049375b9212 */ /* 0x008fce00078ec0ff */
[----:B------:R-:W-:Y:S01]  /*c240*/  @!P0 POPC R88, R88 ;  /* 0x0000005800588309 */ /* 0x000fe20000000000 */
[----:B0-----:R-:W-:-:S07]  /*c250*/  @!P1 IMAD.IADD R87, R84, 0x1, R87 ;  /* 0x0000000154579824 */ /* 0x001fce00078e0257 */
[----:B------:R0:W1:Y:S08]  /*c260*/  @!P0 POPC R89, R93 ;  /* 0x0000005d00598309 */ /* 0x0000700000000000 */
[----:B------:R-:W-:Y:S01]  /*c270*/  @!P1 POPC R90, R90 ;  /* 0x0000005a005a9309 */ /* 0x000fe20000000000 */
[----:B0-----:R-:W-:Y:S01]  /*c280*/  @!P0 LOP3.LUT R93, R35, R73, RZ, 0xc0, !PT ;  /* 0x00000049235d8212 */ /* 0x001fe200078ec0ff */
[----:B-1----:R-:W-:-:S06]  /*c290*/  @!P0 IMAD.IADD R84, R88, 0x1, R89 ;  /* 0x0000000158548824 */ /* 0x002fcc00078e0259 */
[----:B------:R-:W0:Y:S01]  /*c2a0*/  @!P1 POPC R91, R91 ;  /* 0x0000005b005b9309 */ /* 0x000e220000000000 */
[----:B------:R-:W-:-:S05]  /*c2b0*/  @!P0 I2FP.F32.U32 R89, R83 ;  /* 0x0000005300598245 */ /* 0x000fca0000201000 */
[----:B--2---:R-:W-:Y:S02]  /*c2c0*/  @!P0 FMUL R89, R82, R89 ;  /* 0x0000005952598220 */ /* 0x004fe40000400000 */
[----:B------:R1:W-:Y:S02]  /*c2d0*/  @!P0 POPC R88, R92 ;  /* 0x0000005c00588309 */ /* 0x0003e40000000000 */
[----:B------:R-:W-:Y:S01]  /*c2e0*/  @!P0 FFMA R3, R0, R89, R3 ;  /* 0x0000005900038223 */ /* 0x000fe20000000003 */
[----:B------:R-:W-:Y:S01]  /*c2f0*/  @!P1 I2FP.F32.U32 R89, R85 ;  /* 0x0000005500599245 */ /* 0x000fe20000201000 */
[----:B0-----:R-:W-:Y:S01]  /*c300*/  @!P1 IMAD.IADD R83, R90, 0x1, R91 ;  /* 0x000000015a539824 */ /* 0x001fe200078e025b */
[----:B------:R-:W-:-:S03]  /*c310*/  @!P1 LOP3.LUT R90, R56, R72, RZ, 0xc0, !PT ;  /* 0x00000048385a9212 */ /* 0x000fc600078ec0ff */
[----:B------:R0:W2:Y:S01]  /*c320*/  @!P0 POPC R91, R93 ;  /* 0x0000005d005b8309 */ /* 0x0000a20000000000 */
[----:B------:R-:W-:Y:S01]  /*c330*/  @!P1 FMUL R89, R82, R89 ;  /* 0x0000005952599220 */ /* 0x000fe20000400000 */
[----:B-1----:R-:W-:Y:S02]  /*c340*/  @!P0 LOP3.LUT R92, R36, R72, RZ, 0xc0, !PT ;  /* 0x00000048245c8212 */ /* 0x002fe400078ec0ff */
[----:B------:R-:W-:Y:S01]  /*c350*/  @!P1 I2FP.F32.U32 R83, R83 ;  /* 0x0000005300539245 */ /* 0x000fe20000201000 */
[----:B------:R-:W-:Y:S01]  /*c360*/  @!P1 FFMA R4, R2, R89, R4 ;  /* 0x0000005902049223 */ /* 0x000fe20000000004 */
[----:B------:R-:W-:-:S03]  /*c370*/  @!P0 I2FP.F32.U32 R89, R86 ;  /* 0x0000005600598245 */ /* 0x000fc60000201000 */
[C---:B------:R-:W-:Y:S01]  /*c380*/  @!P1 FMUL R83, R82.reuse, R83 ;  /* 0x0000005352539220 */ /* 0x040fe20000400000 */
[----:B0-----:R-:W-:Y:S01]  /*c390*/  @!P0 LOP3.LUT R93, R37, R73, RZ, 0xc0, !PT ;  /* 0x00000049255d8212 */ /* 0x001fe200078ec0ff */
        /* <DEDUP_REMOVED lines=10> */
[----:B------:R-:W-:Y:S01]  /*c440*/  @!P0 I2FP.F32.U32 R89, R84 ;  /* 0x0000005400598245 */ /* 0x000fe20000201000 */
[----:B------:R-:W-:Y:S01]  /*c450*/  @!P1 FFMA R4, R21, R83, R4 ;  /* 0x0000005315049223 */ /* 0x000fe20000000004 */
[----:B------:R-:W-:-:S05]  /*c460*/  @!P0 I2FP.F32.U32 R83, R85 ;  /* 0x0000005500538245 */ /* 0x000fca0000201000 */
[----:B------:R-:W-:Y:S01]  /*c470*/  @!P0 FMUL R83, R82, R83 ;  /* 0x0000005352538220 */ /* 0x000fe20000400000 */
[----:B-1----:R-:W-:Y:S02]  /*c480*/  @!P1 IMAD.IADD R86, R88, 0x1, R91 ;  /* 0x0000000158569824 */ /* 0x002fe400078e025b */
[----:B------:R0:W-:Y:S08]  /*c490*/  @!P0 POPC R88, R92 ;  /* 0x0000005c00588309 */ /* 0x0001f00000000000 */
[----:B------:R1:W2:Y:S01]  /*c4a0*/  @!P0 POPC R91, R93 ;  /* 0x0000005d005b8309 */ /* 0x0002a20000000000 */
[----:B0-----:R-:W-:-:S02]  /*c4b0*/  @!P0 LOP3.LUT R92, R38, R72, RZ, 0xc0, !PT ;  /* 0x00000048265c8212 */ /* 0x001fc400078ec0ff */
[-C--:B-1----:R-:W-:Y:S01]  /*c4c0*/  @!P0 LOP3.LUT R93, R39, R73.reuse, RZ, 0xc0, !PT ;  /* 0x00000049275d8212 */ /* 0x082fe200078ec0ff */
[----:B--2---:R-:W-:Y:S01]  /*c4d0*/  @!P0 IMAD.IADD R87, R88, 0x1, R91 ;  /* 0x0000000158578824 */ /* 0x004fe200078e025b */
[----:B------:R-:W-:-:S03]  /*c4e0*/  @!P1 LOP3.LUT R91, R59, R73, RZ, 0xc0, !PT ;  /* 0x000000493b5b9212 */ /* 0x000fc600078ec0ff */
[----:B------:R0:W-:Y:S08]  /*c4f0*/  @!P1 POPC R88, R90 ;  /* 0x0000005a00589309 */ /* 0x0001f00000000000 */
[----:B------:R-:W1:Y:S01]  /*c500*/  @!P1 POPC R91, R91 ;  /* 0x0000005b005b9309 */ /* 0x000e620000000000 */
[----:B0-----:R-:W-:-:S07]  /*c510*/  @!P1 LOP3.LUT R90, R61, R73, RZ, 0xc0, !PT ;  /* 0x000000493d5a9212 */ /* 0x001fce00078ec0ff */
[----:B------:R-:W-:Y:S01]  /*c520*/  @!P1 POPC R90, R90 ;  /* 0x0000005a005a9309 */ /* 0x000fe20000000000 */
[----:B-1----:R-:W-:Y:S02]  /*c530*/  @!P1 IMAD.IADD R84, R88, 0x1, R91 ;  /* 0x0000000158549824 */ /* 0x002fe400078e025b */
[----:B------:R-:W-:Y:S01]  /*c540*/  @!P0 FMUL R88, R82, R89 ;  /* 0x0000005952588220 */ /* 0x000fe20000400000 */
[----:B------:R-:W-:-:S04]  /*c550*/  @!P1 LOP3.LUT R91, R60, R72, RZ, 0xc0, !PT ;  /* 0x000000483c5b9212 */ /* 0x000fc800078ec0ff */
[----:B------:R0:W-:Y:S01]  /*c560*/  @!P0 POPC R89, R92 ;  /* 0x0000005c00598309 */ /* 0x0001e20000000000 */
[----:B------:R-:W-:-:S04]  /*c570*/  @!P0 FFMA R3, R11, R88, R3 ;  /* 0x000000580b038223 */ /* 0x000fc80000000003 */
[----:B------:R-:W-:Y:S01]  /*c580*/  @!P0 FFMA R3, R12, R83, R3 ;  /* 0x000000530c038223 */ /* 0x000fe20000000003 */
[----:B------:R-:W-:Y:S02]  /*c590*/  @!P1 I2FP.F32.U32 R83, R86 ;  /* 0x0000005600539245 */ /* 0x000fe40000201000 */
[----:B------:R1:W2:Y:S01]  /*c5a0*/  @!P0 POPC R88, R93 ;  /* 0x0000005d00588309 */ /* 0x0002a20000000000 */
[----:B0-----:R-:W-:Y:S02]  /*c5b0*/  @!P0 LOP3.LUT R92, R40, R72, RZ, 0xc0, !PT ;  /* 0x00000048285c8212 */ /* 0x001fe400078ec0ff */
[----:B------:R-:W-:-:S04]  /*c5c0*/  @!P1 FMUL R83, R82, R83 ;  /* 0x0000005352539220 */ /* 0x000fc80000400000 */
[----:B------:R-:W-:Y:S01]  /*c5d0*/  @!P1 FFMA R4, R74, R83, R4 ;  /* 0x000000534a049223 */ /* 0x000fe20000000004 */
[----:B------:R-:W-:Y:S02]  /*c5e0*/  @!P0 I2FP.F32.U32 R83, R87 ;  /* 0x0000005700538245 */ /* 0x000fe40000201000 */
[-C--:B-1----:R-:W-:Y:S01]  /*c5f0*/  @!P0 LOP3.LUT R93, R41, R73.reuse, RZ, 0xc0, !PT ;  /* 0x00000049295d8212 */ /* 0x082fe200078ec0ff */
[----:B--2---:R-:W-:Y:S02]  /*c600*/  @!P0 IMAD.IADD R88, R89, 0x1, R88 ;  /* 0x0000000159588824 */ /* 0x004fe400078e0258 */
[----:B------:R0:W1:Y:S02]  /*c610*/  @!P1 POPC R89, R91 ;  /* 0x0000005b00599309 */ /* 0x0000640000000000 */
[----:B0-----:R-:W-:Y:S01]  /*c620*/  @!P1 LOP3.LUT R91, R63, R73, RZ, 0xc0, !PT ;  /* 0x000000493f5b9212 */ /* 0x001fe200078ec0ff */
[----:B-1----:R-:W-:-:S05]  /*c630*/  @!P1 IMAD.IADD R85, R89, 0x1, R90 ;  /* 0x0000000159559824 */ /* 0x002fca00078e025a */
[----:B------:R0:W-:Y:S08]  /*c640*/  @!P0 POPC R89, R92 ;  /* 0x0000005c00598309 */ /* 0x0001f00000000000 */
[----:B------:R1:W2:Y:S01]  /*c650*/  @!P0 POPC R90, R93 ;  /* 0x0000005d005a8309 */ /* 0x0002a20000000000 */
[-C--:B0-----:R-:W-:Y:S02]  /*c660*/  @!P0 LOP3.LUT R92, R42, R72.reuse, RZ, 0xc0, !PT ;  /* 0x000000482a5c8212 */ /* 0x081fe400078ec0ff */
[-C--:B-1----:R-:W-:Y:S01]  /*c670*/  @!P1 LOP3.LUT R93, R64, R72.reuse, RZ, 0xc0, !PT ;  /* 0x00000048405d9212 */ /* 0x082fe200078ec0ff */
[----:B--2---:R-:W-:Y:S01]  /*c680*/  @!P0 IMAD.IADD R86, R89, 0x1, R90 ;  /* 0x0000000159568824 */ /* 0x004fe200078e025a */
[----:B------:R-:W-:-:S03]  /*c690*/  @!P1 LOP3.LUT R89, R62, R72, RZ, 0xc0, !PT ;  /* 0x000000483e599212 */ /* 0x000fc600078ec0ff */
[----:B------:R0:W-:Y:S08]  /*c6a0*/  @!P1 POPC R90, R91 ;  /* 0x0000005b005a9309 */ /* 0x0001f00000000000 */
[----:B------:R-:W1:Y:S01]  /*c6b0*/  @!P1 POPC R89, R89 ;  /* 0x0000005900599309 */ /* 0x000e620000000000 */
[----:B0-----:R-:W-:-:S07]  /*c6c0*/  @!P1 LOP3.LUT R91, R65, R73, RZ, 0xc0, !PT ;  /* 0x00000049415b9212 */ /* 0x001fce00078ec0ff */
[----:B------:R-:W-:Y:S01]  /*c6d0*/  @!P1 POPC R91, R91 ;  /* 0x0000005b005b9309 */ /* 0x000fe20000000000 */
[----:B-1----:R-:W-:Y:S01]  /*c6e0*/  @!P1 IADD3 R87, PT, PT, R89, R90, RZ ;  /* 0x0000005a59579210 */ /* 0x002fe20007ffe0ff */
[----:B------:R-:W-:Y:S01]  /*c6f0*/  @!P0 FMUL R90, R82, R83 ;  /* 0x00000053525a8220 */ /* 0x000fe20000400000 */
[----:B------:R-:W-:-:S05]  /*c700*/  @!P1 I2FP.F32.U32 R89, R84 ;  /* 0x0000005400599245 */ /* 0x000fca0000201000 */
[----:B------:R0:W-:Y:S01]  /*c710*/  @!P0 POPC R83, R92 ;  /* 0x0000005c00538309 */ /* 0x0001e20000000000 */
[----:B------:R-:W-:Y:S01]  /*c720*/  @!P0 FFMA R3, R13, R90, R3 ;  /* 0x0000005a0d038223 */ /* 0x000fe20000000003 */
[----:B------:R-:W-:Y:S01]  /*c730*/  @!P0 LOP3.LUT R90, R43, R73, RZ, 0xc0, !PT ;  /* 0x000000492b5a8212 */ /* 0x000fe200078ec0ff */
[----:B------:R-:W-:-:S05]  /*c740*/  @!P1 FMUL R89, R82, R89 ;  /* 0x0000005952599220 */ /* 0x000fca0000400000 */
[----:B------:R1:W2:Y:S01]  /*c750*/  @!P1 POPC R84, R93 ;  /* 0x0000005d00549309 */ /* 0x0002a20000000000 */
[----:B------:R-:W-:Y:S01]  /*c760*/  @!P1 FFMA R4, R75, R89, R4 ;  /* 0x000000594b049223 */ /* 0x000fe20000000004 */
[----:B------:R-:W-:Y:S02]  /*c770*/  @!P0 I2FP.F32.U32 R89, R88 ;  /* 0x0000005800598245 */ /* 0x000fe40000201000 */
[----:B0-----:R-:W-:-:S03]  /*c780*/  @!P0 LOP3.LUT R92, R45, R73, RZ, 0xc0, !PT ;  /* 0x000000492d5c8212 */ /* 0x001fc600078ec0ff */
[----:B------:R-:W-:Y:S01]  /*c790*/  @!P0 FMUL R89, R82, R89 ;  /* 0x0000005952598220 */ /* 0x000fe20000400000 */
[----:B------:R-:W0:Y:S03]  /*c7a0*/  @!P0 POPC R90, R90 ;  /* 0x0000005a005a8309 */ /* 0x000e260000000000 */
[----:B------:R-:W-:Y:S01]  /*c7b0*/  @!P0 FFMA R3, R14, R89, R3 ;  /* 0x000000590e038223 */ /* 0x000fe20000000003 */
[----:B------:R-:W-:Y:S02]  /*c7c0*/  @!P1 I2FP.F32.U32 R89, R85 ;  /* 0x0000005500599245 */ /* 0x000fe40000201000 */
[----:B-1----:R-:W-:Y:S01]  /*c7d0*/  @!P1 LOP3.LUT R93, R66, R72, RZ, 0xc0, !PT ;  /* 0x00000048425d9212 */ /* 0x002fe200078ec0ff */
[----:B--2---:R-:W-:Y:S02]  /*c7e0*/  @!P1 IMAD.IADD R84, R84, 0x1, R91 ;  /* 0x0000000154549824 */ /* 0x004fe400078e025b */
[----:B------:R1:W-:Y:S01]  /*c7f0*/  @!P0 POPC R91, R92 ;  /* 0x0000005c005b8309 */ /* 0x0003e20000000000 */
[----:B------:R-:W-:-:S04]  /*c800*/  @!P1 FMUL R89, R82, R89 ;  /* 0x0000005952599220 */ /* 0x000fc80000400000 */
[----:B------:R-:W-:Y:S01]  /*c810*/  @!P1 FFMA R4, R76, R89, R4 ;  /* 0x000000594c049223 */ /* 0x000fe20000000004 */
[----:B0-----:R-:W-:Y:S01]  /*c820*/  @!P0 IMAD.IADD R83, R83, 0x1, R90 ;  /* 0x0000000153538824 */ /* 0x001fe200078e025a */
[-C--:B------:R-:W-:Y:S02]  /*c830*/  @!P0 LOP3.LUT R90, R44, R72.reuse, RZ, 0xc0, !PT ;  /* 0x000000482c5a8212 */ /* 0x080fe400078ec0ff */
[----:B------:R-:W-:Y:S02]  /*c840*/  @!P1 I2FP.F32.U32 R89, R87 ;  /* 0x0000005700599245 */ /* 0x000fe40000201000 */
[----:B------:R0:W2:Y:S01]  /*c850*/  @!P0 POPC R88, R90 ;  /* 0x0000005a00588309 */ /* 0x0000a20000000000 */
[----:B-1----:R-:W-:Y:S02]  /*c860*/  @!P0 LOP3.LUT R92, R46, R72, RZ, 0xc0, !PT ;  /* 0x000000482e5c8212 */ /* 0x002fe400078ec0ff */
[----:B------:R-:W-:Y:S01]  /*c870*/  @!P1 FMUL R89, R82, R89 ;  /* 0x0000005952599220 */ /* 0x000fe20000400000 */
[----:B------:R-:W-:-:S03]  /*c880*/  @!P0 I2FP.F32.U32 R83, R83 ;  /* 0x0000005300538245 */ /* 0x000fc60000201000 */
[----:B------:R-:W-:Y:S01]  /*c890*/  @!P1 FFMA R4, R77, R89, R4 ;  /* 0x000000594d049223 */ /* 0x000fe20000000004 */
[----:B------:R-:W-:Y:S01]  /*c8a0*/  @!P0 I2FP.F32.U32 R89, R86 ;  /* 0x0000005600598245 */ /* 0x000fe20000201000 */
[----:B------:R-:W-:Y:S01]  /*c8b0*/  @!P0 FMUL R83, R82, R83 ;  /* 0x0000005352538220 */ /* 0x000fe20000400000 */
[-C--:B0-----:R-:W-:Y:S01]  /*c8c0*/  @!P0 LOP3.LUT R90, R47, R73.reuse, RZ, 0xc0, !PT ;  /* 0x000000492f5a8212 */ /* 0x081fe200078ec0ff */
[----:B--2---:R-:W-:Y:S01]  /*c8d0*/  @!P0 IMAD.IADD R85, R88, 0x1, R91 ;  /* 0x0000000158558824 */ /* 0x004fe200078e025b */
[----:B------:R-:W-:Y:S01]  /*c8e0*/  @!P1 LOP3.LUT R91, R67, R73, RZ, 0xc0, !PT ;  /* 0x00000049435b9212 */ /* 0x000fe200078ec0ff */
[----:B------:R0:W-:Y:S03]  /*c8f0*/  @!P1 POPC R88, R93 ;  /* 0x0000005d00589309 */ /* 0x0001e60000000000 */
[----:B------:R-:W-:-:S05]  /*c900*/  @!P0 I2FP.F32.U32 R85, R85 ;  /* 0x0000005500558245 */ /* 0x000fca0000201000 */
[----:B------:R-:W1:Y:S01]  /*c910*/  @!P1 POPC R91, R91 ;  /* 0x0000005b005b9309 */ /* 0x000e620000000000 */
[----:B0-----:R-:W-:Y:S01]  /*c920*/  @!P1 LOP3.LUT R93, R68, R72, RZ, 0xc0, !PT ;  /* 0x00000048445d9212 */ /* 0x001fe200078ec0ff */
[----:B-1----:R-:W-:-:S06]  /*c930*/  @!P1 IMAD.IADD R87, R88, 0x1, R91 ;  /* 0x0000000158579824 */ /* 0x002fcc00078e025b */
[----:B------:R0:W-:Y:S01]  /*c940*/  @!P0 POPC R88, R92 ;  /* 0x0000005c00588309 */ /* 0x0001e20000000000 */
[----:B------:R-:W-:-:S07]  /*c950*/  @!P1 I2FP.F32.U32 R87, R87 ;  /* 0x0000005700579245 */ /* 0x000fce0000201000 */
[----:B------:R-:W1:Y:S01]  /*c960*/  @!P0 POPC R91, R90 ;  /* 0x0000005a005b8309 */ /* 0x000e620000000000 */
[----:B------:R-:W-:Y:S01]  /*c970*/  @!P1 FMUL R87, R82, R87 ;  /* 0x0000005752579220 */ /* 0x000fe20000400000 */
[----:B0-----:R-:W-:-:S06]  /*c980*/  @!P0 LOP3.LUT R92, R49, R73, RZ, 0xc0, !PT ;  /* 0x00000049315c8212 */ /* 0x001fcc00078ec0ff */
[----:B------:R-:W-:Y:S01]  /*c990*/  @!P1 POPC R90, R93 ;  /* 0x0000005d005a9309 */ /* 0x000fe20000000000 */
[----:B-1----:R-:W-:Y:S01]  /*c9a0*/  @!P0 IMAD.IADD R86, R88, 0x1, R91 ;  /* 0x0000000158568824 */ /* 0x002fe200078e025b */
[----:B------:R-:W-:Y:S01]  /*c9b0*/  @!P1 LOP3.LUT R91, R69, R73, RZ, 0xc0, !PT ;  /* 0x00000049455b9212 */ /* 0x000fe200078ec0ff */
[----:B------:R-:W-:Y:S01]  /*c9c0*/  @!P0 FMUL R88, R82, R89 ;  /* 0x0000005952588220 */ /* 0x000fe20000400000 */
[----:B------:R-:W-:-:S03]  /*c9d0*/  @!P1 I2FP.F32.U32 R89, R84 ;  /* 0x0000005400599245 */ /* 0x000fc60000201000 */
[----:B------:R-:W-:Y:S01]  /*c9e0*/  @!P0 FFMA R3, R15, R88, R3 ;  /* 0x000000580f038223 */ /* 0x000fe20000000003 */
[----:B------:R-:W0:Y:S01]  /*c9f0*/  @!P1 POPC R91, R91 ;  /* 0x0000005b005b9309 */ /* 0x000e220000000000 */
[----:B------:R-:W-:Y:S02]  /*ca00*/  @!P1 FMUL R89, R82, R89 ;  /* 0x0000005952599220 */ /* 0x000fe40000400000 */
[----:B------:R-:W-:Y:S02]  /*ca10*/  @!P0 FFMA R3, R16, R83, R3 ;  /* 0x0000005310038223 */ /* 0x000fe40000000003 */
[----:B------:R-:W-:-:S03]  /*ca20*/  @!P1 FFMA R4, R78, R89, R4 ;  /* 0x000000594e049223 */ /* 0x000fc60000000004 */
[----:B------:R-:W-:Y:S01]  /*ca30*/  @!P0 POPC R89, R92 ;  /* 0x0000005c00598309 */ /* 0x000fe20000000000 */
[----:B------:R-:W-:Y:S01]  /*ca40*/  @!P1 FFMA R4, R79, R87, R4 ;  /* 0x000000574f049223 */ /* 0x000fe20000000004 */
[----:B0-----:R-:W-:Y:S01]  /*ca50*/  @!P1 IMAD.IADD R84, R90, 0x1, R91 ;  /* 0x000000015a549824 */ /* 0x001fe200078e025b */
[----:B------:R-:W-:Y:S02]  /*ca60*/  @!P0 LOP3.LUT R90, R48, R72, RZ, 0xc0, !PT ;  /* 0x00000048305a8212 */ /* 0x000fe400078ec0ff */
[----:B------:R-:W-:-:S03]  /*ca70*/  @!P1 LOP3.LUT R91, R71, R73, RZ, 0xc0, !PT ;  /* 0x00000049475b9212 */ /* 0x000fc600078ec0ff */
[----:B------:R0:W1:Y:S08]  /*ca80*/  @!P0 POPC R88, R90 ;  /* 0x0000005a00588309 */ /* 0x0000700000000000 */
[----:B------:R-:W-:Y:S01]  /*ca90*/  @!P1 POPC R73, R91 ;  /* 0x0000005b00499309 */ /* 0x000fe20000000000 */
[----:B0-----:R-:W-:Y:S01]  /*caa0*/  @!P0 FMUL R90, R82, R85 ;  /* 0x00000055525a8220 */ /* 0x001fe20000400000 */
[----:B-1----:R-:W-:-:S03]  /*cab0*/  @!P0 IADD3 R88, PT, PT, R88, R89, RZ ;  /* 0x0000005958588210 */ /* 0x002fc60007ffe0ff */
[----:B------:R-:W-:Y:S01]  /*cac0*/  @!P0 FFMA R3, R17, R90, R3 ;  /* 0x0000005a11038223 */ /* 0x000fe20000000003 */
[----:B------:R-:W-:Y:S02]  /*cad0*/  @!P1 LOP3.LUT R89, R70, R72, RZ, 0xc0, !PT ;  /* 0x0000004846599212 */ /* 0x000fe400078ec0ff */
[----:B------:R-:W-:Y:S02]  /*cae0*/  @!P0 I2FP.F32.U32 R83, R88 ;  /* 0x0000005800538245 */ /* 0x000fe40000201000 */
[----:B------:R-:W0:Y:S02]  /*caf0*/  @!P1 POPC R72, R89 ;  /* 0x0000005900489309 */ /* 0x000e240000000000 */
[----:B0-----:R-:W-:Y:S01]  /*cb00*/  @!P1 IMAD.IADD R72, R72, 0x1, R73 ;  /* 0x0000000148489824 */ /* 0x001fe200078e0249 */
[----:B------:R-:W-:-:S04]  /*cb10*/  @!P0 I2FP.F32.U32 R73, R86 ;  /* 0x0000005600498245 */ /* 0x000fc80000201000 */
[----:B------:R-:W-:Y:S01]  /*cb20*/  @!P1 I2FP.F32.U32 R85, R72 ;  /* 0x0000004800559245 */ /* 0x000fe20000201000 */
[C---:B------:R-:W-:Y:S01]  /*cb30*/  @!P0 FMUL R73, R82.reuse, R73 ;  /* 0x0000004952498220 */ /* 0x040fe20000400000 */
[----:B------:R-:W-:-:S03]  /*cb40*/  @!P0 FMUL R72, R82, R83 ;  /* 0x0000005352488220 */ /* 0x000fc60000400000 */
[----:B------:R-:W-:Y:S01]  /*cb50*/  @!P0 FFMA R3, R18, R73, R3 ;  /* 0x0000004912038223 */ /* 0x000fe20000000003 */
[----:B------:R-:W-:Y:S01]  /*cb60*/  @!P1 I2FP.F32.U32 R73, R84 ;  /* 0x0000005400499245 */ /* 0x000fe20000201000 */
[C---:B------:R-:W-:Y:S02]  /*cb70*/  @!P1 FMUL R85, R82.reuse, R85 ;  /* 0x0000005552559220 */ /* 0x040fe40000400000 */
[----:B------:R-:W-:Y:S02]  /*cb80*/  @!P0 FFMA R3, R19, R72, R3 ;  /* 0x0000004813038223 */ /* 0x000fe40000000003 */
[----:B------:R-:W-:-:S04]  /*cb90*/  @!P1 FMUL R73, R82, R73 ;  /* 0x0000004952499220 */ /* 0x000fc80000400000 */
[----:B------:R-:W-:-:S04]  /*cba0*/  @!P1 FFMA R4, R80, R73, R4 ;  /* 0x0000004950049223 */ /* 0x000fc80000000004 */
[----:B------:R-:W-:-:S07]  /*cbb0*/  @!P1 FFMA R4, R81, R85, R4 ;  /* 0x0000005551049223 */ /* 0x000fce0000000004 */
.L_x_1379:
        /* <DEDUP_REMOVED lines=13> */
.L_x_1435:
[----:B------:R-:W-:-:S05]  /*cc90*/  IMAD.SHL.U32 R72, R8, 0x8, RZ ;  /* 0x0000000808487824 */ /* 0x000fca00078e00ff */
[----:B0-----:R-:W-:-:S05]  /*cca0*/  LOP3.LUT R73, R72, 0xf8, RZ, 0xc0, !PT ;  /* 0x000000f848497812 */ /* 0x001fca00078ec0ff */
[----:B------:R-:W-:-:S06]  /*ccb0*/  IMAD.IADD R73, R86, 0x1, R73 ;  /* 0x0000000156497824 */ /* 0x000fcc00078e0249 */
[----:B------:R-:W0:Y:S02]  /*ccc0*/  LDS.64 R72, [R73+0xe00] ;  /* 0x000e000049487984 */ /* 0x000e240000000a00 */
[-C--:B0-----:R-:W-:Y:S02]  /*ccd0*/  @!P0 LOP3.LUT R84, R29, R73.reuse, RZ, 0xc0, !PT ;  /* 0x000000491d548212 */ /* 0x081fe400078ec0ff */
[-C--:B-1----:R-:W-:Y:S02]  /*cce0*/  @!P0 LOP3.LUT R85, R28, R72.reuse, RZ, 0xc0, !PT ;  /* 0x000000481c558212 */ /* 0x082fe400078ec0ff */
[-C--:B------:R-:W-:Y:S02]  /*ccf0*/  @!P1 LOP3.LUT R90, R51, R73.reuse, RZ, 0xc0, !PT ;  /* 0x00000049335a9212 */ /* 0x080fe400078ec0ff */
[----:B------:R0:W-:Y:S01]  /*cd00*/  @!P0 POPC R83, R85 ;  /* 0x0000005500538309 */ /* 0x0001e20000000000 */
[----:B------:R-:W-:Y:S02]  /*cd10*/  @!P0 LOP3.LUT R88, R31, R73, RZ, 0xc0, !PT ;  /* 0x000000491f588212 */ /* 0x000fe400078ec0ff */
[----:B------:R-:W-:-:S02]  /*cd20*/  @!P1 LOP3.LUT R91, R52, R72, RZ, 0xc0, !PT ;  /* 0x00000048345b9212 */ /* 0x000fc400078ec0ff */
[-C--:B------:R-:W-:Y:S02]  /*cd30*/  @!P1 LOP3.LUT R86, R53, R73.reuse, RZ, 0xc0, !PT ;  /* 0x0000004935569212 */ /* 0x080fe400078ec0ff */
[----:B------:R-:W-:Y:S01]  /*cd40*/  @!P0 LOP3.LUT R89, R33, R73, RZ, 0xc0, !PT ;  /* 0x0000004921598212 */ /* 0x000fe200078ec0ff */
[----:B------:R-:W1:Y:S01]  /*cd50*/  @!P0 POPC R84, R84 ;  /* 0x0000005400548309 */ /* 0x000e620000000000 */
[-C--:B------:R-:W-:Y:S02]  /*cd60*/  @!P0 LOP3.LUT R93, R32, R72.reuse, RZ, 0xc0, !PT ;  /* 0x00000048205d8212 */ /* 0x080fe400078ec0ff */
[-C--:B0-----:R-:W-:Y:S02]  /*cd70*/  @!P0 LOP3.LUT R85, R30, R72.reuse, RZ, 0xc0, !PT ;  /* 0x000000481e558212 */ /* 0x081fe400078ec0ff */
[----:B------:R-:W-:-:S03]  /*cd80*/  @!P1 LOP3.LUT R92, R54, R72, RZ, 0xc0, !PT ;  /* 0x00000048365c9212 */ /* 0x000fc600078ec0ff */
[----:B------:R-:W-:Y:S01]  /*cd90*/  @!P1 POPC R90, R90 ;  /* 0x0000005a005a9309 */ /* 0x000fe20000000000 */
[----:B-1----:R-:W-:-:S07]  /*cda0*/  @!P0 IMAD.IADD R83, R83, 0x1, R84 ;  /* 0x0000000153538824 */ /* 0x002fce00078e0254 */
[----:B------:R-:W-:Y:S01]  /*cdb0*/  @!P0 POPC R85, R85 ;  /* 0x0000005500558309 */ /* 0x000fe20000000000 */
[----:B------:R-:W-:-:S07]  /*cdc0*/  @!P0 I2FP.F32.U32 R83, R83 ;  /* 0x0000005300538245 */ /* 0x000fce0000201000 */
[----:B------:R-:W0:Y:S01]  /*cdd0*/  @!P0 POPC R88, R88 ;  /* 0x0000005800588309 */ /* 0x000e220000000000 */
[----:B--2---:R-:W-:-:S04]  /*cde0*/  @!P0 FMUL R83, R82, R83 ;  /* 0x0000005352538220 */ /* 0x004fc80000400000 */
[----:B------:R-:W-:Y:S01]  /*cdf0*/  @!P0 FFMA R3, R0, R83, R3 ;  /* 0x0000005300038223 */ /* 0x000fe20000000003 */
[----:B------:R-:W-:Y:S02]  /*ce00*/  @!P1 LOP3.LUT R83, R50, R72, RZ, 0xc0, !PT ;  /* 0x0000004832539212 */ /* 0x000fe400078ec0ff */
[----:B------:R-:W-:Y:S01]  /*ce10*/  @!P1 POPC R91, R91 ;  /* 0x0000005b005b9309 */ /* 0x000fe20000000000 */
[----:B0-----:R-:W-:-:S07]  /*ce20*/  @!P0 IMAD.IADD R85, R85, 0x1, R88 ;  /* 0x0000000155558824 */ /* 0x001fce00078e0258 */
[----:B------:R-:W0:Y:S01]  /*ce30*/  @!P1 POPC R83, R83 ;  /* 0x0000005300539309 */ /* 0x000e220000000000 */
[----:B------:R-:W-:-:S07]  /*ce40*/  @!P1 LOP3.LUT R88, R55, R73, RZ, 0xc0, !PT ;  /* 0x0000004937589212 */ /* 0x000fce00078ec0ff */
[----:B------:R-:W1:Y:S01]  /*ce50*/  @!P1 POPC R86, R86 ;  /* 0x0000005600569309 */ /* 0x000e620000000000 */
[----:B0-----:R-:W-:-:S07]  /*ce60*/  @!P1 IADD3 R83, PT, PT, R83, R90, RZ ;  /* 0x0000005a53539210 */ /* 0x001fce0007ffe0ff */
[----:B------:R0:W-:Y:S01]  /*ce70*/  @!P0 POPC R84, R93 ;  /* 0x0000005d00548309 */ /* 0x0001e20000000000 */
[----:B------:R-:W-:Y:S01]  /*ce80*/  @!P0 LOP3.LUT R90, R34, R72, RZ, 0xc0, !PT ;  /* 0x00000048225a8212 */ /* 0x000fe200078ec0ff */
[----:B-1----:R-:W-:Y:S01]  /*ce90*/  @!P1 IMAD.IADD R86, R91, 0x1, R86 ;  /* 0x000000015b569824 */ /* 0x002fe200078e0256 */
[----:B------:R-:W-:-:S05]  /*cea0*/  @!P0 LOP3.LUT R91, R35, R73, RZ, 0xc0, !PT ;  /* 0x00000049235b8212 */ /* 0x000fca00078ec0ff */
[----:B------:R-:W1:Y:S01]  /*ceb0*/  @!P0 POPC R89, R89 ;  /* 0x0000005900598309 */ /* 0x000e620000000000 */
[----:B0-----:R-:W-:-:S07]  /*cec0*/  @!P1 LOP3.LUT R93, R57, R73, RZ, 0xc0, !PT ;  /* 0x00000049395d9212 */ /* 0x001fce00078ec0ff */
[----:B------:R0:W-:Y:S01]  /*ced0*/  @!P1 POPC R87, R92 ;  /* 0x0000005c00579309 */ /* 0x0001e20000000000 */
[----:B-1----:R-:W-:-:S07]  /*cee0*/  @!P0 IMAD.IADD R84, R84, 0x1, R89 ;  /* 0x0000000154548824 */ /* 0x002fce00078e0259 */
[----:B------:R-:W1:Y:S01]  /*cef0*/  @!P1 POPC R88, R88 ;  /* 0x0000005800589309 */ /* 0x000e620000000000 */
[----:B------:R-:W-:Y:S02]  /*cf00*/  @!P1 I2FP.F32.U32 R89, R83 ;  /* 0x0000005300599245 */ /* 0x000fe40000201000 */
[----:B0-----:R-:W-:-:S03]  /*cf10*/  @!P1 LOP3.LUT R92, R56, R72, RZ, 0xc0, !PT ;  /* 0x00000048385c9212 */ /* 0x001fc600078ec0ff */
[----:B------:R-:W-:Y:S02]  /*cf20*/  @!P1 FMUL R89, R82, R89 ;  /* 0x0000005952599220 */ /* 0x000fe40000400000 */
[----:B------:R-:W-:Y:S02]  /*cf30*/  @!P0 POPC R90, R90 ;  /* 0x0000005a005a8309 */ /* 0x000fe40000000000 */
[----:B------:R-:W-:Y:S01]  /*cf40*/  @!P1 FFMA R4, R2, R89, R4 ;  /* 0x0000005902049223 */ /* 0x000fe20000000004 */
[----:B------:R-:W-:Y:S01]  /*cf50*/  @!P0 I2FP.F32.U32 R89, R85 ;  /* 0x0000005500598245 */ /* 0x000fe20000201000 */
[----:B-1----:R-:W-:-:S04]  /*cf60*/  @!P1 IMAD.IADD R87, R87, 0x1, R88 ;  /* 0x0000000157579824 */ /* 0x002fc800078e0258 */
[----:B------:R-:W0:Y:S01]  /*cf70*/  @!P0 POPC R91, R91 ;  /* 0x0000005b005b8309 */ /* 0x000e220000000000 */
[----:B------:R-:W-:-:S04]  /*cf80*/  @!P0 FMUL R89, R82, R89 ;  /* 0x0000005952598220 */ /* 0x000fc80000400000 */
[----:B------:R-:W-:Y:S01]  /*cf90*/  @!P0 FFMA R3, R10, R89, R3 ;  /* 0x000000590a038223 */ /* 0x000fe20000000003 */
[----:B------:R-:W-:Y:S02]  /*cfa0*/  @!P1 I2FP.F32.U32 R89, R86 ;  /* 0x0000005600599245 */ /* 0x000fe40000201000 */
[----:B------:R1:W-:Y:S03]  /*cfb0*/  @!P1 POPC R88, R92 ;  /* 0x0000005c00589309 */ /* 0x0003e60000000000 */
[----:B------:R-:W-:Y:S01]  /*cfc0*/  @!P1 FMUL R89, R82, R89 ;  /* 0x0000005952599220 */ /* 0x000fe20000400000 */
[----:B0-----:R-:W-:Y:S01]  /*cfd0*/  @!P0 IMAD.IADD R83, R90, 0x1, R91 ;  /* 0x000000015a538824 */ /* 0x001fe200078e025b */
[----:B------:R-:W-:-:S03]  /*cfe0*/  @!P0 LOP3.LUT R90, R36, R72, RZ, 0xc0, !PT ;  /* 0x00000048245a8212 */ /* 0x000fc600078ec0ff */
[----:B------:R0:W2:Y:S01]  /*cff0*/  @!P1 POPC R91, R93 ;  /* 0x0000005d005b9309 */ /* 0x0000a20000000000 */
[----:B------:R-:W-:Y:S01]  /*d000*/  @!P1 FFMA R4, R20, R89, R4 ;  /* 0x0000005914049223 */ /* 0x000fe20000000004 */
[----:B-1----:R-:W-:Y:S02]  /*d010*/  @!P1 LOP3.LUT R92, R58, R72, RZ, 0xc0, !PT ;  /* 0x000000483a5c9212 */ /* 0x002fe400078ec0ff */
[----:B------:R-:W-:Y:S02]  /*d020*/  @!P0 I2FP.F32.U32 R89, R84 ;  /* 0x0000005400598245 */ /* 0x000fe40000201000 */
[-C--:B0-----:R-:W-:Y:S01]  /*d030*/  @!P1 LOP3.LUT R93, R59, R73.reuse, RZ, 0xc0, !PT ;  /* 0x000000493b5d9212 */ /* 0x081fe200078ec0ff */
[----:B--2---:R-:W-:Y:S01]  /*d040*/  @!P1 IMAD.IADD R85, R88, 0x1, R91 ;  /* 0x0000000158559824 */ /* 0x004fe200078e025b */
[----:B------:R-:W-:Y:S01]  /*d050*/  @!P0 LOP3.LUT R91, R37, R73, RZ, 0xc0, !PT ;  /* 0x00000049255b8212 */ /* 0x000fe200078ec0ff */
[----:B------:R0:W-:Y:S08]  /*d060*/  @!P0 POPC R88, R90 ;  /* 0x0000005a00588309 */ /* 0x0001f00000000000 */
[----:B------:R-:W1:Y:S01]  /*d070*/  @!P0 POPC R91, R91 ;  /* 0x0000005b005b8309 */ /* 0x000e620000000000 */
[----:B0-----:R-:W-:-:S07]  /*d080*/  @!P0 LOP3.LUT R90, R38, R72, RZ, 0xc0, !PT ;  /* 0x00000048265a8212 */ /* 0x001fce00078ec0ff */
[----:B------:R-:W-:Y:S01]  /*d090*/  @!P0 POPC R90, R90 ;  /* 0x0000005a005a8309 */ /* 0x000fe20000000000 */
[----:B-1----:R-:W-:-:S07]  /*d0a0*/  @!P0 IADD3 R86, PT, PT, R88, R91, RZ ;  /* 0x0000005b58568210 */ /* 0x002fce0007ffe0ff */
[----:B------:R0:W-:Y:S08]  /*d0b0*/  @!P1 POPC R88, R92 ;  /* 0x0000005c00589309 */ /* 0x0001f00000000000 */
[----:B------:R1:W2:Y:S01]  /*d0c0*/  @!P1 POPC R91, R93 ;  /* 0x0000005d005b9309 */ /* 0x0002a20000000000 */
[----:B0-----:R-:W-:Y:S02]  /*d0d0*/  @!P1 LOP3.LUT R92, R60, R72, RZ, 0xc0, !PT ;  /* 0x000000483c5c9212 */ /* 0x001fe400078ec0ff */
[-C--:B-1----:R-:W-:Y:S01]  /*d0e0*/  @!P1 LOP3.LUT R93, R61, R73.reuse, RZ, 0xc0, !PT ;  /* 0x000000493d5d9212 */ /* 0x082fe200078ec0ff */
[----:B--2---:R-:W-:Y:S01]  /*d0f0*/  @!P1 IMAD.IADD R84, R88, 0x1, R91 ;  /* 0x0000000158549824 */ /* 0x004fe200078e025b */
[----:B------:R-:W-:Y:S01]  /*d100*/  @!P0 LOP3.LUT R91, R39, R73, RZ, 0xc0, !PT ;  /* 0x00000049275b8212 */ /* 0x000fe200078ec0ff */
[----:B------:R-:W-:Y:S01]  /*d110*/  @!P0 FMUL R88, R82, R89 ;  /* 0x0000005952588220 */ /* 0x000fe20000400000 */
[----:B------:R-:W-:-:S03]  /*d120*/  @!P1 I2FP.F32.U32 R89, R87 ;  /* 0x0000005700599245 */ /* 0x000fc60000201000 */
[----:B------:R-:W-:Y:S01]  /*d130*/  @!P0 FFMA R3, R11, R88, R3 ;  /* 0x000000580b038223 */ /* 0x000fe20000000003 */
        /* <DEDUP_REMOVED lines=20> */
[----:B0-----:R-:W-:-:S07]  /*d280*/  @!P0 LOP3.LUT R90, R42, R72, RZ, 0xc0, !PT ;  /* 0x000000482a5a8212 */ /* 0x001fce00078ec0ff */
[----:B------:R-:W-:Y:S01]  /*d290*/  @!P0 POPC R90, R90 ;  /* 0x0000005a005a8309 */ /* 0x000fe20000000000 */
[----:B-1----:R-:W-:-:S07]  /*d2a0*/  @!P0 IMAD.IADD R85, R88, 0x1, R91 ;  /* 0x0000000158558824 */ /* 0x002fce00078e025b */
        /* <DEDUP_REMOVED lines=31> */
[----:B0-----:R-:W-:-:S07]  /*d4a0*/  @!P0 LOP3.LUT R90, R46, R72, RZ, 0xc0, !PT ;  /* 0x000000482e5a8212 */ /* 0x001fce00078ec0ff */
[----:B------:R-:W-:Y:S01]  /*d4b0*/  @!P0 POPC R90, R90 ;  /* 0x0000005a005a8309 */ /* 0x000fe20000000000 */
[----:B-1----:R-:W-:-:S07]  /*d4c0*/  @!P0 IMAD.IADD R83, R88, 0x1, R91 ;  /* 0x0000000158538824 */ /* 0x002fce00078e025b */
[----:B------:R0:W-:Y:S01]  /*d4d0*/  @!P1 POPC R88, R92 ;  /* 0x0000005c00589309 */ /* 0x0001e20000000000 */
[----:B------:R-:W-:-:S07]  /*d4e0*/  @!P0 I2FP.F32.U32 R83, R83 ;  /* 0x0000005300538245 */ /* 0x000fce0000201000 */
[----:B------:R1:W2:Y:S01]  /*d4f0*/  @!P1 POPC R91, R93 ;  /* 0x0000005d005b9309 */ /* 0x0002a20000000000 */
[----:B0-----:R-:W-:Y:S02]  /*d500*/  @!P1 LOP3.LUT R92, R68, R72, RZ, 0xc0, !PT ;  /* 0x00000048445c9212 */ /* 0x001fe400078ec0ff */
[-C--:B-1----:R-:W-:Y:S01]  /*d510*/  @!P1 LOP3.LUT R93, R69, R73.reuse, RZ, 0xc0, !PT ;  /* 0x00000049455d9212 */ /* 0x082fe200078ec0ff */
[----:B--2---:R-:W-:Y:S01]  /*d520*/  @!P1 IMAD.IADD R85, R88, 0x1, R91 ;  /* 0x0000000158559824 */ /* 0x004fe200078e025b */
[----:B------:R-:W-:Y:S01]  /*d530*/  @!P0 LOP3.LUT R91, R47, R73, RZ, 0xc0, !PT ;  /* 0x000000492f5b8212 */ /* 0x000fe200078ec0ff */
[C---:B------:R-:W-:Y:S01]  /*d540*/  @!P0 FMUL R88, R82.reuse, R89 ;  /* 0x0000005952588220 */ /* 0x040fe20000400000 */
[----:B------:R-:W-:Y:S02]  /*d550*/  @!P1 I2FP.F32.U32 R89, R86 ;  /* 0x0000005600599245 */ /* 0x000fe40000201000 */
[----:B------:R-:W-:Y:S01]  /*d560*/  @!P1 I2FP.F32.U32 R85, R85 ;  /* 0x0000005500559245 */ /* 0x000fe20000201000 */
[----:B------:R-:W-:Y:S01]  /*d570*/  @!P0 FFMA R3, R15, R88, R3 ;  /* 0x000000580f038223 */ /* 0x000fe20000000003 */
[----:B------:R-:W0:Y:S01]  /*d580*/  @!P0 POPC R91, R91 ;  /* 0x0000005b005b8309 */ /* 0x000e220000000000 */
[----:B------:R-:W-:-:S02]  /*d590*/  @!P1 FMUL R89, R82, R89 ;  /* 0x0000005952599220 */ /* 0x000fc40000400000 */
[----:B------:R-:W-:Y:S02]  /*d5a0*/  @!P1 FMUL R85, R82, R85 ;  /* 0x0000005552559220 */ /* 0x000fe40000400000 */
[----:B------:R-:W-:Y:S01]  /*d5b0*/  @!P1 FFMA R4, R77, R89, R4 ;  /* 0x000000594d049223 */ /* 0x000fe20000000004 */
[----:B------:R-:W-:Y:S02]  /*d5c0*/  @!P0 I2FP.F32.U32 R89, R84 ;  /* 0x0000005400598245 */ /* 0x000fe40000201000 */
[----:B------:R-:W-:Y:S01]  /*d5d0*/  @!P1 POPC R88, R92 ;  /* 0x0000005c00589309 */ /* 0x000fe20000000000 */
[----:B------:R-:W-:Y:S02]  /*d5e0*/  @!P1 FFMA R4, R78, R87, R4 ;  /* 0x000000574e049223 */ /* 0x000fe40000000004 */
[----:B------:R-:W-:Y:S02]  /*d5f0*/  @!P0 FMUL R89, R82, R89 ;  /* 0x0000005952598220 */ /* 0x000fe40000400000 */
[----:B------:R-:W-:Y:S01]  /*d600*/  @!P1 FFMA R4, R79, R85, R4 ;  /* 0x000000554f049223 */ /* 0x000fe20000000004 */
[----:B0-----:R-:W-:Y:S01]  /*d610*/  @!P0 IMAD.IADD R86, R90, 0x1, R91 ;  /* 0x000000015a568824 */ /* 0x001fe200078e025b */
[----:B------:R-:W-:Y:S01]  /*d620*/  @!P0 LOP3.LUT R90, R48, R72, RZ, 0xc0, !PT ;  /* 0x00000048305a8212 */ /* 0x000fe200078ec0ff */
[----:B------:R-:W0:Y:S01]  /*d630*/  @!P1 POPC R91, R93 ;  /* 0x0000005d005b9309 */ /* 0x000e220000000000 */
[----:B------:R-:W-:Y:S01]  /*d640*/  @!P0 FFMA R3, R16, R89, R3 ;  /* 0x0000005910038223 */ /* 0x000fe20000000003 */
[----:B0-----:R-:W-:Y:S01]  /*d650*/  @!P1 IMAD.IADD R84, R88, 0x1, R91 ;  /* 0x0000000158549824 */ /* 0x001fe200078e025b */
[----:B------:R-:W-:-:S05]  /*d660*/  @!P0 LOP3.LUT R91, R49, R73, RZ, 0xc0, !PT ;  /* 0x00000049315b8212 */ /* 0x000fca00078ec0ff */
[----:B------:R0:W-:Y:S01]  /*d670*/  @!P0 POPC R88, R90 ;  /* 0x0000005a00588309 */ /* 0x0001e20000000000 */
[----:B------:R-:W-:-:S07]  /*d680*/  @!P1 LOP3.LUT R73, R71, R73, RZ, 0xc0, !PT ;  /* 0x0000004947499212 */ /* 0x000fce00078ec0ff */
[----:B------:R-:W1:Y:S01]  /*d690*/  @!P0 POPC R89, R91 ;  /* 0x0000005b00598309 */ /* 0x000e620000000000 */
[----:B0-----:R-:W-:Y:S01]  /*d6a0*/  @!P0 FMUL R90, R82, R83 ;  /* 0x00000053525a8220 */ /* 0x001fe20000400000 */
[----:B------:R-:W-:-:S03]  /*d6b0*/  @!P1 I2FP.F32.U32 R83, R84 ;  /* 0x0000005400539245 */ /* 0x000fc60000201000 */
[----:B------:R-:W-:-:S03]  /*d6c0*/  @!P0 FFMA R3, R17, R90, R3 ;  /* 0x0000005a11038223 */ /* 0x000fc60000000003 */
[----:B------:R-:W-:Y:S01]  /*d6d0*/  @!P1 POPC R73, R73 ;  /* 0x0000004900499309 */ /* 0x000fe20000000000 */
[----:B------:R-:W-:-:S04]  /*d6e0*/  @!P1 FMUL R83, R82, R83 ;  /* 0x0000005352539220 */ /* 0x000fc80000400000 */
[----:B------:R-:W-:Y:S01]  /*d6f0*/  @!P1 FFMA R4, R80, R83, R4 ;  /* 0x0000005350049223 */ /* 0x000fe20000000004 */
[----:B-1----:R-:W-:Y:S01]  /*d700*/  @!P0 IMAD.IADD R88, R88, 0x1, R89 ;  /* 0x0000000158588824 */ /* 0x002fe200078e0259 */
[----:B------:R-:W-:-:S04]  /*d710*/  @!P1 LOP3.LUT R89, R70, R72, RZ, 0xc0, !PT ;  /* 0x0000004846599212 */ /* 0x000fc800078ec0ff */
[----:B------:R-:W0:Y:S01]  /*d720*/  @!P1 POPC R72, R89 ;  /* 0x0000005900489309 */ /* 0x000e220000000000 */
[----:B------:R-:W-:-:S05]  /*d730*/  @!P0 I2FP.F32.U32 R85, R88 ;  /* 0x0000005800558245 */ /* 0x000fca0000201000 */
[----:B------:R-:W-:Y:S01]  /*d740*/  @!P0 FMUL R84, R82, R85 ;  /* 0x0000005552548220 */ /* 0x000fe20000400000 */
[----:B0-----:R-:W-:Y:S01]  /*d750*/  @!P1 IMAD.IADD R72, R72, 0x1, R73 ;  /* 0x0000000148489824 */ /* 0x001fe200078e0249 */
[----:B------:R-:W-:-:S05]  /*d760*/  @!P0 I2FP.F32.U32 R73, R86 ;  /* 0x0000005600498245 */ /* 0x000fca0000201000 */
[----:B------:R-:W-:-:S04]  /*d770*/  @!P0 FMUL R73, R82, R73 ;  /* 0x0000004952498220 */ /* 0x000fc80000400000 */
[----:B------:R-:W-:Y:S01]  /*d780*/  @!P0 FFMA R3, R18, R73, R3 ;  /* 0x0000004912038223 */ /* 0x000fe20000000003 */
[----:B------:R-:W-:-:S03]  /*d790*/  @!P1 I2FP.F32.U32 R73, R72 ;  /* 0x0000004800499245 */ /* 0x000fc60000201000 */
[----:B------:R-:W-:Y:S02]  /*d7a0*/  @!P0 FFMA R3, R19, R84, R3 ;  /* 0x0000005413038223 */ /* 0x000fe40000000003 */
[----:B------:R-:W-:-:S04]  /*d7b0*/  @!P1 FMUL R73, R82, R73 ;  /* 0x0000004952499220 */ /* 0x000fc80000400000 */
[----:B------:R-:W-:-:S07]  /*d7c0*/  @!P1 FFMA R4, R81, R73, R4 ;  /* 0x0000004951049223 */ /* 0x000fce0000000004 */
.L_x_1381:
        /* <DEDUP_REMOVED lines=12> */
[----:B01----:R0:W1:Y:S02]  /*d890*/  SHFL.IDX PT, R9, R85, RZ, 0x1f ;  /* 0x00001fff55097589 */ /* 0x00306400000e0000 */
.L_x_1438:
[----:B------:R-:W-:-:S05]  /*d8a0*/  IMAD.SHL.U32 R72, R8, 0x8, RZ ;  /* 0x0000000808487824 */ /* 0x000fca00078e00ff */
[----:B------:R-:W-:-:S05]  /*d8b0*/  LOP3.LUT R73, R72, 0xf8, RZ, 0xc0, !PT ;  /* 0x000000f848497812 */ /* 0x000fca00078ec0ff */
[----:B------:R-:W-:-:S06]  /*d8c0*/  IMAD.IADD R73, R82, 0x1, R73 ;  /* 0x0000000152497824 */ /* 0x000fcc00078e0249 */
[----:B------:R-:W0:Y:S02]  /*d8d0*/  LDS.64 R72, [R73+0xf00] ;  /* 0x000f000049487984 */ /* 0x000e240000000a00 */
[-C--:B0-----:R-:W-:Y:S02]  /*d8e0*/  @!P1 LOP3.LUT R85, R51, R73.reuse, RZ, 0xc0, !PT ;  /* 0x0000004933559212 */ /* 0x081fe400078ec0ff */
[----:B------:R-:W-:Y:S02]  /*d8f0*/  @!P0 LOP3.LUT R83, R29, R73, RZ, 0xc0, !PT ;  /* 0x000000491d538212 */ /* 0x000fe400078ec0ff */
[-C--:B------:R-:W-:Y:S02]  /*d900*/  @!P1 LOP3.LUT R86, R50, R72.reuse, RZ, 0xc0, !PT ;  /* 0x0000004832569212 */ /* 0x080fe400078ec0ff */
[-C--:B------:R-:W-:Y:S01]  /*d910*/  @!P0 LOP3.LUT R87, R28, R72.reuse, RZ, 0xc0, !PT ;  /* 0x000000481c578212 */ /* 0x080fe200078ec0ff */
[----:B------:R-:W-:Y:S01]  /*d920*/  @!P1 POPC R85, R85 ;  /* 0x0000005500559309 */ /* 0x000fe20000000000 */
[----:B------:R-:W-:-:S02]  /*d930*/  @!P1 LOP3.LUT R88, R52, R72, RZ, 0xc0, !PT ;  /* 0x0000004834589212 */ /* 0x000fc400078ec0ff */
[-C--:B------:R-:W-:Y:S02]  /*d940*/  @!P0 LOP3.LUT R89, R33, R73.reuse, RZ, 0xc0, !PT ;  /* 0x0000004921598212 */ /* 0x080fe400078ec0ff */
[-C--:B------:R-:W-:Y:S02]  /*d950*/  @!P0 LOP3.LUT R92, R35, R73.reuse, RZ, 0xc0, !PT ;  /* 0x00000049235c8212 */ /* 0x080fe400078ec0ff */
[----:B------:R-:W-:Y:S01]  /*d960*/  @!P1 LOP3.LUT R91, R56, R72, RZ, 0xc0, !PT ;  /* 0x00000048385b9212 */ /* 0x000fe200078ec0ff */
[----:B------:R0:W2:Y:S01]  /*d970*/  @!P1 POPC R84, R86 ;  /* 0x0000005600549309 */ /* 0x0000a20000000000 */
[----:B------:R-:W-:-:S07]  /*d980*/  @!P1 LOP3.LUT R93, R57, R73, RZ, 0xc0, !PT ;  /* 0x00000049395d9212 */ /* 0x000fce00078ec0ff */
[----:B------:R3:W-:Y:S01]  /*d990*/  @!P0 POPC R82, R87 ;  /* 0x0000005700528309 */ /* 0x0007e20000000000 */
[----:B0-----:R-:W-:Y:S01]  /*d9a0*/  @!P0 LOP3.LUT R86, R30, R72, RZ, 0xc0, !PT ;  /* 0x000000481e568212 */ /* 0x001fe200078ec0ff */
[----:B--2---:R-:W-:-:S06]  /*d9b0*/  @!P1 IMAD.IADD R84, R84, 0x1, R85 ;  /* 0x0000000154549824 */ /* 0x004fcc00078e0255 */
[----:B------:R-:W0:Y:S01]  /*d9c0*/  @!P0 POPC R83, R83 ;  /* 0x0000005300538309 */ /* 0x000e220000000000 */
[-C--:B------:R-:W-:Y:S02]  /*d9d0*/  @!P0 LOP3.LUT R85, R31, R73.reuse, RZ, 0xc0, !PT ;  /* 0x000000491f558212 */ /* 0x080fe400078ec0ff */
[----:B---3--:R-:W-:Y:S02]  /*d9e0*/  @!P1 LOP3.LUT R87, R55, R73, RZ, 0xc0, !PT ;  /* 0x0000004937579212 */ /* 0x008fe400078ec0ff */
[----:B------:R-:W-:-:S03]  /*d9f0*/  @!P1 I2FP.F32.U32 R84, R84 ;  /* 0x0000005400549245 */ /* 0x000fc60000201000 */
[----:B------:R-:W-:Y:S01]  /*da00*/  @!P0 POPC R85, R85 ;  /* 0x0000005500558309 */ /* 0x000fe20000000000 */
[----:B0-----:R-:W-:Y:S02]  /*da10*/  @!P0 IMAD.IADD R82, R82, 0x1, R83 ;  /* 0x0000000152528824 */ /* 0x001fe400078e0253 */
[----:B-1----:R-:W-:-:S05]  /*da20*/  @!P1 FMUL R83, R9, R84 ;  /* 0x0000005409539220 */ /* 0x002fca0000400000 */
[----:B------:R-:W-:Y:S01]  /*da30*/  @!P1 POPC R88, R88 ;  /* 0x0000005800589309 */ /* 0x000fe20000000000 */
[----:B------:R-:W-:Y:S01]  /*da40*/  @!P0 I2FP.F32.U32 R82, R82 ;  /* 0x0000005200528245 */ /* 0x000fe20000201000 */
[----:B------:R-:W-:Y:S01]  /*da50*/  @!P1 FFMA R4, R2, R83, R4 ;  /* 0x0000005302049223 */ /* 0x000fe20000000004 */
[----:B------:R-:W-:-:S05]  /*da60*/  @!P1 LOP3.LUT R83, R53, R73, RZ, 0xc0, !PT ;  /* 0x0000004935539212 */ /* 0x000fca00078ec0ff */
[----:B------:R0:W1:Y:S01]  /*da70*/  @!P0 POPC R84, R86 ;  /* 0x0000005600548309 */ /* 0x0000620000000000 */
[----:B------:R-:W-:-:S04]  /*da80*/  @!P0 FMUL R82, R9, R82 ;  /* 0x0000005209528220 */ /* 0x000fc80000400000 */
[----:B------:R-:W-:Y:S01]  /*da90*/  @!P0 FFMA R3, R0, R82, R3 ;  /* 0x0000005200038223 */ /* 0x000fe20000000003 */
[-C--:B------:R-:W-:Y:S02]  /*daa0*/  @!P0 LOP3.LUT R82, R32, R72.reuse, RZ, 0xc0, !PT ;  /* 0x0000004820528212 */ /* 0x080fe400078ec0ff */
[----:B------:R-:W2:Y:S01]  /*dab0*/  @!P1 POPC R83, R83 ;  /* 0x0000005300539309 */ /* 0x000ea20000000000 */
[----:B0-----:R-:W-:Y:S01]  /*dac0*/  @!P1 LOP3.LUT R86, R54, R72, RZ, 0xc0, !PT ;  /* 0x0000004836569212 */ /* 0x001fe200078ec0ff */
[----:B-1----:R-:W-:-:S06]  /*dad0*/  @!P0 IMAD.IADD R84, R84, 0x1, R85 ;  /* 0x0000000154548824 */ /* 0x002fcc00078e0255 */
[----:B------:R-:W-:Y:S01]  /*dae0*/  @!P0 POPC R82, R82 ;  /* 0x0000005200528309 */ /* 0x000fe20000000000 */
[----:B------:R-:W-:Y:S02]  /*daf0*/  @!P0 LOP3.LUT R85, R34, R72, RZ, 0xc0, !PT ;  /* 0x0000004822558212 */ /* 0x000fe400078ec0ff */
[----:B--2---:R-:W-:-:S05]  /*db00*/  @!P1 IADD3 R83, PT, PT, R88, R83, RZ ;  /* 0x0000005358539210 */ /* 0x004fca0007ffe0ff */
        /* <DEDUP_REMOVED lines=10> */
[----:B------:R0:W1:Y:S01]  /*dbb0*/  @!P1 POPC R89, R93 ;  /* 0x0000005d00599309 */ /* 0x0000620000000000 */
[-C--:B------:R-:W-:Y:S02]  /*dbc0*/  @!P0 LOP3.LUT R90, R36, R72.reuse, RZ, 0xc0, !PT ;  /* 0x00000048245a8212 */ /* 0x080fe400078ec0ff */
[----:B--2---:R-:W-:-:S05]  /*dbd0*/  @!P1 LOP3.LUT R91, R58, R72, RZ, 0xc0, !PT ;  /* 0x000000483a5b9212 */ /* 0x004fca00078ec0ff */
[----:B------:R-:W-:Y:S01]  /*dbe0*/  @!P0 POPC R90, R90 ;  /* 0x0000005a005a8309 */ /* 0x000fe20000000000 */
[----:B0-----:R-:W-:Y:S01]  /*dbf0*/  @!P1 LOP3.LUT R93, R59, R73, RZ, 0xc0, !PT ;  /* 0x000000493b5d9212 */ /* 0x001fe200078ec0ff */
[----:B-1----:R-:W-:Y:S01]  /*dc00*/  @!P1 IMAD.IADD R85, R88, 0x1, R89 ;  /* 0x0000000158559824 */ /* 0x002fe200078e0259 */
[----:B------:R-:W-:-:S05]  /*dc10*/  @!P0 I2FP.F32.U32 R88, R84 ;  /* 0x0000005400588245 */ /* 0x000fca0000201000 */
[----:B------:R0:W1:Y:S01]  /*dc20*/  @!P0 POPC R89, R92 ;  /* 0x0000005c00598309 */ /* 0x0000620000000000 */
[----:B------:R-:W-:-:S04]  /*dc30*/  @!P0 FMUL R88, R9, R88 ;  /* 0x0000005809588220 */ /* 0x000fc80000400000 */
[----:B------:R-:W-:Y:S01]  /*dc40*/  @!P0 FFMA R3, R10, R88, R3 ;  /* 0x000000580a038223 */ /* 0x000fe20000000003 */
[----:B------:R-:W-:Y:S02]  /*dc50*/  @!P1 I2FP.F32.U32 R88, R83 ;  /* 0x0000005300589245 */ /* 0x000fe40000201000 */
[----:B0-----:R-:W-:Y:S01]  /*dc60*/  @!P0 LOP3.LUT R92, R39, R73, RZ, 0xc0, !PT ;  /* 0x00000049275c8212 */ /* 0x001fe200078ec0ff */
[----:B-1----:R-:W-:Y:S02]  /*dc70*/  @!P0 IMAD.IADD R84, R90, 0x1, R89 ;  /* 0x000000015a548824 */ /* 0x002fe400078e0259 */
[----:B------:R0:W-:Y:S08]  /*dc80*/  @!P1 POPC R89, R91 ;  /* 0x0000005b00599309 */ /* 0x0001f00000000000 */
[----:B------:R1:W2:Y:S01]  /*dc90*/  @!P1 POPC R90, R93 ;  /* 0x0000005d005a9309 */ /* 0x0002a20000000000 */
[----:B0-----:R-:W-:-:S02]  /*dca0*/  @!P1 LOP3.LUT R91, R60, R72, RZ, 0xc0, !PT ;  /* 0x000000483c5b9212 */ /* 0x001fc400078ec0ff */
[----:B-1----:R-:W-:Y:S01]  /*dcb0*/  @!P1 LOP3.LUT R93, R61, R73, RZ, 0xc0, !PT ;  /* 0x000000493d5d9212 */ /* 0x002fe200078ec0ff */
[----:B--2---:R-:W-:Y:S02]  /*dcc0*/  @!P1 IMAD.IADD R83, R89, 0x1, R90 ;  /* 0x0000000159539824 */ /* 0x004fe400078e025a */
[C---:B------:R-:W-:Y:S01]  /*dcd0*/  @!P1 FMUL R89, R9.reuse, R88 ;  /* 0x0000005809599220 */ /* 0x040fe20000400000 */
[----:B------:R-:W-:Y:S02]  /*dce0*/  @!P0 LOP3.LUT R90, R38, R72, RZ, 0xc0, !PT ;  /* 0x00000048265a8212 */ /* 0x000fe400078ec0ff */
[----:B------:R-:W-:Y:S01]  /*dcf0*/  @!P0 I2FP.F32.U32 R88, R82 ;  /* 0x0000005200588245 */ /* 0x000fe20000201000 */
[----:B------:R-:W-:Y:S02]  /*dd00*/  @!P1 FFMA R4, R20, R89, R4 ;  /* 0x0000005914049223 */ /* 0x000fe40000000004 */
        /* <DEDUP_REMOVED lines=13> */
[----:B------:R-:W-:-:S06]  /*dde0*/  @!P1 I2FP.F32.U32 R88, R85 ;  /* 0x0000005500589245 */ /* 0x000fcc0000201000 */
        /* <DEDUP_REMOVED lines=9> */
[----:B------:R0:W-:Y:S08]  /*de80*/  @!P1 POPC R89, R91 ;  /* 0x0000005b00599309 */ /* 0x0001f00000000000 */
[----:B------:R1:W2:Y:S01]  /*de90*/  @!P1 POPC R90, R93 ;  /* 0x0000005d005a9309 */ /* 0x0002a20000000000 */
[----:B0-----:R-:W-:Y:S02]  /*dea0*/  @!P1 LOP3.LUT R91, R64, R72, RZ, 0xc0, !PT ;  /* 0x00000048405b9212 */ /* 0x001fe400078ec0ff */
[----:B-1----:R-:W-:Y:S01]  /*deb0*/  @!P1 LOP3.LUT R93, R65, R73, RZ, 0xc0, !PT ;  /* 0x00000049415d9212 */ /* 0x002fe200078ec0ff */
[----:B--2---:R-:W-:-:S02]  /*dec0*/  @!P1 IMAD.IADD R85, R89, 0x1, R90 ;  /* 0x0000000159559824 */ /* 0x004fc400078e025a */
        /* <DEDUP_REMOVED lines=18> */
[----:B------:R-:W-:-:S04]  /*dff0*/  @!P0 I2FP.F32.U32 R84, R84 ;  /* 0x0000005400548245 */ /* 0x000fc80000201000 */
        /* <DEDUP_REMOVED lines=16> */
[----:B--2---:R-:W-:Y:S01]  /*e100*/  @!P1 IADD3 R86, PT, PT, R89, R90, RZ ;  /* 0x0000005a59569210 */ /* 0x004fe20007ffe0ff */
[C---:B------:R-:W-:Y:S01]  /*e110*/  @!P1 FMUL R89, R9.reuse, R88 ;  /* 0x0000005809599220 */ /* 0x040fe20000400000 */
[----:B------:R-:W-:Y:S02]  /*e120*/  @!P0 LOP3.LUT R90, R46, R72, RZ, 0xc0, !PT ;  /* 0x000000482e5a8212 */ /* 0x000fe400078ec0ff */
[----:B------:R-:W-:Y:S01]  /*e130*/  @!P0 I2FP.F32.U32 R88, R87 ;  /* 0x0000005700588245 */ /* 0x000fe20000201000 */
[----:B------:R-:W-:Y:S01]  /*e140*/  @!P1 FFMA R4, R76, R89, R4 ;  /* 0x000000594c049223 */ /* 0x000fe20000000004 */
[----:B------:R-:W-:Y:S01]  /*e150*/  @!P1 I2FP.F32.U32 R86, R86 ;  /* 0x0000005600569245 */ /* 0x000fe20000201000 */
[----:B------:R0:W-:Y:S02]  /*e160*/  @!P0 POPC R89, R92 ;  /* 0x0000005c00598309 */ /* 0x0001e40000000000 */
[----:B------:R-:W-:-:S02]  /*e170*/  @!P0 FMUL R88, R9, R88 ;  /* 0x0000005809588220 */ /* 0x000fc40000400000 */
[----:B------:R-:W-:Y:S02]  /*e180*/  @!P1 FMUL R86, R9, R86 ;  /* 0x0000005609569220 */ /* 0x000fe40000400000 */
[----:B------:R-:W-:Y:S01]  /*e190*/  @!P0 FFMA R3, R15, R88, R3 ;  /* 0x000000580f038223 */ /* 0x000fe20000000003 */
[----:B------:R-:W-:Y:S01]  /*e1a0*/  @!P1 I2FP.F32.U32 R88, R85 ;  /* 0x0000005500589245 */ /* 0x000fe20000201000 */
[----:B------:R-:W1:Y:S02]  /*e1b0*/  @!P0 POPC R90, R90 ;  /* 0x0000005a005a8309 */ /* 0x000e640000000000 */
[----:B------:R-:W-:Y:S01]  /*e1c0*/  @!P0 FFMA R3, R16, R84, R3 ;  /* 0x0000005410038223 */ /* 0x000fe20000000003 */
[----:B0-----:R-:W-:Y:S01]  /*e1d0*/  @!P0 LOP3.LUT R92, R49, R73, RZ, 0xc0, !PT ;  /* 0x00000049315c8212 */ /* 0x001fe200078ec0ff */
[----:B------:R-:W-:Y:S02]  /*e1e0*/  @!P1 FMUL R88, R9, R88 ;  /* 0x0000005809589220 */ /* 0x000fe40000400000 */
[----:B------:R-:W-:-:S02]  /*e1f0*/  @!P0 FFMA R3, R17, R82, R3 ;  /* 0x0000005211038223 */ /* 0x000fc40000000003 */
[----:B------:R-:W-:Y:S02]  /*e200*/  @!P1 FFMA R4, R77, R88, R4 ;  /* 0x000000584d049223 */ /* 0x000fe40000000004 */
[----:B------:R-:W-:Y:S01]  /*e210*/  @!P0 POPC R88, R92 ;  /* 0x0000005c00588309 */ /* 0x000fe20000000000 */
[----:B-1----:R-:W-:-:S07]  /*e220*/  @!P0 IMAD.IADD R87, R90, 0x1, R89 ;  /* 0x000000015a578824 */ /* 0x002fce00078e0259 */
[----:B------:R0:W-:Y:S01]  /*e230*/  @!P1 POPC R89, R91 ;  /* 0x0000005b00599309 */ /* 0x0001e20000000000 */
[----:B------:R-:W-:-:S05]  /*e240*/  @!P0 I2FP.F32.U32 R82, R87 ;  /* 0x0000005700528245 */ /* 0x000fca0000201000 */
[----:B------:R-:W-:Y:S02]  /*e250*/  @!P0 FMUL R82, R9, R82 ;  /* 0x0000005209528220 */ /* 0x000fe40000400000 */
[----:B------:R-:W1:Y:S01]  /*e260*/  @!P1 POPC R90, R93 ;  /* 0x0000005d005a9309 */ /* 0x000e620000000000 */
[----:B0-----:R-:W-:Y:S01]  /*e270*/  @!P1 LOP3.LUT R91, R71, R73, RZ, 0xc0, !PT ;  /* 0x00000049475b9212 */ /* 0x001fe200078ec0ff */
[----:B------:R-:W-:-:S06]  /*e280*/  @!P0 FFMA R3, R18, R82, R3 ;  /* 0x0000005212038223 */ /* 0x000fcc0000000003 */
[----:B------:R-:W-:Y:S01]  /*e290*/  @!P1 POPC R73, R91 ;  /* 0x0000005b00499309 */ /* 0x000fe20000000000 */
[----:B-1----:R-:W-:Y:S01]  /*e2a0*/  @!P1 IMAD.IADD R85, R89, 0x1, R90 ;  /* 0x0000000159559824 */ /* 0x002fe200078e025a */
[----:B------:R-:W-:-:S06]  /*e2b0*/  @!P0 LOP3.LUT R90, R48, R72, RZ, 0xc0, !PT ;  /* 0x00000048305a8212 */ /* 0x000fcc00078ec0ff */
[----:B------:R0:W1:Y:S01]  /*e2c0*/  @!P0 POPC R89, R90 ;  /* 0x0000005a00598309 */ /* 0x0000620000000000 */
[----:B------:R-:W-:Y:S02]  /*e2d0*/  @!P1 I2FP.F32.U32 R84, R85 ;  /* 0x0000005500549245 */ /* 0x000fe40000201000 */
[----:B0-----:R-:W-:Y:S01]  /*e2e0*/  @!P1 I2FP.F32.U32 R90, R83 ;  /* 0x00000053005a9245 */ /* 0x001fe20000201000 */
[----:B-1----:R-:W-:Y:S01]  /*e2f0*/  @!P0 IMAD.IADD R88, R89, 0x1, R88 ;  /* 0x0000000159588824 */ /* 0x002fe200078e0258 */
[----:B------:R-:W-:-:S04]  /*e300*/  @!P1 LOP3.LUT R89, R70, R72, RZ, 0xc0, !PT ;  /* 0x0000004846599212 */ /* 0x000fc800078ec0ff */
[----:B------:R-:W0:Y:S01]  /*e310*/  @!P1 POPC R72, R89 ;  /* 0x0000005900489309 */ /* 0x000e220000000000 */
[----:B------:R-:W-:-:S05]  /*e320*/  @!P0 I2FP.F32.U32 R88, R88 ;  /* 0x0000005800588245 */ /* 0x000fca0000201000 */
[----:B------:R-:W-:-:S04]  /*e330*/  @!P0 FMUL R88, R9, R88 ;  /* 0x0000005809588220 */ /* 0x000fc80000400000 */
[----:B------:R-:W-:Y:S01]  /*e340*/  @!P0 FFMA R3, R19, R88, R3 ;  /* 0x0000005813038223 */ /* 0x000fe20000000003 */
[----:B0-----:R-:W-:Y:S02]  /*e350*/  @!P1 IMAD.IADD R72, R72, 0x1, R73 ;  /* 0x0000000148489824 */ /* 0x001fe400078e0249 */
[----:B------:R-:W-:-:S04]  /*e360*/  @!P1 FMUL R73, R9, R90 ;  /* 0x0000005a09499220 */ /* 0x000fc80000400000 */
[----:B------:R-:W-:Y:S01]  /*e370*/  @!P1 FFMA R4, R78, R73, R4 ;  /* 0x000000494e049223 */ /* 0x000fe20000000004 */
[----:B------:R-:W-:Y:S01]  /*e380*/  @!P1 I2FP.F32.U32 R72, R72 ;  /* 0x0000004800489245 */ /* 0x000fe20000201000 */
[----:B------:R-:W-:Y:S02]  /*e390*/  @!P1 FMUL R73, R9, R84 ;  /* 0x0000005409499220 */ /* 0x000fe40000400000 */
[----:B------:R-:W-:Y:S02]  /*e3a0*/  @!P1 FFMA R4, R79, R86, R4 ;  /* 0x000000564f049223 */ /* 0x000fe40000000004 */
[----:B------:R-:W-:Y:S02]  /*e3b0*/  @!P1 FMUL R72, R9, R72 ;  /* 0x0000004809489220 */ /* 0x000fe40000400000 */
[----:B------:R-:W-:-:S04]  /*e3c0*/  @!P1 FFMA R4, R80, R73, R4 ;  /* 0x0000004950049223 */ /* 0x000fc80000000004 */
[----:B------:R-:W-:-:S07]  /*e3d0*/  @!P1 FFMA R4, R81, R72, R4 ;  /* 0x0000004851049223 */ /* 0x000fce0000000004 */
.L_x_1352:
[----:B------:R-:W-:Y:S01]  /*e3e0*/  UMOV UR4, 0xffffffff ;  /* 0xffffffff00047882 */ /* 0x000fe20000000000 */
[----:B------:R-:W-:Y:S02]  /*e3f0*/  LOP3.LUT P2, RZ, R8, 0x1f, RZ, 0xc0, !PT ;  /* 0x0000001f08ff7812 */ /* 0x000fe4000784c0ff */
[----:B------:R-:W-:Y:S11]  /*e400*/  BRA.DIV UR4, `(.L_x_1384) ;  /* 0x0000000e04707947 */ /* 0x000ff6000b800000 */
[----:B------:R-:W1:Y:S04]  /*e410*/  SHFL.DOWN PT, R8, R3, 0x10, 0x1f ;  /* 0x0a001f0003087f89 */ /* 0x000e6800000e0000 */
[----:B0-----:R-:W0:Y:S01]  /*e420*/  SHFL.DOWN PT, R73, R4, 0x10, 0x1f ;  /* 0x0a001f0004497f89 */ /* 0x001e2200000e0000 */
[----:B-1----:R-:W-:Y:S01]  /*e430*/  FADD R8, R8, R3 ;  /* 0x0000000308087221 */ /* 0x002fe20000000000 */
[----:B0-----:R-:W-:-:S04]  /*e440*/  FADD R73, R73, R4 ;  /* 0x0000000449497221 */ /* 0x001fc80000000000 */
        /* <DEDUP_REMOVED lines=13> */
[----:B------:R1:W2:Y:S02]  /*e520*/  SHFL.DOWN PT, R73, R4, 0x1, 0x1f ;  /* 0x08201f0004497f89 */ /* 0x0002a400000e0000 */
[----:B01----:R-:W-:-:S07]  /*e530*/  FADD R3, R8, R3 ;  /* 0x0000000308037221 */ /* 0x003fce0000000000 */
.L_x_1450:
[----:B--2---:R-:W-:Y:S01]  /*e540*/  FADD R4, R4, R73 ;  /* 0x0000004904047221 */ /* 0x004fe20000000000 */
[----:B------:R-:W-:Y:S06]  /*e550*/  @P2 BRA `(.L_x_1385) ;  /* 0x0000000000682947 */ /* 0x000fec0003800000 */
[----:B------:R-:W-:Y:S04]  /*e560*/  BSSY.RECONVERGENT B0, `(.L_x_1386) ;  /* 0x000000c000007945 */ /* 0x000fe80003800200 */
[----:B------:R-:W-:Y:S05]  /*e570*/  @P0 BRA `(.L_x_1387) ;  /* 0x0000000000280947 */ /* 0x000fea0003800000 */
[----:B------:R-:W0:Y:S02]  /*e580*/  LDCU.128 UR12, c[0x0][0x3d0] ;  /* 0x00007a00ff0c77ac */ /* 0x000e240008000c00 */
[----:B0-----:R-:W-:Y:S02]  /*e590*/  USHF.R.S32.HI UR4, URZ, 0x1f, UR13 ;  /* 0x0000001fff047899 */ /* 0x001fe4000801140d */
[----:B-----5:R-:W-:Y:S02]  /*e5a0*/  IMAD R9, R23, UR13, RZ ;  /* 0x0000000d17097c24 */ /* 0x020fe4000f8e02ff */
[----:B------:R-:W-:Y:S01]  /*e5b0*/  FMUL R3, R3, UR12 ;  /* 0x0000000c03037c20 */ /* 0x000fe20008400000 */
[----:B------:R-:W-:-:S04]  /*e5c0*/  IMAD.WIDE.U32 R24, R22, UR13, R24 ;  /* 0x0000000d16187c25 */ /* 0x000fc8000f8e0018 */
[----:B------:R-:W-:Y:S01]  /*e5d0*/  IMAD R9, R22, UR4, R9 ;  /* 0x0000000416097c24 */ /* 0x000fe2000f8e0209 */
[----:B------:R-:W-:-:S03]  /*e5e0*/  LEA R8, P0, R24, UR14, 0x2 ;  /* 0x0000000e18087c11 */ /* 0x000fc6000f8010ff */
[----:B------:R-:W-:-:S05]  /*e5f0*/  IMAD.IADD R9, R25, 0x1, R9 ;  /* 0x0000000119097824 */ /* 0x000fca00078e0209 */
[----:B------:R-:W-:-:S05]  /*e600*/  LEA.HI.X R9, R24, UR15, R9, 0x2, P0 ;  /* 0x0000000f18097c11 */ /* 0x000fca00080f1409 */
[----:B------:R0:W-:Y:S02]  /*e610*/  STG.E desc[UR6][R8.64], R3 ;  /* 0x0000000308007986 */ /* 0x0001e4000c101906 */
.L_x_1387:
[----:B------:R-:W-:Y:S05]  /*e620*/  BSYNC.RECONVERGENT B0 ;  /* 0x0000000000007941 */ /* 0x000fea0003800200 */
.L_x_1386:
[----:B------:R-:W-:Y:S05]  /*e630*/  @P1 BRA `(.L_x_1385) ;  /* 0x0000000000301947 */ /* 0x000fea0003800000 */
[----:B------:R-:W1:Y:S01]  /*e640*/  LDCU.128 UR12, c[0x0][0x3d0] ;  /* 0x00007a00ff0c77ac */ /* 0x000e620008000c00 */
[----:B0----5:R-:W-:Y:S01]  /*e650*/  MOV R9, R27 ;  /* 0x0000001b00097202 */ /* 0x021fe20000000f00 */
[----:B------:R-:W-:Y:S01]  /*e660*/  IMAD.MOV.U32 R8, RZ, RZ, R26 ;  /* 0x000000ffff087224 */ /* 0x000fe200078e001a */
[----:B-1----:R-:W-:Y:S02]  /*e670*/  USHF.R.S32.HI UR4, URZ, 0x1f, UR13 ;  /* 0x0000001fff047899 */ /* 0x002fe4000801140d */
[----:B------:R-:W-:Y:S02]  /*e680*/  IMAD R3, R23, UR13, RZ ;  /* 0x0000000d17037c24 */ /* 0x000fe4000f8e02ff */
[----:B------:R-:W-:-:S04]  /*e690*/  IMAD.WIDE.U32 R8, R22, UR13, R8 ;  /* 0x0000000d16087c25 */ /* 0x000fc8000f8e0008 */
[----:B------:R-:W-:Y:S01]  /*e6a0*/  IMAD R3, R22, UR4, R3 ;  /* 0x0000000416037c24 */ /* 0x000fe2000f8e0203 */
[----:B------:R-:W-:-:S03]  /*e6b0*/  LEA R22, P0, R8, UR14, 0x2 ;  /* 0x0000000e08167c11 */ /* 0x000fc6000f8010ff */
[----:B------:R-:W-:-:S05]  /*e6c0*/  IMAD.IADD R3, R3, 0x1, R9 ;  /* 0x0000000103037824 */ /* 0x000fca00078e0209 */
[----:B------:R-:W-:Y:S01]  /*e6d0*/  LEA.HI.X R23, R8, UR15, R3, 0x2, P0 ;  /* 0x0000000f08177c11 */ /* 0x000fe200080f1403 */
[----:B------:R-:W-:-:S05]  /*e6e0*/  FMUL R3, R4, UR12 ;  /* 0x0000000c04037c20 */ /* 0x000fca0008400000 */
[----:B------:R1:W-:Y:S02]  /*e6f0*/  STG.E desc[UR6][R22.64], R3 ;  /* 0x0000000316007986 */ /* 0x0003e4000c101906 */
.L_x_1385:
[----:B------:R-:W-:Y:S05]  /*e700*/  WARPSYNC.ALL ;  /* 0x0000000000007948 */ /* 0x000fea0003800000 */
[----:B------:R-:W-:Y:S06]  /*e710*/  BAR.SYNC.DEFER_BLOCKING 0x0 ;  /* 0x0000000000007b1d */ /* 0x000fec0000010000 */
.L_x_1344:
[----:B------:R-:W-:-:S05]  /*e720*/  VIADD R7, R7, 0x1 ;  /* 0x0000000107077836 */ /* 0x000fca0000000000 */
[----:B------:R-:W-:-:S13]  /*e730*/  ISETP.NE.AND P0, PT, R7, R5, PT ;  /* 0x000000050700720c */ /* 0x000fda0003f05270 */
[----:B------:R-:W-:Y:S05]  /*e740*/  @P0 BRA `(.L_x_1388) ;  /* 0xffffff2400400947 */ /* 0x000fea000383ffff */
[----:B------:R-:W-:Y:S05]  /*e750*/  EXIT ;  /* 0x000000000000794d */ /* 0x000fea0003800000 */
.L_x_1350:
[----:B------:R-:W-:Y:S01]  /*e760*/  BSSY B0, `(.L_x_1389) ;  /* 0x0000007000007945 */ /* 0x000fe20003800000 */
[----:B------:R-:W-:Y:S02]  /*e770*/  IMAD.MOV.U32 R84, RZ, RZ, RZ ;  /* 0x000000ffff547224 */ /* 0x000fe400078e00ff */
[----:B------:R-:W-:Y:S02]  /*e780*/  IMAD.MOV.U32 R73, RZ, RZ, 0x1f ;  /* 0x0000001fff497424 */ /* 0x000fe400078e00ff */
[----:B------:R-:W-:-:S07]  /*e790*/  IMAD.MOV.U32 R72, RZ, RZ, -0x1 ;  /* 0xffffffffff487424 */ /* 0x000fce00078e00ff */
[----:B--2--5:R-:W-:Y:S05]  /*e7a0*/  WARPSYNC.COLLECTIVE R72, `(.L_x_1390) ;  /* 0x0000000048087348 */ /* 0x024fea0003c00000 */
[----:B--2---:R0:W1:Y:S02]  /*e7b0*/  SHFL.IDX P4, R84, R85, R84, R73 ;  /* 0x0000005455547389 */ /* 0x0040640000080049 */
[----:B01---5:R-:W-:Y:S05]  /*e7c0*/  ENDCOLLECTIVE ;  /* 0x000000000000791b */ /* 0x023fea0003800000 */
.L_x_1390:
[----:B------:R-:W-:Y:S05]  /*e7d0*/  BSYNC B0 ;  /* 0x0000000000007941 */ /* 0x000fea0003800000 */
.L_x_1389:
[----:B------:R-:W-:Y:S05]  /*e7e0*/  BRA `(.L_x_1391) ;  /* 0xffffff2c00cc7947 */ /* 0x000fea000383ffff */
.L_x_1354:
[----:B0-----:R-:W-:Y:S02]  /*e7f0*/  HFMA2 R73, -RZ, RZ, 0, 1.847743988037109375e-06 ;  /* 0x0000001fff497431 */ /* 0x001fe400000001ff */
[----:B------:R-:W-:Y:S02]  /*e800*/  IMAD.MOV.U32 R84, RZ, RZ, RZ ;  /* 0x000000ffff547224 */ /* 0x000fe400078e00ff */
[----:B------:R-:W-:-:S07]  /*e810*/  IMAD.MOV.U32 R72, RZ, RZ, -0x1 ;  /* 0xffffffffff487424 */ /* 0x000fce00078e00ff */
[----:B-12--5:R-:W-:Y:S05]  /*e820*/  WARPSYNC.COLLECTIVE R72, `(.L_x_1392) ;  /* 0x0000000048087348 */ /* 0x026fea0003c00000 */
[----:B--2---:R0:W2:Y:S02]  /*e830*/  SHFL.IDX P4, R84, R85, R84, R73 ;  /* 0x0000005455547389 */ /* 0x0040a40000080049 */
[----:B012--5:R-:W-:Y:S05]  /*e840*/  ENDCOLLECTIVE ;  /* 0x000000000000791b */ /* 0x027fea0003800000 */
.L_x_1392:
[----:B------:R-:W-:Y:S01]  /*e850*/  IMAD.MOV.U32 R82, RZ, RZ, R84 ;  /* 0x000000ffff527224 */ /* 0x000fe200078e0054 */
[----:B------:R-:W-:Y:S06]  /*e860*/  BRA `(.L_x_1393) ;  /* 0xffffff3800c87947 */ /* 0x000fec000383ffff */
.L_x_1356:
[----:B------:R-:W-:Y:S01]  /*e870*/  BSSY B0, `(.L_x_1394) ;  /* 0x0000007000007945 */ /* 0x000fe20003800000 */
[----:B------:R-:W-:Y:S02]  /*e880*/  IMAD.MOV.U32 R84, RZ, RZ, RZ ;  /* 0x000000ffff547224 */ /* 0x000fe400078e00ff */
[----:B0-----:R-:W-:Y:S02]  /*e890*/  IMAD.MOV.U32 R73, RZ, RZ, 0x1f ;  /* 0x0000001fff497424 */ /* 0x001fe400078e00ff */
[----:B------:R-:W-:-:S07]  /*e8a0*/  IMAD.MOV.U32 R72, RZ, RZ, -0x1 ;  /* 0xffffffffff487424 */ /* 0x000fce00078e00ff */
[----:B-1---5:R-:W-:Y:S05]  /*e8b0*/  WARPSYNC.COLLECTIVE R72, `(.L_x_1395) ;  /* 0x0000000048087348 */ /* 0x022fea0003c00000 */
[----:B-1----:R0:W1:Y:S02]  /*e8c0*/  SHFL.IDX P4, R84, R85, R84, R73 ;  /* 0x0000005455547389 */ /* 0x0020640000080049 */
[----:B01---5:R-:W-:Y:S05]  /*e8d0*/  ENDCOLLECTIVE ;  /* 0x000000000000791b */ /* 0x023fea0003800000 */
.L_x_1395:
[----:B------:R-:W-:Y:S05]  /*e8e0*/  BSYNC B0 ;  /* 0x0000000000007941 */ /* 0x000fea0003800000 */
.L_x_1394:
[----:B------:R-:W-:Y:S01]  /*e8f0*/  IMAD.MOV.U32 R82, RZ, RZ, R84 ;  /* 0x000000ffff527224 */ /* 0x000fe200078e0054 */
[----:B------:R-:W-:Y:S06]  /*e900*/  BRA `(.L_x_1396) ;  /* 0xffffff4400ac7947 */ /* 0x000fec000383ffff */
.L_x_1358:
[----:B------:R-:W-:Y:S01]  /*e910*/  BSSY B0, `(.L_x_1397) ;  /* 0x0000007000007945 */ /* 0x000fe20003800000 */
[----:B------:R-:W-:Y:S01]  /*e920*/  MOV R84, RZ ;  /* 0x000000ff00547202 */ /* 0x000fe20000000f00 */
[----:B0-----:R-:W-:Y:S02]  /*e930*/  IMAD.MOV.U32 R73, RZ, RZ, 0x1f ;  /* 0x0000001fff497424 */ /* 0x001fe400078e00ff */
[----:B------:R-:W-:-:S07]  /*e940*/  IMAD.MOV.U32 R72, RZ, RZ, -0x1 ;  /* 0xffffffffff487424 */ /* 0x000fce00078e00ff */
[----:B-1---5:R-:W-:Y:S05]  /*e950*/  WARPSYNC.COLLECTIVE R72, `(.L_x_1398) ;  /* 0x0000000048087348 */ /* 0x022fea0003c00000 */
[----:B-1----:R0:W1:Y:S02]  /*e960*/  SHFL.IDX P4, R84, R85, R84, R73 ;  /* 0x0000005455547389 */ /* 0x0020640000080049 */
[----:B01---5:R-:W-:Y:S05]  /*e970*/  ENDCOLLECTIVE ;  /* 0x000000000000791b */ /* 0x023fea0003800000 */
.L_x_1398:
[----:B------:R-:W-:Y:S05]  /*e980*/  BSYNC B0 ;  /* 0x0000000000007941 */ /* 0x000fea0003800000 */
.L_x_1397:
[----:B------:R-:W-:Y:S01]  /*e990*/  IMAD.MOV.U32 R82, RZ, RZ, R84 ;  /* 0x000000ffff527224 */ /* 0x000fe200078e0054 */
[----:B------:R-:W-:Y:S06]  /*e9a0*/  BRA `(.L_x_1399) ;  /* 0xffffff5000887947 */ /* 0x000fec000383ffff */
.L_x_1360:
[----:B------:R-:W-:Y:S01]  /*e9b0*/  BSSY B0, `(.L_x_1400) ;  /* 0x0000007000007945 */ /* 0x000fe20003800000 */
[----:B------:R-:W-:Y:S02]  /*e9c0*/  IMAD.MOV.U32 R84, RZ, RZ, RZ ;  /* 0x000000ffff547224 */ /* 0x000fe400078e00ff */
[----:B0-----:R-:W-:Y:S02]  /*e9d0*/  IMAD.MOV.U32 R73, RZ, RZ, 0x1f ;  /* 0x0000001fff497424 */ /* 0x001fe400078e00ff */
[----:B------:R-:W-:-:S07]  /*e9e0*/  IMAD.MOV.U32 R72, RZ, RZ, -0x1 ;  /* 0xffffffffff487424 */ /* 0x000fce00078e00ff */
[----:B-1---5:R-:W-:Y:S05]  /*e9f0*/  WARPSYNC.COLLECTIVE R72, `(.L_x_1401) ;  /* 0x0000000048087348 */ /* 0x022fea0003c00000 */
[----:B-1----:R0:W1:Y:S02]  /*ea00*/  SHFL.IDX P4, R84, R85, R84, R73 ;  /* 0x0000005455547389 */ /* 0x0020640000080049 */
[----:B01---5:R-:W-:Y:S05]  /*ea10*/  ENDCOLLECTIVE ;  /* 0x000000000000791b */ /* 0x023fea0003800000 */
.L_x_1401:
[----:B------:R-:W-:Y:S05]  /*ea20*/  BSYNC B0 ;  /* 0x0000000000007941 */ /* 0x000fea0003800000 */
.L_x_1400:
[----:B------:R-:W-:Y:S01]  /*ea30*/  MOV R82, R84 ;  /* 0x0000005400527202 */ /* 0x000fe20000000f00 */
[----:B------:R-:W-:Y:S06]  /*ea40*/  BRA `(.L_x_1402) ;  /* 0xffffff5c00647947 */ /* 0x000fec000383ffff */
.L_x_1362:
[----:B------:R-:W-:Y:S01]  /*ea50*/  BSSY B0, `(.L_x_1403) ;  /* 0x0000007000007945 */ /* 0x000fe20003800000 */
[----:B------:R-:W-:Y:S02]  /*ea60*/  IMAD.MOV.U32 R84, RZ, RZ, RZ ;  /* 0x000000ffff547224 */ /* 0x000fe400078e00ff */
[----:B0-----:R-:W-:Y:S02]  /*ea70*/  IMAD.MOV.U32 R73, RZ, RZ, 0x1f ;  /* 0x0000001fff497424 */ /* 0x001fe400078e00ff */
[----:B------:R-:W-:-:S07]  /*ea80*/  IMAD.MOV.U32 R72, RZ, RZ, -0x1 ;  /* 0xffffffffff487424 */ /* 0x000fce00078e00ff */
[----:B-1---5:R-:W-:Y:S05]  /*ea90*/  WARPSYNC.COLLECTIVE R72, `(.L_x_1404) ;  /* 0x0000000048087348 */ /* 0x022fea0003c00000 */
[----:B-1----:R0:W1:Y:S02]  /*eaa0*/  SHFL.IDX P4, R84, R85, R84, R73 ;  /* 0x0000005455547389 */ /* 0x0020640000080049 */
[----:B01---5:R-:W-:Y:S05]  /*eab0*/  ENDCOLLECTIVE ;  /* 0x000000000000791b */ /* 0x023fea0003800000 */
.L_x_1404:
[----:B------:R-:W-:Y:S05]  /*eac0*/  BSYNC B0 ;  /* 0x0000000000007941 */ /* 0x000fea0003800000 */
.L_x_1403:
[----:B------:R-:W-:Y:S01]  /*ead0*/  IMAD.MOV.U32 R82, RZ, RZ, R84 ;  /* 0x000000ffff527224 */ /* 0x000fe200078e0054 */
[----:B------:R-:W-:Y:S06]  /*eae0*/  BRA `(.L_x_1405) ;  /* 0xffffff6800407947 */ /* 0x000fec000383ffff */
.L_x_1364:
[----:B------:R-:W-:Y:S01]  /*eaf0*/  BSSY B0, `(.L_x_1406) ;  /* 0x0000007000007945 */ /* 0x000fe20003800000 */
[----:B------:R-:W-:Y:S01]  /*eb00*/  IMAD.MOV.U32 R84, RZ, RZ, RZ ;  /* 0x000000ffff547224 */ /* 0x000fe200078e00ff */
[----:B0-----:R-:W-:Y:S01]  /*eb10*/  MOV R73, 0x1f ;  /* 0x0000001f00497802 */ /* 0x001fe20000000f00 */
[----:B------:R-:W-:-:S07]  /*eb20*/  IMAD.MOV.U32 R72, RZ, RZ, -0x1 ;  /* 0xffffffffff487424 */ /* 0x000fce00078e00ff */
[----:B-1---5:R-:W-:Y:S05]  /*eb30*/  WARPSYNC.COLLECTIVE R72, `(.L_x_1407) ;  /* 0x0000000048087348 */ /* 0x022fea0003c00000 */
[----:B-1----:R0:W1:Y:S02]  /*eb40*/  SHFL.IDX P4, R84, R85, R84, R73 ;  /* 0x0000005455547389 */ /* 0x0020640000080049 */
[----:B01---5:R-:W-:Y:S05]  /*eb50*/  ENDCOLLECTIVE ;  /* 0x000000000000791b */ /* 0x023fea0003800000 */
.L_x_1407:
[----:B------:R-:W-:Y:S05]  /*eb60*/  BSYNC B0 ;  /* 0x0000000000007941 */ /* 0x000fea0003800000 */
.L_x_1406:
[----:B------:R-:W-:Y:S01]  /*eb70*/  IMAD.MOV.U32 R82, RZ, RZ, R84 ;  /* 0x000000ffff527224 */ /* 0x000fe200078e0054 */
[----:B------:R-:W-:Y:S06]  /*eb80*/  BRA `(.L_x_1408) ;  /* 0xffffff74001c7947 */ /* 0x000fec000383ffff */
.L_x_1366:
[----:B------:R-:W-:Y:S01]  /*eb90*/  BSSY B0, `(.L_x_1409) ;  /* 0x0000007000007945 */ /* 0x000fe20003800000 */
[----:B------:R-:W-:Y:S02]  /*eba0*/  IMAD.MOV.U32 R84, RZ, RZ, RZ ;  /* 0x000000ffff547224 */ /* 0x000fe400078e00ff */
[----:B0-----:R-:W-:Y:S02]  /*ebb0*/  IMAD.MOV.U32 R73, RZ, RZ, 0x1f ;  /* 0x0000001fff497424 */ /* 0x001fe400078e00ff */
[----:B------:R-:W-:-:S07]  /*ebc0*/  IMAD.MOV.U32 R72, RZ, RZ, -0x1 ;  /* 0xffffffffff487424 */ /* 0x000fce00078e00ff */
[----:B-1---5:R-:W-:Y:S05]  /*ebd0*/  WARPSYNC.COLLECTIVE R72, `(.L_x_1410) ;  /* 0x0000000048087348 */ /* 0x022fea0003c00000 */
[----:B-1----:R0:W1:Y:S02]  /*ebe0*/  SHFL.IDX P4, R84, R85, R84, R73 ;  /* 0x0000005455547389 */ /* 0x0020640000080049 */
[----:B01---5:R-:W-:Y:S05]  /*ebf0*/  ENDCOLLECTIVE ;  /* 0x000000000000791b */ /* 0x023fea0003800000 */
.L_x_1410:
[----:B------:R-:W-:Y:S05]  /*ec00*/  BSYNC B0 ;  /* 0x0000000000007941 */ /* 0x000fea0003800000 */
.L_x_1409:
[----:B------:R-:W-:Y:S01]  /*ec10*/  MOV R82, R84 ;  /* 0x0000005400527202 */ /* 0x000fe20000000f00 */
[----:B------:R-:W-:Y:S06]  /*ec20*/  BRA `(.L_x_1411) ;  /* 0xffffff7c00f87947 */ /* 0x000fec000383ffff */
.L_x_1368:
[----:B------:R-:W-:Y:S01]  /*ec30*/  BSSY B0, `(.L_x_1412) ;  /* 0x0000007000007945 */ /* 0x000fe20003800000 */
[----:B------:R-:W-:Y:S02]  /*ec40*/  IMAD.MOV.U32 R84, RZ, RZ, RZ ;  /* 0x000000ffff547224 */ /* 0x000fe400078e00ff */
[----:B0-----:R-:W-:Y:S02]  /*ec50*/  IMAD.MOV.U32 R73, RZ, RZ, 0x1f ;  /* 0x0000001fff497424 */ /* 0x001fe400078e00ff */
[----:B------:R-:W-:-:S07]  /*ec60*/  IMAD.MOV.U32 R72, RZ, RZ, -0x1 ;  /* 0xffffffffff487424 */ /* 0x000fce00078e00ff */
[----:B-1---5:R-:W-:Y:S05]  /*ec70*/  WARPSYNC.COLLECTIVE R72, `(.L_x_1413) ;  /* 0x0000000048087348 */ /* 0x022fea0003c00000 */
[----:B-1----:R0:W1:Y:S02]  /*ec80*/  SHFL.IDX P4, R84, R85, R84, R73 ;  /* 0x0000005455547389 */ /* 0x0020640000080049 */
[----:B01---5:R-:W-:Y:S05]  /*ec90*/  ENDCOLLECTIVE ;  /* 0x000000000000791b */ /* 0x023fea0003800000 */
.L_x_1413:
[----:B------:R-:W-:Y:S05]  /*eca0*/  BSYNC B0 ;  /* 0x0000000000007941 */ /* 0x000fea0003800000 */
.L_x_1412:
[----:B------:R-:W-:Y:S01]  /*ecb0*/  IMAD.MOV.U32 R82, RZ, RZ, R84 ;  /* 0x000000ffff527224 */ /* 0x000fe200078e0054 */
[----:B------:R-:W-:Y:S06]  /*ecc0*/  BRA `(.L_x_1414) ;  /* 0xffffff8800d47947 */ /* 0x000fec000383ffff */
.L_x_1370:
[----:B0-----:R-:W-:Y:S01]  /*ecd0*/  HFMA2 R73, -RZ, RZ, 0, 1.847743988037109375e-06 ;  /* 0x0000001fff497431 */ /* 0x001fe200000001ff */
[----:B------:R-:W-:Y:S01]  /*ece0*/  BSSY B0, `(.L_x_1415) ;  /* 0x0000006000007945 */ /* 0x000fe20003800000 */
[----:B------:R-:W-:Y:S02]  /*ecf0*/  IMAD.MOV.U32 R84, RZ, RZ, RZ ;  /* 0x000000ffff547224 */ /* 0x000fe400078e00ff */
[----:B------:R-:W-:-:S07]  /*ed00*/  IMAD.MOV.U32 R72, RZ, RZ, -0x1 ;  /* 0xffffffffff487424 */ /* 0x000fce00078e00ff */
[----:B-1---5:R-:W-:Y:S05]  /*ed10*/  WARPSYNC.COLLECTIVE R72, `(.L_x_1416) ;  /* 0x0000000048087348 */ /* 0x022fea0003c00000 */
[----:B-1----:R0:W1:Y:S02]  /*ed20*/  SHFL.IDX P4, R84, R85, R84, R73 ;  /* 0x0000005455547389 */ /* 0x0020640000080049 */
[----:B01---5:R-:W-:Y:S05]  /*ed30*/  ENDCOLLECTIVE ;  /* 0x000000000000791b */ /* 0x023fea0003800000 */
.L_x_1416:
[----:B------:R-:W-:Y:S05]  /*ed40*/  BSYNC B0 ;  /* 0x0000000000007941 */ /* 0x000fea0003800000 */
.L_x_1415:
[----:B------:R-:W-:Y:S01]  /*ed50*/  IMAD.MOV.U32 R82, RZ, RZ, R84 ;  /* 0x000000ffff527224 */ /* 0x000fe200078e0054 */
[----:B------:R-:W-:Y:S06]  /*ed60*/  BRA `(.L_x_1417) ;  /* 0xffffff9400b07947 */ /* 0x000fec000383ffff */
.L_x_1372:
[----:B------:R-:W-:Y:S01]  /*ed70*/  BSSY B0, `(.L_x_1418) ;  /* 0x0000007000007945 */ /* 0x000fe20003800000 */
[----:B------:R-:W-:Y:S02]  /*ed80*/  IMAD.MOV.U32 R84, RZ, RZ, RZ ;  /* 0x000000ffff547224 */ /* 0x000fe400078e00ff */
[----:B0-----:R-:W-:Y:S02]  /*ed90*/  IMAD.MOV.U32 R73, RZ, RZ, 0x1f ;  /* 0x0000001fff497424 */ /* 0x001fe400078e00ff */
[----:B------:R-:W-:-:S07]  /*eda0*/  IMAD.MOV.U32 R72, RZ, RZ, -0x1 ;  /* 0xffffffffff487424 */ /* 0x000fce00078e00ff */
[----:B-1---5:R-:W-:Y:S05]  /*edb0*/  WARPSYNC.COLLECTIVE R72, `(.L_x_1419) ;  /* 0x0000000048087348 */ /* 0x022fea0003c00000 */
[----:B-1----:R0:W1:Y:S02]  /*edc0*/  SHFL.IDX P4, R84, R85, R84, R73 ;  /* 0x0000005455547389 */ /* 0x0020640000080049 */
[----:B01---5:R-:W-:Y:S05]  /*edd0*/  ENDCOLLECTIVE ;  /* 0x000000000000791b */ /* 0x023fea0003800000 */
.L_x_1419:
[----:B------:R-:W-:Y:S05]  /*ede0*/  BSYNC B0 ;  /* 0x0000000000007941 */ /* 0x000fea0003800000 */
.L_x_1418:
[----:B------:R-:W-:Y:S01]  /*edf0*/  MOV R82, R84 ;  /* 0x0000005400527202 */ /* 0x000fe20000000f00 */
[----:B------:R-:W-:Y:S06]  /*ee00*/  BRA `(.L_x_1420) ;  /* 0xffffffa0008c7947 */ /* 0x000fec000383ffff */
.L_x_1374:
[----:B------:R-:W-:Y:S01]  /*ee10*/  BSSY B0, `(.L_x_1421) ;  /* 0x0000007000007945 */ /* 0x000fe20003800000 */
[----:B------:R-:W-:Y:S02]  /*ee20*/  IMAD.MOV.U32 R84, RZ, RZ, RZ ;  /* 0x000000ffff547224 */ /* 0x000fe400078e00ff */
[----:B0-----:R-:W-:Y:S02]  /*ee30*/  IMAD.MOV.U32 R73, RZ, RZ, 0x1f ;  /* 0x0000001fff497424 */ /* 0x001fe400078e00ff */
[----:B------:R-:W-:-:S07]  /*ee40*/  IMAD.MOV.U32 R72, RZ, RZ, -0x1 ;  /* 0xffffffffff487424 */ /* 0x000fce00078e00ff */
[----:B-1---5:R-:W-:Y:S05]  /*ee50*/  WARPSYNC.COLLECTIVE R72, `(.L_x_1422) ;  /* 0x0000000048087348 */ /* 0x022fea0003c00000 */
[----:B-1----:R0:W1:Y:S02]  /*ee60*/  SHFL.IDX P4, R84, R85, R84, R73 ;  /* 0x0000005455547389 */ /* 0x0020640000080049 */
[----:B01---5:R-:W-:Y:S05]  /*ee70*/  ENDCOLLECTIVE ;  /* 0x000000000000791b */ /* 0x023fea0003800000 */
.L_x_1422:
[----:B------:R-:W-:Y:S05]  /*ee80*/  BSYNC B0 ;  /* 0x0000000000007941 */ /* 0x000fea0003800000 */
.L_x_1421:
[----:B------:R-:W-:Y:S01]  /*ee90*/  IMAD.MOV.U32 R82, RZ, RZ, R84 ;  /* 0x000000ffff527224 */ /* 0x000fe200078e0054 */
[----:B------:R-:W-:Y:S06]  /*eea0*/  BRA `(.L_x_1423) ;  /* 0xffffffac00687947 */ /* 0x000fec000383ffff */
.L_x_1376:
[----:B0-----:R-:W-:Y:S01]  /*eeb0*/  HFMA2 R73, -RZ, RZ, 0, 1.847743988037109375e-06 ;  /* 0x0000001fff497431 */ /* 0x001fe200000001ff */
[----:B------:R-:W-:Y:S01]  /*eec0*/  BSSY B0, `(.L_x_1424) ;  /* 0x0000006000007945 */ /* 0x000fe20003800000 */
[----:B------:R-:W-:Y:S02]  /*eed0*/  IMAD.MOV.U32 R84, RZ, RZ, RZ ;  /* 0x000000ffff547224 */ /* 0x000fe400078e00ff */
[----:B------:R-:W-:-:S07]  /*eee0*/  IMAD.MOV.U32 R72, RZ, RZ, -0x1 ;  /* 0xffffffffff487424 */ /* 0x000fce00078e00ff */
[----:B-1---5:R-:W-:Y:S05]  /*eef0*/  WARPSYNC.COLLECTIVE R72, `(.L_x_1425) ;  /* 0x0000000048087348 */ /* 0x022fea0003c00000 */
[----:B-1----:R0:W1:Y:S02]  /*ef00*/  SHFL.IDX P4, R84, R85, R84, R73 ;  /* 0x0000005455547389 */ /* 0x0020640000080049 */
[----:B01---5:R-:W-:Y:S05]  /*ef10*/  ENDCOLLECTIVE ;  /* 0x000000000000791b */ /* 0x023fea0003800000 */
.L_x_1425:
[----:B------:R-:W-:Y:S05]  /*ef20*/  BSYNC B0 ;  /* 0x0000000000007941 */ /* 0x000fea0003800000 */
.L_x_1424:
[----:B------:R-:W-:Y:S01]  /*ef30*/  IMAD.MOV.U32 R82, RZ, RZ, R84 ;  /* 0x000000ffff527224 */ /* 0x000fe200078e0054 */
[----:B------:R-:W-:Y:S06]  /*ef40*/  BRA `(.L_x_1426) ;  /* 0xffffffb800447947 */ /* 0x000fec000383ffff */
.L_x_1378:
[----:B------:R-:W-:Y:S01]  /*ef50*/  BSSY B0, `(.L_x_1427) ;  /* 0x0000007000007945 */ /* 0x000fe20003800000 */
[----:B------:R-:W-:Y:S02]  /*ef60*/  IMAD.MOV.U32 R84, RZ, RZ, RZ ;  /* 0x000000ffff547224 */ /* 0x000fe400078e00ff */
[----:B0-----:R-:W-:Y:S02]  /*ef70*/  IMAD.MOV.U32 R73, RZ, RZ, 0x1f ;  /* 0x0000001fff497424 */ /* 0x001fe400078e00ff */
[----:B------:R-:W-:-:S07]  /*ef80*/  IMAD.MOV.U32 R72, RZ, RZ, -0x1 ;  /* 0xffffffffff487424 */ /* 0x000fce00078e00ff */
[----:B-1---5:R-:W-:Y:S05]  /*ef90*/  WARPSYNC.COLLECTIVE R72, `(.L_x_1428) ;  /* 0x0000000048087348 */ /* 0x022fea0003c00000 */
[----:B-1----:R0:W1:Y:S02]  /*efa0*/  SHFL.IDX P4, R84, R85, R84, R73 ;  /* 0x0000005455547389 */ /* 0x0020640000080049 */
[----:B01---5:R-:W-:Y:S05]  /*efb0*/  ENDCOLLECTIVE ;  /* 0x000000000000791b */ /* 0x023fea0003800000 */
.L_x_1428:
[----:B------:R-:W-:Y:S05]  /*efc0*/  BSYNC B0 ;  /* 0x0000000000007941 */ /* 0x000fea0003800000 */
.L_x_1427:
[----:B------:R-:W-:Y:S01]  /*efd0*/  MOV R82, R84 ;  /* 0x0000005400527202 */ /* 0x000fe20000000f00 */
[----:B------:R-:W-:Y:S06]  /*efe0*/  BRA `(.L_x_1429) ;  /* 0xffffffc400207947 */ /* 0x000fec000383ffff */
.L_x_1380:
[----:B------:R-:W-:Y:S01]  /*eff0*/  BSSY B0, `(.L_x_1430) ;  /* 0x0000007000007945 */ /* 0x000fe20003800000 */
[----:B------:R-:W-:Y:S02]  /*f000*/  IMAD.MOV.U32 R84, RZ, RZ, RZ ;  /* 0x000000ffff547224 */ /* 0x000fe400078e00ff */
[----:B0-----:R-:W-:Y:S02]  /*f010*/  IMAD.MOV.U32 R73, RZ, RZ, 0x1f ;  /* 0x0000001fff497424 */ /* 0x001fe400078e00ff */
[----:B------:R-:W-:-:S07]  /*f020*/  IMAD.MOV.U32 R72, RZ, RZ, -0x1 ;  /* 0xffffffffff487424 */ /* 0x000fce00078e00ff */
[----:B-1---5:R-:W-:Y:S05]  /*f030*/  WARPSYNC.COLLECTIVE R72, `(.L_x_1431) ;  /* 0x0000000048087348 */ /* 0x022fea0003c00000 */
[----:B-1----:R0:W1:Y:S02]  /*f040*/  SHFL.IDX P4, R84, R85, R84, R73 ;  /* 0x0000005455547389 */ /* 0x0020640000080049 */
[----:B01---5:R-:W-:Y:S05]  /*f050*/  ENDCOLLECTIVE ;  /* 0x000000000000791b */ /* 0x023fea0003800000 */
.L_x_1431:
[----:B------:R-:W-:Y:S05]  /*f060*/  BSYNC B0 ;  /* 0x0000000000007941 */ /* 0x000fea0003800000 */
.L_x_1430:
[----:B------:R-:W-:Y:S01]  /*f070*/  IMAD.MOV.U32 R82, RZ, RZ, R84 ;  /* 0x000000ffff527224 */ /* 0x000fe200078e0054 */
[----:B------:R-:W-:Y:S06]  /*f080*/  BRA `(.L_x_1432) ;  /* 0xffffffcc00fc7947 */ /* 0x000fec000383ffff */
.L_x_1382:
[----:B0-----:R-:W-:Y:S01]  /*f090*/  HFMA2 R73, -RZ, RZ, 0, 1.847743988037109375e-06 ;  /* 0x0000001fff497431 */ /* 0x001fe200000001ff */
[----:B------:R-:W-:Y:S01]  /*f0a0*/  BSSY B0, `(.L_x_1433) ;  /* 0x0000006000007945 */ /* 0x000fe20003800000 */
[----:B------:R-:W-:Y:S02]  /*f0b0*/  IMAD.MOV.U32 R84, RZ, RZ, RZ ;  /* 0x000000ffff547224 */ /* 0x000fe400078e00ff */
[----:B------:R-:W-:-:S07]  /*f0c0*/  IMAD.MOV.U32 R72, RZ, RZ, -0x1 ;  /* 0xffffffffff487424 */ /* 0x000fce00078e00ff */
[----:B-1---5:R-:W-:Y:S05]  /*f0d0*/  WARPSYNC.COLLECTIVE R72, `(.L_x_1434) ;  /* 0x0000000048087348 */ /* 0x022fea0003c00000 */
[----:B-1----:R0:W1:Y:S02]  /*f0e0*/  SHFL.IDX P4, R84, R85, R84, R73 ;  /* 0x0000005455547389 */ /* 0x0020640000080049 */
[----:B01---5:R-:W-:Y:S05]  /*f0f0*/  ENDCOLLECTIVE ;  /* 0x000000000000791b */ /* 0x023fea0003800000 */
.L_x_1434:
[----:B------:R-:W-:Y:S05]  /*f100*/  BSYNC B0 ;  /* 0x0000000000007941 */ /* 0x000fea0003800000 */
.L_x_1433:
[----:B------:R-:W-:Y:S01]  /*f110*/  IMAD.MOV.U32 R82, RZ, RZ, R84 ;  /* 0x000000ffff527224 */ /* 0x000fe200078e0054 */
[----:B------:R-:W-:Y:S06]  /*f120*/  BRA `(.L_x_1435) ;  /* 0xffffffd800d87947 */ /* 0x000fec000383ffff */
.L_x_1383:
[----:B------:R-:W-:Y:S01]  /*f130*/  BSSY B0, `(.L_x_1436) ;  /* 0x0000007000007945 */ /* 0x000fe20003800000 */
[----:B------:R-:W-:Y:S02]  /*f140*/  IMAD.MOV.U32 R84, RZ, RZ, RZ ;  /* 0x000000ffff547224 */ /* 0x000fe400078e00ff */
[----:B------:R-:W-:Y:S02]  /*f150*/  IMAD.MOV.U32 R73, RZ, RZ, 0x1f ;  /* 0x0000001fff497424 */ /* 0x000fe400078e00ff */
[----:B------:R-:W-:-:S07]  /*f160*/  IMAD.MOV.U32 R72, RZ, RZ, -0x1 ;  /* 0xffffffffff487424 */ /* 0x000fce00078e00ff */
[----:B01---5:R-:W-:Y:S05]  /*f170*/  WARPSYNC.COLLECTIVE R72, `(.L_x_1437) ;  /* 0x0000000048087348 */ /* 0x023fea0003c00000 */
[----:B-1----:R1:W2:Y:S02]  /*f180*/  SHFL.IDX P4, R84, R85, R84, R73 ;  /* 0x0000005455547389 */ /* 0x0022a40000080049 */
[----:B012--5:R-:W-:Y:S05]  /*f190*/  ENDCOLLECTIVE ;  /* 0x000000000000791b */ /* 0x027fea0003800000 */
.L_x_1437:
[----:B------:R-:W-:Y:S05]  /*f1a0*/  BSYNC B0 ;  /* 0x0000000000007941 */ /* 0x000fea0003800000 */
.L_x_1436:
[----:B------:R-:W-:Y:S01]  /*f1b0*/  MOV R9, R84 ;  /* 0x0000005400097202 */ /* 0x000fe20000000f00 */
[----:B------:R-:W-:Y:S06]  /*f1c0*/  BRA `(.L_x_1438) ;  /* 0xffffffe400b47947 */ /* 0x000fec000383ffff */
.L_x_1384:
[----:B------:R-:W-:Y:S01]  /*f1d0*/  BSSY B0, `(.L_x_1439) ;  /* 0x0000008000007945 */ /* 0x000fe20003800000 */
[----:B------:R-:W-:Y:S02]  /*f1e0*/  IMAD.MOV.U32 R87, RZ, RZ, R3 ;  /* 0x000000ffff577224 */ /* 0x000fe400078e0003 */
[----:B------:R-:W-:Y:S02]  /*f1f0*/  IMAD.MOV.U32 R86, RZ, RZ, 0x10 ;  /* 0x00000010ff567424 */ /* 0x000fe400078e00ff */
[----:B------:R-:W-:Y:S02]  /*f200*/  IMAD.MOV.U32 R89, RZ, RZ, 0x1f ;  /* 0x0000001fff597424 */ /* 0x000fe400078e00ff */
[----:B0-----:R-:W-:-:S07]  /*f210*/  IMAD.MOV.U32 R72, RZ, RZ, -0x1 ;  /* 0xffffffffff487424 */ /* 0x001fce00078e00ff */
[----:B-----5:R-:W-:Y:S05]  /*f220*/  WARPSYNC.COLLECTIVE R72, `(.L_x_1440) ;  /* 0x0000000048087348 */ /* 0x020fea0003c00000 */
[----:B------:R0:W1:Y:S02]  /*f230*/  SHFL.DOWN P3, R85, R87, R86, R89 ;  /* 0x0800005657557389 */ /* 0x0000640000060059 */
[----:B01---5:R-:W-:Y:S05]  /*f240*/  ENDCOLLECTIVE ;  /* 0x000000000000791b */ /* 0x023fea0003800000 */
.L_x_1440:
[----:B------:R-:W-:Y:S05]  /*f250*/  BSYNC B0 ;  /* 0x0000000000007941 */ /* 0x000fea0003800000 */
.L_x_1439:
[----:B------:R-:W-:Y:S02]  /*f260*/  IMAD.MOV.U32 R8, RZ, RZ, R85 ;  /* 0x000000ffff087224 */ /* 0x000fe400078e0055 */
[----:B------:R-:W-:Y:S02]  /*f270*/  IMAD.MOV.U32 R86, RZ, RZ, 0x8 ;  /* 0x00000008ff567424 */ /* 0x000fe400078e00ff */
[----:B------:R-:W-:Y:S01]  /*f280*/  FADD R8, R8, R3 ;  /* 0x0000000308087221 */ /* 0x000fe20000000000 */
[----:B------:R-:W-:Y:S02]  /*f290*/  IMAD.MOV.U32 R89, RZ, RZ, 0x1f ;  /* 0x0000001fff597424 */ /* 0x000fe400078e00ff */
[----:B------:R-:W-:Y:S02]  /*f2a0*/  IMAD.MOV.U32 R72, RZ, RZ, -0x1 ;  /* 0xffffffffff487424 */ /* 0x000fe400078e00ff */
[----:B------:R-:W-:-:S07]  /*f2b0*/  MOV R87, R8 ;  /* 0x0000000800577202 */ /* 0x000fce0000000f00 */
[----:B------:R-:W-:Y:S05]  /*f2c0*/  WARPSYNC.COLLECTIVE R72, `(.L_x_1441) ;  /* 0x0000000048087348 */ /* 0x000fea0003c00000 */
[----:B------:R0:W1:Y:S02]  /*f2d0*/  SHFL.DOWN P3, R85, R87, R86, R89 ;  /* 0x0800005657557389 */ /* 0x0000640000060059 */
[----:B01----:R-:W-:Y:S05]  /*f2e0*/  ENDCOLLECTIVE ;  /* 0x000000000000791b */ /* 0x003fea0003800000 */
.L_x_1441:
[----:B------:R-:W-:Y:S02]  /*f2f0*/  HFMA2 R86, -RZ, RZ, 0, 2.384185791015625e-07 ;  /* 0x00000004ff567431 */ /* 0x000fe400000001ff */
[----:B------:R-:W-:-:S04]  /*f300*/  IMAD.MOV.U32 R9, RZ, RZ, R85 ;  /* 0x000000ffff097224 */ /* 0x000fc800078e0055 */
[----:B------:R-:W-:-:S04]  /*f310*/  FADD R9, R8, R9 ;  /* 0x0000000908097221 */ /* 0x000fc80000000000 */
[----:B------:R-:W-:-:S07]  /*f320*/  IMAD.MOV.U32 R87, RZ, RZ, R9 ;  /* 0x000000ffff577224 */ /* 0x000fce00078e0009 */
[----:B------:R-:W-:Y:S05]  /*f330*/  WARPSYNC.COLLECTIVE R72, `(.L_x_1442) ;  /* 0x0000000048087348 */ /* 0x000fea0003c00000 */
[----:B------:R0:W1:Y:S02]  /*f340*/  SHFL.DOWN P3, R85, R87, R86, R89 ;  /* 0x0800005657557389 */ /* 0x0000640000060059 */
[----:B01----:R-:W-:Y:S05]  /*f350*/  ENDCOLLECTIVE ;  /* 0x000000000000791b */ /* 0x003fea0003800000 */
.L_x_1442:
[----:B------:R-:W-:Y:S02]  /*f360*/  IMAD.MOV.U32 R86, RZ, RZ, 0x2 ;  /* 0x00000002ff567424 */ /* 0x000fe400078e00ff */
[----:B------:R-:W-:-:S04]  /*f370*/  IMAD.MOV.U32 R82, RZ, RZ, R85 ;  /* 0x000000ffff527224 */ /* 0x000fc800078e0055 */
[----:B------:R-:W-:-:S04]  /*f380*/  FADD R82, R9, R82 ;  /* 0x0000005209527221 */ /* 0x000fc80000000000 */
[----:B------:R-:W-:-:S07]  /*f390*/  IMAD.MOV.U32 R87, RZ, RZ, R82 ;  /* 0x000000ffff577224 */ /* 0x000fce00078e0052 */
[----:B------:R-:W-:Y:S05]  /*f3a0*/  WARPSYNC.COLLECTIVE R72, `(.L_x_1443) ;  /* 0x0000000048087348 */ /* 0x000fea0003c00000 */
[----:B------:R0:W1:Y:S02]  /*f3b0*/  SHFL.DOWN P3, R85, R87, R86, R89 ;  /* 0x0800005657557389 */ /* 0x0000640000060059 */
[----:B01----:R-:W-:Y:S05]  /*f3c0*/  ENDCOLLECTIVE ;  /* 0x000000000000791b */ /* 0x003fea0003800000 */
.L_x_1443:
[----:B------:R-:W-:Y:S01]  /*f3d0*/  MOV R86, 0x1 ;  /* 0x0000000100567802 */ /* 0x000fe20000000f00 */
[----:B------:R-:W-:-:S04]  /*f3e0*/  IMAD.MOV.U32 R3, RZ, RZ, R85 ;  /* 0x000000ffff037224 */ /* 0x000fc800078e0055 */
[----:B------:R-:W-:-:S04]  /*f3f0*/  FADD R8, R82, R3 ;  /* 0x0000000352087221 */ /* 0x000fc80000000000 */
[----:B------:R-:W-:-:S07]  /*f400*/  IMAD.MOV.U32 R87, RZ, RZ, R8 ;  /* 0x000000ffff577224 */ /* 0x000fce00078e0008 */
[----:B------:R-:W-:Y:S05]  /*f410*/  WARPSYNC.COLLECTIVE R72, `(.L_x_1444) ;  /* 0x0000000048087348 */ /* 0x000fea0003c00000 */
[----:B------:R0:W1:Y:S02]  /*f420*/  SHFL.DOWN P3, R85, R87, R86, R89 ;  /* 0x0800005657557389 */ /* 0x0000640000060059 */
[----:B01----:R-:W-:Y:S05]  /*f430*/  ENDCOLLECTIVE ;  /* 0x000000000000791b */ /* 0x003fea0003800000 */
.L_x_1444:
[----:B------:R-:W-:Y:S02]  /*f440*/  IMAD.MOV.U32 R87, RZ, RZ, R4 ;  /* 0x000000ffff577224 */ /* 0x000fe400078e0004 */
[----:B------:R-:W-:Y:S02]  /*f450*/  IMAD.MOV.U32 R86, RZ, RZ, 0x10 ;  /* 0x00000010ff567424 */ /* 0x000fe400078e00ff */
[----:B------:R-:W-:-:S07]  /*f460*/  IMAD.MOV.U32 R3, RZ, RZ, R85 ;  /* 0x000000ffff037224 */ /* 0x000fce00078e0055 */
[----:B------:R-:W-:Y:S05]  /*f470*/  WARPSYNC.COLLECTIVE R72, `(.L_x_1445) ;  /* 0x0000000048087348 */ /* 0x000fea0003c00000 */
[----:B------:R0:W1:Y:S02]  /*f480*/  SHFL.DOWN P3, R85, R87, R86, R89 ;  /* 0x0800005657557389 */ /* 0x0000640000060059 */
[----:B01----:R-:W-:Y:S05]  /*f490*/  ENDCOLLECTIVE ;  /* 0x000000000000791b */ /* 0x003fea0003800000 */
.L_x_1445:
[----:B------:R-:W-:Y:S01]  /*f4a0*/  FADD R3, R8, R3 ;  /* 0x0000000308037221 */ /* 0x000fe20000000000 */
[----:B------:R-:W-:Y:S02]  /*f4b0*/  HFMA2 R86, -RZ, RZ, 0, 4.76837158203125e-07 ;  /* 0x00000008ff567431 */ /* 0x000fe400000001ff */
[----:B------:R-:W-:-:S04]  /*f4c0*/  IMAD.MOV.U32 R73, RZ, RZ, R85 ;  /* 0x000000ffff497224 */ /* 0x000fc800078e0055 */
[----:B------:R-:W-:-:S04]  /*f4d0*/  FADD R73, R73, R4 ;  /* 0x0000000449497221 */ /* 0x000fc80000000000 */
[----:B------:R-:W-:-:S07]  /*f4e0*/  IMAD.MOV.U32 R87, RZ, RZ, R73 ;  /* 0x000000ffff577224 */ /* 0x000fce00078e0049 */
[----:B------:R-:W-:Y:S05]  /*f4f0*/  WARPSYNC.COLLECTIVE R72, `(.L_x_1446) ;  /* 0x0000000048087348 */ /* 0x000fea0003c00000 */
[----:B------:R0:W1:Y:S02]  /*f500*/  SHFL.DOWN P3, R85, R87, R86, R89 ;  /* 0x0800005657557389 */ /* 0x0000640000060059 */
[----:B01----:R-:W-:Y:S05]  /*f510*/  ENDCOLLECTIVE ;  /* 0x000000000000791b */ /* 0x003fea0003800000 */
.L_x_1446:
[----:B------:R-:W-:Y:S02]  /*f520*/  IMAD.MOV.U32 R86, RZ, RZ, 0x4 ;  /* 0x00000004ff567424 */ /* 0x000fe400078e00ff */
[----:B------:R-:W-:-:S04]  /*f530*/  IMAD.MOV.U32 R84, RZ, RZ, R85 ;  /* 0x000000ffff547224 */ /* 0x000fc800078e0055 */
[----:B------:R-:W-:-:S04]  /*f540*/  FADD R84, R73, R84 ;  /* 0x0000005449547221 */ /* 0x000fc80000000000 */
[----:B------:R-:W-:-:S07]  /*f550*/  IMAD.MOV.U32 R87, RZ, RZ, R84 ;  /* 0x000000ffff577224 */ /* 0x000fce00078e0054 */
[----:B------:R-:W-:Y:S05]  /*f560*/  WARPSYNC.COLLECTIVE R72, `(.L_x_1447) ;  /* 0x0000000048087348 */ /* 0x000fea0003c00000 */
[----:B------:R0:W1:Y:S02]  /*f570*/  SHFL.DOWN P3, R85, R87, R86, R89 ;  /* 0x0800005657557389 */ /* 0x0000640000060059 */
[----:B01----:R-:W-:Y:S05]  /*f580*/  ENDCOLLECTIVE ;  /* 0x000000000000791b */ /* 0x003fea0003800000 */
.L_x_1447:
[----:B------:R-:W-:Y:S01]  /*f590*/  MOV R86, 0x2 ;  /* 0x0000000200567802 */ /* 0x000fe20000000f00 */
[----:B------:R-:W-:-:S04]  /*f5a0*/  IMAD.MOV.U32 R83, RZ, RZ, R85 ;  /* 0x000000ffff537224 */ /* 0x000fc800078e0055 */
[----:B------:R-:W-:-:S04]  /*f5b0*/  FADD R83, R84, R83 ;  /* 0x0000005354537221 */ /* 0x000fc80000000000 */
[----:B------:R-:W-:-:S07]  /*f5c0*/  IMAD.MOV.U32 R87, RZ, RZ, R83 ;  /* 0x000000ffff577224 */ /* 0x000fce00078e0053 */
[----:B------:R-:W-:Y:S05]  /*f5d0*/  WARPSYNC.COLLECTIVE R72, `(.L_x_1448) ;  /* 0x0000000048087348 */ /* 0x000fea0003c00000 */
[----:B------:R0:W1:Y:S02]  /*f5e0*/  SHFL.DOWN P3, R85, R87, R86, R89 ;  /* 0x0800005657557389 */ /* 0x0000640000060059 */
[----:B01----:R-:W-:Y:S05]  /*f5f0*/  ENDCOLLECTIVE ;  /* 0x000000000000791b */ /* 0x003fea0003800000 */
.L_x_1448:
[----:B------:R-:W-:Y:S02]  /*f600*/  IMAD.MOV.U32 R86, RZ, RZ, 0x1 ;  /* 0x00000001ff567424 */ /* 0x000fe400078e00ff */
[----:B------:R-:W-:-:S04]  /*f610*/  IMAD.MOV.U32 R4, RZ, RZ, R85 ;  /* 0x000000ffff047224 */ /* 0x000fc800078e0055 */
[----:B------:R-:W-:-:S04]  /*f620*/  FADD R4, R83, R4 ;  /* 0x0000000453047221 */ /* 0x000fc80000000000 */
[----:B------:R-:W-:-:S07]  /*f630*/  IMAD.MOV.U32 R87, RZ, RZ, R4 ;  /* 0x000000ffff577224 */ /* 0x000fce00078e0004 */
[----:B------:R-:W-:Y:S05]  /*f640*/  WARPSYNC.COLLECTIVE R72, `(.L_x_1449) ;  /* 0x0000000048087348 */ /* 0x000fea0003c00000 */
[----:B------:R0:W1:Y:S02]  /*f650*/  SHFL.DOWN P3, R85, R87, R86, R89 ;  /* 0x0800005657557389 */ /* 0x0000640000060059 */
[----:B01----:R-:W-:Y:S05]  /*f660*/  ENDCOLLECTIVE ;  /* 0x000000000000791b */ /* 0x003fea0003800000 */
.L_x_1449:
[----:B------:R-:W-:Y:S01]  /*f670*/  IMAD.MOV.U32 R73, RZ, RZ, R85 ;  /* 0x000000ffff497224 */ /* 0x000fe200078e0055 */
[----:B------:R-:W-:Y:S06]  /*f680*/  BRA `(.L_x_1450) ;  /* 0xffffffec00ac7947 */ /* 0x000fec000383ffff */
.L_x_1451:
        /* <DEDUP_REMOVED lines=15> */
.L_x_4149:


//--------------------- .text._Z66popcount_weighted_keys_literal_fused_multiq_kernel_warp_out_w32_sbILi10EEvPKyPKfiiS1_S3_iiiiiPKxS5_fiPf --------------------------
	.section	.text._Z66popcount_weighted_keys_literal_fused_multiq_kernel_warp_out_w32_sbILi10EEvPKyPKfiiS1_S3_iiiiiPKxS5_fiPf,"ax",@progbits
	.align	128
        .global         _Z66popcount_weighted_keys_literal_fused_multiq_kernel_warp_out_w32_sbILi10EEvPKyPKfiiS1_S3_iiiiiPKxS5_fiPf
        .type           _Z66popcount_weighted_keys_literal_fused_multiq_kernel_warp_out_w32_sbILi10EEvPKyPKfiiS1_S3_iiiiiPKxS5_fiPf,@function
        .size           _Z66popcount_weighted_keys_literal_fused_multiq_kernel_warp_out_w32_sbILi10EEvPKyPKfiiS1_S3_iiiiiPKxS5_fiPf,(.L_x_4150 - _Z66popcount_weighted_keys_literal_fused_multiq_kernel_warp_out_w32_sbILi10EEvPKyPKfiiS1_S3_iiiiiPKxS5_fiPf)
        .other          _Z66popcount_weighted_keys_literal_fused_multiq_kernel_warp_out_w32_sbILi10EEvPKyPKfiiS1_S3_iiiiiPKxS5_fiPf,@"STO_CUDA_ENTRY STV_DEFAULT"
_Z66popcount_weighted_keys_literal_fused_multiq_kernel_warp_out_w32_sbILi10EEvPKyPKfiiS1_S3_iiiiiPKxS5_fiPf:
.text._Z66popcount_weighted_keys_literal_fused_multiq_kernel_warp_out_w32_sbILi10EEvPKyPKfiiS1_S3_iiiiiPKxS5_fiPf:
        /* <DEDUP_REMOVED lines=69> */
.L_x_1462:
        /* <DEDUP_REMOVED lines=38> */
.L_x_1456:
[----:B------:R-:W-:Y:S05]  /*06b0*/  BSYNC.RECONVERGENT B1 ;  /* 0x0000000000017941 */ /* 0x000fea0003800200 */
.L_x_1455:
[----:B------:R-:W-:Y:S05]  /*06c0*/  @!P1 BRA `(.L_x_1454) ;  /* 0x0000000000649947 */ /* 0x000fea0003800000 */
.L_x_1457:
        /* <DEDUP_REMOVED lines=25> */
.L_x_1454:
[----:B------:R-:W-:Y:S05]  /*0860*/  BSYNC.RECONVERGENT B0 ;  /* 0x0000000000007941 */ /* 0x000fea0003800200 */
.L_x_1453:
        /* <DEDUP_REMOVED lines=34> */
.L_x_1460:
[----:B------:R-:W-:Y:S05]  /*0a90*/  BSYNC.RECONVERGENT B1 ;  /* 0x0000000000017941 */ /* 0x000fea0003800200 */
.L_x_1459:
[----:B------:R-:W-:Y:S05]  /*0aa0*/  @!P1 BRA `(.L_x_1458) ;  /* 0x0000000000649947 */ /* 0x000fea0003800000 */
.L_x_1461:
        /* <DEDUP_REMOVED lines=25> */
.L_x_1458:
[----:B------:R-:W-:Y:S05]  /*0c40*/  BSYNC.RECONVERGENT B0 ;  /* 0x0000000000007941 */ /* 0x000fea0003800200 */
.L_x_1452:
[----:B------:R-:W-:-:S05]  /*0c50*/  VIADD R7, R7, 0x1 ;  /* 0x0000000107077836 */ /* 0x000fca0000000000 */
[----:B------:R-:W-:-:S13]  /*0c60*/  ISETP.NE.AND P0, PT, R7, UR8, PT ;  /* 0x0000000807007c0c */ /* 0x000fda000bf05270 */
[----:B------:R-:W-:Y:S05]  /*0c70*/  @P0 BRA `(.L_x_1462) ;  /* 0xfffffff400f40947 */ /* 0x000fea000383ffff */
[----:B------:R-:W3:Y:S01]  /*0c80*/  LDCU UR12, c[0x0][0x390] ;  /* 0x00007200ff0c77ac */ /* 0x000ee20008000800 */
[C---:B------:R-:W-:Y:S02]  /*0c90*/  LEA R4, R3.reuse, UR7, 0x3 ;  /* 0x0000000703047c11 */ /* 0x040fe4000f8e18ff */
[----:B------:R-:W-:Y:S01]  /*0ca0*/  LEA R5, R3, UR6, 0x3 ;  /* 0x0000000603057c11 */ /* 0x000fe2000f8e18ff */
[----:B---3--:R-:W-:Y:S02]  /*0cb0*/  ULOP3.LUT UR4, UR12, 0x7ffffffe, URZ, 0xc0, !UPT ;  /* 0x7ffffffe0c047892 */ /* 0x008fe4000f8ec0ff */
[----:B------:R-:W-:Y:S02]  /*0cc0*/  USHF.L.U32 UR18, UR12, 0x5, URZ ;  /* 0x000000050c127899 */ /* 0x000fe400080006ff */
[----:B------:R-:W-:Y:S02]  /*0cd0*/  UIADD3 UR13, UPT, UPT, -UR4, URZ, URZ ;  /* 0x000000ff040d7290 */ /* 0x000fe4000fffe1ff */
[----:B------:R-:W-:Y:S01]  /*0ce0*/  USHF.R.S32.HI UR12, URZ, 0x1f, UR12 ;  /* 0x0000001fff0c7899 */ /* 0x000fe2000801140c */
[----:B------:R-:W-:Y:S01]  /*0cf0*/  UMOV UR4, URZ ;  /* 0x000000ff00047c82 */ /* 0x000fe20008000000 */
[----:B------:R-:W-:Y:S10]  /*0d00*/  BAR.SYNC.DEFER_BLOCKING 0x0 ;  /* 0x0000000000007b1d */ /* 0x000ff40000010000 */
.L_x_1511:
        /* <DEDUP_REMOVED lines=28> */
.L_x_1465:
[----:B0-----:R-:W-:-:S06]  /*0ed0*/  IMAD.WIDE R6, R13, 0x8, R8 ;  /* 0x000000080d067825 */ /* 0x001fcc00078e0208 */
[----:B------:R-:W2:Y:S01]  /*0ee0*/  LDG.E.64.CONSTANT R6, desc[UR16][R6.64] ;  /* 0x0000001006067981 */ /* 0x000ea2000c1e9b00 */
[C---:B------:R-:W-:Y:S02]  /*0ef0*/  IMAD R15, R13.reuse, 0x8, R0 ;  /* 0x000000080d0f7824 */ /* 0x040fe400078e0200 */
[----:B------:R-:W-:-:S05]  /*0f00*/  VIADD R13, R13, UR19 ;  /* 0x000000130d0d7c36 */ /* 0x000fca0008000000 */
[----:B------:R-:W-:Y:S01]  /*0f10*/  ISETP.GE.AND P0, PT, R13, UR18, PT ;  /* 0x000000120d007c0c */ /* 0x000fe2000bf06270 */
[----:B--2---:R0:W-:-:S12]  /*0f20*/  STS.64 [R15], R6 ;  /* 0x000000060f007388 */ /* 0x0041d80000000a00 */
[----:B------:R-:W-:Y:S05]  /*0f30*/  @!P0 BRA `(.L_x_1465) ;  /* 0xfffffffc00e48947 */ /* 0x000fea000383ffff */
.L_x_1464:
[----:B------:R-:W-:Y:S05]  /*0f40*/  BSYNC.RECONVERGENT B0 ;  /* 0x0000000000007941 */ /* 0x000fea0003800200 */
.L_x_1463:
[----:B------:R-:W-:Y:S04]  /*0f50*/  BSSY.RECONVERGENT B0, `(.L_x_1466) ;  /* 0x000000d000007945 */ /* 0x000fe80003800200 */
[----:B------:R-:W-:Y:S05]  /*0f60*/  @P1 BRA `(.L_x_1467) ;  /* 0x00000000002c1947 */ /* 0x000fea0003800000 */
[----:B------:R-:W-:-:S07]  /*0f70*/  MOV R0, R2 ;  /* 0x0000000200007202 */ /* 0x000fce0000000f00 */
.L_x_1468:
        /* <DEDUP_REMOVED lines=10> */
.L_x_1467:
[----:B------:R-:W-:Y:S05]  /*1020*/  BSYNC.RECONVERGENT B0 ;  /* 0x0000000000007941 */ /* 0x000fea0003800200 */
.L_x_1466:
        /* <DEDUP_REMOVED lines=9> */
[----:B--2---:R-:W-:-:S04]  /*10c0*/  IMAD.WIDE.U32 R14, R10, UR7, RZ ;  /* 0x000000070a0e7c25 */ /* 0x004fc8000f8e00ff */
[----:B------:R-:W-:-:S04]  /*10d0*/  IMAD R9, R10, UR6, R9 ;  /* 0x000000060a097c24 */ /* 0x000fc8000f8e0209 */
[----:B------:R-:W-:-:S07]  /*10e0*/  IMAD.IADD R6, R15, 0x1, R9 ;  /* 0x000000010f067824 */ /* 0x000fce00078e0209 */
.L_x_1510:
[----:B0-----:R-:W0:Y:S01]  /*10f0*/  LDCU UR6, c[0x0][0x3ac] ;  /* 0x00007580ff0677ac */ /* 0x001e220008000800 */
[----:B------:R-:W-:Y:S01]  /*1100*/  VIADD R9, R7, UR10 ;  /* 0x0000000a07097c36 */ /* 0x000fe20008000000 */
[----:B------:R-:W-:Y:S04]  /*1110*/  BSSY B0, `(.L_x_1470) ;  /* 0x00006d9000007945 */ /* 0x000fe80003800000 */
[----:B0-----:R-:W-:-:S13]  /*1120*/  ISETP.GE.AND P0, PT, R9, UR6, PT ;  /* 0x0000000609007c0c */ /* 0x001fda000bf06270 */
[----:B-1---5:R-:W-:Y:S05]  /*1130*/  @P0 BRA `(.L_x_1471) ;  /* 0x0000006c00580947 */ /* 0x022fea0003800000 */
        /* <DEDUP_REMOVED lines=35> */
.L_x_1475:
[----:B------:R-:W-:Y:S01]  /*1370*/  IMAD.MOV.U32 R48, RZ, RZ, RZ ;  /* 0x000000ffff307224 */ /* 0x000fe200078e00ff */
[----:B------:R-:W-:Y:S01]  /*1380*/  UMOV UR6, 0xffffffff ;  /* 0xffffffff00067882 */ /* 0x000fe20000000000 */
[----:B------:R-:W-:-:S04]  /*1390*/  IMAD.MOV.U32 R43, RZ, RZ, R44 ;  /* 0x000000ffff2b7224 */ /* 0x000fc800078e002c */
[----:B------:R1:W2:Y:S01]  /*13a0*/  @!P1 LDS R48, [R47] ;  /* 0x000000002f309984 */ /* 0x0002a20000000800 */
[----:B------:R-:W-:Y:S05]  /*13b0*/  BRA.DIV UR6, `(.L_x_1474) ;  /* 0x0000006a06e07947 */ /* 0x000fea000b800000 */
[----:B0-----:R-:W0:Y:S04]  /*13c0*/  LDS.64 R38, [R44] ;  /* 0x000000002c267984 */ /* 0x001e280000000a00 */
[----:B--2---:R-:W2:Y:S01]  /*13d0*/  SHFL.IDX PT, R48, R48, RZ, 0x1f ;  /* 0x00001fff30307589 */ /* 0x004ea200000e0000 */
[----:B0-----:R-:W-:Y:S02]  /*13e0*/  LOP3.LUT R51, R18, R38, RZ, 0xc0, !PT ;  /* 0x0000002612337212 */ /* 0x001fe400078ec0ff */
[-C--:B------:R-:W-:Y:S02]  /*13f0*/  LOP3.LUT R52, R19, R39.reuse, RZ, 0xc0, !PT ;  /* 0x0000002713347212 */ /* 0x080fe400078ec0ff */
[----:B------:R-:W-:Y:S01]  /*1400*/  POPC R49, R51 ;  /* 0x0000003300317309 */ /* 0x000fe20000000000 */
[----:B------:R-:W-:-:S07]  /*1410*/  LOP3.LUT R53, R21, R39, RZ, 0xc0, !PT ;  /* 0x0000002715357212 */ /* 0x000fce00078ec0ff */
[----:B------:R0:W3:Y:S02]  /*1420*/  POPC R50, R52 ;  /* 0x0000003400327309 */ /* 0x0000e40000000000 */
[----:B0-----:R-:W-:Y:S01]  /*1430*/  LOP3.LUT R52, R23, R39, RZ, 0xc0, !PT ;  /* 0x0000002717347212 */ /* 0x001fe200078ec0ff */
[----:B---3--:R-:W-:Y:S01]  /*1440*/  IMAD.IADD R49, R49, 0x1, R50 ;  /* 0x0000000131317824 */ /* 0x008fe200078e0232 */
[----:B------:R-:W-:-:S04]  /*1450*/  LOP3.LUT R50, R20, R38, RZ, 0xc0, !PT ;  /* 0x0000002614327212 */ /* 0x000fc800078ec0ff */
[----:B------:R-:W-:Y:S01]  /*1460*/  POPC R52, R52 ;  /* 0x0000003400347309 */ /* 0x000fe20000000000 */
[----:B------:R-:W-:-:S05]  /*1470*/  I2FP.F32.U32 R49, R49 ;  /* 0x0000003100317245 */ /* 0x000fca0000201000 */
[----:B--2---:R-:W-:Y:S02]  /*1480*/  FMUL R49, R48, R49 ;  /* 0x0000003130317220 */ /* 0x004fe40000400000 */
[----:B------:R-:W-:Y:S02]  /*1490*/  POPC R50, R50 ;  /* 0x0000003200327309 */ /* 0x000fe40000000000 */
[----:B------:R-:W-:-:S06]  /*14a0*/  FFMA R45, R0, R49, R45 ;  /* 0x00000031002d7223 */ /* 0x000fcc000000002d */
[----:B------:R0:W2:Y:S02]  /*14b0*/  POPC R49, R53 ;  /* 0x0000003500317309 */ /* 0x0000a40000000000 */
[----:B0-----:R-:W-:-:S06]  /*14c0*/  LOP3.LUT R53, R22, R38, RZ, 0xc0, !PT ;  /* 0x0000002616357212 */ /* 0x001fcc00078ec0ff */
[----:B------:R0:W3:Y:S01]  /*14d0*/  POPC R51, R53 ;  /* 0x0000003500337309 */ /* 0x0000e20000000000 */
[----:B--2---:R-:W-:-:S04]  /*14e0*/  IADD3 R49, PT, PT, R50, R49, RZ ;  /* 0x0000003132317210 */ /* 0x004fc80007ffe0ff */
[----:B------:R-:W-:-:S05]  /*14f0*/  I2FP.F32.U32 R49, R49 ;  /* 0x0000003100317245 */ /* 0x000fca0000201000 */
[----:B------:R-:W-:Y:S01]  /*1500*/  FMUL R49, R48, R49 ;  /* 0x0000003130317220 */ /* 0x000fe20000400000 */
[----:B0-----:R-:W-:-:S03]  /*1510*/  LOP3.LUT R53, R26, R38, RZ, 0xc0, !PT ;  /* 0x000000261a357212 */ /* 0x001fc600078ec0ff */
[----:B------:R-:W-:Y:S01]  /*1520*/  FFMA R50, R8, R49, R45 ;  /* 0x0000003108327223 */ /* 0x000fe2000000002d */
[----:B---3--:R-:W-:Y:S01]  /*1530*/  IMAD.IADD R51, R51, 0x1, R52 ;  /* 0x0000000133337824 */ /* 0x008fe200078e0234 */
[----:B------:R-:W-:-:S04]  /*1540*/  LOP3.LUT R52, R27, R39, RZ, 0xc0, !PT ;  /* 0x000000271b347212 */ /* 0x000fc800078ec0ff */
[----:B------:R-:W-:Y:S02]  /*1550*/  I2FP.F32.U32 R51, R51 ;  /* 0x0000003300337245 */ /* 0x000fe40000201000 */
[----:B------:R-:W-:Y:S03]  /*1560*/  POPC R52, R52 ;  /* 0x0000003400347309 */ /* 0x000fe60000000000 */
[----:B------:R-:W-:Y:S01]  /*1570*/  FMUL R45, R48, R51 ;  /* 0x00000033302d7220 */ /* 0x000fe20000400000 */
[----:B------:R-:W-:-:S03]  /*1580*/  LOP3.LUT R51, R24, R38, RZ, 0xc0, !PT ;  /* 0x0000002618337212 */ /* 0x000fc600078ec0ff */
[----:B------:R-:W-:Y:S01]  /*1590*/  FFMA R45, R9, R45, R50 ;  /* 0x0000002d092d7223 */ /* 0x000fe20000000032 */
[----:B------:R-:W-:Y:S01]  /*15a0*/  LOP3.LUT R50, R25, R39, RZ, 0xc0, !PT ;  /* 0x0000002719327212 */ /* 0x000fe200078ec0ff */
[----:B------:R-:W-:Y:S08]  /*15b0*/  POPC R49, R51 ;  /* 0x0000003300317309 */ /* 0x000ff00000000000 */
[----:B------:R-:W0:Y:S08]  /*15c0*/  POPC R50, R50 ;  /* 0x0000003200327309 */ /* 0x000e300000000000 */
[----:B------:R2:W3:Y:S01]  /*15d0*/  POPC R51, R53 ;  /* 0x0000003500337309 */ /* 0x0004e20000000000 */
[----:B0-----:R-:W-:Y:S01]  /*15e0*/  IMAD.IADD R49, R49, 0x1, R50 ;  /* 0x0000000131317824 */ /* 0x001fe200078e0232 */
[----:B--2---:R-:W-:-:S04]  /*15f0*/  LOP3.LUT R53, R30, R38, RZ, 0xc0, !PT ;  /* 0x000000261e357212 */ /* 0x004fc800078ec0ff */
[----:B------:R-:W-:Y:S01]  /*1600*/  I2FP.F32.U32 R49, R49 ;  /* 0x0000003100317245 */ /* 0x000fe20000201000 */
[----:B---3--:R-:W-:Y:S01]  /*1610*/  IMAD.IADD R51, R51, 0x1, R52 ;  /* 0x0000000133337824 */ /* 0x008fe200078e0234 */
[----:B------:R-:W-:-:S03]  /*1620*/  LOP3.LUT R52, R31, R39, RZ, 0xc0, !PT ;  /* 0x000000271f347212 */ /* 0x000fc600078ec0ff */
[----:B------:R-:W-:Y:S01]  /*1630*/  FMUL R49, R48, R49 ;  /* 0x0000003130317220 */ /* 0x000fe20000400000 */
[----:B------:R-:W-:-:S03]  /*1640*/  I2FP.F32.U32 R51, R51 ;  /* 0x0000003300337245 */ /* 0x000fc60000201000 */
[----:B------:R-:W-:Y:S01]  /*1650*/  FFMA R50, R10, R49, R45 ;  /* 0x000000310a327223 */ /* 0x000fe2000000002d */
[----:B------:R-:W-:Y:S01]  /*1660*/  POPC R52, R52 ;  /* 0x0000003400347309 */ /* 0x000fe20000000000 */
[----:B------:R-:W-:Y:S01]  /*1670*/  FMUL R45, R48, R51 ;  /* 0x00000033302d7220 */ /* 0x000fe20000400000 */
[----:B------:R-:W-:-:S03]  /*1680*/  LOP3.LUT R51, R28, R38, RZ, 0xc0, !PT ;  /* 0x000000261c337212 */ /* 0x000fc600078ec0ff */
[----:B------:R-:W-:Y:S01]  /*1690*/  FFMA R45, R11, R45, R50 ;  /* 0x0000002d0b2d7223 */ /* 0x000fe20000000032 */
[----:B------:R-:W-:Y:S02]  /*16a0*/  LOP3.LUT R50, R29, R39, RZ, 0xc0, !PT ;  /* 0x000000271d327212 */ /* 0x000fe400078ec0ff */
        /* <DEDUP_REMOVED lines=10> */
[----:B------:R-:W-:Y:S02]  /*1750*/  FFMA R50, R12, R49, R45 ;  /* 0x000000310c327223 */ /* 0x000fe4000000002d */
[----:B------:R-:W-:Y:S01]  /*1760*/  POPC R49, R52 ;  /* 0x0000003400317309 */ /* 0x000fe20000000000 */
[----:B------:R-:W-:-:S04]  /*1770*/  FMUL R45, R48, R51 ;  /* 0x00000033302d7220 */ /* 0x000fc80000400000 */
[----:B------:R-:W-:Y:S01]  /*1780*/  FFMA R45, R13, R45, R50 ;  /* 0x0000002d0d2d7223 */ /* 0x000fe20000000032 */
[----:B------:R-:W-:Y:S02]  /*1790*/  LOP3.LUT R50, R33, R39, RZ, 0xc0, !PT ;  /* 0x0000002721327212 */ /* 0x000fe400078ec0ff */
[----:B------:R-:W-:Y:S08]  /*17a0*/  POPC R51, R53 ;  /* 0x0000003500337309 */ /* 0x000ff00000000000 */
[----:B------:R-:W0:Y:S02]  /*17b0*/  POPC R50, R50 ;  /* 0x0000003200327309 */ /* 0x000e240000000000 */
[----:B0-----:R-:W-:-:S04]  /*17c0*/  IADD3 R49, PT, PT, R49, R50, RZ ;  /* 0x0000003231317210 */ /* 0x001fc80007ffe0ff */
[----:B------:R-:W-:-:S05]  /*17d0*/  I2FP.F32.U32 R49, R49 ;  /* 0x0000003100317245 */ /* 0x000fca0000201000 */
[----:B------:R-:W-:-:S04]  /*17e0*/  FMUL R49, R48, R49 ;  /* 0x0000003130317220 */ /* 0x000fc80000400000 */
[----:B------:R-:W-:Y:S01]  /*17f0*/  FFMA R50, R40, R49, R45 ;  /* 0x0000003128327223 */ /* 0x000fe2000000002d */
[----:B------:R-:W-:Y:S01]  /*1800*/  LOP3.LUT R49, R35, R39, RZ, 0xc0, !PT ;  /* 0x0000002723317212 */ /* 0x000fe200078ec0ff */
[----:B------:R-:W-:-:S03]  /*1810*/  IMAD.MOV.U32 R45, RZ, RZ, RZ ;  /* 0x000000ffff2d7224 */ /* 0x000fc600078e00ff */
[----:B------:R-:W0:Y:S02]  /*1820*/  POPC R52, R49 ;  /* 0x0000003100347309 */ /* 0x000e240000000000 */
[----:B0-----:R-:W-:Y:S01]  /*1830*/  IMAD.IADD R49, R51, 0x1, R52 ;  /* 0x0000000133317824 */ /* 0x001fe200078e0234 */
[----:B------:R-:W-:Y:S02]  /*1840*/  LOP3.LUT R51, R36, R38, RZ, 0xc0, !PT ;  /* 0x0000002624337212 */ /* 0x000fe400078ec0ff */
[----:B------:R-:W0:Y:S01]  /*1850*/  @!P1 LDS R38, [R47+0x4] ;  /* 0x000004002f269984 */ /* 0x000e220000000800 */
[----:B------:R-:W-:Y:S02]  /*1860*/  LOP3.LUT R52, R37, R39, RZ, 0xc0, !PT ;  /* 0x0000002725347212 */ /* 0x000fe400078ec0ff */
[----:B------:R-:W-:Y:S01]  /*1870*/  POPC R39, R51 ;  /* 0x0000003300277309 */ /* 0x000fe20000000000 */
[----:B------:R-:W-:-:S05]  /*1880*/  I2FP.F32.U32 R49, R49 ;  /* 0x0000003100317245 */ /* 0x000fca0000201000 */
[----:B------:R-:W-:Y:S02]  /*1890*/  FMUL R49, R48, R49 ;  /* 0x0000003130317220 */ /* 0x000fe40000400000 */
[----:B------:R-:W2:Y:S02]  /*18a0*/  POPC R52, R52 ;  /* 0x0000003400347309 */ /* 0x000ea40000000000 */
[----:B------:R-:W-:Y:S01]  /*18b0*/  FFMA R49, R41, R49, R50 ;  /* 0x0000003129317223 */ /* 0x000fe20000000032 */
[----:B--2---:R-:W-:-:S05]  /*18c0*/  IMAD.IADD R39, R39, 0x1, R52 ;  /* 0x0000000127277824 */ /* 0x004fca00078e0234 */
[----:B------:R-:W-:-:S05]  /*18d0*/  I2FP.F32.U32 R39, R39 ;  /* 0x0000002700277245 */ /* 0x000fca0000201000 */
[----:B------:R-:W-:Y:S01]  /*18e0*/  FMUL R39, R48, R39 ;  /* 0x0000002730277220 */ /* 0x000fe20000400000 */
[----:B0-----:R-:W-:-:S03]  /*18f0*/  @!P1 IMAD.MOV.U32 R45, RZ, RZ, R38 ;  /* 0x000000ffff2d9224 */ /* 0x001fc600078e0026 */
[----:B------:R-:W-:-:S03]  /*1900*/  FFMA R53, R42, R39, R49 ;  /* 0x000000272a357223 */ /* 0x000fc60000000031 */
[----:B------:R-:W0:Y:S04]  /*1910*/  SHFL.IDX PT, R45, R45, RZ, 0x1f ;  /* 0x00001fff2d2d7589 */ /* 0x000e2800000e0000 */
.L_x_1515:
[----:B------:R2:W3:Y:S01]  /*1920*/  LDS.64 R38, [R44+0x100] ;  /* 0x000100002c267984 */ /* 0x0004e20000000a00 */
[----:B------:R-:W-:Y:S02]  /*1930*/  VIADD R46, R46, 0x2 ;  /* 0x000000022e2e7836 */ /* 0x000fe40000000000 */
[----:B-1----:R-:W-:-:S03]  /*1940*/  VIADD R47, R47, 0x8 ;  /* 0x000000082f2f7836 */ /* 0x002fc60000000000 */
[----:B------:R-:W-:Y:S01]  /*1950*/  ISETP.NE.AND P0, PT, R46, RZ, PT ;  /* 0x000000ff2e00720c */ /* 0x000fe20003f05270 */
[----:B--2---:R-:W-:Y:S01]  /*1960*/  VIADD R44, R44, 0x200 ;  /* 0x000002002c2c7836 */ /* 0x004fe20000000000 */
[-C--:B---3--:R-:W-:Y:S02]  /*1970*/  LOP3.LUT R49, R19, R39.reuse, RZ, 0xc0, !PT ;  /* 0x0000002713317212 */ /* 0x088fe400078ec0ff */
[-C--:B------:R-:W-:Y:S02]  /*1980*/  LOP3.LUT R52, R18, R38.reuse, RZ, 0xc0, !PT ;  /* 0x0000002612347212 */ /* 0x080fe400078ec0ff */
[----:B------:R-:W-:Y:S02]  /*1990*/  LOP3.LUT R50, R20, R38, RZ, 0xc0, !PT ;  /* 0x0000002614327212 */ /* 0x000fe400078ec0ff */
[----:B------:R1:W-:Y:S01]  /*19a0*/  POPC R48, R52 ;  /* 0x0000003400307309 */ /* 0x0003e20000000000 */
[----:B------:R-:W-:-:S07]  /*19b0*/  LOP3.LUT R51, R21, R39, RZ, 0xc0, !PT ;  /* 0x0000002715337212 */ /* 0x000fce00078ec0ff */
[----:B------:R-:W2:Y:S01]  /*19c0*/  POPC R49, R49 ;  /* 0x0000003100317309 */ /* 0x000ea20000000000 */
[----:B-1----:R-:W-:Y:S01]  /*19d0*/  LOP3.LUT R52, R22, R38, RZ, 0xc0, !PT ;  /* 0x0000002616347212 */ /* 0x002fe200078ec0ff */
[----:B--2---:R-:W-:-:S06]  /*19e0*/  IMAD.IADD R48, R48, 0x1, R49 ;  /* 0x0000000130307824 */ /* 0x004fcc00078e0231 */
[----:B------:R-:W-:Y:S01]  /*19f0*/  POPC R49, R50 ;  /* 0x0000003200317309 */ /* 0x000fe20000000000 */
[----:B------:R-:W-:-:S05]  /*1a00*/  I2FP.F32.U32 R48, R48 ;  /* 0x0000003000307245 */ /* 0x000fca0000201000 */
[----:B0-----:R-:W-:-:S04]  /*1a10*/  FMUL R48, R45, R48 ;  /* 0x000000302d307220 */ /* 0x001fc80000400000 */
[----:B------:R-:W-:Y:S02]  /*1a20*/  FFMA R53, R0, R48, R53 ;  /* 0x0000003000357223 */ /* 0x000fe40000000035 */
        /* <DEDUP_REMOVED lines=8> */
[----:B0-----:R-:W-:Y:S02]  /*1ab0*/  LOP3.LUT R52, R26, R38, RZ, 0xc0, !PT ;  /* 0x000000261a347212 */ /* 0x001fe400078ec0ff */
[----:B------:R0:W1:Y:S02]  /*1ac0*/  POPC R50, R53 ;  /* 0x0000003500327309 */ /* 0x0000640000000000 */
[----:B0-----:R-:W-:Y:S01]  /*1ad0*/  LOP3.LUT R53, R27, R39, RZ, 0xc0, !PT ;  /* 0x000000271b357212 */ /* 0x001fe200078ec0ff */
[----:B-1----:R-:W-:-:S05]  /*1ae0*/  IMAD.IADD R49, R49, 0x1, R50 ;  /* 0x0000000131317824 */ /* 0x002fca00078e0232 */
        /* <DEDUP_REMOVED lines=38> */
[----:B-1----:R-:W-:-:S03]  /*1d50*/  IADD3 R50, PT, PT, R50, R51, RZ ;  /* 0x0000003332327210 */ /* 0x002fc60007ffe0ff */
[----:B------:R-:W-:Y:S01]  /*1d60*/  POPC R39, R52 ;  /* 0x0000003400277309 */ /* 0x000fe20000000000 */
[----:B------:R-:W-:Y:S02]  /*1d70*/  LOP3.LUT R51, R36, R38, RZ, 0xc0, !PT ;  /* 0x0000002624337212 */ /* 0x000fe400078ec0ff */
[----:B------:R-:W-:-:S05]  /*1d80*/  I2FP.F32.U32 R50, R50 ;  /* 0x0000003200327245 */ /* 0x000fca0000201000 */
[----:B------:R-:W-:Y:S01]  /*1d90*/  FMUL R48, R45, R50 ;  /* 0x000000322d307220 */ /* 0x000fe20000400000 */
[----:B------:R-:W-:Y:S02]  /*1da0*/  LOP3.LUT R50, R34, R38, RZ, 0xc0, !PT ;  /* 0x0000002622327212 */ /* 0x000fe400078ec0ff */
[----:B------:R-:W0:Y:S01]  /*1db0*/  POPC R38, R51 ;  /* 0x0000003300267309 */ /* 0x000e220000000000 */
[----:B------:R-:W-:-:S07]  /*1dc0*/  FFMA R48, R40, R48, R49 ;  /* 0x0000003028307223 */ /* 0x000fce0000000031 */
[----:B------:R-:W-:Y:S01]  /*1dd0*/  POPC R50, R50 ;  /* 0x0000003200327309 */ /* 0x000fe20000000000 */
[----:B0-----:R-:W-:-:S07]  /*1de0*/  IMAD.IADD R39, R38, 0x1, R39 ;  /* 0x0000000126277824 */ /* 0x001fce00078e0227 */
[----:B------:R-:W0:Y:S02]  /*1df0*/  POPC R49, R53 ;  /* 0x0000003500317309 */ /* 0x000e240000000000 */
[----:B0-----:R-:W-:Y:S01]  /*1e00*/  IMAD.IADD R49, R50, 0x1, R49 ;  /* 0x0000000132317824 */ /* 0x001fe200078e0231 */
[----:B------:R-:W-:-:S04]  /*1e10*/  I2FP.F32.U32 R50, R39 ;  /* 0x0000002700327245 */ /* 0x000fc80000201000 */
[----:B------:R-:W-:Y:S01]  /*1e20*/  I2FP.F32.U32 R38, R49 ;  /* 0x0000003100267245 */ /* 0x000fe20000201000 */
[----:B------:R-:W-:-:S04]  /*1e30*/  FMUL R50, R45, R50 ;  /* 0x000000322d327220 */ /* 0x000fc80000400000 */
[----:B------:R-:W-:-:S04]  /*1e40*/  FMUL R38, R45, R38 ;  /* 0x000000262d267220 */ /* 0x000fc80000400000 */
[----:B------:R-:W-:-:S04]  /*1e50*/  FFMA R45, R41, R38, R48 ;  /* 0x00000026292d7223 */ /* 0x000fc80000000030 */
[----:B------:R-:W-:Y:S01]  /*1e60*/  FFMA R45, R42, R50, R45 ;  /* 0x000000322a2d7223 */ /* 0x000fe2000000002d */
[----:B------:R-:W-:Y:S06]  /*1e70*/  @P0 BRA `(.L_x_1475) ;  /* 0xfffffff4003c0947 */ /* 0x000fec000383ffff */
[----:B------:R-:W-:Y:S05]  /*1e80*/  BSYNC B1 ;  /* 0x0000000000017941 */ /* 0x000fea0003800000 */
.L_x_1473:
[----:B------:R-:W0:Y:S02]  /*1e90*/  LDCU UR6, c[0x0][0x390] ;  /* 0x00007200ff0677ac */ /* 0x000e240008000800 */
[----:B0-----:R-:W-:-:S09]  /*1ea0*/  ULOP3.LUT UP1, URZ, UR6, 0x1, URZ, 0xc0, !UPT ;  /* 0x0000000106ff7892 */ /* 0x001fd2000f82c0ff */
[----:B------:R-:W-:Y:S05]  /*1eb0*/  BRA.U !UP1, `(.L_x_1476) ;  /* 0x0000005d09a07547 */ /* 0x000fea000b800000 */
[----:B------:R-:W-:Y:S01]  /*1ec0*/  HFMA2 R48, -RZ, RZ, 0, 0 ;  /* 0x00000000ff307431 */ /* 0x000fe200000001ff */
[----:B------:R-:W-:-:S05]  /*1ed0*/  UMOV UR6, 0xffffffff ;  /* 0xffffffff00067882 */ /* 0x000fca0000000000 */
[----:B------:R0:W1:Y:S01]  /*1ee0*/  @!P1 LDS R48, [R47] ;  /* 0x000000002f309984 */ /* 0x0000620000000800 */
[----:B------:R-:W-:Y:S05]  /*1ef0*/  BRA.DIV UR6, `(.L_x_1477) ;  /* 0x0000006606a47947 */ /* 0x000fea000b800000 */
[----:B-1----:R1:W2:Y:S02]  /*1f00*/  SHFL.IDX PT, R44, R48, RZ, 0x1f ;  /* 0x00001fff302c7589 */ /* 0x0022a400000e0000 */
.L_x_1518:
[----:B------:R-:W3:Y:S02]  /*1f10*/  LDS.64 R38, [R43+0x200] ;  /* 0x000200002b267984 */ /* 0x000ee40000000a00 */
[-C--:B---3--:R-:W-:Y:S02]  /*1f20*/  LOP3.LUT R18, R18, R38.reuse, RZ, 0xc0, !PT ;  /* 0x0000002612127212 */ /* 0x088fe400078ec0ff */
        /* <DEDUP_REMOVED lines=8> */
[----:B------:R-:W3:Y:S01]  /*1fb0*/  POPC R19, R19 ;  /* 0x0000001300137309 */ /* 0x000ee20000000000 */
        /* <DEDUP_REMOVED lines=8> */
[----:B---3--:R-:W-:Y:S02]  /*2040*/  IMAD.IADD R18, R18, 0x1, R19 ;  /* 0x0000000112127824 */ /* 0x008fe400078e0213 */
[----:B------:R-:W3:Y:S01]  /*2050*/  POPC R21, R21 ;  /* 0x0000001500157309 */ /* 0x000ee20000000000 */
[----:B------:R-:W-:-:S02]  /*2060*/  LOP3.LUT R31, R33, R39, RZ, 0xc0, !PT ;  /* 0x00000027211f7212 */ /* 0x000fc400078ec0ff */
[----:B------:R-:W-:Y:S02]  /*2070*/  LOP3.LUT R32, R34, R38, RZ, 0xc0, !PT ;  /* 0x0000002622207212 */ /* 0x000fe400078ec0ff */
[----:B------:R-:W-:Y:S02]  /*2080*/  I2FP.F32.U32 R19, R18 ;  /* 0x0000001200137245 */ /* 0x000fe40000201000 */
[----:B------:R-:W-:Y:S01]  /*2090*/  LOP3.LUT R34, R35, R39, RZ, 0xc0, !PT ;  /* 0x0000002723227212 */ /* 0x000fe200078ec0ff */
[----:B------:R-:W-:Y:S02]  /*20a0*/  POPC R22, R22 ;  /* 0x0000001600167309 */ /* 0x000fe40000000000 */
[----:B--2---:R-:W-:-:S04]  /*20b0*/  FMUL R19, R44, R19 ;  /* 0x000000132c137220 */ /* 0x004fc80000400000 */
[----:B------:R-:W-:Y:S01]  /*20c0*/  FFMA R45, R0, R19, R45 ;  /* 0x00000013002d7223 */ /* 0x000fe2000000002d */
[----:B---3--:R-:W-:Y:S01]  /*20d0*/  IMAD.IADD R20, R20, 0x1, R21 ;  /* 0x0000000114147824 */ /* 0x008fe200078e0215 */
[----:B------:R-:W2:Y:S01]  /*20e0*/  POPC R23, R23 ;  /* 0x0000001700177309 */ /* 0x000ea20000000000 */
[----:B------:R-:W-:Y:S02]  /*20f0*/  LOP3.LUT R0, R36, R38, RZ, 0xc0, !PT ;  /* 0x0000002624007212 */ /* 0x000fe400078ec0ff */
[----:B------:R-:W-:Y:S02]  /*2100*/  LOP3.LUT R36, R37, R39, RZ, 0xc0, !PT ;  /* 0x0000002725247212 */ /* 0x000fe400078ec0ff */
[----:B------:R-:W-:-:S03]  /*2110*/  I2FP.F32.U32 R21, R20 ;  /* 0x0000001400157245 */ /* 0x000fc60000201000 */
[----:B------:R-:W-:Y:S02]  /*2120*/  POPC R24, R24 ;  /* 0x0000001800187309 */ /* 0x000fe40000000000 */
[----:B------:R-:W-:-:S04]  /*2130*/  FMUL R21, R44, R21 ;  /* 0x000000152c157220 */ /* 0x000fc80000400000 */
[----:B------:R-:W-:Y:S01]  /*2140*/  FFMA R8, R8, R21, R45 ;  /* 0x0000001508087223 */ /* 0x000fe2000000002d */
[----:B--2---:R-:W-:Y:S01]  /*2150*/  IMAD.IADD R22, R22, 0x1, R23 ;  /* 0x0000000116167824 */ /* 0x004fe200078e0217 */
[----:B------:R-:W2:Y:S04]  /*2160*/  POPC R43, R43 ;  /* 0x0000002b002b7309 */ /* 0x000ea80000000000 */
[----:B------:R-:W-:-:S04]  /*2170*/  I2FP.F32.U32 R23, R22 ;  /* 0x0000001600177245 */ /* 0x000fc80000201000 */
[----:B------:R-:W-:Y:S01]  /*2180*/  POPC R25, R25 ;  /* 0x0000001900197309 */ /* 0x000fe20000000000 */
[----:B------:R-:W-:-:S04]  /*2190*/  FMUL R23, R44, R23 ;  /* 0x000000172c177220 */ /* 0x000fc80000400000 */
[----:B------:R-:W-:Y:S01]  /*21a0*/  FFMA R23, R9, R23, R8 ;  /* 0x0000001709177223 */ /* 0x000fe20000000008 */
[----:B--2---:R-:W-:Y:S02]  /*21b0*/  IMAD.IADD R24, R24, 0x1, R43 ;  /* 0x0000000118187824 */ /* 0x004fe400078e022b */
[----:B------:R-:W2:Y:S03]  /*21c0*/  POPC R26, R26 ;  /* 0x0000001a001a7309 */ /* 0x000ea60000000000 */
[----:B------:R-:W-:-:S05]  /*21d0*/  I2FP.F32.U32 R21, R24 ;  /* 0x0000001800157245 */ /* 0x000fca0000201000 */
        /* <DEDUP_REMOVED lines=9> */
[----:B--2---:R-:W-:Y:S02]  /*2270*/  IADD3 R27, PT, PT, R27, R46, RZ ;  /* 0x0000002e1b1b7210 */ /* 0x004fe40007ffe0ff */
[----:B------:R-:W2:Y:S02]  /*2280*/  POPC R29, R29 ;  /* 0x0000001d001d7309 */ /* 0x000ea40000000000 */
[----:B------:R-:W-:-:S06]  /*2290*/  I2FP.F32.U32 R27, R27 ;  /* 0x0000001b001b7245 */ /* 0x000fcc0000201000 */
        /* <DEDUP_REMOVED lines=18> */
[----:B------:R-:W-:-:S04]  /*23c0*/  FMUL R19, R44, R19 ;  /* 0x000000132c137220 */ /* 0x000fc80000400000 */
[----:B------:R-:W-:Y:S01]  /*23d0*/  FFMA R19, R41, R19, R40 ;  /* 0x0000001329137223 */ /* 0x000fe20000000028 */
[----:B--2---:R-:W-:-:S05]  /*23e0*/  IMAD.IADD R0, R0, 0x1, R21 ;  /* 0x0000000100007824 */ /* 0x004fca00078e0215 */
[----:B------:R-:W-:-:S05]  /*23f0*/  I2FP.F32.U32 R13, R0 ;  /* 0x00000000000d7245 */ /* 0x000fca0000201000 */
[----:B------:R-:W-:-:S04]  /*2400*/  FMUL R13, R44, R13 ;  /* 0x0000000d2c0d7220 */ /* 0x000fc80000400000 */
[----:B------:R-:W-:Y:S01]  /*2410*/  FFMA R45, R42, R13, R19 ;  /* 0x0000000d2a2d7223 */ /* 0x000fe20000000013 */
[----:B------:R-:W-:Y:S06]  /*2420*/  BRA `(.L_x_1476) ;  /* 0x0000005800447947 */ /* 0x000fec0003800000 */
.L_x_1472:
[----:B------:R-:W-:Y:S01]  /*2430*/  ISETP.GE.AND P0, PT, R43, 0x1, PT ;  /* 0x000000012b00780c */ /* 0x000fe20003f06270 */
[----:B------:R-:W-:-:S12]  /*2440*/  IMAD.MOV.U32 R45, RZ, RZ, RZ ;  /* 0x000000ffff2d7224 */ /* 0x000fd800078e00ff */
[----:B------:R-:W-:Y:S05]  /*2450*/  @!P0 BRA `(.L_x_1478) ;  /* 0x00000004005c8947 */ /* 0x000fea0003800000 */
[----:B------:R-:W-:Y:S01]  /*2460*/  ISETP.NE.AND P0, PT, R3, RZ, PT ;  /* 0x000000ff0300720c */ /* 0x000fe20003f05270 */
[----:B------:R-:W-:Y:S01]  /*2470*/  HFMA2 R48, -RZ, RZ, 0, 0 ;  /* 0x00000000ff307431 */ /* 0x000fe200000001ff */
[----:B------:R-:W-:-:S11]  /*2480*/  UMOV UR6, 0xffffffff ;  /* 0xffffffff00067882 */ /* 0x000fd60000000000 */
[----:B------:R-:W1:Y:S01]  /*2490*/  @!P0 LDS R48, [UR15] ;  /* 0x0000000fff308984 */ /* 0x000e620008000800 */
[----:B------:R-:W-:Y:S05]  /*24a0*/  BRA.DIV UR6, `(.L_x_1479) ;  /* 0x0000006206607947 */ /* 0x000fea000b800000 */
[----:B-1----:R1:W2:Y:S02]  /*24b0*/  SHFL.IDX PT, R44, R48, RZ, 0x1f ;  /* 0x00001fff302c7589 */ /* 0x0022a400000e0000 */
.L_x_1521:
[----:B0-----:R-:W0:Y:S02]  /*24c0*/  LDS.64 R38, [R5] ;  /* 0x0000000005267984 */ /* 0x001e240000000a00 */
[-C--:B0-----:R-:W-:Y:S02]  /*24d0*/  LOP3.LUT R52, R20, R38.reuse, RZ, 0xc0, !PT ;  /* 0x0000002614347212 */ /* 0x081fe400078ec0ff */
[-C--:B-1----:R-:W-:Y:S02]  /*24e0*/  LOP3.LUT R48, R21, R39.reuse, RZ, 0xc0, !PT ;  /* 0x0000002715307212 */ /* 0x082fe400078ec0ff */
[----:B------:R-:W-:Y:S01]  /*24f0*/  LOP3.LUT R47, R18, R38, RZ, 0xc0, !PT ;  /* 0x00000026122f7212 */ /* 0x000fe200078ec0ff */
[----:B------:R0:W-:Y:S01]  /*2500*/  POPC R49, R52 ;  /* 0x0000003400317309 */ /* 0x0001e20000000000 */
[-C--:B------:R-:W-:Y:S02]  /*2510*/  LOP3.LUT R46, R19, R39.reuse, RZ, 0xc0, !PT ;  /* 0x00000027132e7212 */ /* 0x080fe400078ec0ff */
[----:B------:R-:W-:-:S02]  /*2520*/  LOP3.LUT R45, R23, R39, RZ, 0xc0, !PT ;  /* 0x00000027172d7212 */ /* 0x000fc400078ec0ff */
[-C--:B------:R-:W-:Y:S02]  /*2530*/  LOP3.LUT R53, R22, R38.reuse, RZ, 0xc0, !PT ;  /* 0x0000002616357212 */ /* 0x080fe400078ec0ff */
[-C--:B------:R-:W-:Y:S01]  /*2540*/  LOP3.LUT R51, R24, R38.reuse, RZ, 0xc0, !PT ;  /* 0x0000002618337212 */ /* 0x080fe200078ec0ff */
[----:B------:R-:W1:Y:S01]  /*2550*/  POPC R50, R48 ;  /* 0x0000003000327309 */ /* 0x000e620000000000 */
[----:B0-----:R-:W-:-:S07]  /*2560*/  LOP3.LUT R52, R26, R38, RZ, 0xc0, !PT ;  /* 0x000000261a347212 */ /* 0x001fce00078ec0ff */
[----:B------:R-:W-:Y:S01]  /*2570*/  POPC R47, R47 ;  /* 0x0000002f002f7309 */ /* 0x000fe20000000000 */
[----:B-1----:R-:W-:-:S07]  /*2580*/  IMAD.IADD R49, R49, 0x1, R50 ;  /* 0x0000000131317824 */ /* 0x002fce00078e0232 */
[----:B------:R-:W0:Y:S01]  /*2590*/  POPC R46, R46 ;  /* 0x0000002e002e7309 */ /* 0x000e220000000000 */
[----:B------:R-:W-:Y:S02]  /*25a0*/  LOP3.LUT R50, R25, R39, RZ, 0xc0, !PT ;  /* 0x0000002719327212 */ /* 0x000fe400078ec0ff */
[----:B------:R-:W-:-:S05]  /*25b0*/  I2FP.F32.U32 R49, R49 ;  /* 0x0000003100317245 */ /* 0x000fca0000201000 */
[----:B------:R1:W-:Y:S01]  /*25c0*/  POPC R48, R53 ;  /* 0x0000003500307309 */ /* 0x0003e20000000000 */
[----:B--2---:R-:W-:Y:S01]  /*25d0*/  FMUL R49, R44, R49 ;  /* 0x000000312c317220 */ /* 0x004fe20000400000 */
[----:B0-----:R-:W-:-:S06]  /*25e0*/  IMAD.IADD R46, R47, 0x1, R46 ;  /* 0x000000012f2e7824 */ /* 0x001fcc00078e022e */
[----:B------:R-:W0:Y:S01]  /*25f0*/  POPC R45, R45 ;  /* 0x0000002d002d7309 */ /* 0x000e220000000000 */
[----:B-1----:R-:W-:-:S07]  /*2600*/  LOP3.LUT R53, R27, R39, RZ, 0xc0, !PT ;  /* 0x000000271b357212 */ /* 0x002fce00078ec0ff */
[----:B------:R1:W-:Y:S01]  /*2610*/  POPC R47, R51 ;  /* 0x00000033002f7309 */ /* 0x0003e20000000000 */
[----:B0-----:R-:W-:-:S07]  /*2620*/  IMAD.IADD R48, R48, 0x1, R45 ;  /* 0x0000000130307824 */ /* 0x001fce00078e022d */
[----:B------:R-:W0:Y:S01]  /*2630*/  POPC R50, R50 ;  /* 0x0000003200327309 */ /* 0x000e220000000000 */
[----:B-1----:R-:W-:Y:S02]  /*2640*/  I2FP.F32.U32 R51, R46 ;  /* 0x0000002e00337245 */ /* 0x002fe40000201000 */
[----:B------:R-:W-:-:S05]  /*2650*/  LOP3.LUT R46, R28, R38, RZ, 0xc0, !PT ;  /* 0x000000261c2e7212 */ /* 0x000fca00078ec0ff */
[----:B------:R1:W-:Y:S01]  /*2660*/  POPC R45, R52 ;  /* 0x00000034002d7309 */ /* 0x0003e20000000000 */
[----:B------:R-:W-:-:S04]  /*2670*/  FMUL R51, R44, R51 ;  /* 0x000000332c337220 */ /* 0x000fc80000400000 */
[----:B------:R-:W-:Y:S01]  /*2680*/  FFMA R51, R0, R51, RZ ;  /* 0x0000003300337223 */ /* 0x000fe200000000ff */
[----:B0-----:R-:W-:Y:S02]  /*2690*/  IMAD.IADD R47, R47, 0x1, R50 ;  /* 0x000000012f2f7824 */ /* 0x001fe400078e0232 */
[----:B------:R-:W-:Y:S01]  /*26a0*/  POPC R46, R46 ;  /* 0x0000002e002e7309 */ /* 0x000fe20000000000 */
[----:B-1----:R-:W-:-:S07]  /*26b0*/  LOP3.LUT R52, R30, R38, RZ, 0xc0, !PT ;  /* 0x000000261e347212 */ /* 0x002fce00078ec0ff */
[----:B------:R0:W1:Y:S02]  /*26c0*/  POPC R50, R53 ;  /* 0x0000003500327309 */ /* 0x0000640000000000 */
[----:B0-----:R-:W-:Y:S01]  /*26d0*/  LOP3.LUT R53, R31, R39, RZ, 0xc0, !PT ;  /* 0x000000271f357212 */ /* 0x001fe200078ec0ff */
[----:B-1----:R-:W-:Y:S02]  /*26e0*/  IMAD.IADD R45, R45, 0x1, R50 ;  /* 0x000000012d2d7824 */ /* 0x002fe400078e0232 */
[----:B------:R-:W-:Y:S01]  /*26f0*/  FFMA R50, R8, R49, R51 ;  /* 0x0000003108327223 */ /* 0x000fe20000000033 */
[----:B------:R-:W-:Y:S02]  /*2700*/  LOP3.LUT R51, R29, R39, RZ, 0xc0, !PT ;  /* 0x000000271d337212 */ /* 0x000fe400078ec0ff */
[----:B------:R-:W-:Y:S01]  /*2710*/  POPC R53, R53 ;  /* 0x0000003500357309 */ /* 0x000fe20000000000 */
[----:B------:R-:W-:-:S05]  /*2720*/  I2FP.F32.U32 R49, R48 ;  /* 0x0000003000317245 */ /* 0x000fca0000201000 */
[----:B------:R-:W-:Y:S02]  /*2730*/  FMUL R49, R44, R49 ;  /* 0x000000312c317220 */ /* 0x000fe40000400000 */
[----:B------:R-:W0:Y:S02]  /*2740*/  POPC R51, R51 ;  /* 0x0000003300337309 */ /* 0x000e240000000000 */
[----:B------:R-:W-:Y:S01]  /*2750*/  FFMA R49, R9, R49, R50 ;  /* 0x0000003109317223 */ /* 0x000fe20000000032 */
[----:B------:R-:W-:-:S05]  /*2760*/  LOP3.LUT R50, R32, R38, RZ, 0xc0, !PT ;  /* 0x0000002620327212 */ /* 0x000fca00078ec0ff */
[----:B------:R1:W2:Y:S01]  /*2770*/  POPC R48, R52 ;  /* 0x0000003400307309 */ /* 0x0002a20000000000 */
[----:B0-----:R-:W-:-:S07]  /*2780*/  IADD3 R46, PT, PT, R46, R51, RZ ;  /* 0x000000332e2e7210 */ /* 0x001fce0007ffe0ff */
[----:B------:R-:W-:Y:S01]  /*2790*/  POPC R50, R50 ;  /* 0x0000003200327309 */ /* 0x000fe20000000000 */
[----:B------:R-:W-:Y:S02]  /*27a0*/  I2FP.F32.U32 R51, R47 ;  /* 0x0000002f00337245 */ /* 0x000fe40000201000 */
[----:B-1----:R-:W-:Y:S01]  /*27b0*/  LOP3.LUT R52, R34, R38, RZ, 0xc0, !PT ;  /* 0x0000002622347212 */ /* 0x002fe200078ec0ff */
[----:B--2---:R-:W-:Y:S02]  /*27c0*/  IMAD.IADD R47, R48, 0x1, R53 ;  /* 0x00000001302f7824 */ /* 0x004fe400078e0235 */
[----:B------:R-:W-:Y:S01]  /*27d0*/  FMUL R48, R44, R51 ;  /* 0x000000332c307220 */ /* 0x000fe20000400000 */
[-C--:B------:R-:W-:Y:S02]  /*27e0*/  LOP3.LUT R51, R33, R39.reuse, RZ, 0xc0, !PT ;  /* 0x0000002721337212 */ /* 0x080fe400078ec0ff */
[----:B------:R-:W-:Y:S01]  /*27f0*/  LOP3.LUT R53, R35, R39, RZ, 0xc0, !PT ;  /* 0x0000002723357212 */ /* 0x000fe200078ec0ff */
[----:B------:R-:W-:Y:S01]  /*2800*/  FFMA R48, R10, R48, R49 ;  /* 0x000000300a307223 */ /* 0x000fe20000000031 */
[----:B------:R-:W-:-:S02]  /*2810*/  I2FP.F32.U32 R49, R45 ;  /* 0x0000002d00317245 */ /* 0x000fc40000201000 */
[----:B------:R-:W0:Y:S01]  /*2820*/  POPC R51, R51 ;  /* 0x0000003300337309 */ /* 0x000e220000000000 */
[----:B------:R-:W-:Y:S02]  /*2830*/  I2FP.F32.U32 R47, R47 ;  /* 0x0000002f002f7245 */ /* 0x000fe40000201000 */
[----:B------:R-:W-:-:S03]  /*2840*/  FMUL R49, R44, R49 ;  /* 0x000000312c317220 */ /* 0x000fc60000400000 */
[----:B------:R-:W-:Y:S01]  /*2850*/  FMUL R47, R44, R47 ;  /* 0x0000002f2c2f7220 */ /* 0x000fe20000400000 */
[----:B------:R-:W-:Y:S01]  /*2860*/  FFMA R49, R11, R49, R48 ;  /* 0x000000310b317223 */ /* 0x000fe20000000030 */
[----:B0-----:R-:W-:Y:S02]  /*2870*/  IMAD.IADD R45, R50, 0x1, R51 ;  /* 0x00000001322d7824 */ /* 0x001fe400078e0233 */
[----:B------:R-:W-:Y:S03]  /*2880*/  POPC R50, R52 ;  /* 0x0000003400327309 */ /* 0x000fe60000000000 */
[----:B------:R-:W-:-:S05]  /*2890*/  I2FP.F32.U32 R45, R45 ;  /* 0x0000002d002d7245 */ /* 0x000fca0000201000 */
[----:B------:R-:W0:Y:S01]  /*28a0*/  POPC R51, R53 ;  /* 0x0000003500337309 */ /* 0x000e220000000000 */
[----:B------:R-:W-:Y:S01]  /*28b0*/  FMUL R45, R44, R45 ;  /* 0x0000002d2c2d7220 */ /* 0x000fe20000400000 */
[----:B0-----:R-:W-:Y:S01]  /*28c0*/  IMAD.IADD R48, R50, 0x1, R51 ;  /* 0x0000000132307824 */ /* 0x001fe200078e0233 */
[----:B------:R-:W-:Y:S02]  /*28d0*/  LOP3.LUT R51, R37, R39, RZ, 0xc0, !PT ;  /* 0x0000002725337212 */ /* 0x000fe400078ec0ff */
[----:B------:R-:W-:Y:S02]  /*28e0*/  LOP3.LUT R50, R36, R38, RZ, 0xc0, !PT ;  /* 0x0000002624327212 */ /* 0x000fe400078ec0ff */
[----:B------:R-:W-:Y:S02]  /*28f0*/  I2FP.F32.U32 R39, R46 ;  /* 0x0000002e00277245 */ /* 0x000fe40000201000 */
[----:B------:R-:W-:Y:S03]  /*2900*/  POPC R38, R50 ;  /* 0x0000003200267309 */ /* 0x000fe60000000000 */
[----:B------:R-:W-:-:S04]  /*2910*/  FMUL R39, R44, R39 ;  /* 0x000000272c277220 */ /* 0x000fc80000400000 */
[----:B------:R-:W-:Y:S01]  /*2920*/  FFMA R46, R12, R39, R49 ;  /* 0x000000270c2e7223 */ /* 0x000fe20000000031 */
[----:B------:R-:W0:Y:S01]  /*2930*/  POPC R51, R51 ;  /* 0x0000003300337309 */ /* 0x000e220000000000 */
[----:B------:R-:W-:Y:S02]  /*2940*/  I2FP.F32.U32 R39, R48 ;  /* 0x0000003000277245 */ /* 0x000fe40000201000 */
[----:B------:R-:W-:-:S03]  /*2950*/  FFMA R47, R13, R47, R46 ;  /* 0x0000002f0d2f7223 */ /* 0x000fc6000000002e */
[----:B------:R-:W-:Y:S01]  /*2960*/  FMUL R39, R44, R39 ;  /* 0x000000272c277220 */ /* 0x000fe20000400000 */
[----:B0-----:R-:W-:-:S05]  /*2970*/  IMAD.IADD R38, R38, 0x1, R51 ;  /* 0x0000000126267824 */ /* 0x001fca00078e0233 */
[----:B------:R-:W-:Y:S01]  /*2980*/  I2FP.F32.U32 R49, R38 ;  /* 0x0000002600317245 */ /* 0x000fe20000201000 */
[----:B------:R-:W-:-:S04]  /*2990*/  FFMA R38, R40, R45, R47 ;  /* 0x0000002d28267223 */ /* 0x000fc8000000002f */
[----:B------:R-:W-:Y:S01]  /*29a0*/  FMUL R49, R44, R49 ;  /* 0x000000312c317220 */ /* 0x000fe20000400000 */
[----:B------:R-:W-:-:S04]  /*29b0*/  FFMA R39, R41, R39, R38 ;  /* 0x0000002729277223 */ /* 0x000fc80000000026 */
[----:B------:R-:W-:-:S07]  /*29c0*/  FFMA R45, R42, R49, R39 ;  /* 0x000000312a2d7223 */ /* 0x000fce0000000027 */
.L_x_1478:
[----:B------:R-:W-:-:S13]  /*29d0*/  ISETP.GE.AND P0, PT, R43, 0x2, PT ;  /* 0x000000022b00780c */ /* 0x000fda0003f06270 */
[----:B------:R-:W-:Y:S05]  /*29e0*/  @!P0 BRA `(.L_x_1480) ;  /* 0x00000004005c8947 */ /* 0x000fea0003800000 */
[----:B------:R-:W-:Y:S01]  /*29f0*/  ISETP.NE.AND P0, PT, R3, RZ, PT ;  /* 0x000000ff0300720c */ /* 0x000fe20003f05270 */
[----:B------:R-:W-:Y:S01]  /*2a00*/  IMAD.MOV.U32 R48, RZ, RZ, RZ ;  /* 0x000000ffff307224 */ /* 0x000fe200078e00ff */
[----:B------:R-:W-:-:S11]  /*2a10*/  UMOV UR6, 0xffffffff ;  /* 0xffffffff00067882 */ /* 0x000fd60000000000 */
[----:B------:R-:W1:Y:S01]  /*2a20*/  @!P0 LDS R48, [UR15+0x4] ;  /* 0x0000040fff308984 */ /* 0x000e620008000800 */
[----:B------:R-:W-:Y:S05]  /*2a30*/  BRA.DIV UR6, `(.L_x_1481) ;  /* 0x0000005e06247947 */ /* 0x000fea000b800000 */
[----:B-1----:R1:W2:Y:S02]  /*2a40*/  SHFL.IDX PT, R44, R48, RZ, 0x1f ;  /* 0x00001fff302c7589 */ /* 0x0022a400000e0000 */
.L_x_1524:
[----:B0-----:R-:W0:Y:S02]  /*2a50*/  LDS.64 R38, [R5+0x100] ;  /* 0x0001000005267984 */ /* 0x001e240000000a00 */
[-C--:B0-----:R-:W-:Y:S02]  /*2a60*/  LOP3.LUT R50, R20, R38.reuse, RZ, 0xc0, !PT ;  /* 0x0000002614327212 */ /* 0x081fe400078ec0ff */
[-C--:B------:R-:W-:Y:S02]  /*2a70*/  LOP3.LUT R47, R21, R39.reuse, RZ, 0xc0, !PT ;  /* 0x00000027152f7212 */ /* 0x080fe400078ec0ff */
[-C--:B------:R-:W-:Y:S02]  /*2a80*/  LOP3.LUT R51, R18, R38.reuse, RZ, 0xc0, !PT ;  /* 0x0000002612337212 */ /* 0x080fe400078ec0ff */
[----:B------:R-:W-:Y:S01]  /*2a90*/  LOP3.LUT R52, R19, R39, RZ, 0xc0, !PT ;  /* 0x0000002713347212 */ /* 0x000fe200078ec0ff */
[----:B------:R-:W-:Y:S01]  /*2aa0*/  POPC R50, R50 ;  /* 0x0000003200327309 */ /* 0x000fe20000000000 */
[----:B------:R-:W-:-:S07]  /*2ab0*/  LOP3.LUT R53, R22, R38, RZ, 0xc0, !PT ;  /* 0x0000002616357212 */ /* 0x000fce00078ec0ff */
[----:B------:R-:W-:Y:S08]  /*2ac0*/  POPC R46, R51 ;  /* 0x00000033002e7309 */ /* 0x000ff00000000000 */
[----:B------:R0:W3:Y:S08]  /*2ad0*/  POPC R49, R52 ;  /* 0x0000003400317309 */ /* 0x0000f00000000000 */
[----:B------:R-:W4:Y:S01]  /*2ae0*/  POPC R47, R47 ;  /* 0x0000002f002f7309 */ /* 0x000f220000000000 */
[----:B0-----:R-:W-:-:S02]  /*2af0*/  LOP3.LUT R52, R24, R38, RZ, 0xc0, !PT ;  /* 0x0000002618347212 */ /* 0x001fc400078ec0ff */
[----:B---3--:R-:W-:-:S05]  /*2b00*/  IADD3 R46, PT, PT, R46, R49, RZ ;  /* 0x000000312e2e7210 */ /* 0x008fca0007ffe0ff */
[----:B-1----:R0:W-:Y:S01]  /*2b10*/  POPC R48, R53 ;  /* 0x0000003500307309 */ /* 0x0021e20000000000 */
[-C--:B------:R-:W-:Y:S01]  /*2b20*/  LOP3.LUT R49, R23, R39.reuse, RZ, 0xc0, !PT ;  /* 0x0000002717317212 */ /* 0x080fe200078ec0ff */
[----:B----4-:R-:W-:Y:S01]  /*2b30*/  IMAD.IADD R47, R50, 0x1, R47 ;  /* 0x00000001322f7824 */ /* 0x010fe200078e022f */
[----:B------:R-:W-:-:S05]  /*2b40*/  LOP3.LUT R50, R25, R39, RZ, 0xc0, !PT ;  /* 0x0000002719327212 */ /* 0x000fca00078ec0ff */
[----:B------:R-:W1:Y:S01]  /*2b50*/  POPC R51, R49 ;  /* 0x0000003100337309 */ /* 0x000e620000000000 */
[----:B0-----:R-:W-:-:S07]  /*2b60*/  LOP3.LUT R53, R26, R38, RZ, 0xc0, !PT ;  /* 0x000000261a357212 */ /* 0x001fce00078ec0ff */
[----:B------:R0:W-:Y:S01]  /*2b70*/  POPC R49, R52 ;  /* 0x0000003400317309 */ /* 0x0001e20000000000 */
[----:B-1----:R-:W-:-:S07]  /*2b80*/  IMAD.IADD R48, R48, 0x1, R51 ;  /* 0x0000000130307824 */ /* 0x002fce00078e0233 */
[----:B------:R-:W1:Y:S01]  /*2b90*/  POPC R50, R50 ;  /* 0x0000003200327309 */ /* 0x000e620000000000 */
[----:B------:R-:W-:Y:S02]  /*2ba0*/  I2FP.F32.U32 R51, R46 ;  /* 0x0000002e00337245 */ /* 0x000fe40000201000 */
[----:B0-----:R-:W-:-:S03]  /*2bb0*/  LOP3.LUT R52, R29, R39, RZ, 0xc0, !PT ;  /* 0x000000271d347212 */ /* 0x001fc600078ec0ff */
[----:B--2---:R-:W-:-:S03]  /*2bc0*/  FMUL R51, R44, R51 ;  /* 0x000000332c337220 */ /* 0x004fc60000400000 */
[----:B------:R-:W-:Y:S01]  /*2bd0*/  POPC R52, R52 ;  /* 0x0000003400347309 */ /* 0x000fe20000000000 */
[----:B------:R-:W-:Y:S01]  /*2be0*/  FFMA R45, R0, R51, R45 ;  /* 0x00000033002d7223 */ /* 0x000fe2000000002d */
[----:B------:R-:W-:Y:S01]  /*2bf0*/  I2FP.F32.U32 R51, R47 ;  /* 0x0000002f00337245 */ /* 0x000fe20000201000 */
[----:B-1----:R-:W-:-:S05]  /*2c00*/  IMAD.IADD R46, R49, 0x1, R50 ;  /* 0x00000001312e7824 */ /* 0x002fca00078e0232 */
[----:B------:R0:W-:Y:S02]  /*2c10*/  POPC R49, R53 ;  /* 0x0000003500317309 */ /* 0x0001e40000000000 */
[----:B0-----:R-:W-:-:S06]  /*2c20*/  LOP3.LUT R53, R27, R39, RZ, 0xc0, !PT ;  /* 0x000000271b357212 */ /* 0x001fcc00078ec0ff */
[----:B------:R0:W1:Y:S02]  /*2c30*/  POPC R50, R53 ;  /* 0x0000003500327309 */ /* 0x0000640000000000 */
[----:B0-----:R-:W-:Y:S01]  /*2c40*/  LOP3.LUT R53, R31, R39, RZ, 0xc0, !PT ;  /* 0x000000271f357212 */ /* 0x001fe200078ec0ff */
[----:B-1----:R-:W-:Y:S02]  /*2c50*/  IMAD.IADD R47, R49, 0x1, R50 ;  /* 0x00000001312f7824 */ /* 0x002fe400078e0232 */
[----:B------:R-:W-:Y:S01]  /*2c60*/  FMUL R50, R44, R51 ;  /* 0x000000332c327220 */ /* 0x000fe20000400000 */
[----:B------:R-:W-:Y:S02]  /*2c70*/  LOP3.LUT R51, R28, R38, RZ, 0xc0, !PT ;  /* 0x000000261c337212 */ /* 0x000fe400078ec0ff */
[----:B------:R-:W-:Y:S01]  /*2c80*/  POPC R53, R53 ;  /* 0x0000003500357309 */ /* 0x000fe20000000000 */
[----:B------:R-:W-:-:S07]  /*2c90*/  FFMA R50, R8, R50, R45 ;  /* 0x0000003208327223 */ /* 0x000fce000000002d */
[----:B------:R0:W1:Y:S02]  /*2ca0*/  POPC R49, R51 ;  /* 0x0000003300317309 */ /* 0x0000640000000000 */
[----:B0-----:R-:W-:Y:S01]  /*2cb0*/  I2FP.F32.U32 R51, R48 ;  /* 0x0000003000337245 */ /* 0x001fe20000201000 */
[----:B-1----:R-:W-:Y:S01]  /*2cc0*/  IMAD.IADD R45, R49, 0x1, R52 ;  /* 0x00000001312d7824 */ /* 0x002fe200078e0234 */
[----:B------:R-:W-:-:S03]  /*2cd0*/  LOP3.LUT R52, R30, R38, RZ, 0xc0, !PT ;  /* 0x000000261e347212 */ /* 0x000fc600078ec0ff */
[----:B------:R-:W-:Y:S01]  /*2ce0*/  FMUL R49, R44, R51 ;  /* 0x000000332c317220 */ /* 0x000fe20000400000 */
[----:B------:R-:W-:Y:S01]  /*2cf0*/  I2FP.F32.U32 R51, R46 ;  /* 0x0000002e00337245 */ /* 0x000fe20000201000 */
[----:B------:R0:W1:Y:S02]  /*2d00*/  POPC R48, R52 ;  /* 0x0000003400307309 */ /* 0x0000640000000000 */
[----:B------:R-:W-:Y:S01]  /*2d10*/  FFMA R49, R9, R49, R50 ;  /* 0x0000003109317223 */ /* 0x000fe20000000032 */
[----:B------:R-:W-:Y:S02]  /*2d20*/  LOP3.LUT R50, R32, R38, RZ, 0xc0, !PT ;  /* 0x0000002620327212 */ /* 0x000fe400078ec0ff */
[----:B------:R-:W-:-:S04]  /*2d30*/  I2FP.F32.U32 R45, R45 ;  /* 0x0000002d002d7245 */ /* 0x000fc80000201000 */
[----:B------:R-:W-:Y:S01]  /*2d40*/  POPC R50, R50 ;  /* 0x0000003200327309 */ /* 0x000fe20000000000 */
[----:B------:R-:W-:Y:S01]  /*2d50*/  FMUL R45, R44, R45 ;  /* 0x0000002d2c2d7220 */ /* 0x000fe20000400000 */
[----:B0-----:R-:W-:Y:S02]  /*2d60*/  LOP3.LUT R52, R34, R38, RZ, 0xc0, !PT ;  /* 0x0000002622347212 */ /* 0x001fe400078ec0ff */
[----:B-1----:R-:W-:Y:S01]  /*2d70*/  IADD3 R46, PT, PT, R48, R53, RZ ;  /* 0x00000035302e7210 */ /* 0x002fe20007ffe0ff */
[----:B------:R-:W-:Y:S01]  /*2d80*/  FMUL R48, R44, R51 ;  /* 0x000000332c307220 */ /* 0x000fe20000400000 */
[-C--:B------:R-:W-:Y:S02]  /*2d90*/  LOP3.LUT R51, R33, R39.reuse, RZ, 0xc0, !PT ;  /* 0x0000002721337212 */ /* 0x080fe400078ec0ff */
[----:B------:R-:W-:Y:S01]  /*2da0*/  LOP3.LUT R53, R35, R39, RZ, 0xc0, !PT ;  /* 0x0000002723357212 */ /* 0x000fe200078ec0ff */
[----:B------:R-:W-:Y:S01]  /*2db0*/  FFMA R48, R10, R48, R49 ;  /* 0x000000300a307223 */ /* 0x000fe20000000031 */
[----:B------:R-:W-:-:S02]  /*2dc0*/  I2FP.F32.U32 R49, R47 ;  /* 0x0000002f00317245 */ /* 0x000fc40000201000 */
[----:B------:R-:W0:Y:S03]  /*2dd0*/  POPC R51, R51 ;  /* 0x0000003300337309 */ /* 0x000e260000000000 */
[----:B------:R-:W-:-:S04]  /*2de0*/  FMUL R49, R44, R49 ;  /* 0x000000312c317220 */ /* 0x000fc80000400000 */
        /* <DEDUP_REMOVED lines=9> */
[----:B------:R-:W-:Y:S01]  /*2e80*/  I2FP.F32.U32 R39, R46 ;  /* 0x0000002e00277245 */ /* 0x000fe20000201000 */
[----:B------:R-:W-:Y:S01]  /*2e90*/  FFMA R46, R12, R45, R49 ;  /* 0x0000002d0c2e7223 */ /* 0x000fe20000000031 */
[----:B------:R-:W-:Y:S01]  /*2ea0*/  POPC R38, R50 ;  /* 0x0000003200267309 */ /* 0x000fe20000000000 */
[----:B------:R-:W-:-:S02]  /*2eb0*/  I2FP.F32.U32 R45, R48 ;  /* 0x00000030002d7245 */ /* 0x000fc40000201000 */
[----:B------:R-:W-:-:S03]  /*2ec0*/  FMUL R39, R44, R39 ;  /* 0x000000272c277220 */ /* 0x000fc60000400000 */
[----:B------:R-:W-:Y:S01]  /*2ed0*/  FMUL R45, R44, R45 ;  /* 0x0000002d2c2d7220 */ /* 0x000fe20000400000 */
[----:B------:R-:W-:Y:S01]  /*2ee0*/  FFMA R39, R13, R39, R46 ;  /* 0x000000270d277223 */ /* 0x000fe2000000002e */
[----:B------:R-:W0:Y:S02]  /*2ef0*/  POPC R51, R51 ;  /* 0x0000003300337309 */ /* 0x000e240000000000 */
[----:B0-----:R-:W-:-:S05]  /*2f00*/  IMAD.IADD R38, R38, 0x1, R51 ;  /* 0x0000000126267824 */ /* 0x001fca00078e0233 */
[----:B------:R-:W-:Y:S01]  /*2f10*/  I2FP.F32.U32 R49, R38 ;  /* 0x0000002600317245 */ /* 0x000fe20000201000 */
[----:B------:R-:W-:-:S04]  /*2f20*/  FFMA R38, R40, R47, R39 ;  /* 0x0000002f28267223 */ /* 0x000fc80000000027 */
[----:B------:R-:W-:Y:S01]  /*2f30*/  FMUL R49, R44, R49 ;  /* 0x000000312c317220 */ /* 0x000fe20000400000 */
[----:B------:R-:W-:-:S04]  /*2f40*/  FFMA R45, R41, R45, R38 ;  /* 0x0000002d292d7223 */ /* 0x000fc80000000026 */
[----:B------:R-:W-:-:S07]  /*2f50*/  FFMA R45, R42, R49, R45 ;  /* 0x000000312a2d7223 */ /* 0x000fce000000002d */
.L_x_1480:
        /* <DEDUP_REMOVED lines=8> */
.L_x_1527:
        /* <DEDUP_REMOVED lines=10> */
[----:B0-----:R-:W-:Y:S01]  /*3080*/  LOP3.LUT R52, R24, R38, RZ, 0xc0, !PT ;  /* 0x0000002618347212 */ /* 0x001fe200078ec0ff */
[----:B---3--:R-:W-:Y:S01]  /*3090*/  IMAD.IADD R46, R46, 0x1, R49 ;  /* 0x000000012e2e7824 */ /* 0x008fe200078e0231 */
[----:B------:R-:W-:-:S05]  /*30a0*/  LOP3.LUT R49, R23, R39, RZ, 0xc0, !PT ;  /* 0x0000002717317212 */ /* 0x000fca00078ec0ff */
[----:B-1----:R0:W-:Y:S01]  /*30b0*/  POPC R48, R53 ;  /* 0x0000003500307309 */ /* 0x0021e20000000000 */
[----:B----4-:R-:W-:Y:S02]  /*30c0*/  IADD3 R47, PT, PT, R50, R47, RZ ;  /* 0x0000002f322f7210 */ /* 0x010fe40007ffe0ff */
        /* <DEDUP_REMOVED lines=34> */
[----:B0-----:R-:W-:Y:S01]  /*32f0*/  LOP3.LUT R52, R34, R38, RZ, 0xc0, !PT ;  /* 0x0000002622347212 */ /* 0x001fe200078ec0ff */
[----:B-1----:R-:W-:Y:S02]  /*3300*/  IMAD.IADD R46, R48, 0x1, R53 ;  /* 0x00000001302e7824 */ /* 0x002fe400078e0235 */
        /* <DEDUP_REMOVED lines=8> */
[----:B0-----:R-:W-:Y:S02]  /*3390*/  IADD3 R47, PT, PT, R50, R51, RZ ;  /* 0x00000033322f7210 */ /* 0x001fe40007ffe0ff */
[----:B------:R-:W-:Y:S02]  /*33a0*/  POPC R50, R52 ;  /* 0x0000003400327309 */ /* 0x000fe40000000000 */
[----:B------:R-:W-:-:S05]  /*33b0*/  I2FP.F32.U32 R47, R47 ;  /* 0x0000002f002f7245 */ /* 0x000fca0000201000 */
[----:B------:R-:W-:Y:S01]  /*33c0*/  FMUL R47, R44, R47 ;  /* 0x0000002f2c2f7220 */ /* 0x000fe20000400000 */
[----:B------:R-:W0:Y:S02]  /*33d0*/  POPC R51, R53 ;  /* 0x0000003500337309 */ /* 0x000e240000000000 */
        /* <DEDUP_REMOVED lines=17> */
.L_x_1482:
        /* <DEDUP_REMOVED lines=8> */
.L_x_1530:
        /* <DEDUP_REMOVED lines=14> */
[----:B----4-:R-:W-:Y:S01]  /*3650*/  IMAD.IADD R47, R50, 0x1, R47 ;  /* 0x00000001322f7824 */ /* 0x010fe200078e022f */
[----:B------:R-:W-:-:S06]  /*3660*/  LOP3.LUT R50, R25, R39, RZ, 0xc0, !PT ;  /* 0x0000002719327212 */ /* 0x000fcc00078ec0ff */
[----:B------:R-:W1:Y:S01]  /*3670*/  POPC R51, R49 ;  /* 0x0000003100337309 */ /* 0x000e620000000000 */
[----:B0-----:R-:W-:-:S07]  /*3680*/  LOP3.LUT R53, R26, R38, RZ, 0xc0, !PT ;  /* 0x000000261a357212 */ /* 0x001fce00078ec0ff */
[----:B------:R0:W-:Y:S01]  /*3690*/  POPC R49, R52 ;  /* 0x0000003400317309 */ /* 0x0001e20000000000 */
[----:B-1----:R-:W-:-:S07]  /*36a0*/  IADD3 R48, PT, PT, R48, R51, RZ ;  /* 0x0000003330307210 */ /* 0x002fce0007ffe0ff */
        /* <DEDUP_REMOVED lines=44> */
[----:B0-----:R-:W-:Y:S02]  /*3970*/  IADD3 R48, PT, PT, R50, R51, RZ ;  /* 0x0000003332307210 */ /* 0x001fe40007ffe0ff */
        /* <DEDUP_REMOVED lines=16> */
.L_x_1484:
        /* <DEDUP_REMOVED lines=8> */
.L_x_1533:
        /* <DEDUP_REMOVED lines=26> */
[----:B------:R-:W-:Y:S02]  /*3ca0*/  I2FP.F32.U32 R51, R47 ;  /* 0x0000002f00337245 */ /* 0x000fe40000201000 */
[----:B-1----:R-:W-:-:S04]  /*3cb0*/  IADD3 R46, PT, PT, R49, R50, RZ ;  /* 0x00000032312e7210 */ /* 0x002fc80007ffe0ff */
        /* <DEDUP_REMOVED lines=47> */
[----:B0-----:R-:W-:-:S04]  /*3fb0*/  IADD3 R38, PT, PT, R38, R51, RZ ;  /* 0x0000003326267210 */ /* 0x001fc80007ffe0ff */
[----:B------:R-:W-:Y:S01]  /*3fc0*/  I2FP.F32.U32 R49, R38 ;  /* 0x0000002600317245 */ /* 0x000fe20000201000 */
[----:B------:R-:W-:-:S04]  /*3fd0*/  FFMA R38, R40, R47, R39 ;  /* 0x0000002f28267223 */ /* 0x000fc80000000027 */
[----:B------:R-:W-:Y:S01]  /*3fe0*/  FMUL R49, R44, R49 ;  /* 0x000000312c317220 */ /* 0x000fe20000400000 */
[----:B------:R-:W-:-:S04]  /*3ff0*/  FFMA R45, R41, R45, R38 ;  /* 0x0000002d292d7223 */ /* 0x000fc80000000026 */
[----:B------:R-:W-:-:S07]  /*4000*/  FFMA R45, R42, R49, R45 ;  /* 0x000000312a2d7223 */ /* 0x000fce000000002d */
.L_x_1486:
        /* <DEDUP_REMOVED lines=8> */
.L_x_1536:
        /* <DEDUP_REMOVED lines=31> */
[----:B0-----:R-:W-:Y:S02]  /*4280*/  LOP3.LUT R53, R31, R39, RZ, 0xc0, !PT ;  /* 0x000000271f357212 */ /* 0x001fe400078ec0ff */
[----:B-1----:R-:W-:Y:S01]  /*4290*/  IADD3 R47, PT, PT, R49, R50, RZ ;  /* 0x00000032312f7210 */ /* 0x002fe20007ffe0ff */
        /* <DEDUP_REMOVED lines=48> */
.L_x_1488:
[----:B------:R-:W-:-:S13]  /*45a0*/  ISETP.GE.AND P0, PT, R43, 0x7, PT ;  /* 0x000000072b00780c */ /* 0x000fda0003f06270 */
[----:B------:R-:W-:Y:S05]  /*45b0*/  @!P0 BRA `(.L_x_1490) ;  /* 0x00000004005c8947 */ /* 0x000fea0003800000 */
[----:B------:R-:W-:Y:S01]  /*45c0*/  ISETP.NE.AND P0, PT, R3, RZ, PT ;  /* 0x000000ff0300720c */ /* 0x000fe20003f05270 */
[----:B------:R-:W-:Y:S01]  /*45d0*/  HFMA2 R48, -RZ, RZ, 0, 0 ;  /* 0x00000000ff307431 */ /* 0x000fe200000001ff */
[----:B------:R-:W-:-:S11]  /*45e0*/  UMOV UR6, 0xffffffff ;  /* 0xffffffff00067882 */ /* 0x000fd60000000000 */
[----:B------:R-:W1:Y:S01]  /*45f0*/  @!P0 LDS R48, [UR15+0x18] ;  /* 0x0000180fff308984 */ /* 0x000e620008000800 */
[----:B------:R-:W-:Y:S05]  /*4600*/  BRA.DIV UR6, `(.L_x_1491) ;  /* 0x0000004206f87947 */ /* 0x000fea000b800000 */
[----:B-1----:R1:W2:Y:S02]  /*4610*/  SHFL.IDX PT, R44, R48, RZ, 0x1f ;  /* 0x00001fff302c7589 */ /* 0x0022a400000e0000 */
.L_x_1539:
        /* <DEDUP_REMOVED lines=38> */
[----:B0-----:R-:W-:Y:S02]  /*4880*/  I2FP.F32.U32 R51, R48 ;  /* 0x0000003000337245 */ /* 0x001fe40000201000 */
[----:B-1----:R-:W-:-:S03]  /*4890*/  IADD3 R45, PT, PT, R49, R52, RZ ;  /* 0x00000034312d7210 */ /* 0x002fc60007ffe0ff */
[----:B------:R-:W-:Y:S01]  /*48a0*/  FMUL R49, R44, R51 ;  /* 0x000000332c317220 */ /* 0x000fe20000400000 */
[----:B------:R-:W-:Y:S02]  /*48b0*/  LOP3.LUT R52, R30, R38, RZ, 0xc0, !PT ;  /* 0x000000261e347212 */ /* 0x000fe400078ec0ff */
[----:B------:R-:W-:Y:S01]  /*48c0*/  I2FP.F32.U32 R51, R46 ;  /* 0x0000002e00337245 */ /* 0x000fe20000201000 */
[----:B------:R-:W-:Y:S01]  /*48d0*/  FFMA R49, R9, R49, R50 ;  /* 0x0000003109317223 */ /* 0x000fe20000000032 */
[----:B------:R0:W1:Y:S01]  /*48e0*/  POPC R48, R52 ;  /* 0x0000003400307309 */ /* 0x0000620000000000 */
[----:B------:R-:W-:Y:S02]  /*48f0*/  LOP3.LUT R50, R32, R38, RZ, 0xc0, !PT ;  /* 0x0000002620327212 */ /* 0x000fe400078ec0ff */
[----:B------:R-:W-:-:S05]  /*4900*/  I2FP.F32.U32 R45, R45 ;  /* 0x0000002d002d7245 */ /* 0x000fca0000201000 */
        /* <DEDUP_REMOVED lines=34> */
.L_x_1490:
        /* <DEDUP_REMOVED lines=8> */
.L_x_1542:
        /* <DEDUP_REMOVED lines=81> */
.L_x_1492:
        /* <DEDUP_REMOVED lines=8> */
.L_x_1545:
        /* <DEDUP_REMOVED lines=81> */
.L_x_1494:
        /* <DEDUP_REMOVED lines=8> */
.L_x_1548:
        /* <DEDUP_REMOVED lines=81> */
.L_x_1496:
        /* <DEDUP_REMOVED lines=8> */
.L_x_1551:
        /* <DEDUP_REMOVED lines=81> */
.L_x_1498:
        /* <DEDUP_REMOVED lines=8> */
.L_x_1554:
        /* <DEDUP_REMOVED lines=81> */
.L_x_1500:
        /* <DEDUP_REMOVED lines=8> */
.L_x_1557:
        /* <DEDUP_REMOVED lines=81> */
.L_x_1502:
        /* <DEDUP_REMOVED lines=8> */
.L_x_1560:
        /* <DEDUP_REMOVED lines=81> */
.L_x_1504:
        /* <DEDUP_REMOVED lines=8> */
.L_x_1563:
        /* <DEDUP_REMOVED lines=81> */
.L_x_1506:
[----:B------:R-:W-:-:S13]  /*77b0*/  ISETP.NE.AND P0, PT, R43, 0x10, PT ;  /* 0x000000102b00780c */ /* 0x000fda0003f05270 */
[----:B------:R-:W-:Y:S05]  /*77c0*/  @P0 BRA `(.L_x_1476) ;  /* 0x00000004005c0947 */ /* 0x000fea0003800000 */
[----:B------:R-:W-:Y:S01]  /*77d0*/  ISETP.NE.AND P0, PT, R3, RZ, PT ;  /* 0x000000ff0300720c */ /* 0x000fe20003f05270 */
[----:B------:R-:W-:Y:S01]  /*77e0*/  IMAD.MOV.U32 R48, RZ, RZ, RZ ;  /* 0x000000ffff307224 */ /* 0x000fe200078e00ff */
[----:B------:R-:W-:-:S11]  /*77f0*/  UMOV UR6, 0xffffffff ;  /* 0xffffffff00067882 */ /* 0x000fd60000000000 */
[----:B------:R-:W1:Y:S01]  /*7800*/  @!P0 LDS R48, [UR15+0x3c] ;  /* 0x00003c0fff308984 */ /* 0x000e620008000800 */
[----:B------:R-:W-:Y:S05]  /*7810*/  BRA.DIV UR6, `(.L_x_1508) ;  /* 0x0000001606dc7947 */ /* 0x000fea000b800000 */
[----:B-1----:R1:W2:Y:S02]  /*7820*/  SHFL.IDX PT, R43, R48, RZ, 0x1f ;  /* 0x00001fff302b7589 */ /* 0x0022a400000e0000 */
.L_x_1566:
        /* <DEDUP_REMOVED lines=23> */
[----:B------:R-:W-:-:S03]  /*79a0*/  LOP3.LUT R33, R34, R38, RZ, 0xc0, !PT ;  /* 0x0000002622217212 */ /* 0x000fc600078ec0ff */
[----:B------:R-:W-:Y:S01]  /*79b0*/  POPC R22, R22 ;  /* 0x0000001600167309 */ /* 0x000fe20000000000 */
[----:B0-----:R-:W-:-:S07]  /*79c0*/  IMAD.IADD R21, R20, 0x1, R21 ;  /* 0x0000000114157824 */ /* 0x001fce00078e0215 */
[----:B------:R-:W0:Y:S01]  /*79d0*/  POPC R23, R23 ;  /* 0x0000001700177309 */ /* 0x000e220000000000 */
[----:B------:R-:W-:Y:S02]  /*79e0*/  I2FP.F32.U32 R20, R18 ;  /* 0x0000001200147245 */ /* 0x000fe40000201000 */
[----:B------:R-:W-:-:S03]  /*79f0*/  I2FP.F32.U32 R32, R21 ;  /* 0x0000001500207245 */ /* 0x000fc60000201000 */
[C---:B--2---:R-:W-:Y:S02]  /*7a00*/  FMUL R20, R43.reuse, R20 ;  /* 0x000000142b147220 */ /* 0x044fe40000400000 */
[----:B------:R-:W-:Y:S01]  /*7a10*/  POPC R24, R24 ;  /* 0x0000001800187309 */ /* 0x000fe20000000000 */
[----:B------:R-:W-:Y:S01]  /*7a20*/  FMUL R32, R43, R32 ;  /* 0x000000202b207220 */ /* 0x000fe20000400000 */
[----:B------:R-:W-:Y:S01]  /*7a30*/  FFMA R45, R0, R20, R45 ;  /* 0x00000014002d7223 */ /* 0x000fe2000000002d */
        /* <DEDUP_REMOVED lines=41> */
[----:B------:R-:W-:-:S05]  /*7cd0*/  I2FP.F32.U32 R18, R18 ;  /* 0x0000001200127245 */ /* 0x000fca0000201000 */
[----:B------:R-:W-:-:S04]  /*7ce0*/  FMUL R18, R43, R18 ;  /* 0x000000122b127220 */ /* 0x000fc80000400000 */
[----:B------:R-:W-:Y:S01]  /*7cf0*/  FFMA R41, R41, R18, R30 ;  /* 0x0000001229297223 */ /* 0x000fe2000000001e */
[----:B0-----:R-:W-:-:S05]  /*7d00*/  IMAD.IADD R9, R20, 0x1, R9 ;  /* 0x0000000114097824 */ /* 0x001fca00078e0209 */
[----:B------:R-:W-:-:S05]  /*7d10*/  I2FP.F32.U32 R0, R9 ;  /* 0x0000000900007245 */ /* 0x000fca0000201000 */
[----:B------:R-:W-:-:S04]  /*7d20*/  FMUL R0, R43, R0 ;  /* 0x000000002b007220 */ /* 0x000fc80000400000 */
[----:B------:R-:W-:-:S07]  /*7d30*/  FFMA R45, R42, R0, R41 ;  /* 0x000000002a2d7223 */ /* 0x000fce0000000029 */
.L_x_1476:
        /* <DEDUP_REMOVED lines=12> */
.L_x_1573:
        /* <DEDUP_REMOVED lines=10> */
.L_x_1471:
[----:B------:R-:W-:Y:S05]  /*7ea0*/  BSYNC B0 ;  /* 0x0000000000007941 */ /* 0x000fea0003800000 */
.L_x_1470:
[----:B------:R-:W-:-:S06]  /*7eb0*/  UIADD3 UR6, UPT, UPT, UR19, 0x1f, URZ ;  /* 0x0000001f13067890 */ /* 0x000fcc000fffe0ff */
[----:B------:R-:W-:-:S05]  /*7ec0*/  IMAD.U32 R0, RZ, RZ, UR6 ;  /* 0x00000006ff007e24 */ /* 0x000fca000f8e00ff */
[----:B------:R-:W-:-:S04]  /*7ed0*/  LEA.HI R7, R0, R7, RZ, 0x1b ;  /* 0x0000000700077211 */ /* 0x000fc800078fd8ff */
[----:B------:R-:W-:-:S13]  /*7ee0*/  ISETP.GE.U32.AND P0, PT, R7, UR8, PT ;  /* 0x0000000807007c0c */ /* 0x000fda000bf06070 */
[----:B------:R-:W-:Y:S05]  /*7ef0*/  @!P0 BRA `(.L_x_1510) ;  /* 0xffffff90007c8947 */ /* 0x000fea000383ffff */
.L_x_1469:
[----:B------:R-:W-:Y:S05]  /*7f00*/  WARPSYNC.ALL ;  /* 0x0000000000007948 */ /* 0x000fea0003800000 */
[----:B------:R-:W-:Y:S06]  /*7f10*/  BAR.SYNC.DEFER_BLOCKING 0x0 ;  /* 0x0000000000007b1d */ /* 0x000fec0000010000 */
[----:B------:R-:W-:Y:S05]  /*7f20*/  BRA.U UP0, `(.L_x_1511) ;  /* 0xffffff8d00787547 */ /* 0x000fea000b83ffff */
[----:B------:R-:W-:Y:S05]  /*7f30*/  EXIT ;  /* 0x000000000000794d */ /* 0x000fea0003800000 */
.L_x_1474:
[----:B0-----:R-:W0:Y:S01]  /*7f40*/  LDS.64 R38, [R44] ;  /* 0x000000002c267984 */ /* 0x001e220000000a00 */
[----:B------:R-:W-:Y:S01]  /*7f50*/  HFMA2 R50, -RZ, RZ, 0, 1.847743988037109375e-06 ;  /* 0x0000001fff327431 */ /* 0x000fe200000001ff */
[----:B------:R-:W-:Y:S01]  /*7f60*/  BSSY B2, `(.L_x_1512) ;  /* 0x0000009000027945 */ /* 0x000fe20003800000 */
[----:B------:R-:W-:Y:S02]  /*7f70*/  IMAD.MOV.U32 R49, RZ, RZ, RZ ;  /* 0x000000ffff317224 */ /* 0x000fe400078e00ff */
[----:B------:R-:W-:Y:S01]  /*7f80*/  IMAD.MOV.U32 R51, RZ, RZ, -0x1 ;  /* 0xffffffffff337424 */ /* 0x000fe200078e00ff */
[----:B0-----:R-:W-:Y:S02]  /*7f90*/  LOP3.LUT R53, R18, R38, RZ, 0xc0, !PT ;  /* 0x0000002612357212 */ /* 0x001fe400078ec0ff */
[----:B------:R-:W-:-:S04]  /*7fa0*/  LOP3.LUT R52, R19, R39, RZ, 0xc0, !PT ;  /* 0x0000002713347212 */ /* 0x000fc800078ec0ff */
[----:B------:R-:W0:Y:S03]  /*7fb0*/  POPC R53, R53 ;  /* 0x0000003500357309 */ /* 0x000e260000000000 */
[----:B012--5:R-:W-:Y:S05]  /*7fc0*/  WARPSYNC.COLLECTIVE R51, `(.L_x_1513) ;  /* 0x0000000033087348 */ /* 0x027fea0003c00000 */
[----:B--2---:R2:W3:Y:S02]  /*7fd0*/  SHFL.IDX P0, R48, R48, R49, R50 ;  /* 0x0000003130307389 */ /* 0x0044e40000000032 */
[----:B0123-5:R-:W-:Y:S05]  /*7fe0*/  ENDCOLLECTIVE ;  /* 0x000000000000791b */ /* 0x02ffea0003800000 */
.L_x_1513:
[----:B------:R-:W-:Y:S05]  /*7ff0*/  BSYNC B2 ;  /* 0x0000000000027941 */ /* 0x000fea0003800000 */
.L_x_1512:
[----:B------:R-:W0:Y:S01]  /*8000*/  POPC R52, R52 ;  /* 0x0000003400347309 */ /* 0x000e220000000000 */
[----:B------:R-:W-:Y:S02]  /*8010*/  LOP3.LUT R49, R20, R38, RZ, 0xc0, !PT ;  /* 0x0000002614317212 */ /* 0x000fe400078ec0ff */
[----:B------:R-:W-:-:S05]  /*8020*/  LOP3.LUT R51, R21, R39, RZ, 0xc0, !PT ;  /* 0x0000002715337212 */ /* 0x000fca00078ec0ff */
[----:B------:R-:W-:Y:S01]  /*8030*/  POPC R49, R49 ;  /* 0x0000003100317309 */ /* 0x000fe20000000000 */
[----:B0-----:R-:W-:-:S07]  /*8040*/  IMAD.IADD R53, R53, 0x1, R52 ;  /* 0x0000000135357824 */ /* 0x001fce00078e0234 */
[----:B------:R0:W1:Y:S01]  /*8050*/  POPC R50, R51 ;  /* 0x0000003300327309 */ /* 0x0000620000000000 */
[----:B------:R-:W-:Y:S02]  /*8060*/  LOP3.LUT R52, R22, R38, RZ, 0xc0, !PT ;  /* 0x0000002616347212 */ /* 0x000fe400078ec0ff */
[----:B------:R-:W-:-:S05]  /*8070*/  I2FP.F32.U32 R53, R53 ;  /* 0x0000003500357245 */ /* 0x000fca0000201000 */
[----:B------:R-:W-:Y:S01]  /*8080*/  POPC R52, R52 ;  /* 0x0000003400347309 */ /* 0x000fe20000000000 */
[----:B------:R-:W-:Y:S01]  /*8090*/  FMUL R53, R48, R53 ;  /* 0x0000003530357220 */ /* 0x000fe20000400000 */
[----:B0-----:R-:W-:-:S03]  /*80a0*/  LOP3.LUT R51, R25, R39, RZ, 0xc0, !PT ;  /* 0x0000002719337212 */ /* 0x001fc600078ec0ff */
[----:B------:R-:W-:Y:S01]  /*80b0*/  FFMA R45, R0, R53, R45 ;  /* 0x00000035002d7223 */ /* 0x000fe2000000002d */
[----:B-1----:R-:W-:Y:S01]  /*80c0*/  IMAD.IADD R50, R49, 0x1, R50 ;  /* 0x0000000131327824 */ /* 0x002fe200078e0232 */
[----:B------:R-:W-:-:S04]  /*80d0*/  LOP3.LUT R49, R24, R38, RZ, 0xc0, !PT ;  /* 0x0000002618317212 */ /* 0x000fc800078ec0ff */
[----:B------:R-:W-:Y:S02]  /*80e0*/  I2FP.F32.U32 R53, R50 ;  /* 0x0000003200357245 */ /* 0x000fe40000201000 */
[----:B------:R-:W-:Y:S03]  /*80f0*/  POPC R49, R49 ;  /* 0x0000003100317309 */ /* 0x000fe60000000000 */
[----:B------:R-:W-:Y:S01]  /*8100*/  FMUL R50, R48, R53 ;  /* 0x0000003530327220 */ /* 0x000fe20000400000 */
[----:B------:R-:W-:-:S03]  /*8110*/  LOP3.LUT R53, R23, R39, RZ, 0xc0, !PT ;  /* 0x0000002717357212 */ /* 0x000fc600078ec0ff */
[----:B------:R-:W-:-:S03]  /*8120*/  FFMA R50, R8, R50, R45 ;  /* 0x0000003208327223 */ /* 0x000fc6000000002d */
[----:B------:R-:W0:Y:S02]  /*8130*/  POPC R53, R53 ;  /* 0x0000003500357309 */ /* 0x000e240000000000 */
[----:B0-----:R-:W-:Y:S01]  /*8140*/  IMAD.IADD R45, R52, 0x1, R53 ;  /* 0x00000001342d7824 */ /* 0x001fe200078e0235 */
[----:B------:R-:W-:Y:S02]  /*8150*/  LOP3.LUT R52, R26, R38, RZ, 0xc0, !PT ;  /* 0x000000261a347212 */ /* 0x000fe400078ec0ff */
[----:B------:R-:W-:Y:S02]  /*8160*/  LOP3.LUT R53, R27, R39, RZ, 0xc0, !PT ;  /* 0x000000271b357212 */ /* 0x000fe400078ec0ff */
[----:B------:R-:W-:Y:S02]  /*8170*/  I2FP.F32.U32 R45, R45 ;  /* 0x0000002d002d7245 */ /* 0x000fe40000201000 */
[----:B------:R-:W-:Y:S03]  /*8180*/  POPC R52, R52 ;  /* 0x0000003400347309 */ /* 0x000fe60000000000 */
[----:B------:R-:W-:-:S04]  /*8190*/  FMUL R45, R48, R45 ;  /* 0x0000002d302d7220 */ /* 0x000fc80000400000 */
[----:B------:R-:W-:Y:S01]  /*81a0*/  FFMA R45, R9, R45, R50 ;  /* 0x0000002d092d7223 */ /* 0x000fe20000000032 */
[----:B------:R-:W-:Y:S08]  /*81b0*/  POPC R53, R53 ;  /* 0x0000003500357309 */ /* 0x000ff00000000000 */
[----:B------:R0:W1:Y:S02]  /*81c0*/  POPC R50, R51 ;  /* 0x0000003300327309 */ /* 0x0000640000000000 */
[----:B0-----:R-:W-:-:S02]  /*81d0*/  LOP3.LUT R51, R29, R39, RZ, 0xc0, !PT ;  /* 0x000000271d337212 */ /* 0x001fc400078ec0ff */
[----:B-1----:R-:W-:Y:S02]  /*81e0*/  IADD3 R50, PT, PT, R49, R50, RZ ;  /* 0x0000003231327210 */ /* 0x002fe40007ffe0ff */
[----:B------:R-:W-:Y:S02]  /*81f0*/  LOP3.LUT R49, R28, R38, RZ, 0xc0, !PT ;  /* 0x000000261c317212 */ /* 0x000fe400078ec0ff */
[----:B------:R-:W-:-:S04]  /*8200*/  I2FP.F32.U32 R50, R50 ;  /* 0x0000003200327245 */ /* 0x000fc80000201000 */
[----:B------:R-:W-:Y:S01]  /*8210*/  POPC R49, R49 ;  /* 0x0000003100317309 */ /* 0x000fe20000000000 */
[----:B------:R-:W-:-:S04]  /*8220*/  FMUL R50, R48, R50 ;  /* 0x0000003230327220 */ /* 0x000fc80000400000 */
[----:B------:R-:W-:Y:S01]  /*8230*/  FFMA R50, R10, R50, R45 ;  /* 0x000000320a327223 */ /* 0x000fe2000000002d */
[----:B------:R-:W-:Y:S01]  /*8240*/  IMAD.IADD R45, R52, 0x1, R53 ;  /* 0x00000001342d7824 */ /* 0x000fe200078e0235 */
        /* <DEDUP_REMOVED lines=8> */
[----:B0-----:R-:W-:Y:S01]  /*82d0*/  LOP3.LUT R51, R33, R39, RZ, 0xc0, !PT ;  /* 0x0000002721337212 */ /* 0x001fe200078ec0ff */
[----:B-1----:R-:W-:Y:S01]  /*82e0*/  IMAD.IADD R50, R49, 0x1, R50 ;  /* 0x0000000131327824 */ /* 0x002fe200078e0232 */
[----:B------:R-:W-:-:S04]  /*82f0*/  LOP3.LUT R49, R32, R38, RZ, 0xc0, !PT ;  /* 0x0000002620317212 */ /* 0x000fc800078ec0ff */
[----:B------:R-:W-:Y:S02]  /*8300*/  I2FP.F32.U32 R50, R50 ;  /* 0x0000003200327245 */ /* 0x000fe40000201000 */
[----:B------:R-:W-:Y:S03]  /*8310*/  POPC R49, R49 ;  /* 0x0000003100317309 */ /* 0x000fe60000000000 */
[----:B------:R-:W-:-:S04]  /*8320*/  FMUL R50, R48, R50 ;  /* 0x0000003230327220 */ /* 0x000fc80000400000 */
[----:B------:R-:W-:Y:S01]  /*8330*/  FFMA R50, R12, R50, R45 ;  /* 0x000000320c327223 */ /* 0x000fe2000000002d */
[----:B------:R-:W-:Y:S01]  /*8340*/  IMAD.IADD R45, R52, 0x1, R53 ;  /* 0x00000001342d7824 */ /* 0x000fe200078e0235 */
[-C--:B------:R-:W-:Y:S02]  /*8350*/  LOP3.LUT R52, R35, R39.reuse, RZ, 0xc0, !PT ;  /* 0x0000002723347212 */ /* 0x080fe400078ec0ff */
[----:B------:R-:W-:Y:S02]  /*8360*/  LOP3.LUT R39, R37, R39, RZ, 0xc0, !PT ;  /* 0x0000002725277212 */ /* 0x000fe400078ec0ff */
[----:B------:R-:W-:Y:S02]  /*8370*/  I2FP.F32.U32 R45, R45 ;  /* 0x0000002d002d7245 */ /* 0x000fe40000201000 */
[----:B------:R-:W-:Y:S03]  /*8380*/  POPC R52, R52 ;  /* 0x0000003400347309 */ /* 0x000fe60000000000 */
[----:B------:R-:W-:-:S04]  /*8390*/  FMUL R45, R48, R45 ;  /* 0x0000002d302d7220 */ /* 0x000fc80000400000 */
[----:B------:R-:W-:Y:S01]  /*83a0*/  FFMA R45, R13, R45, R50 ;  /* 0x0000002d0d2d7223 */ /* 0x000fe20000000032 */
[----:B------:R-:W-:Y:S08]  /*83b0*/  POPC R39, R39 ;  /* 0x0000002700277309 */ /* 0x000ff00000000000 */
[----:B------:R0:W1:Y:S02]  /*83c0*/  POPC R50, R51 ;  /* 0x0000003300327309 */ /* 0x0000640000000000 */
[----:B0-----:R-:W-:-:S02]  /*83d0*/  IMAD.MOV.U32 R51, RZ, RZ, -0x1 ;  /* 0xffffffffff337424 */ /* 0x001fc400078e00ff */
[----:B-1----:R-:W-:-:S05]  /*83e0*/  IMAD.IADD R50, R49, 0x1, R50 ;  /* 0x0000000131327824 */ /* 0x002fca00078e0232 */
[----:B------:R-:W-:-:S05]  /*83f0*/  I2FP.F32.U32 R50, R50 ;  /* 0x0000003200327245 */ /* 0x000fca0000201000 */
[----:B------:R-:W-:-:S04]  /*8400*/  FMUL R50, R48, R50 ;  /* 0x0000003230327220 */ /* 0x000fc80000400000 */
[----:B------:R-:W-:Y:S01]  /*8410*/  FFMA R50, R40, R50, R45 ;  /* 0x0000003228327223 */ /* 0x000fe2000000002d */
[----:B------:R-:W-:-:S06]  /*8420*/  LOP3.LUT R45, R34, R38, RZ, 0xc0, !PT ;  /* 0x00000026222d7212 */ /* 0x000fcc00078ec0ff */
[----:B------:R-:W0:Y:S02]  /*8430*/  POPC R45, R45 ;  /* 0x0000002d002d7309 */ /* 0x000e240000000000 */
[----:B0-----:R-:W-:-:S04]  /*8440*/  IADD3 R49, PT, PT, R45, R52, RZ ;  /* 0x000000342d317210 */ /* 0x001fc80007ffe0ff */
[----:B------:R-:W-:-:S05]  /*8450*/  I2FP.F32.U32 R49, R49 ;  /* 0x0000003100317245 */ /* 0x000fca0000201000 */
[----:B------:R-:W-:-:S04]  /*8460*/  FMUL R49, R48, R49 ;  /* 0x0000003130317220 */ /* 0x000fc80000400000 */
[----:B------:R-:W-:Y:S01]  /*8470*/  FFMA R53, R41, R49, R50 ;  /* 0x0000003129357223 */ /* 0x000fe20000000032 */
[----:B------:R-:W-:Y:S02]  /*8480*/  LOP3.LUT R50, R36, R38, RZ, 0xc0, !PT ;  /* 0x0000002624327212 */ /* 0x000fe400078ec0ff */
[----:B------:R-:W-:-:S04]  /*8490*/  MOV R49, RZ ;  /* 0x000000ff00317202 */ /* 0x000fc80000000f00 */
[----:B------:R-:W0:Y:S02]  /*84a0*/  POPC R50, R50 ;  /* 0x0000003200327309 */ /* 0x000e240000000000 */
[----:B0-----:R-:W-:Y:S02]  /*84b0*/  IMAD.IADD R38, R50, 0x1, R39 ;  /* 0x0000000132267824 */ /* 0x001fe400078e0227 */
[----:B------:R-:W-:-:S03]  /*84c0*/  IMAD.MOV.U32 R50, RZ, RZ, 0x1f ;  /* 0x0000001fff327424 */ /* 0x000fc600078e00ff */
[----:B------:R-:W-:Y:S02]  /*84d0*/  I2FP.F32.U32 R45, R38 ;  /* 0x00000026002d7245 */ /* 0x000fe40000201000 */
[----:B------:R-:W0:Y:S03]  /*84e0*/  @!P1 LDS R38, [R47+0x4] ;  /* 0x000004002f269984 */ /* 0x000e260000000800 */
[----:B------:R-:W-:-:S04]  /*84f0*/  FMUL R45, R48, R45 ;  /* 0x0000002d302d7220 */ /* 0x000fc80000400000 */
[----:B------:R-:W-:Y:S01]  /*8500*/  FFMA R53, R42, R45, R53 ;  /* 0x0000002d2a357223 */ /* 0x000fe20000000035 */
[----:B------:R-:W-:Y:S02]  /*8510*/  IMAD.MOV.U32 R45, RZ, RZ, RZ ;  /* 0x000000ffff2d7224 */ /* 0x000fe400078e00ff */
[----:B0-----:R-:W-:-:S04]  /*8520*/  @!P1 IMAD.MOV.U32 R45, RZ, RZ, R38 ;  /* 0x000000ffff2d9224 */ /* 0x001fc800078e0026 */
[----:B------:R-:W-:-:S07]  /*8530*/  IMAD.MOV.U32 R48, RZ, RZ, R45 ;  /* 0x000000ffff307224 */ /* 0x000fce00078e002d */
[----:B------:R-:W-:Y:S05]  /*8540*/  WARPSYNC.COLLECTIVE R51, `(.L_x_1514) ;  /* 0x0000000033087348 */ /* 0x000fea0003c00000 */
[----:B------:R0:W1:Y:S02]  /*8550*/  SHFL.IDX P0, R48, R48, R49, R50 ;  /* 0x0000003130307389 */ /* 0x0000640000000032 */
[----:B01----:R-:W-:Y:S05]  /*8560*/  ENDCOLLECTIVE ;  /* 0x000000000000791b */ /* 0x003fea0003800000 */
.L_x_1514:
[----:B------:R-:W-:Y:S01]  /*8570*/  IMAD.MOV.U32 R45, RZ, RZ, R48 ;  /* 0x000000ffff2d7224 */ /* 0x000fe200078e0030 */
[----:B------:R-:W-:Y:S06]  /*8580*/  BRA `(.L_x_1515) ;  /* 0xffffff9000e47947 */ /* 0x000fec000383ffff */
.L_x_1477:
[----:B------:R-:W-:Y:S01]  /*8590*/  BSSY B1, `(.L_x_1516) ;  /* 0x0000007000017945 */ /* 0x000fe20003800000 */
[----:B------:R-:W-:Y:S01]  /*85a0*/  IMAD.MOV.U32 R49, RZ, RZ, RZ ;  /* 0x000000ffff317224 */ /* 0x000fe200078e00ff */
[----:B------:R-:W-:Y:S01]  /*85b0*/  MOV R50, 0x1f ;  /* 0x0000001f00327802 */ /* 0x000fe20000000f00 */
[----:B------:R-:W-:-:S07]  /*85c0*/  IMAD.MOV.U32 R51, RZ, RZ, -0x1 ;  /* 0xffffffffff337424 */ /* 0x000fce00078e00ff */
[----:B01---5:R-:W-:Y:S05]  /*85d0*/  WARPSYNC.COLLECTIVE R51, `(.L_x_1517) ;  /* 0x0000000033087348 */ /* 0x023fea0003c00000 */
[----:B-1----:R1:W2:Y:S02]  /*85e0*/  SHFL.IDX P0, R48, R48, R49, R50 ;  /* 0x0000003130307389 */ /* 0x0022a40000000032 */
[----:B012--5:R-:W-:Y:S05]  /*85f0*/  ENDCOLLECTIVE ;  /* 0x000000000000791b */ /* 0x027fea0003800000 */
.L_x_1517:
[----:B------:R-:W-:Y:S05]  /*8600*/  BSYNC B1 ;  /* 0x0000000000017941 */ /* 0x000fea0003800000 */
.L_x_1516:
[----:B------:R-:W-:Y:S01]  /*8610*/  IMAD.MOV.U32 R44, RZ, RZ, R48 ;  /* 0x000000ffff2c7224 */ /* 0x000fe200078e0030 */
[----:B------:R-:W-:Y:S06]  /*8620*/  BRA `(.L_x_1518) ;  /* 0xffffff9800387947 */ /* 0x000fec000383ffff */
.L_x_1479:
[----:B------:R-:W-:Y:S01]  /*8630*/  BSSY B1, `(.L_x_1519) ;  /* 0x0000007000017945 */ /* 0x000fe20003800000 */
[----:B------:R-:W-:Y:S01]  /*8640*/  IMAD.MOV.U32 R49, RZ, RZ, RZ ;  /* 0x000000ffff317224 */ /* 0x000fe200078e00ff */
[----:B------:R-:W-:Y:S01]  /*8650*/  MOV R51, 0xffffffff ;  /* 0xffffffff00337802 */ /* 0x000fe20000000f00 */
[----:B------:R-:W-:-:S07]  /*8660*/  IMAD.MOV.U32 R50, RZ, RZ, 0x1f ;  /* 0x0000001fff327424 */ /* 0x000fce00078e00ff */
[----:B01---5:R-:W-:Y:S05]  /*8670*/  WARPSYNC.COLLECTIVE R51, `(.L_x_1520) ;  /* 0x0000000033087348 */ /* 0x023fea0003c00000 */
[----:B-1----:R1:W2:Y:S02]  /*8680*/  SHFL.IDX P0, R48, R48, R49, R50 ;  /* 0x0000003130307389 */ /* 0x0022a40000000032 */
[----:B012--5:R-:W-:Y:S05]  /*8690*/  ENDCOLLECTIVE ;  /* 0x000000000000791b */ /* 0x027fea0003800000 */
.L_x_1520:
[----:B------:R-:W-:Y:S05]  /*86a0*/  BSYNC B1 ;  /* 0x0000000000017941 */ /* 0x000fea0003800000 */
.L_x_1519:
[----:B------:R-:W-:Y:S01]  /*86b0*/  IMAD.MOV.U32 R44, RZ, RZ, R48 ;  /* 0x000000ffff2c7224 */ /* 0x000fe200078e0030 */
[----:B------:R-:W-:Y:S06]  /*86c0*/  BRA `(.L_x_1521) ;  /* 0xffffff9c007c7947 */ /* 0x000fec000383ffff */
.L_x_1481:
[----:B------:R-:W-:Y:S01]  /*86d0*/  BSSY B1, `(.L_x_1522) ;  /* 0x0000007000017945 */ /* 0x000fe20003800000 */
[----:B------:R-:W-:Y:S02]  /*86e0*/  IMAD.MOV.U32 R49, RZ, RZ, RZ ;  /* 0x000000ffff317224 */ /* 0x000fe400078e00ff */
[----:B------:R-:W-:Y:S02]  /*86f0*/  IMAD.MOV.U32 R50, RZ, RZ, 0x1f ;  /* 0x0000001fff327424 */ /* 0x000fe400078e00ff */
[----:B------:R-:W-:-:S07]  /*8700*/  IMAD.MOV.U32 R51, RZ, RZ, -0x1 ;  /* 0xffffffffff337424 */ /* 0x000fce00078e00ff */
[----:B01---5:R-:W-:Y:S05]  /*8710*/  WARPSYNC.COLLECTIVE R51, `(.L_x_1523) ;  /* 0x0000000033087348 */ /* 0x023fea0003c00000 */
[----:B-1----:R1:W2:Y:S02]  /*8720*/  SHFL.IDX P0, R48, R48, R49, R50 ;  /* 0x0000003130307389 */ /* 0x0022a40000000032 */
[----:B012--5:R-:W-:Y:S05]  /*8730*/  ENDCOLLECTIVE ;  /* 0x000000000000791b */ /* 0x027fea0003800000 */
.L_x_1523:
[----:B------:R-:W-:Y:S05]  /*8740*/  BSYNC B1 ;  /* 0x0000000000017941 */ /* 0x000fea0003800000 */
.L_x_1522:
[----:B------:R-:W-:Y:S01]  /*8750*/  MOV R44, R48 ;  /* 0x00000030002c7202 */ /* 0x000fe20000000f00 */
[----:B------:R-:W-:Y:S06]  /*8760*/  BRA `(.L_x_1524) ;  /* 0xffffffa000b87947 */ /* 0x000fec000383ffff */
.L_x_1483:
[----:B------:R-:W-:Y:S01]  /*8770*/  BSSY B1, `(.L_x_1525) ;  /* 0x0000007000017945 */ /* 0x000fe20003800000 */
[----:B------:R-:W-:Y:S02]  /*8780*/  IMAD.MOV.U32 R49, RZ, RZ, RZ ;  /* 0x000000ffff317224 */ /* 0x000fe400078e00ff */
[----:B------:R-:W-:Y:S02]  /*8790*/  IMAD.MOV.U32 R50, RZ, RZ, 0x1f ;  /* 0x0000001fff327424 */ /* 0x000fe400078e00ff */
[----:B------:R-:W-:-:S07]  /*87a0*/  IMAD.MOV.U32 R51, RZ, RZ, -0x1 ;  /* 0xffffffffff337424 */ /* 0x000fce00078e00ff */
[----:B01---5:R-:W-:Y:S05]  /*87b0*/  WARPSYNC.COLLECTIVE R51, `(.L_x_1526) ;  /* 0x0000000033087348 */ /* 0x023fea0003c00000 */
[----:B-1----:R1:W2:Y:S02]  /*87c0*/  SHFL.IDX P0, R48, R48, R49, R50 ;  /* 0x0000003130307389 */ /* 0x0022a40000000032 */
[----:B012--5:R-:W-:Y:S05]  /*87d0*/  ENDCOLLECTIVE ;  /* 0x000000000000791b */ /* 0x027fea0003800000 */
.L_x_1526:
[----:B------:R-:W-:Y:S05]  /*87e0*/  BSYNC B1 ;  /* 0x0000000000017941 */ /* 0x000fea0003800000 */
.L_x_1525:
[----:B------:R-:W-:Y:S01]  /*87f0*/  IMAD.MOV.U32 R44, RZ, RZ, R48 ;  /* 0x000000ffff2c7224 */ /* 0x000fe200078e0030 */
[----:B------:R-:W-:Y:S06]  /*8800*/  BRA `(.L_x_1527) ;  /* 0xffffffa400f47947 */ /* 0x000fec000383ffff */
.L_x_1485:
[----:B------:R-:W-:Y:S01]  /*8810*/  HFMA2 R49, -RZ, RZ, 0, 0 ;  /* 0x00000000ff317431 */ /* 0x000fe200000001ff */
[----:B------:R-:W-:Y:S01]  /*8820*/  BSSY B1, `(.L_x_1528) ;  /* 0x0000006000017945 */ /* 0x000fe20003800000 */
[----:B------:R-:W-:Y:S02]  /*8830*/  IMAD.MOV.U32 R50, RZ, RZ, 0x1f ;  /* 0x0000001fff327424 */ /* 0x000fe400078e00ff */
[----:B------:R-:W-:-:S07]  /*8840*/  IMAD.MOV.U32 R51, RZ, RZ, -0x1 ;  /* 0xffffffffff337424 */ /* 0x000fce00078e00ff */
[----:B01---5:R-:W-:Y:S05]  /*8850*/  WARPSYNC.COLLECTIVE R51, `(.L_x_1529) ;  /* 0x0000000033087348 */ /* 0x023fea0003c00000 */
[----:B-1----:R1:W2:Y:S02]  /*8860*/  SHFL.IDX P0, R48, R48, R49, R50 ;  /* 0x0000003130307389 */ /* 0x0022a40000000032 */
[----:B012--5:R-:W-:Y:S05]  /*8870*/  ENDCOLLECTIVE ;  /* 0x000000000000791b */ /* 0x027fea0003800000 */
.L_x_1529:
[----:B------:R-:W-:Y:S05]  /*8880*/  BSYNC B1 ;  /* 0x0000000000017941 */ /* 0x000fea0003800000 */
.L_x_1528:
[----:B------:R-:W-:Y:S01]  /*8890*/  IMAD.MOV.U32 R44, RZ, RZ, R48 ;  /* 0x000000ffff2c7224 */ /* 0x000fe200078e0030 */
[----:B------:R-:W-:Y:S06]  /*88a0*/  BRA `(.L_x_1530) ;  /* 0xffffffac00307947 */ /* 0x000fec000383ffff */
.L_x_1487:
[----:B------:R-:W-:Y:S01]  /*88b0*/  BSSY B1, `(.L_x_1531) ;  /* 0x0000007000017945 */ /* 0x000fe20003800000 */
[----:B------:R-:W-:Y:S01]  /*88c0*/  IMAD.MOV.U32 R49, RZ, RZ, RZ ;  /* 0x000000ffff317224 */ /* 0x000fe200078e00ff */
[----:B------:R-:W-:Y:S01]  /*88d0*/  MOV R50, 0x1f ;  /* 0x0000001f00327802 */ /* 0x000fe20000000f00 */
[----:B------:R-:W-:-:S07]  /*88e0*/  IMAD.MOV.U32 R51, RZ, RZ, -0x1 ;  /* 0xffffffffff337424 */ /* 0x000fce00078e00ff */
[----:B01---5:R-:W-:Y:S05]  /*88f0*/  WARPSYNC.COLLECTIVE R51, `(.L_x_1532) ;  /* 0x0000000033087348 */ /* 0x023fea0003c00000 */
[----:B-1----:R1:W2:Y:S02]  /*8900*/  SHFL.IDX P0, R48, R48, R49, R50 ;  /* 0x0000003130307389 */ /* 0x0022a40000000032 */
[----:B012--5:R-:W-:Y:S05]  /*8910*/  ENDCOLLECTIVE ;  /* 0x000000000000791b */ /* 0x027fea0003800000 */
.L_x_1532:
[----:B------:R-:W-:Y:S05]  /*8920*/  BSYNC B1 ;  /* 0x0000000000017941 */ /* 0x000fea0003800000 */
.L_x_1531:
[----:B------:R-:W-:Y:S01]  /*8930*/  IMAD.MOV.U32 R44, RZ, RZ, R48 ;  /* 0x000000ffff2c7224 */ /* 0x000fe200078e0030 */
[----:B------:R-:W-:Y:S06]  /*8940*/  BRA `(.L_x_1533) ;  /* 0xffffffb0006c7947 */ /* 0x000fec000383ffff */
.L_x_1489:
[----:B------:R-:W-:Y:S01]  /*8950*/  BSSY B1, `(.L_x_1534) ;  /* 0x0000007000017945 */ /* 0x000fe20003800000 */
[----:B------:R-:W-:Y:S01]  /*8960*/  IMAD.MOV.U32 R49, RZ, RZ, RZ ;  /* 0x000000ffff317224 */ /* 0x000fe200078e00ff */
[----:B------:R-:W-:Y:S01]  /*8970*/  MOV R51, 0xffffffff ;  /* 0xffffffff00337802 */ /* 0x000fe20000000f00 */
[----:B------:R-:W-:-:S07]  /*8980*/  IMAD.MOV.U32 R50, RZ, RZ, 0x1f ;  /* 0x0000001fff327424 */ /* 0x000fce00078e00ff */
[----:B01---5:R-:W-:Y:S05]  /*8990*/  WARPSYNC.COLLECTIVE R51, `(.L_x_1535) ;  /* 0x0000000033087348 */ /* 0x023fea0003c00000 */
[----:B-1----:R1:W2:Y:S02]  /*89a0*/  SHFL.IDX P0, R48, R48, R49, R50 ;  /* 0x0000003130307389 */ /* 0x0022a40000000032 */
[----:B012--5:R-:W-:Y:S05]  /*89b0*/  ENDCOLLECTIVE ;  /* 0x000000000000791b */ /* 0x027fea0003800000 */
.L_x_1535:
[----:B------:R-:W-:Y:S05]  /*89c0*/  BSYNC B1 ;  /* 0x0000000000017941 */ /* 0x000fea0003800000 */
.L_x_1534:
[----:B------:R-:W-:Y:S01]  /*89d0*/  IMAD.MOV.U32 R44, RZ, RZ, R48 ;  /* 0x000000ffff2c7224 */ /* 0x000fe200078e0030 */
[----:B------:R-:W-:Y:S06]  /*89e0*/  BRA `(.L_x_1536) ;  /* 0xffffffb400a87947 */ /* 0x000fec000383ffff */
.L_x_1491:
[----:B------:R-:W-:Y:S01]  /*89f0*/  BSSY B1, `(.L_x_1537) ;  /* 0x0000007000017945 */ /* 0x000fe20003800000 */
[----:B------:R-:W-:Y:S02]  /*8a00*/  IMAD.MOV.U32 R49, RZ, RZ, RZ ;  /* 0x000000ffff317224 */ /* 0x000fe400078e00ff */
[----:B------:R-:W-:Y:S02]  /*8a10*/  IMAD.MOV.U32 R50, RZ, RZ, 0x1f ;  /* 0x0000001fff327424 */ /* 0x000fe400078e00ff */
[----:B------:R-:W-:-:S07]  /*8a20*/  IMAD.MOV.U32 R51, RZ, RZ, -0x1 ;  /* 0xffffffffff337424 */ /* 0x000fce00078e00ff */
[----:B01---5:R-:W-:Y:S05]  /*8a30*/  WARPSYNC.COLLECTIVE R51, `(.L_x_1538) ;  /* 0x0000000033087348 */ /* 0x023fea0003c00000 */
[----:B-1----:R1:W2:Y:S02]  /*8a40*/  SHFL.IDX P0, R48, R48, R49, R50 ;  /* 0x0000003130307389 */ /* 0x0022a40000000032 */
[----:B012--5:R-:W-:Y:S05]  /*8a50*/  ENDCOLLECTIVE ;  /* 0x000000000000791b */ /* 0x027fea0003800000 */
.L_x_1538:
[----:B------:R-:W-:Y:S05]  /*8a60*/  BSYNC B1 ;  /* 0x0000000000017941 */ /* 0x000fea0003800000 */
.L_x_1537:
[----:B------:R-:W-:Y:S01]  /*8a70*/  MOV R44, R48 ;  /* 0x00000030002c7202 */ /* 0x000fe20000000f00 */
[----:B------:R-:W-:Y:S06]  /*8a80*/  BRA `(.L_x_1539) ;  /* 0xffffffb800e47947 */ /* 0x000fec000383ffff */
.L_x_1493:
[----:B------:R-:W-:Y:S01]  /*8a90*/  BSSY B1, `(.L_x_1540) ;  /* 0x0000007000017945 */ /* 0x000fe20003800000 */
[----:B------:R-:W-:Y:S02]  /*8aa0*/  IMAD.MOV.U32 R49, RZ, RZ, RZ ;  /* 0x000000ffff317224 */ /* 0x000fe400078e00ff */
[----:B------:R-:W-:Y:S02]  /*8ab0*/  IMAD.MOV.U32 R50, RZ, RZ, 0x1f ;  /* 0x0000001fff327424 */ /* 0x000fe400078e00ff */
[----:B------:R-:W-:-:S07]  /*8ac0*/  IMAD.MOV.U32 R51, RZ, RZ, -0x1 ;  /* 0xffffffffff337424 */ /* 0x000fce00078e00ff */
[----:B01---5:R-:W-:Y:S05]  /*8ad0*/  WARPSYNC.COLLECTIVE R51, `(.L_x_1541) ;  /* 0x0000000033087348 */ /* 0x023fea0003c00000 */
[----:B-1----:R1:W2:Y:S02]  /*8ae0*/  SHFL.IDX P0, R48, R48, R49, R50 ;  /* 0x0000003130307389 */ /* 0x0022a40000000032 */
[----:B012--5:R-:W-:Y:S05]  /*8af0*/  ENDCOLLECTIVE ;  /* 0x000000000000791b */ /* 0x027fea0003800000 */
.L_x_1541:
[----:B------:R-:W-:Y:S05]  /*8b00*/  BSYNC B1 ;  /* 0x0000000000017941 */ /* 0x000fea0003800000 */
.L_x_1540:
[----:B------:R-:W-:Y:S01]  /*8b10*/  IMAD.MOV.U32 R44, RZ, RZ, R48 ;  /* 0x000000ffff2c7224 */ /* 0x000fe200078e0030 */
[----:B------:R-:W-:Y:S06]  /*8b20*/  BRA `(.L_x_1542) ;  /* 0xffffffc000207947 */ /* 0x000fec000383ffff */
.L_x_1495:
[----:B------:R-:W-:Y:S01]  /*8b30*/  HFMA2 R49, -RZ, RZ, 0, 0 ;  /* 0x00000000ff317431 */ /* 0x000fe200000001ff */
[----:B------:R-:W-:Y:S01]  /*8b40*/  BSSY B1, `(.L_x_1543) ;  /* 0x0000006000017945 */ /* 0x000fe20003800000 */
[----:B------:R-:W-:Y:S02]  /*8b50*/  IMAD.MOV.U32 R50, RZ, RZ, 0x1f ;  /* 0x0000001fff327424 */ /* 0x000fe400078e00ff */
[----:B------:R-:W-:-:S07]  /*8b60*/  IMAD.MOV.U32 R51, RZ, RZ, -0x1 ;  /* 0xffffffffff337424 */ /* 0x000fce00078e00ff */
[----:B01---5:R-:W-:Y:S05]  /*8b70*/  WARPSYNC.COLLECTIVE R51, `(.L_x_1544) ;  /* 0x0000000033087348 */ /* 0x023fea0003c00000 */
[----:B-1----:R1:W2:Y:S02]  /*8b80*/  SHFL.IDX P0, R48, R48, R49, R50 ;  /* 0x0000003130307389 */ /* 0x0022a40000000032 */
[----:B012--5:R-:W-:Y:S05]  /*8b90*/  ENDCOLLECTIVE ;  /* 0x000000000000791b */ /* 0x027fea0003800000 */
.L_x_1544:
[----:B------:R-:W-:Y:S05]  /*8ba0*/  BSYNC B1 ;  /* 0x0000000000017941 */ /* 0x000fea0003800000 */
.L_x_1543:
[----:B------:R-:W-:Y:S01]  /*8bb0*/  IMAD.MOV.U32 R44, RZ, RZ, R48 ;  /* 0x000000ffff2c7224 */ /* 0x000fe200078e0030 */
[----:B------:R-:W-:Y:S06]  /*8bc0*/  BRA `(.L_x_1545) ;  /* 0xffffffc4005c7947 */ /* 0x000fec000383ffff */
.L_x_1497:
[----:B------:R-:W-:Y:S01]  /*8bd0*/  BSSY B1, `(.L_x_1546) ;  /* 0x0000007000017945 */ /* 0x000fe20003800000 */
[----:B------:R-:W-:Y:S01]  /*8be0*/  IMAD.MOV.U32 R49, RZ, RZ, RZ ;  /* 0x000000ffff317224 */ /* 0x000fe200078e00ff */
[----:B------:R-:W-:Y:S01]  /*8bf0*/  MOV R50, 0x1f ;  /* 0x0000001f00327802 */ /* 0x000fe20000000f00 */
[----:B------:R-:W-:-:S07]  /*8c00*/  IMAD.MOV.U32 R51, RZ, RZ, -0x1 ;  /* 0xffffffffff337424 */ /* 0x000fce00078e00ff */
[----:B01---5:R-:W-:Y:S05]  /*8c10*/  WARPSYNC.COLLECTIVE R51, `(.L_x_1547) ;  /* 0x0000000033087348 */ /* 0x023fea0003c00000 */
[----:B-1----:R1:W2:Y:S02]  /*8c20*/  SHFL.IDX P0, R48, R48, R49, R50 ;  /* 0x0000003130307389 */ /* 0x0022a40000000032 */
[----:B012--5:R-:W-:Y:S05]  /*8c30*/  ENDCOLLECTIVE ;  /* 0x000000000000791b */ /* 0x027fea0003800000 */
.L_x_1547:
[----:B------:R-:W-:Y:S05]  /*8c40*/  BSYNC B1 ;  /* 0x0000000000017941 */ /* 0x000fea0003800000 */
.L_x_1546:
[----:B------:R-:W-:Y:S01]  /*8c50*/  IMAD.MOV.U32 R44, RZ, RZ, R48 ;  /* 0x000000ffff2c7224 */ /* 0x000fe200078e0030 */
[----:B------:R-:W-:Y:S06]  /*8c60*/  BRA `(.L_x_1548) ;  /* 0xffffffc800987947 */ /* 0x000fec000383ffff */
.L_x_1499:
[----:B------:R-:W-:Y:S01]  /*8c70*/  BSSY B1, `(.L_x_1549) ;  /* 0x0000007000017945 */ /* 0x000fe20003800000 */
[----:B------:R-:W-:Y:S01]  /*8c80*/  IMAD.MOV.U32 R49, RZ, RZ, RZ ;  /* 0x000000ffff317224 */ /* 0x000fe200078e00ff */
[----:B------:R-:W-:Y:S01]  /*8c90*/  MOV R51, 0xffffffff ;  /* 0xffffffff00337802 */ /* 0x000fe20000000f00 */
[----:B------:R-:W-:-:S07]  /*8ca0*/  IMAD.MOV.U32 R50, RZ, RZ, 0x1f ;  /* 0x0000001fff327424 */ /* 0x000fce00078e00ff */
[----:B01---5:R-:W-:Y:S05]  /*8cb0*/  WARPSYNC.COLLECTIVE R51, `(.L_x_1550) ;  /* 0x0000000033087348 */ /* 0x023fea0003c00000 */
[----:B-1----:R1:W2:Y:S02]  /*8cc0*/  SHFL.IDX P0, R48, R48, R49, R50 ;  /* 0x0000003130307389 */ /* 0x0022a40000000032 */
[----:B012--5:R-:W-:Y:S05]  /*8cd0*/  ENDCOLLECTIVE ;  /* 0x000000000000791b */ /* 0x027fea0003800000 */
.L_x_1550:
[----:B------:R-:W-:Y:S05]  /*8ce0*/  BSYNC B1 ;  /* 0x0000000000017941 */ /* 0x000fea0003800000 */
.L_x_1549:
[----:B------:R-:W-:Y:S01]  /*8cf0*/  IMAD.MOV.U32 R44, RZ, RZ, R48 ;  /* 0x000000ffff2c7224 */ /* 0x000fe200078e0030 */
[----:B------:R-:W-:Y:S06]  /*8d00*/  BRA `(.L_x_1551) ;  /* 0xffffffcc00d47947 */ /* 0x000fec000383ffff */
.L_x_1501:
[----:B------:R-:W-:Y:S01]  /*8d10*/  BSSY B1, `(.L_x_1552) ;  /* 0x0000007000017945 */ /* 0x000fe20003800000 */
[----:B------:R-:W-:Y:S02]  /*8d20*/  IMAD.MOV.U32 R49, RZ, RZ, RZ ;  /* 0x000000ffff317224 */ /* 0x000fe400078e00ff */
[----:B------:R-:W-:Y:S02]  /*8d30*/  IMAD.MOV.U32 R50, RZ, RZ, 0x1f ;  /* 0x0000001fff327424 */ /* 0x000fe400078e00ff */
[----:B------:R-:W-:-:S07]  /*8d40*/  IMAD.MOV.U32 R51, RZ, RZ, -0x1 ;  /* 0xffffffffff337424 */ /* 0x000fce00078e00ff */
[----:B01---5:R-:W-:Y:S05]  /*8d50*/  WARPSYNC.COLLECTIVE R51, `(.L_x_1553) ;  /* 0x0000000033087348 */ /* 0x023fea0003c00000 */
[----:B-1----:R1:W2:Y:S02]  /*8d60*/  SHFL.IDX P0, R48, R48, R49, R50 ;  /* 0x0000003130307389 */ /* 0x0022a40000000032 */
[----:B012--5:R-:W-:Y:S05]  /*8d70*/  ENDCOLLECTIVE ;  /* 0x000000000000791b */ /* 0x027fea0003800000 */
.L_x_1553:
[----:B------:R-:W-:Y:S05]  /*8d80*/  BSYNC B1 ;  /* 0x0000000000017941 */ /* 0x000fea0003800000 */
.L_x_1552:
[----:B------:R-:W-:Y:S01]  /*8d90*/  MOV R44, R48 ;  /* 0x00000030002c7202 */ /* 0x000fe20000000f00 */
[----:B------:R-:W-:Y:S06]  /*8da0*/  BRA `(.L_x_1554) ;  /* 0xffffffd400107947 */ /* 0x000fec000383ffff */
.L_x_1503:
[----:B------:R-:W-:Y:S01]  /*8db0*/  BSSY B1, `(.L_x_1555) ;  /* 0x0000007000017945 */ /* 0x000fe20003800000 */
[----:B------:R-:W-:Y:S02]  /*8dc0*/  IMAD.MOV.U32 R49, RZ, RZ, RZ ;  /* 0x000000ffff317224 */ /* 0x000fe400078e00ff */
[----:B------:R-:W-:Y:S02]  /*8dd0*/  IMAD.MOV.U32 R50, RZ, RZ, 0x1f ;  /* 0x0000001fff327424 */ /* 0x000fe400078e00ff */
[----:B------:R-:W-:-:S07]  /*8de0*/  IMAD.MOV.U32 R51, RZ, RZ, -0x1 ;  /* 0xffffffffff337424 */ /* 0x000fce00078e00ff */
[----:B01---5:R-:W-:Y:S05]  /*8df0*/  WARPSYNC.COLLECTIVE R51, `(.L_x_1556) ;  /* 0x0000000033087348 */ /* 0x023fea0003c00000 */
[----:B-1----:R1:W2:Y:S02]  /*8e00*/  SHFL.IDX P0, R48, R48, R49, R50 ;  /* 0x0000003130307389 */ /* 0x0022a40000000032 */
[----:B012--5:R-:W-:Y:S05]  /*8e10*/  ENDCOLLECTIVE ;  /* 0x000000000000791b */ /* 0x027fea0003800000 */
.L_x_1556:
[----:B------:R-:W-:Y:S05]  /*8e20*/  BSYNC B1 ;  /* 0x0000000000017941 */ /* 0x000fea0003800000 */
.L_x_1555:
[----:B------:R-:W-:Y:S01]  /*8e30*/  IMAD.MOV.U32 R44, RZ, RZ, R48 ;  /* 0x000000ffff2c7224 */ /* 0x000fe200078e0030 */
[----:B------:R-:W-:Y:S06]  /*8e40*/  BRA `(.L_x_1557) ;  /* 0xffffffd8004c7947 */ /* 0x000fec000383ffff */
.L_x_1505:
[----:B------:R-:W-:Y:S01]  /*8e50*/  HFMA2 R49, -RZ, RZ, 0, 0 ;  /* 0x00000000ff317431 */ /* 0x000fe200000001ff */
[----:B------:R-:W-:Y:S01]  /*8e60*/  BSSY B1, `(.L_x_1558) ;  /* 0x0000006000017945 */ /* 0x000fe20003800000 */
[----:B------:R-:W-:Y:S02]  /*8e70*/  IMAD.MOV.U32 R50, RZ, RZ, 0x1f ;  /* 0x0000001fff327424 */ /* 0x000fe400078e00ff */
[----:B------:R-:W-:-:S07]  /*8e80*/  IMAD.MOV.U32 R51, RZ, RZ, -0x1 ;  /* 0xffffffffff337424 */ /* 0x000fce00078e00ff */
[----:B01---5:R-:W-:Y:S05]  /*8e90*/  WARPSYNC.COLLECTIVE R51, `(.L_x_1559) ;  /* 0x0000000033087348 */ /* 0x023fea0003c00000 */
[----:B-1----:R1:W2:Y:S02]  /*8ea0*/  SHFL.IDX P0, R48, R48, R49, R50 ;  /* 0x0000003130307389 */ /* 0x0022a40000000032 */
[----:B012--5:R-:W-:Y:S05]  /*8eb0*/  ENDCOLLECTIVE ;  /* 0x000000000000791b */ /* 0x027fea0003800000 */
.L_x_1559:
[----:B------:R-:W-:Y:S05]  /*8ec0*/  BSYNC B1 ;  /* 0x0000000000017941 */ /* 0x000fea0003800000 */
.L_x_1558:
[----:B------:R-:W-:Y:S01]  /*8ed0*/  IMAD.MOV.U32 R44, RZ, RZ, R48 ;  /* 0x000000ffff2c7224 */ /* 0x000fe200078e0030 */
[----:B------:R-:W-:Y:S06]  /*8ee0*/  BRA `(.L_x_1560) ;  /* 0xffffffdc00887947 */ /* 0x000fec000383ffff */
.L_x_1507:
[----:B------:R-:W-:Y:S01]  /*8ef0*/  BSSY B1, `(.L_x_1561) ;  /* 0x0000007000017945 */ /* 0x000fe20003800000 */
[----:B------:R-:W-:Y:S01]  /*8f00*/  IMAD.MOV.U32 R49, RZ, RZ, RZ ;  /* 0x000000ffff317224 */ /* 0x000fe200078e00ff */
[----:B------:R-:W-:Y:S01]  /*8f10*/  MOV R50, 0x1f ;  /* 0x0000001f00327802 */ /* 0x000fe20000000f00 */
[----:B------:R-:W-:-:S07]  /*8f20*/  IMAD.MOV.U32 R51, RZ, RZ, -0x1 ;  /* 0xffffffffff337424 */ /* 0x000fce00078e00ff */
[----:B01---5:R-:W-:Y:S05]  /*8f30*/  WARPSYNC.COLLECTIVE R51, `(.L_x_1562) ;  /* 0x0000000033087348 */ /* 0x023fea0003c00000 */
[----:B-1----:R1:W2:Y:S02]  /*8f40*/  SHFL.IDX P0, R48, R48, R49, R50 ;  /* 0x0000003130307389 */ /* 0x0022a40000000032 */
[----:B012--5:R-:W-:Y:S05]  /*8f50*/  ENDCOLLECTIVE ;  /* 0x000000000000791b */ /* 0x027fea0003800000 */
.L_x_1562:
[----:B------:R-:W-:Y:S05]  /*8f60*/  BSYNC B1 ;  /* 0x0000000000017941 */ /* 0x000fea0003800000 */
.L_x_1561:
[----:B------:R-:W-:Y:S01]  /*8f70*/  IMAD.MOV.U32 R44, RZ, RZ, R48 ;  /* 0x000000ffff2c7224 */ /* 0x000fe200078e0030 */
[----:B------:R-:W-:Y:S06]  /*8f80*/  BRA `(.L_x_1563) ;  /* 0xffffffe000c47947 */ /* 0x000fec000383ffff */
.L_x_1508:
[----:B------:R-:W-:Y:S01]  /*8f90*/  BSSY B1, `(.L_x_1564) ;  /* 0x0000007000017945 */ /* 0x000fe20003800000 */
[----:B------:R-:W-:Y:S01]  /*8fa0*/  IMAD.MOV.U32 R49, RZ, RZ, RZ ;  /* 0x000000ffff317224 */ /* 0x000fe200078e00ff */
[----:B------:R-:W-:Y:S01]  /*8fb0*/  MOV R51, 0xffffffff ;  /* 0xffffffff00337802 */ /* 0x000fe20000000f00 */
[----:B------:R-:W-:-:S07]  /*8fc0*/  IMAD.MOV.U32 R50, RZ, RZ, 0x1f ;  /* 0x0000001fff327424 */ /* 0x000fce00078e00ff */
[----:B01---5:R-:W-:Y:S05]  /*8fd0*/  WARPSYNC.COLLECTIVE R51, `(.L_x_1565) ;  /* 0x0000000033087348 */ /* 0x023fea0003c00000 */
[----:B-1----:R1:W2:Y:S02]  /*8fe0*/  SHFL.IDX P0, R48, R48, R49, R50 ;  /* 0x0000003130307389 */ /* 0x0022a40000000032 */
[----:B012--5:R-:W-:Y:S05]  /*8ff0*/  ENDCOLLECTIVE ;  /* 0x000000000000791b */ /* 0x027fea0003800000 */
.L_x_1565:
[----:B------:R-:W-:Y:S05]  /*9000*/  BSYNC B1 ;  /* 0x0000000000017941 */ /* 0x000fea0003800000 */
.L_x_1564:
[----:B------:R-:W-:Y:S01]  /*9010*/  IMAD.MOV.U32 R43, RZ, RZ, R48 ;  /* 0x000000ffff2b7224 */ /* 0x000fe200078e0030 */
[----:B------:R-:W-:Y:S06]  /*9020*/  BRA `(.L_x_1566) ;  /* 0xffffffe800007947 */ /* 0x000fec000383ffff */
.L_x_1509:
[----:B------:R-:W-:Y:S01]  /*9030*/  BSSY B1, `(.L_x_1567) ;  /* 0x0000008000017945 */ /* 0x000fe20003800000 */
[----:B0-----:R-:W-:Y:S01]  /*9040*/  IMAD.MOV.U32 R0, RZ, RZ, R45 ;  /* 0x000000ffff007224 */ /* 0x001fe200078e002d */
[----:B------:R-:W-:Y:S01]  /*9050*/  MOV R51, 0xffffffff ;  /* 0xffffffff00337802 */ /* 0x000fe20000000f00 */
[----:B------:R-:W-:Y:S02]  /*9060*/  IMAD.MOV.U32 R12, RZ, RZ, 0x10 ;  /* 0x00000010ff0c7424 */ /* 0x000fe400078e00ff */
[----:B------:R-:W-:-:S07]  /*9070*/  IMAD.MOV.U32 R13, RZ, RZ, 0x1f ;  /* 0x0000001fff0d7424 */ /* 0x000fce00078e00ff */
[----:B-1---5:R-:W-:Y:S05]  /*9080*/  WARPSYNC.COLLECTIVE R51, `(.L_x_1568) ;  /* 0x0000000033087348 */ /* 0x022fea0003c00000 */
[----:B------:R0:W2:Y:S02]  /*9090*/  SHFL.DOWN P1, R10, R0, R12, R13 ;  /* 0x0800000c000a7389 */ /* 0x0000a4000002000d */
[----:B012--5:R-:W-:Y:S05]  /*90a0*/  ENDCOLLECTIVE ;  /* 0x000000000000791b */ /* 0x027fea0003800000 */
.L_x_1568:
[----:B------:R-:W-:Y:S05]  /*90b0*/  BSYNC B1 ;  /* 0x0000000000017941 */ /* 0x000fea0003800000 */
.L_x_1567:
        /* <DEDUP_REMOVED lines=8> */
.L_x_1569:
[----:B------:R-:W-:Y:S01]  /*9140*/  IMAD.MOV.U32 R12, RZ, RZ, 0x4 ;  /* 0x00000004ff0c7424 */ /* 0x000fe200078e00ff */
[----:B------:R-:W-:-:S05]  /*9150*/  MOV R9, R10 ;  /* 0x0000000a00097202 */ /* 0x000fca0000000f00 */
[----:B------:R-:W-:-:S04]  /*9160*/  FADD R9, R0, R9 ;  /* 0x0000000900097221 */ /* 0x000fc80000000000 */
[----:B------:R-:W-:-:S07]  /*9170*/  IMAD.MOV.U32 R0, RZ, RZ, R9 ;  /* 0x000000ffff007224 */ /* 0x000fce00078e0009 */
[----:B------:R-:W-:Y:S05]  /*9180*/  WARPSYNC.COLLECTIVE R51, `(.L_x_1570) ;  /* 0x0000000033087348 */ /* 0x000fea0003c00000 */
[----:B------:R0:W1:Y:S02]  /*9190*/  SHFL.DOWN P1, R10, R0, R12, R13 ;  /* 0x0800000c000a7389 */ /* 0x000064000002000d */
[----:B01----:R-:W-:Y:S05]  /*91a0*/  ENDCOLLECTIVE ;  /* 0x000000000000791b */ /* 0x003fea0003800000 */
.L_x_1570:
[----:B------:R-:W-:Y:S02]  /*91b0*/  HFMA2 R12, -RZ, RZ, 0, 1.1920928955078125e-07 ;  /* 0x00000002ff0c7431 */ /* 0x000fe400000001ff */
[----:B------:R-:W-:-:S04]  /*91c0*/  IMAD.MOV.U32 R8, RZ, RZ, R10 ;  /* 0x000000ffff087224 */ /* 0x000fc800078e000a */
[----:B------:R-:W-:-:S04]  /*91d0*/  FADD R8, R9, R8 ;  /* 0x0000000809087221 */ /* 0x000fc80000000000 */
[----:B------:R-:W-:-:S07]  /*91e0*/  IMAD.MOV.U32 R0, RZ, RZ, R8 ;  /* 0x000000ffff007224 */ /* 0x000fce00078e0008 */
[----:B------:R-:W-:Y:S05]  /*91f0*/  WARPSYNC.COLLECTIVE R51, `(.L_x_1571) ;  /* 0x0000000033087348 */ /* 0x000fea0003c00000 */
[----:B------:R0:W1:Y:S02]  /*9200*/  SHFL.DOWN P1, R10, R0, R12, R13 ;  /* 0x0800000c000a7389 */ /* 0x000064000002000d */
[----:B01----:R-:W-:Y:S05]  /*9210*/  ENDCOLLECTIVE ;  /* 0x000000000000791b */ /* 0x003fea0003800000 */
.L_x_1571:
[----:B------:R-:W-:Y:S02]  /*9220*/  IMAD.MOV.U32 R12, RZ, RZ, 0x1 ;  /* 0x00000001ff0c7424 */ /* 0x000fe400078e00ff */
[----:B------:R-:W-:-:S04]  /*9230*/  IMAD.MOV.U32 R11, RZ, RZ, R10 ;  /* 0x000000ffff0b7224 */ /* 0x000fc800078e000a */
[----:B------:R-:W-:-:S04]  /*9240*/  FADD R11, R8, R11 ;  /* 0x0000000b080b7221 */ /* 0x000fc80000000000 */
[----:B------:R-:W-:-:S07]  /*9250*/  IMAD.MOV.U32 R0, RZ, RZ, R11 ;  /* 0x000000ffff007224 */ /* 0x000fce00078e000b */
[----:B------:R-:W-:Y:S05]  /*9260*/  WARPSYNC.COLLECTIVE R51, `(.L_x_1572) ;  /* 0x0000000033087348 */ /* 0x000fea0003c00000 */
[----:B------:R0:W1:Y:S02]  /*9270*/  SHFL.DOWN P1, R10, R0, R12, R13 ;  /* 0x0800000c000a7389 */ /* 0x000064000002000d */
[----:B01----:R-:W-:Y:S05]  /*9280*/  ENDCOLLECTIVE ;  /* 0x000000000000791b */ /* 0x003fea0003800000 */
.L_x_1572:
[----:B------:R-:W-:Y:S05]  /*9290*/  BRA `(.L_x_1573) ;  /* 0xffffffe800d87947 */ /* 0x000fea000383ffff */
.L_x_1574:
        /* <DEDUP_REMOVED lines=14> */
.L_x_4150:


//--------------------- .text._Z67popcount_weighted_keys_literal_fused_multiq_kernel_warp_out_w32_sb2ILi10EEvPKyPKfiiS1_S3_iiiiiPKxS5_fiPf --------------------------
	.section	.text._Z67popcount_weighted_keys_literal_fused_multiq_kernel_warp_out_w32_sb2ILi10EEvPKyPKfiiS1_S3_iiiiiPKxS5_fiPf,"ax",@progbits
	.align	128
        .global         _Z67popcount_weighted_keys_literal_fused_multiq_kernel_warp_out_w32_sb2ILi10EEvPKyPKfiiS1_S3_iiiiiPKxS5_fiPf
        .type           _Z67popcount_weighted_keys_literal_fused_multiq_kernel_warp_out_w32_sb2ILi10EEvPKyPKfiiS1_S3_iiiiiPKxS5_fiPf,@function
        .size           _Z67popcount_weighted_keys_literal_fused_multiq_kernel_warp_out_w32_sb2ILi10EEvPKyPKfiiS1_S3_iiiiiPKxS5_fiPf,(.L_x_4151 - _Z67popcount_weighted_keys_literal_fused_multiq_kernel_warp_out_w32_sb2ILi10EEvPKyPKfiiS1_S3_iiiiiPKxS5_fiPf)
        .other          _Z67popcount_weighted_keys_literal_fused_multiq_kernel_warp_out_w32_sb2ILi10EEvPKyPKfiiS1_S3_iiiiiPKxS5_fiPf,@"STO_CUDA_ENTRY STV_DEFAULT"
_Z67popcount_weighted_keys_literal_fused_multiq_kernel_warp_out_w32_sb2ILi10EEvPKyPKfiiS1_S3_iiiiiPKxS5_fiPf:
.text._Z67popcount_weighted_keys_literal_fused_multiq_kernel_warp_out_w32_sb2ILi10EEvPKyPKfiiS1_S3_iiiiiPKxS5_fiPf:
        /* <DEDUP_REMOVED lines=43> */
[----:B---3--:R-:W-:-:S05]  /*02b0*/  LEA R2, R11, R2, 0x18 ;  /* 0x000000020b027211 */ /* 0x008fca00078ec0ff */
[----:B----4-:R-:W-:-:S04]  /*02c0*/  IMAD R2, R13, 0x100, R2 ;  /* 0x000001000d027824 */ /* 0x010fc800078e0202 */
[----:B------:R-:W-:Y:S02]  /*02d0*/  @P0 IMAD.IADD R5, R5, 0x1, -R0 ;  /* 0x0000000105050824 */ /* 0x000fe400078e0a00 */
[-C--:B------:R-:W-:Y:S01]  /*02e0*/  @P3 IADD3 R9, PT, PT, R9, -R0.reuse, RZ ;  /* 0x8000000009093210 */ /* 0x080fe20007ffe0ff */
[----:B------:R-:W-:Y:S02]  /*02f0*/  @P0 VIADD R8, R8, 0x1 ;  /* 0x0000000108080836 */ /* 0x000fe40000000000 */
[-C--:B------:R-:W-:Y:S01]  /*0300*/  ISETP.GE.U32.AND P1, PT, R5, R0.reuse, PT ;  /* 0x000000000500720c */ /* 0x080fe20003f26070 */
[----:B------:R-:W-:Y:S01]  /*0310*/  @P3 VIADD R4, R4, 0x1 ;  /* 0x0000000104043836 */ /* 0x000fe20000000000 */
[-C--:B------:R-:W-:Y:S02]  /*0320*/  ISETP.GE.U32.AND P4, PT, R9, R0.reuse, PT ;  /* 0x000000000900720c */ /* 0x080fe40003f86070 */
[----:B------:R-:W-:Y:S02]  /*0330*/  LOP3.LUT R9, RZ, R0, RZ, 0x33, !PT ;  /* 0x00000000ff097212 */ /* 0x000fe400078e33ff */
[----:B0-----:R-:W-:-:S07]  /*0340*/  VIMNMX R5, PT, PT, R12, 0x1, !PT ;  /* 0x000000010c057848 */ /* 0x001fce0007fe0100 */
[----:B------:R-:W-:Y:S02]  /*0350*/  @P1 VIADD R8, R8, 0x1 ;  /* 0x0000000108081836 */ /* 0x000fe40000000000 */
[----:B------:R-:W-:-:S03]  /*0360*/  @P4 VIADD R4, R4, 0x1 ;  /* 0x0000000104044836 */ /* 0x000fc60000000000 */
[----:B------:R-:W-:Y:S01]  /*0370*/  SEL R11, R9, R8, !P2 ;  /* 0x00000008090b7207 */ /* 0x000fe20005000000 */
[----:B------:R-:W-:Y:S01]  /*0380*/  IMAD R8, R5, 0xa00, R2 ;  /* 0x00000a0005087824 */ /* 0x000fe200078e0202 */
[----:B------:R-:W-:-:S03]  /*0390*/  SEL R9, R9, R4, !P2 ;  /* 0x0000000409097207 */ /* 0x000fc60005000000 */
[----:B------:R-:W-:Y:S02]  /*03a0*/  IMAD.IADD R4, R6, 0x1, R11 ;  /* 0x0000000106047824 */ /* 0x000fe400078e020b */
[----:B------:R-:W-:Y:S01]  /*03b0*/  IMAD.IADD R6, R10, 0x1, R9 ;  /* 0x000000010a067824 */ /* 0x000fe200078e0209 */
[----:B------:R-:W-:Y:S01]  /*03c0*/  IADD3 R9, PT, PT, R7, R0, RZ ;  /* 0x0000000007097210 */ /* 0x000fe20007ffe0ff */
[----:B------:R-:W-:Y:S01]  /*03d0*/  IMAD R8, R13, 0x4, R8 ;  /* 0x000000040d087824 */ /* 0x000fe200078e0208 */
[----:B------:R-:W-:Y:S01]  /*03e0*/  LOP3.LUT R24, R4, 0x3, RZ, 0xc0, !PT ;  /* 0x0000000304187812 */ /* 0x000fe200078ec0ff */
[----:B------:R-:W-:Y:S01]  /*03f0*/  IMAD.MOV.U32 R10, RZ, RZ, RZ ;  /* 0x000000ffff0a7224 */ /* 0x000fe200078e00ff */
[----:B------:R-:W-:Y:S01]  /*0400*/  LOP3.LUT R26, R6, 0x3, RZ, 0xc0, !PT ;  /* 0x00000003061a7812 */ /* 0x000fe200078ec0ff */
[----:B-----5:R-:W-:Y:S02]  /*0410*/  IMAD R11, R5, UR4, RZ ;  /* 0x00000004050b7c24 */ /* 0x020fe4000f8e02ff */
[----:B--2---:R-:W-:-:S07]  /*0420*/  IMAD.IADD R22, R9, 0x1, R0 ;  /* 0x0000000109167824 */ /* 0x004fce00078e0200 */
.L_x_1585:
        /* <DEDUP_REMOVED lines=36> */
.L_x_1579:
[----:B------:R-:W-:Y:S05]  /*0670*/  BSYNC.RECONVERGENT B1 ;  /* 0x0000000000017941 */ /* 0x000fea0003800200 */
.L_x_1578:
[----:B------:R-:W-:Y:S05]  /*0680*/  @!P1 BRA `(.L_x_1577) ;  /* 0x00000000005c9947 */ /* 0x000fea0003800000 */
.L_x_1580:
        /* <DEDUP_REMOVED lines=23> */
.L_x_1577:
[----:B------:R-:W-:Y:S05]  /*0800*/  BSYNC.RECONVERGENT B0 ;  /* 0x0000000000007941 */ /* 0x000fea0003800200 */
.L_x_1576:
        /* <DEDUP_REMOVED lines=32> */
.L_x_1583:
[----:B------:R-:W-:Y:S05]  /*0a10*/  BSYNC.RECONVERGENT B1 ;  /* 0x0000000000017941 */ /* 0x000fea0003800200 */
.L_x_1582:
[----:B------:R-:W-:Y:S05]  /*0a20*/  @!P1 BRA `(.L_x_1581) ;  /* 0x00000000005c9947 */ /* 0x000fea0003800000 */
.L_x_1584:
        /* <DEDUP_REMOVED lines=23> */
.L_x_1581:
[----:B------:R-:W-:Y:S05]  /*0ba0*/  BSYNC.RECONVERGENT B0 ;  /* 0x0000000000007941 */ /* 0x000fea0003800200 */
.L_x_1575:
        /* <DEDUP_REMOVED lines=12> */
.L_x_1635:
[----:B0-2---:R-:W0:Y:S01]  /*0c70*/  S2R R25, SR_CTAID.Y ;  /* 0x0000000000197919 */ /* 0x005e220000002600 */
[----:B------:R-:W2:Y:S01]  /*0c80*/  LDCU UR4, c[0x0][0x3b0] ;  /* 0x00007600ff0477ac */ /* 0x000ea20008000800 */
[----:B0-----:R-:W-:-:S05]  /*0c90*/  IMAD R9, R25, UR5, R6 ;  /* 0x0000000519097c24 */ /* 0x001fca000f8e0206 */
[----:B--2---:R-:W-:-:S13]  /*0ca0*/  ISETP.GE.AND P1, PT, R9, UR4, PT ;  /* 0x0000000409007c0c */ /* 0x004fda000bf26270 */
[----:B-----5:R-:W-:Y:S05]  /*0cb0*/  @P1 EXIT ;  /* 0x000000000000194d */ /* 0x020fea0003800000 */
[----:B------:R-:W0:Y:S01]  /*0cc0*/  LDC.64 R26, c[0x0][0x3c8] ;  /* 0x0000f200ff1a7b82 */ /* 0x000e220000000a00 */
[----:B------:R-:W2:Y:S07]  /*0cd0*/  S2R R7, SR_TID.X ;  /* 0x0000000000077919 */ /* 0x000eae0000002100 */
[----:B------:R-:W3:Y:S01]  /*0ce0*/  LDC R8, c[0x0][0x390] ;  /* 0x0000e400ff087b82 */ /* 0x000ee20000000800 */
[----:B0-----:R-:W-:-:S06]  /*0cf0*/  IMAD.WIDE.U32 R26, R9, 0x8, R26 ;  /* 0x00000008091a7825 */ /* 0x001fcc00078e001a */
[----:B------:R-:W5:Y:S01]  /*0d00*/  LDG.E.64.CONSTANT R26, desc[UR8][R26.64] ;  /* 0x000000081a1a7981 */ /* 0x000f62000c1e9b00 */
[----:B------:R-:W-:Y:S01]  /*0d10*/  BSSY.RECONVERGENT B0, `(.L_x_1586) ;  /* 0x0000017000007945 */ /* 0x000fe20003800200 */
[----:B---3--:R-:W-:Y:S01]  /*0d20*/  IMAD.SHL.U32 R4, R8, 0x20, RZ ;  /* 0x0000002008047824 */ /* 0x008fe200078e00ff */
[----:B--2---:R-:W-:-:S04]  /*0d30*/  ISETP.GE.AND P2, PT, R7, R8, PT ;  /* 0x000000080700720c */ /* 0x004fc80003f46270 */
[----:B------:R-:W-:-:S13]  /*0d40*/  ISETP.GE.AND P1, PT, R7, R4, PT ;  /* 0x000000040700720c */ /* 0x000fda0003f26270 */
[----:B------:R-:W-:Y:S05]  /*0d50*/  @P1 BRA `(.L_x_1587) ;  /* 0x0000000000481947 */ /* 0x000fea0003800000 */
[----:B------:R-:W0:Y:S01]  /*0d60*/  S2R R29, SR_CgaCtaId ;  /* 0x00000000001d7919 */ /* 0x000e220000008800 */
[----:B------:R-:W2:Y:S01]  /*0d70*/  LDCU.64 UR6, c[0x0][0x380] ;  /* 0x00007000ff0677ac */ /* 0x000ea20008000a00 */
[----:B------:R-:W-:Y:S01]  /*0d80*/  SHF.R.S32.HI R3, RZ, 0x1f, R8 ;  /* 0x0000001fff037819 */ /* 0x000fe20000011408 */
[----:B------:R-:W-:Y:S01]  /*0d90*/  IMAD.WIDE.U32 R30, R9, R8, RZ ;  /* 0x00000008091e7225 */ /* 0x000fe200078e00ff */
[----:B------:R-:W-:-:S03]  /*0da0*/  MOV R10, 0x400 ;  /* 0x00000400000a7802 */ /* 0x000fc60000000f00 */
[----:B------:R-:W-:Y:S02]  /*0db0*/  IMAD R9, R3, R9, R31 ;  /* 0x0000000903097224 */ /* 0x000fe400078e021f */
[----:B------:R-:W-:Y:S01]  /*0dc0*/  IMAD.MOV.U32 R3, RZ, RZ, R7 ;  /* 0x000000ffff037224 */ /* 0x000fe200078e0007 */
[C---:B--2---:R-:W-:Y:S02]  /*0dd0*/  LEA R28, P1, R30.reuse, UR6, 0x8 ;  /* 0x000000061e1c7c11 */ /* 0x044fe4000f8240ff */
[----:B0-----:R-:W-:Y:S02]  /*0de0*/  LEA R10, R29, R10, 0x18 ;  /* 0x0000000a1d0a7211 */ /* 0x001fe400078ec0ff */
[----:B------:R-:W-:-:S09]  /*0df0*/  LEA.HI.X R29, R30, UR7, R9, 0x8, P1 ;  /* 0x000000071e1d7c11 */ /* 0x000fd200088f4409 */
.L_x_1588:
        /* <DEDUP_REMOVED lines=8> */
.L_x_1587:
[----:B------:R-:W-:Y:S05]  /*0e80*/  BSYNC.RECONVERGENT B0 ;  /* 0x0000000000007941 */ /* 0x000fea0003800200 */
.L_x_1586:
[----:B------:R-:W-:Y:S05]  /*0e90*/  @P2 BRA `(.L_x_1589) ;  /* 0x0000000000542947 */ /* 0x000fea0003800000 */
[----:B------:R-:W2:Y:S01]  /*0ea0*/  S2UR UR6, SR_CgaCtaId ;  /* 0x00000000000679c3 */ /* 0x000ea20000008800 */
[----:B------:R-:W-:Y:S01]  /*0eb0*/  UMOV UR4, 0x400 ;  /* 0x0000040000047882 */ /* 0x000fe20000000000 */
[----:B------:R-:W-:Y:S01]  /*0ec0*/  IMAD R25, R25, UR5, R6 ;  /* 0x0000000519197c24 */ /* 0x000fe2000f8e0206 */
[----:B------:R-:W-:Y:S01]  /*0ed0*/  SHF.R.S32.HI R4, RZ, 0x1f, R8 ;  /* 0x0000001fff047819 */ /* 0x000fe20000011408 */
[----:B------:R-:W-:Y:S01]  /*0ee0*/  IMAD.MOV.U32 R3, RZ, RZ, R7 ;  /* 0x000000ffff037224 */ /* 0x000fe200078e0007 */
[----:B--2---:R-:W-:-:S06]  /*0ef0*/  ULEA UR4, UR6, UR4, 0x18 ;  /* 0x0000000406047291 */ /* 0x004fcc000f8ec0ff */
[----:B------:R-:W-:-:S05]  /*0f00*/  LEA R10, R8, UR4, 0x8 ;  /* 0x00000004080a7c11 */ /* 0x000fca000f8e40ff */
[----:B------:R-:W-:-:S07]  /*0f10*/  IMAD R10, R5, 0xa00, R10 ;  /* 0x00000a00050a7824 */ /* 0x000fce00078e020a */
.L_x_1590:
[--C-:B------:R-:W-:Y:S01]  /*0f20*/  SHF.R.S32.HI R29, RZ, 0x1f, R3.reuse ;  /* 0x0000001fff1d7819 */ /* 0x100fe20000011403 */
[----:B--2---:R-:W-:-:S04]  /*0f30*/  IMAD.MOV.U32 R28, RZ, RZ, R3 ;  /* 0x000000ffff1c7224 */ /* 0x004fc800078e0003 */
[----:B0-----:R-:W-:-:S04]  /*0f40*/  IMAD.WIDE.U32 R30, R25, R8, R28 ;  /* 0x00000008191e7225 */ /* 0x001fc800078e001c */
        /* <DEDUP_REMOVED lines=10> */
.L_x_1589:
[----:B------:R-:W-:Y:S05]  /*0ff0*/  WARPSYNC.ALL ;  /* 0x0000000000007948 */ /* 0x000fea0003800000 */
[----:B------:R-:W-:Y:S08]  /*1000*/  BAR.SYNC.DEFER_BLOCKING 0x0 ;  /* 0x0000000000007b1d */ /* 0x000ff00000010000 */
[----:B------:R-:W-:Y:S06]  /*1010*/  @!P0 BAR.SYNC.DEFER_BLOCKING 0x0 ;  /* 0x0000000000008b1d */ /* 0x000fec0000010000 */
[----:B------:R-:W-:Y:S05]  /*1020*/  @!P0 BRA `(.L_x_1591) ;  /* 0x000000c800048947 */ /* 0x000fea0003800000 */
[----:B------:R-:W3:Y:S01]  /*1030*/  LDCU UR4, c[0x0][0x3b8] ;  /* 0x00007700ff0477ac */ /* 0x000ee20008000800 */
[----:B0-2---:R-:W-:Y:S02]  /*1040*/  SHF.R.U32.HI R9, RZ, 0x4, R7 ;  /* 0x00000004ff097819 */ /* 0x005fe40000011607 */
[----:B------:R-:W-:Y:S02]  /*1050*/  CS2R R28, SRZ ;  /* 0x00000000001c7805 */ /* 0x000fe4000001ff00 */
[----:B------:R-:W-:Y:S02]  /*1060*/  CS2R R30, SRZ ;  /* 0x00000000001e7805 */ /* 0x000fe4000001ff00 */
[----:B------:R-:W-:-:S04]  /*1070*/  LOP3.LUT R4, R9, 0x3e, RZ, 0xc0, !PT ;  /* 0x0000003e09047812 */ /* 0x000fc800078ec0ff */
[C---:B------:R-:W-:Y:S01]  /*1080*/  ISETP.GE.U32.AND P1, PT, R4.reuse, R5, PT ;  /* 0x000000050400720c */ /* 0x040fe20003f26070 */
[----:B------:R-:W-:Y:S02]  /*1090*/  VIADD R3, R4, 0x1 ;  /* 0x0000000104037836 */ /* 0x000fe40000000000 */
[----:B---3--:R-:W-:-:S10]  /*10a0*/  IMAD.U32 R10, RZ, RZ, UR4 ;  /* 0x00000004ff0a7e24 */ /* 0x008fd4000f8e00ff */
[----:B------:R-:W0:Y:S01]  /*10b0*/  @!P1 LDC.64 R82, c[0x0][0x3c0] ;  /* 0x0000f000ff529b82 */ /* 0x000e220000000a00 */
[----:B------:R-:W-:Y:S02]  /*10c0*/  ISETP.GE.AND P2, PT, R3, R10, PT ;  /* 0x0000000a0300720c */ /* 0x000fe40003f46270 */
[----:B------:R-:W2:Y:S11]  /*10d0*/  @!P1 S2R R3, SR_CTAID.X ;  /* 0x0000000000039919 */ /* 0x000eb60000002500 */
[----:B------:R-:W3:Y:S01]  /*10e0*/  @!P2 S2R R25, SR_CTAID.X ;  /* 0x000000000019a919 */ /* 0x000ee20000002500 */
[----:B------:R-:W4:Y:S01]  /*10f0*/  @!P2 LDC.64 R72, c[0x0][0x3c0] ;  /* 0x0000f000ff48ab82 */ /* 0x000f220000000a00 */
[----:B--2---:R-:W-:-:S04]  /*1100*/  @!P1 IMAD R3, R5, R3, R4 ;  /* 0x0000000305039224 */ /* 0x004fc800078e0204 */
[----:B0-----:R-:W-:-:S05]  /*1110*/  @!P1 IMAD.WIDE.U32 R82, R3, 0x8, R82 ;  /* 0x0000000803529825 */ /* 0x001fca00078e0052 */
[----:B------:R0:W5:Y:S01]  /*1120*/  @!P1 LDG.E.64.CONSTANT R28, desc[UR8][R82.64] ;  /* 0x00000008521c9981 */ /* 0x000162000c1e9b00 */
[----:B---3--:R-:W-:-:S04]  /*1130*/  @!P2 IMAD R25, R5, R25, R4 ;  /* 0x000000190519a224 */ /* 0x008fc800078e0204 */
[----:B----4-:R-:W-:-:S05]  /*1140*/  @!P2 IMAD.WIDE.U32 R72, R25, 0x8, R72 ;  /* 0x000000081948a825 */ /* 0x010fca00078e0048 */
        /* <DEDUP_REMOVED lines=33> */
[----:B---34-:R2:W0:Y:S02]  /*1360*/  LDS R19, [R3+0x24] ;  /* 0x0000240003137984 */ /* 0x0184240000000800 */
.L_x_1593:
[----:B------:R-:W-:Y:S05]  /*1370*/  BSYNC.RECONVERGENT B0 ;  /* 0x0000000000007941 */ /* 0x000fea0003800200 */
.L_x_1592:
[----:B------:R-:W-:Y:S04]  /*1380*/  BSSY.RECONVERGENT B0, `(.L_x_1594) ;  /* 0x0000020000007945 */ /* 0x000fe80003800200 */
[----:B------:R-:W-:Y:S05]  /*1390*/  @P2 BRA `(.L_x_1595) ;  /* 0x0000000000782947 */ /* 0x000fea0003800000 */
[----:B--2---:R-:W2:Y:S01]  /*13a0*/  S2R R3, SR_CgaCtaId ;  /* 0x0000000000037919 */ /* 0x004ea20000008800 */
[----:B------:R-:W-:Y:S02]  /*13b0*/  MOV R2, 0x400 ;  /* 0x0000040000027802 */ /* 0x000fe40000000f00 */
[----:B------:R-:W-:-:S05]  /*13c0*/  LOP3.LUT R21, R7, 0x1f, RZ, 0xc0, !PT ;  /* 0x0000001f07157812 */ /* 0x000fca00078ec0ff */
[----:B------:R-:W-:Y:S01]  /*13d0*/  IMAD R21, R4, 0x140, R21 ;  /* 0x0000014004157824 */ /* 0x000fe200078e0215 */
[----:B--2---:R-:W-:-:S05]  /*13e0*/  LEA R3, R3, R2, 0x18 ;  /* 0x0000000203037211 */ /* 0x004fca00078ec0ff */
[----:B------:R-:W-:-:S04]  /*13f0*/  IMAD R2, R8, 0x100, R3 ;  /* 0x0000010008027824 */ /* 0x000fc800078e0203 */
[--C-:B------:R-:W-:Y:S02]  /*1400*/  IMAD R3, R5, 0xa00, R2.reuse ;  /* 0x00000a0005037824 */ /* 0x100fe400078e0202 */
[----:B------:R-:W-:-:S03]  /*1410*/  IMAD R25, R21, 0x8, R2 ;  /* 0x0000000815197824 */ /* 0x000fc600078e0202 */
[----:B------:R-:W-:Y:S02]  /*1420*/  LEA R3, R8, R3, 0x2 ;  /* 0x0000000308037211 */ /* 0x000fe400078e10ff */
[----:B------:R3:W4:Y:S03]  /*1430*/  LDS.64 R52, [R25+0xa00] ;  /* 0x000a000019347984 */ /* 0x0007260000000a00 */
[----:B------:R-:W-:Y:S01]  /*1440*/  IMAD R3, R4, 0x28, R3 ;  /* 0x0000002804037824 */ /* 0x000fe200078e0203 */
        /* <DEDUP_REMOVED lines=18> */
[----:B--2-4-:R3:W0:Y:S02]  /*1570*/  LDS R23, [R3+0x4c] ;  /* 0x00004c0003177984 */ /* 0x0146240000000800 */
.L_x_1595:
[----:B------:R-:W-:Y:S05]  /*1580*/  BSYNC.RECONVERGENT B0 ;  /* 0x0000000000007941 */ /* 0x000fea0003800200 */
.L_x_1594:
[----:B------:R-:W-:Y:S05]  /*1590*/  @!P3 BRA `(.L_x_1596) ;  /* 0x0000000c0000b947 */ /* 0x000fea0003800000 */
[----:B------:R-:W4:Y:S01]  /*15a0*/  S2R R9, SR_CgaCtaId ;  /* 0x0000000000097919 */ /* 0x000f220000008800 */
[----:B------:R-:W1:Y:S01]  /*15b0*/  LDC R10, c[0x0][0x3b8] ;  /* 0x0000ee00ff0a7b82 */ /* 0x000e620000000800 */
[----:B------:R-:W-:Y:S01]  /*15c0*/  MOV R4, 0x400 ;  /* 0x0000040000047802 */ /* 0x000fe20000000f00 */
[C---:B--23--:R-:W-:Y:S01]  /*15d0*/  IMAD.SHL.U32 R3, R7.reuse, 0x8, RZ ;  /* 0x0000000807037824 */ /* 0x04cfe200078e00ff */
[----:B------:R-:W2:Y:S01]  /*15e0*/  S2R R25, SR_TID.X ;  /* 0x0000000000197919 */ /* 0x000ea20000002100 */
[----:B------:R-:W-:-:S03]  /*15f0*/  LOP3.LUT P3, RZ, R7, 0x1f, RZ, 0xc0, !PT ;  /* 0x0000001f07ff7812 */ /* 0x000fc6000786c0ff */
[----:B------:R-:W-:Y:S02]  /*1600*/  LOP3.LUT R3, R3, 0xf8, RZ, 0xc0, !PT ;  /* 0x000000f803037812 */ /* 0x000fe400078ec0ff */
[----:B----4-:R-:W-:-:S05]  /*1610*/  LEA R4, R9, R4, 0x18 ;  /* 0x0000000409047211 */ /* 0x010fca00078ec0ff */
[----:B0-----:R-:W-:Y:S02]  /*1620*/  IMAD R72, R8, 0x100, R4 ;  /* 0x0000010008487824 */ /* 0x001fe400078e0204 */
[----:B------:R-:W-:Y:S02]  /*1630*/  IMAD.IADD R75, R4, 0x1, R3 ;  /* 0x00000001044b7824 */ /* 0x000fe400078e0203 */
[----:B------:R-:W-:Y:S02]  /*1640*/  IMAD.MOV R8, RZ, RZ, -R8 ;  /* 0x000000ffff087224 */ /* 0x000fe400078e0a08 */
[----:B------:R-:W-:Y:S02]  /*1650*/  IMAD.MOV.U32 R3, RZ, RZ, RZ ;  /* 0x000000ffff037224 */ /* 0x000fe400078e00ff */
[----:B------:R-:W-:Y:S02]  /*1660*/  IMAD.MOV.U32 R4, RZ, RZ, RZ ;  /* 0x000000ffff047224 */ /* 0x000fe400078e00ff */
[----:B--2---:R-:W-:-:S07]  /*1670*/  IMAD R77, R5, 0xa00, R72 ;  /* 0x00000a00054d7824 */ /* 0x004fce00078e0248 */
.L_x_1598:
[----:B------:R-:W-:Y:S01]  /*1680*/  IMAD.MOV.U32 R82, RZ, RZ, RZ ;  /* 0x000000ffff527224 */ /* 0x000fe200078e00ff */
[----:B------:R-:W-:Y:S01]  /*1690*/  MOV R7, R25 ;  /* 0x0000001900077202 */ /* 0x000fe20000000f00 */
[----:B------:R-:W-:Y:S01]  /*16a0*/  VIADD R8, R8, 0x1 ;  /* 0x0000000108087836 */ /* 0x000fe20000000000 */
[----:B------:R-:W-:Y:S02]  /*16b0*/  UMOV UR4, 0xffffffff ;  /* 0xffffffff00047882 */ /* 0x000fe40000000000 */
[----:B------:R-:W-:Y:S01]  /*16c0*/  SHF.R.U32.HI R9, RZ, 0x4, R7 ;  /* 0x00000004ff097819 */ /* 0x000fe20000011607 */
[----:B------:R0:W2:Y:S01]  /*16d0*/  @!P3 LDS R82, [R77] ;  /* 0x000000004d52b984 */ /* 0x0000a20000000800 */
[----:B------:R-:W-:Y:S02]  /*16e0*/  ISETP.NE.AND P2, PT, R8, RZ, PT ;  /* 0x000000ff0800720c */ /* 0x000fe40003f45270 */
[----:B------:R-:W-:-:S04]  /*16f0*/  LOP3.LUT R72, R9, 0x3e, RZ, 0xc0, !PT ;  /* 0x0000003e09487812 */ /* 0x000fc800078ec0ff */
[----:B------:R-:W-:Y:S01]  /*1700*/  ISETP.GE.U32.AND P1, PT, R72, R5, PT ;  /* 0x000000054800720c */ /* 0x000fe20003f26070 */
[----:B0-----:R-:W-:-:S12]  /*1710*/  BRA.DIV UR4, `(.L_x_1597) ;  /* 0x000000c204587947 */ /* 0x001fd8000b800000 */
[----:B--2---:R0:W2:Y:S02]  /*1720*/  SHFL.IDX PT, R79, R82, RZ, 0x1f ;  /* 0x00001fff524f7589 */ /* 0x0040a400000e0000 */
.L_x_1638:
[----:B------:R3:W4:Y:S01]  /*1730*/  LDS.64 R72, [R75] ;  /* 0x000000004b487984 */ /* 0x0007220000000a00 */
[----:B------:R-:W-:Y:S02]  /*1740*/  VIADD R77, R77, 0x4 ;  /* 0x000000044d4d7836 */ /* 0x000fe40000000000 */
[----:B---3--:R-:W-:Y:S01]  /*1750*/  VIADD R75, R75, 0x100 ;  /* 0x000001004b4b7836 */ /* 0x008fe20000000000 */
[-C--:B----4-:R-:W-:Y:S02]  /*1760*/  @!P1 LOP3.LUT R83, R32, R72.reuse, RZ, 0xc0, !PT ;  /* 0x0000004820539212 */ /* 0x090fe400078ec0ff */
[-C--:B------:R-:W-:Y:S02]  /*1770*/  @!P1 LOP3.LUT R84, R33, R73.reuse, RZ, 0xc0, !PT ;  /* 0x0000004921549212 */ /* 0x080fe400078ec0ff */
[-C--:B------:R-:W-:Y:S02]  /*1780*/  @!P1 LOP3.LUT R90, R34, R72.reuse, RZ, 0xc0, !PT ;  /* 0x00000048225a9212 */ /* 0x080fe400078ec0ff */
[----:B------:R-:W-:Y:S01]  /*1790*/  @!P1 LOP3.LUT R85, R35, R73, RZ, 0xc0, !PT ;  /* 0x0000004923559212 */ /* 0x000fe200078ec0ff */
[----:B------:R-:W-:Y:S01]  /*17a0*/  @!P1 POPC R83, R83 ;  /* 0x0000005300539309 */ /* 0x000fe20000000000 */
[----:B------:R-:W-:-:S02]  /*17b0*/  @!P1 LOP3.LUT R89, R36, R72, RZ, 0xc0, !PT ;  /* 0x0000004824599212 */ /* 0x000fc400078ec0ff */
[-C--:B0-----:R-:W-:Y:S02]  /*17c0*/  @!P1 LOP3.LUT R82, R37, R73.reuse, RZ, 0xc0, !PT ;  /* 0x0000004925529212 */ /* 0x081fe400078ec0ff */
[-C--:B------:R-:W-:Y:S02]  /*17d0*/  @!P1 LOP3.LUT R81, R38, R72.reuse, RZ, 0xc0, !PT ;  /* 0x0000004826519212 */ /* 0x080fe400078ec0ff */
[-C--:B------:R-:W-:Y:S01]  /*17e0*/  @!P1 LOP3.LUT R88, R39, R73.reuse, RZ, 0xc0, !PT ;  /* 0x0000004927589212 */ /* 0x080fe200078ec0ff */
[----:B------:R-:W0:Y:S01]  /*17f0*/  @!P1 POPC R84, R84 ;  /* 0x0000005400549309 */ /* 0x000e220000000000 */
[-C--:B------:R-:W-:Y:S02]  /*1800*/  @!P1 LOP3.LUT R86, R40, R72.reuse, RZ, 0xc0, !PT ;  /* 0x0000004828569212 */ /* 0x080fe400078ec0ff */
[----:B------:R-:W-:Y:S02]  /*1810*/  @!P1 LOP3.LUT R87, R41, R73, RZ, 0xc0, !PT ;  /* 0x0000004929579212 */ /* 0x000fe400078ec0ff */
[----:B------:R-:W-:-:S02]  /*1820*/  @!P1 LOP3.LUT R92, R44, R72, RZ, 0xc0, !PT ;  /* 0x000000482c5c9212 */ /* 0x000fc400078ec0ff */
[----:B------:R-:W-:Y:S01]  /*1830*/  @!P1 LOP3.LUT R93, R45, R73, RZ, 0xc0, !PT ;  /* 0x000000492d5d9212 */ /* 0x000fe200078ec0ff */
        /* <DEDUP_REMOVED lines=12> */
[----:B------:R-:W-:-:S07]  /*1900*/  @!P1 I2FP.F32.U32 R82, R82 ;  /* 0x0000005200529245 */ /* 0x000fce0000201000 */
[----:B------:R-:W-:Y:S01]  /*1910*/  @!P1 POPC R86, R86 ;  /* 0x0000005600569309 */ /* 0x000fe20000000000 */
[----:B0-----:R-:W-:-:S07]  /*1920*/  @!P1 IMAD.IADD R81, R81, 0x1, R88 ;  /* 0x0000000151519824 */ /* 0x001fce00078e0258 */
[----:B------:R-:W0:Y:S08]  /*1930*/  @!P1 POPC R87, R87 ;  /* 0x0000005700579309 */ /* 0x000e300000000000 */
[----:B------:R-:W-:Y:S01]  /*1940*/  @!P1 POPC R83, R83 ;  /* 0x0000005300539309 */ /* 0x000fe20000000000 */
[----:B0-----:R-:W-:-:S07]  /*1950*/  @!P1 IMAD.IADD R86, R86, 0x1, R87 ;  /* 0x0000000156569824 */ /* 0x001fce00078e0257 */
[----:B------:R-:W0:Y:S01]  /*1960*/  @!P1 POPC R90, R90 ;  /* 0x0000005a005a9309 */ /* 0x000e220000000000 */
[----:B------:R-:W-:-:S07]  /*1970*/  @!P1 I2FP.F32.U32 R86, R86 ;  /* 0x0000005600569245 */ /* 0x000fce0000201000 */
[----:B------:R3:W-:Y:S01]  /*1980*/  @!P1 POPC R88, R92 ;  /* 0x0000005c00589309 */ /* 0x0007e20000000000 */
[----:B0-----:R-:W-:-:S07]  /*1990*/  @!P1 IMAD.IADD R87, R83, 0x1, R90 ;  /* 0x0000000153579824 */ /* 0x001fce00078e025a */
[----:B------:R0:W4:Y:S01]  /*19a0*/  @!P1 POPC R89, R93 ;  /* 0x0000005d00599309 */ /* 0x0001220000000000 */
[----:B---3--:R-:W-:-:S07]  /*19b0*/  @!P1 LOP3.LUT R92, R48, R72, RZ, 0xc0, !PT ;  /* 0x00000048305c9212 */ /* 0x008fce00078ec0ff */
[----:B------:R3:W-:Y:S01]  /*19c0*/  @!P1 POPC R90, R91 ;  /* 0x0000005b005a9309 */ /* 0x0007e20000000000 */
[----:B0-----:R-:W-:Y:S02]  /*19d0*/  @!P1 LOP3.LUT R93, R49, R73, RZ, 0xc0, !PT ;  /* 0x00000049315d9212 */ /* 0x001fe400078ec0ff */
[----:B----4-:R-:W-:Y:S02]  /*19e0*/  @!P1 IADD3 R83, PT, PT, R88, R89, RZ ;  /* 0x0000005958539210 */ /* 0x010fe40007ffe0ff */
[----:B------:R-:W-:Y:S02]  /*19f0*/  @!P1 I2FP.F32.U32 R88, R84 ;  /* 0x0000005400589245 */ /* 0x000fe40000201000 */
[----:B---3--:R-:W-:-:S04]  /*1a00*/  @!P1 LOP3.LUT R91, R47, R73, RZ, 0xc0, !PT ;  /* 0x000000492f5b9212 */ /* 0x008fc800078ec0ff */
[----:B------:R0:W3:Y:S02]  /*1a10*/  @!P1 POPC R89, R91 ;  /* 0x0000005b00599309 */ /* 0x0000e40000000000 */
[----:B0-----:R-:W-:Y:S01]  /*1a20*/  @!P1 LOP3.LUT R91, R51, R73, RZ, 0xc0, !PT ;  /* 0x00000049335b9212 */ /* 0x001fe200078ec0ff */
[----:B---3--:R-:W-:Y:S02]  /*1a30*/  @!P1 IMAD.IADD R84, R90, 0x1, R89 ;  /* 0x000000015a549824 */ /* 0x008fe400078e0259 */
[----:B--2---:R-:W-:-:S03]  /*1a40*/  @!P1 FMUL R89, R79, R88 ;  /* 0x000000584f599220 */ /* 0x004fc60000400000 */
[----:B------:R-:W-:Y:S01]  /*1a50*/  @!P1 POPC R90, R92 ;  /* 0x0000005c005a9309 */ /* 0x000fe20000000000 */
[----:B------:R-:W-:Y:S01]  /*1a60*/  @!P1 I2FP.F32.U32 R88, R85 ;  /* 0x0000005500589245 */ /* 0x000fe20000201000 */
[----:B------:R-:W-:Y:S01]  /*1a70*/  @!P1 FFMA R4, R0, R89, R4 ;  /* 0x0000005900049223 */ /* 0x000fe20000000004 */
[----:B------:R-:W-:-:S03]  /*1a80*/  @!P1 I2FP.F32.U32 R84, R84 ;  /* 0x0000005400549245 */ /* 0x000fc60000201000 */
[C---:B------:R-:W-:Y:S02]  /*1a90*/  @!P1 FMUL R88, R79.reuse, R88 ;  /* 0x000000584f589220 */ /* 0x040fe40000400000 */
[----:B------:R-:W0:Y:S01]  /*1aa0*/  @!P1 POPC R89, R93 ;  /* 0x0000005d00599309 */ /* 0x000e220000000000 */
[----:B------:R-:W-:Y:S01]  /*1ab0*/  @!P1 FMUL R84, R79, R84 ;  /* 0x000000544f549220 */ /* 0x000fe20000400000 */
[----:B------:R-:W-:Y:S01]  /*1ac0*/  @!P1 FFMA R4, R11, R88, R4 ;  /* 0x000000580b049223 */ /* 0x000fe20000000004 */
[----:B------:R-:W-:-:S05]  /*1ad0*/  @!P1 I2FP.F32.U32 R88, R81 ;  /* 0x0000005100589245 */ /* 0x000fca0000201000 */
[----:B------:R-:W-:Y:S01]  /*1ae0*/  @!P1 POPC R91, R91 ;  /* 0x0000005b005b9309 */ /* 0x000fe20000000000 */
[C---:B------:R-:W-:Y:S01]  /*1af0*/  @!P1 FMUL R88, R79.reuse, R88 ;  /* 0x000000584f589220 */ /* 0x040fe20000400000 */
[----:B0-----:R-:W-:Y:S01]  /*1b00*/  @!P1 IMAD.IADD R85, R90, 0x1, R89 ;  /* 0x000000015a559824 */ /* 0x001fe200078e0259 */
[----:B------:R-:W-:Y:S01]  /*1b10*/  @!P1 LOP3.LUT R90, R50, R72, RZ, 0xc0, !PT ;  /* 0x00000048325a9212 */ /* 0x000fe200078ec0ff */
[----:B------:R-:W-:-:S04]  /*1b20*/  @!P1 FMUL R89, R79, R82 ;  /* 0x000000524f599220 */ /* 0x000fc80000400000 */
[----:B-1----:R-:W-:Y:S01]  /*1b30*/  @!P1 FFMA R4, R12, R89, R4 ;  /* 0x000000590c049223 */ /* 0x002fe20000000004 */
[----:B------:R-:W-:Y:S01]  /*1b40*/  LOP3.LUT R89, R9, 0x1, RZ, 0xfc, !PT ;  /* 0x0000000109597812 */ /* 0x000fe200078efcff */
[----:B------:R-:W0:Y:S02]  /*1b50*/  @!P1 POPC R90, R90 ;  /* 0x0000005a005a9309 */ /* 0x000e240000000000 */
[----:B------:R-:W-:Y:S01]  /*1b60*/  @!P1 FFMA R4, R13, R88, R4 ;  /* 0x000000580d049223 */ /* 0x000fe20000000004 */
[----:B------:R-:W-:Y:S01]  /*1b70*/  ISETP.GE.AND P4, PT, R89, R10, PT ;  /* 0x0000000a5900720c */ /* 0x000fe20003f86270 */
[----:B0-----:R-:W-:-:S12]  /*1b80*/  @!P1 IMAD.IADD R82, R90, 0x1, R91 ;  /* 0x000000015a529824 */ /* 0x001fd800078e025b */
[-C--:B------:R-:W-:Y:S02]  /*1b90*/  @!P4 LOP3.LUT R89, R52, R72.reuse, RZ, 0xc0, !PT ;  /* 0x000000483459c212 */ /* 0x080fe400078ec0ff */
[-C--:B------:R-:W-:Y:S02]  /*1ba0*/  @!P4 LOP3.LUT R90, R53, R73.reuse, RZ, 0xc0, !PT ;  /* 0x00000049355ac212 */ /* 0x080fe400078ec0ff */
[----:B------:R0:W-:Y:S01]  /*1bb0*/  @!P4 POPC R81, R89 ;  /* 0x000000590051c309 */ /* 0x0001e20000000000 */
[----:B------:R-:W-:Y:S02]  /*1bc0*/  @!P4 LOP3.LUT R91, R54, R72, RZ, 0xc0, !PT ;  /* 0x00000048365bc212 */ /* 0x000fe400078ec0ff */
[-C--:B------:R-:W-:Y:S02]  /*1bd0*/  @!P4 LOP3.LUT R92, R55, R73.reuse, RZ, 0xc0, !PT ;  /* 0x00000049375cc212 */ /* 0x080fe400078ec0ff */
[----:B------:R-:W-:Y:S02]  /*1be0*/  @!P4 LOP3.LUT R93, R59, R73, RZ, 0xc0, !PT ;  /* 0x000000493b5dc212 */ /* 0x000fe400078ec0ff */
[----:B------:R-:W-:Y:S01]  /*1bf0*/  @!P1 I2FP.F32.U32 R82, R82 ;  /* 0x0000005200529245 */ /* 0x000fe20000201000 */
[----:B------:R1:W2:Y:S01]  /*1c00*/  @!P4 POPC R88, R90 ;  /* 0x0000005a0058c309 */ /* 0x0002a20000000000 */
[----:B0-----:R-:W-:-:S03]  /*1c10*/  @!P4 LOP3.LUT R89, R56, R72, RZ, 0xc0, !PT ;  /* 0x000000483859c212 */ /* 0x001fc600078ec0ff */
[----:B------:R-:W-:Y:S01]  /*1c20*/  @!P1 FMUL R82, R79, R82 ;  /* 0x000000524f529220 */ /* 0x000fe20000400000 */
[----:B-1----:R-:W-:Y:S01]  /*1c30*/  @!P4 LOP3.LUT R90, R57, R73, RZ, 0xc0, !PT ;  /* 0x00000049395ac212 */ /* 0x002fe200078ec0ff */
[----:B--2---:R-:W-:-:S05]  /*1c40*/  @!P4 IMAD.IADD R81, R81, 0x1, R88 ;  /* 0x000000015151c824 */ /* 0x004fca00078e0258 */
[----:B------:R-:W-:Y:S02]  /*1c50*/  @!P4 I2FP.F32.U32 R88, R81 ;  /* 0x000000510058c245 */ /* 0x000fe40000201000 */
[----:B------:R0:W-:Y:S03]  /*1c60*/  @!P4 POPC R81, R91 ;  /* 0x0000005b0051c309 */ /* 0x0001e60000000000 */
[----:B------:R-:W-:-:S04]  /*1c70*/  @!P4 FMUL R88, R79, R88 ;  /* 0x000000584f58c220 */ /* 0x000fc80000400000 */
[----:B------:R-:W-:Y:S02]  /*1c80*/  @!P4 FFMA R3, R2, R88, R3 ;  /* 0x000000580203c223 */ /* 0x000fe40000000003 */
[----:B------:R1:W2:Y:S01]  /*1c90*/  @!P4 POPC R88, R92 ;  /* 0x0000005c0058c309 */ /* 0x0002a20000000000 */
[----:B0-----:R-:W-:Y:S02]  /*1ca0*/  @!P4 LOP3.LUT R91, R61, R73, RZ, 0xc0, !PT ;  /* 0x000000493d5bc212 */ /* 0x001fe400078ec0ff */
[----:B-1----:R-:W-:Y:S01]  /*1cb0*/  @!P4 LOP3.LUT R92, R58, R72, RZ, 0xc0, !PT ;  /* 0x000000483a5cc212 */ /* 0x002fe200078ec0ff */
[----:B--2---:R-:W-:-:S05]  /*1cc0*/  @!P4 IMAD.IADD R81, R81, 0x1, R88 ;  /* 0x000000015151c824 */ /* 0x004fca00078e0258 */
[----:B------:R-:W-:Y:S02]  /*1cd0*/  @!P4 I2FP.F32.U32 R88, R81 ;  /* 0x000000510058c245 */ /* 0x000fe40000201000 */
[----:B------:R0:W-:Y:S03]  /*1ce0*/  @!P4 POPC R81, R89 ;  /* 0x000000590051c309 */ /* 0x0001e60000000000 */
[----:B------:R-:W-:-:S04]  /*1cf0*/  @!P4 FMUL R88, R79, R88 ;  /* 0x000000584f58c220 */ /* 0x000fc80000400000 */
[----:B------:R-:W-:Y:S02]  /*1d00*/  @!P4 FFMA R3, R20, R88, R3 ;  /* 0x000000581403c223 */ /* 0x000fe40000000003 */
[----:B------:R1:W2:Y:S01]  /*1d10*/  @!P4 POPC R88, R90 ;  /* 0x0000005a0058c309 */ /* 0x0002a20000000000 */
[----:B0-----:R-:W-:-:S04]  /*1d20*/  @!P1 FMUL R89, R79, R86 ;  /* 0x000000564f599220 */ /* 0x001fc80000400000 */
[----:B------:R-:W-:-:S03]  /*1d30*/  @!P1 FFMA R4, R14, R89, R4 ;  /* 0x000000590e049223 */ /* 0x000fc60000000004 */
[----:B------:R0:W-:Y:S01]  /*1d40*/  @!P4 POPC R89, R91 ;  /* 0x0000005b0059c309 */ /* 0x0001e20000000000 */
[----:B-1----:R-:W-:Y:S01]  /*1d50*/  @!P4 LOP3.LUT R90, R60, R72, RZ, 0xc0, !PT ;  /* 0x000000483c5ac212 */ /* 0x002fe200078ec0ff */
[----:B--2---:R-:W-:-:S06]  /*1d60*/  @!P4 IMAD.IADD R81, R81, 0x1, R88 ;  /* 0x000000015151c824 */ /* 0x004fcc00078e0258 */
[----:B------:R-:W1:Y:S01]  /*1d70*/  @!P4 POPC R86, R90 ;  /* 0x0000005a0056c309 */ /* 0x000e620000000000 */
[----:B0-----:R-:W-:Y:S02]  /*1d80*/  @!P4 LOP3.LUT R91, R64, R72, RZ, 0xc0, !PT ;  /* 0x00000048405bc212 */ /* 0x001fe400078ec0ff */
[----:B------:R-:W-:-:S05]  /*1d90*/  @!P4 I2FP.F32.U32 R88, R81 ;  /* 0x000000510058c245 */ /* 0x000fca0000201000 */
[----:B------:R0:W-:Y:S01]  /*1da0*/  @!P4 POPC R81, R92 ;  /* 0x0000005c0051c309 */ /* 0x0001e20000000000 */
[----:B------:R-:W-:-:S04]  /*1db0*/  @!P4 FMUL R88, R79, R88 ;  /* 0x000000584f58c220 */ /* 0x000fc80000400000 */
[----:B------:R-:W-:Y:S01]  /*1dc0*/  @!P4 FFMA R3, R22, R88, R3 ;  /* 0x000000581603c223 */ /* 0x000fe20000000003 */
[----:B-1----:R-:W-:Y:S02]  /*1dd0*/  @!P4 IADD3 R86, PT, PT, R86, R89, RZ ;  /* 0x000000595656c210 */ /* 0x002fe40007ffe0ff */
[----:B------:R1:W2:Y:S01]  /*1de0*/  @!P4 POPC R88, R93 ;  /* 0x0000005d0058c309 */ /* 0x0002a20000000000 */
[----:B------:R-:W-:Y:S02]  /*1df0*/  @!P4 LOP3.LUT R89, R62, R72, RZ, 0xc0, !PT ;  /* 0x000000483e59c212 */ /* 0x000fe400078ec0ff */
[-C--:B0-----:R-:W-:Y:S02]  /*1e00*/  @!P4 LOP3.LUT R92, R65, R73.reuse, RZ, 0xc0, !PT ;  /* 0x00000049415cc212 */ /* 0x081fe400078ec0ff */
[----:B-1----:R-:W-:Y:S01]  /*1e10*/  @!P4 LOP3.LUT R93, R63, R73, RZ, 0xc0, !PT ;  /* 0x000000493f5dc212 */ /* 0x002fe200078ec0ff */
[----:B--2---:R-:W-:-:S03]  /*1e20*/  @!P4 IMAD.IADD R81, R81, 0x1, R88 ;  /* 0x000000015151c824 */ /* 0x004fc600078e0258 */
[----:B------:R0:W-:Y:S02]  /*1e30*/  @!P4 POPC R90, R93 ;  /* 0x0000005d005ac309 */ /* 0x0001e40000000000 */
[----:B------:R-:W-:-:S06]  /*1e40*/  @!P4 I2FP.F32.U32 R88, R81 ;  /* 0x000000510058c245 */ /* 0x000fcc0000201000 */
[----:B------:R1:W2:Y:S01]  /*1e50*/  @!P4 POPC R81, R89 ;  /* 0x000000590051c309 */ /* 0x0002a20000000000 */
[----:B------:R-:W-:Y:S01]  /*1e60*/  @!P4 FMUL R88, R79, R88 ;  /* 0x000000584f58c220 */ /* 0x000fe20000400000 */
[----:B0-----:R-:W-:-:S03]  /*1e70*/  @!P4 LOP3.LUT R93, R67, R73, RZ, 0xc0, !PT ;  /* 0x00000049435dc212 */ /* 0x001fc600078ec0ff */
[----:B------:R-:W-:Y:S01]  /*1e80*/  @!P4 FFMA R3, R24, R88, R3 ;  /* 0x000000581803c223 */ /* 0x000fe20000000003 */
[----:B------:R-:W-:Y:S02]  /*1e90*/  @!P1 I2FP.F32.U32 R88, R87 ;  /* 0x0000005700589245 */ /* 0x000fe40000201000 */
[----:B------:R0:W-:Y:S03]  /*1ea0*/  @!P4 POPC R87, R91 ;  /* 0x0000005b0057c309 */ /* 0x0001e60000000000 */
[----:B------:R-:W-:Y:S01]  /*1eb0*/  @!P1 FMUL R88, R79, R88 ;  /* 0x000000584f589220 */ /* 0x000fe20000400000 */
[----:B-1----:R-:W-:Y:S01]  /*1ec0*/  @!P4 LOP3.LUT R89, R66, R72, RZ, 0xc0, !PT ;  /* 0x000000484259c212 */ /* 0x002fe200078ec0ff */
[----:B--2---:R-:W-:Y:S02]  /*1ed0*/  @!P4 IMAD.IADD R81, R81, 0x1, R90 ;  /* 0x000000015151c824 */ /* 0x004fe400078e025a */
[----:B------:R-:W-:Y:S01]  /*1ee0*/  @!P1 FFMA R4, R15, R88, R4 ;  /* 0x000000580f049223 */ /* 0x000fe20000000004 */
[----:B------:R1:W2:Y:S01]  /*1ef0*/  @!P4 POPC R90, R92 ;  /* 0x0000005c005ac309 */ /* 0x0002a20000000000 */
[----:B------:R-:W-:-:S02]  /*1f00*/  @!P4 I2FP.F32.U32 R88, R86 ;  /* 0x000000560058c245 */ /* 0x000fc40000201000 */
[----:B0-----:R-:W-:-:S03]  /*1f10*/  @!P4 LOP3.LUT R91, R68, R72, RZ, 0xc0, !PT ;  /* 0x00000048445bc212 */ /* 0x001fc600078ec0ff */
[----:B------:R-:W-:-:S04]  /*1f20*/  @!P4 FMUL R88, R79, R88 ;  /* 0x000000584f58c220 */ /* 0x000fc80000400000 */
[----:B------:R-:W-:Y:S01]  /*1f30*/  @!P4 FFMA R3, R74, R88, R3 ;  /* 0x000000584a03c223 */ /* 0x000fe20000000003 */
[----:B------:R-:W-:Y:S02]  /*1f40*/  @!P1 I2FP.F32.U32 R88, R83 ;  /* 0x0000005300589245 */ /* 0x000fe40000201000 */
[----:B-1----:R-:W-:Y:S01]  /*1f50*/  @!P4 LOP3.LUT R92, R69, R73, RZ, 0xc0, !PT ;  /* 0x00000049455cc212 */ /* 0x002fe200078ec0ff */
[----:B--2---:R-:W-:Y:S02]  /*1f60*/  @!P4 IMAD.IADD R86, R87, 0x1, R90 ;  /* 0x000000015756c824 */ /* 0x004fe400078e025a */
[----:B------:R0:W-:Y:S03]  /*1f70*/  @!P4 POPC R87, R89 ;  /* 0x000000590057c309 */ /* 0x0001e60000000000 */
[----:B------:R-:W-:-:S05]  /*1f80*/  @!P4 I2FP.F32.U32 R86, R86 ;  /* 0x000000560056c245 */ /* 0x000fca0000201000 */
[----:B------:R-:W1:Y:S01]  /*1f90*/  @!P4 POPC R90, R93 ;  /* 0x0000005d005ac309 */ /* 0x000e620000000000 */
[----:B------:R-:W-:Y:S01]  /*1fa0*/  @!P4 FMUL R86, R79, R86 ;  /* 0x000000564f56c220 */ /* 0x000fe20000400000 */
[----:B0-----:R-:W-:-:S06]  /*1fb0*/  @!P4 LOP3.LUT R89, R71, R73, RZ, 0xc0, !PT ;  /* 0x000000494759c212 */ /* 0x001fcc00078ec0ff */
[----:B------:R-:W-:Y:S01]  /*1fc0*/  @!P4 POPC R89, R89 ;  /* 0x000000590059c309 */ /* 0x000fe20000000000 */
[----:B-1----:R-:W-:Y:S02]  /*1fd0*/  @!P4 IMAD.IADD R83, R87, 0x1, R90 ;  /* 0x000000015753c824 */ /* 0x002fe400078e025a */
[----:B------:R-:W-:Y:S01]  /*1fe0*/  @!P1 FMUL R87, R79, R88 ;  /* 0x000000584f579220 */ /* 0x000fe20000400000 */
[----:B------:R-:W-:-:S04]  /*1ff0*/  @!P4 LOP3.LUT R90, R70, R72, RZ, 0xc0, !PT ;  /* 0x00000048465ac212 */ /* 0x000fc800078ec0ff */
[----:B------:R-:W-:Y:S01]  /*2000*/  @!P4 POPC R88, R91 ;  /* 0x0000005b0058c309 */ /* 0x000fe20000000000 */
[----:B------:R-:W-:Y:S01]  /*2010*/  @!P4 I2FP.F32.U32 R72, R81 ;  /* 0x000000510048c245 */ /* 0x000fe20000201000 */
[----:B------:R-:W-:-:S04]  /*2020*/  @!P1 FFMA R4, R16, R87, R4 ;  /* 0x0000005710049223 */ /* 0x000fc80000000004 */
[----:B------:R-:W-:Y:S01]  /*2030*/  @!P4 FMUL R73, R79, R72 ;  /* 0x000000484f49c220 */ /* 0x000fe20000400000 */
[----:B------:R-:W-:Y:S01]  /*2040*/  @!P1 FFMA R4, R17, R84, R4 ;  /* 0x0000005411049223 */ /* 0x000fe20000000004 */
[----:B------:R-:W0:Y:S01]  /*2050*/  @!P4 POPC R87, R92 ;  /* 0x0000005c0057c309 */ /* 0x000e220000000000 */
[----:B------:R-:W-:Y:S01]  /*2060*/  @!P1 I2FP.F32.U32 R84, R85 ;  /* 0x0000005500549245 */ /* 0x000fe20000201000 */
[----:B------:R-:W-:-:S04]  /*2070*/  @!P4 FFMA R3, R76, R73, R3 ;  /* 0x000000494c03c223 */ /* 0x000fc80000000003 */
[----:B------:R-:W-:Y:S01]  /*2080*/  @!P4 FFMA R3, R78, R86, R3 ;  /* 0x000000564e03c223 */ /* 0x000fe20000000003 */
[----:B------:R-:W-:-:S04]  /*2090*/  @!P1 FMUL R73, R79, R84 ;  /* 0x000000544f499220 */ /* 0x000fc80000400000 */
[----:B------:R-:W-:Y:S01]  /*20a0*/  @!P1 FFMA R4, R18, R73, R4 ;  /* 0x0000004912049223 */ /* 0x000fe20000000004 */
[----:B0-----:R-:W-:-:S03]  /*20b0*/  @!P4 IMAD.IADD R87, R88, 0x1, R87 ;  /* 0x000000015857c824 */ /* 0x001fc600078e0257 */
[----:B------:R-:W-:Y:S01]  /*20c0*/  @!P1 FFMA R4, R19, R82, R4 ;  /* 0x0000005213049223 */ /* 0x000fe20000000004 */
[----:B------:R-:W0:Y:S01]  /*20d0*/  @!P4 POPC R88, R90 ;  /* 0x0000005a0058c309 */ /* 0x000e220000000000 */
[----:B------:R-:W-:-:S05]  /*20e0*/  @!P4 I2FP.F32.U32 R86, R87 ;  /* 0x000000570056c245 */ /* 0x000fca0000201000 */
[----:B------:R-:W-:Y:S01]  /*20f0*/  @!P4 FMUL R86, R79, R86 ;  /* 0x000000564f56c220 */ /* 0x000fe20000400000 */
[----:B0-----:R-:W-:Y:S01]  /*2100*/  @!P4 IMAD.IADD R72, R88, 0x1, R89 ;  /* 0x000000015848c824 */ /* 0x001fe200078e0259 */
[----:B------:R-:W-:-:S04]  /*2110*/  @!P4 I2FP.F32.U32 R88, R83 ;  /* 0x000000530058c245 */ /* 0x000fc80000201000 */
[----:B------:R-:W-:Y:S01]  /*2120*/  @!P4 I2FP.F32.U32 R72, R72 ;  /* 0x000000480048c245 */ /* 0x000fe20000201000 */
[----:B------:R-:W-:-:S04]  /*2130*/  @!P4 FMUL R88, R79, R88 ;  /* 0x000000584f58c220 */ /* 0x000fc80000400000 */
[----:B------:R-:W-:Y:S01]  /*2140*/  @!P4 FFMA R3, R80, R88, R3 ;  /* 0x000000585003c223 */ /* 0x000fe20000000003 */
[----:B------:R-:W-:-:S03]  /*2150*/  @!P4 FMUL R72, R79, R72 ;  /* 0x000000484f48c220 */ /* 0x000fc60000400000 */
[----:B------:R-:W-:-:S04]  /*2160*/  @!P4 FFMA R3, R21, R86, R3 ;  /* 0x000000561503c223 */ /* 0x000fc80000000003 */
[----:B------:R-:W-:Y:S01]  /*2170*/  @!P4 FFMA R3, R23, R72, R3 ;  /* 0x000000481703c223 */ /* 0x000fe20000000003 */
[----:B------:R-:W-:Y:S06]  /*2180*/  @P2 BRA `(.L_x_1598) ;  /* 0xfffffff4003c2947 */ /* 0x000fec000383ffff */
[----:B------:R-:W-:Y:S05]  /*2190*/  BRA `(.L_x_1599) ;  /* 0x000000b000d07947 */ /* 0x000fea0003800000 */
.L_x_1596:
[----:B------:R-:W-:Y:S01]  /*21a0*/  ISETP.GE.AND P2, PT, R8, 0x1, PT ;  /* 0x000000010800780c */ /* 0x000fe20003f46270 */
[----:B------:R-:W-:Y:S02]  /*21b0*/  HFMA2 R4, -RZ, RZ, 0, 0 ;  /* 0x00000000ff047431 */ /* 0x000fe400000001ff */
[----:B--23--:R-:W-:-:S10]  /*21c0*/  IMAD.MOV.U32 R3, RZ, RZ, RZ ;  /* 0x000000ffff037224 */ /* 0x00cfd400078e00ff */
[----:B------:R-:W-:Y:S05]  /*21d0*/  @!P2 BRA `(.L_x_1600) ;  /* 0x0000000800cca947 */ /* 0x000fea0003800000 */
[----:B------:R-:W2:Y:S01]  /*21e0*/  S2R R4, SR_CgaCtaId ;  /* 0x0000000000047919 */ /* 0x000ea20000008800 */
[----:B------:R-:W-:Y:S01]  /*21f0*/  LOP3.LUT P2, RZ, R7, 0x1f, RZ, 0xc0, !PT ;  /* 0x0000001f07ff7812 */ /* 0x000fe2000784c0ff */
[----:B0-----:R-:W-:Y:S01]  /*2200*/  IMAD.MOV.U32 R82, RZ, RZ, RZ ;  /* 0x000000ffff527224 */ /* 0x001fe200078e00ff */
[----:B------:R-:W-:Y:S01]  /*2210*/  MOV R3, 0x400 ;  /* 0x0000040000037802 */ /* 0x000fe20000000f00 */
[----:B------:R-:W-:-:S03]  /*2220*/  UMOV UR4, 0xffffffff ;  /* 0xffffffff00047882 */ /* 0x000fc60000000000 */
[----:B--2---:R-:W-:-:S07]  /*2230*/  LEA R3, R4, R3, 0x18 ;  /* 0x0000000304037211 */ /* 0x004fce00078ec0ff */
[----:B------:R-:W-:-:S04]  /*2240*/  @!P2 IMAD R4, R8, 0x100, R3 ;  /* 0x000001000804a824 */ /* 0x000fc800078e0203 */
[----:B------:R-:W-:-:S05]  /*2250*/  @!P2 IMAD R4, R5, 0xa00, R4 ;  /* 0x00000a000504a824 */ /* 0x000fca00078e0204 */
[----:B------:R0:W2:Y:S01]  /*2260*/  @!P2 LDS R82, [R4] ;  /* 0x000000000452a984 */ /* 0x0000a20000000800 */
[----:B------:R-:W-:Y:S05]  /*2270*/  BRA.DIV UR4, `(.L_x_1601) ;  /* 0x000000b604a47947 */ /* 0x000fea000b800000 */
[----:B--2---:R2:W3:Y:S02]  /*2280*/  SHFL.IDX PT, R25, R82, RZ, 0x1f ;  /* 0x00001fff52197589 */ /* 0x0044e400000e0000 */
.L_x_1640:
[----:B0-----:R-:W-:Y:S01]  /*2290*/  IMAD.SHL.U32 R4, R7, 0x8, RZ ;  /* 0x0000000807047824 */ /* 0x001fe200078e00ff */
[----:B------:R-:W-:-:S04]  /*22a0*/  LOP3.LUT R91, R9, 0x1, RZ, 0xfc, !PT ;  /* 0x00000001095b7812 */ /* 0x000fc800078efcff */
[----:B------:R-:W-:Y:S02]  /*22b0*/  LOP3.LUT R4, R4, 0xf8, RZ, 0xc0, !PT ;  /* 0x000000f804047812 */ /* 0x000fe400078ec0ff */
[----:B------:R-:W-:-:S03]  /*22c0*/  ISETP.GE.AND P2, PT, R91, R10, PT ;  /* 0x0000000a5b00720c */ /* 0x000fc60003f46270 */
[----:B------:R-:W-:-:S05]  /*22d0*/  IMAD.IADD R4, R3, 0x1, R4 ;  /* 0x0000000103047824 */ /* 0x000fca00078e0204 */
[----:B------:R-:W0:Y:S02]  /*22e0*/  LDS.64 R72, [R4] ;  /* 0x0000000004487984 */ /* 0x000e240000000a00 */
[-C--:B0-----:R-:W-:Y:S02]  /*22f0*/  @!P1 LOP3.LUT R86, R32, R72.reuse, RZ, 0xc0, !PT ;  /* 0x0000004820569212 */ /* 0x081fe400078ec0ff */
[-C--:B------:R-:W-:Y:S02]  /*2300*/  @!P1 LOP3.LUT R3, R33, R73.reuse, RZ, 0xc0, !PT ;  /* 0x0000004921039212 */ /* 0x080fe400078ec0ff */
[-C--:B------:R-:W-:Y:S02]  /*2310*/  @!P1 LOP3.LUT R79, R38, R72.reuse, RZ, 0xc0, !PT ;  /* 0x00000048264f9212 */ /* 0x080fe400078ec0ff */
[----:B------:R-:W-:Y:S01]  /*2320*/  @!P1 POPC R86, R86 ;  /* 0x0000005600569309 */ /* 0x000fe20000000000 */
[----:B--2---:R-:W-:Y:S02]  /*2330*/  @!P1 LOP3.LUT R82, R39, R73, RZ, 0xc0, !PT ;  /* 0x0000004927529212 */ /* 0x004fe400078ec0ff */
[----:B------:R-:W-:-:S02]  /*2340*/  @!P1 LOP3.LUT R77, R36, R72, RZ, 0xc0, !PT ;  /* 0x00000048244d9212 */ /* 0x000fc400078ec0ff */
[-C--:B------:R-:W-:Y:S02]  /*2350*/  @!P1 LOP3.LUT R4, R37, R73.reuse, RZ, 0xc0, !PT ;  /* 0x0000004925049212 */ /* 0x080fe400078ec0ff */
[-C--:B------:R-:W-:Y:S01]  /*2360*/  @!P1 LOP3.LUT R84, R42, R72.reuse, RZ, 0xc0, !PT ;  /* 0x000000482a549212 */ /* 0x080fe200078ec0ff */
[----:B------:R-:W0:Y:S01]  /*2370*/  @!P1 POPC R3, R3 ;  /* 0x0000000300039309 */ /* 0x000e220000000000 */
        /* <DEDUP_REMOVED lines=8> */
[----:B0-----:R-:W-:Y:S02]  /*2400*/  @!P1 IMAD.IADD R3, R86, 0x1, R3 ;  /* 0x0000000156039824 */ /* 0x001fe400078e0203 */
[----:B------:R-:W0:Y:S01]  /*2410*/  @!P1 POPC R82, R82 ;  /* 0x0000005200529309 */ /* 0x000e220000000000 */
[-C--:B------:R-:W-:Y:S02]  /*2420*/  @!P1 LOP3.LUT R86, R45, R73.reuse, RZ, 0xc0, !PT ;  /* 0x000000492d569212 */ /* 0x080fe400078ec0ff */
[----:B------:R-:W-:Y:S02]  /*2430*/  @!P1 LOP3.LUT R83, R46, R72, RZ, 0xc0, !PT ;  /* 0x000000482e539212 */ /* 0x000fe400078ec0ff */
[----:B------:R-:W-:-:S02]  /*2440*/  @!P2 LOP3.LUT R93, R53, R73, RZ, 0xc0, !PT ;  /* 0x00000049355da212 */ /* 0x000fc400078ec0ff */
[----:B------:R-:W-:Y:S01]  /*2450*/  @!P2 LOP3.LUT R92, R55, R73, RZ, 0xc0, !PT ;  /* 0x00000049375ca212 */ /* 0x000fe200078ec0ff */
        /* <DEDUP_REMOVED lines=14> */
[----:B---3--:R-:W-:Y:S01]  /*2540*/  @!P1 FMUL R84, R25, R84 ;  /* 0x0000005419549220 */ /* 0x008fe20000400000 */
        /* <DEDUP_REMOVED lines=13> */
[----:B------:R-:W-:Y:S02]  /*2620*/  @!P2 LOP3.LUT R89, R54, R72, RZ, 0xc0, !PT ;  /* 0x000000483659a212 */ /* 0x000fe400078ec0ff */
[----:B------:R-:W-:-:S05]  /*2630*/  @!P1 I2FP.F32.U32 R82, R82 ;  /* 0x0000005200529245 */ /* 0x000fca0000201000 */
[----:B------:R-:W-:Y:S01]  /*2640*/  @!P1 POPC R87, R87 ;  /* 0x0000005700579309 */ /* 0x000fe20000000000 */
[----:B0-----:R-:W-:-:S07]  /*2650*/  @!P1 IMAD.IADD R83, R83, 0x1, R4 ;  /* 0x0000000153539824 */ /* 0x001fce00078e0204 */
[----:B------:R-:W0:Y:S08]  /*2660*/  @!P1 POPC R86, R90 ;  /* 0x0000005a00569309 */ /* 0x000e300000000000 */
[----:B------:R-:W-:Y:S01]  /*2670*/  @!P2 POPC R88, R88 ;  /* 0x000000580058a309 */ /* 0x000fe20000000000 */
[----:B0-----:R-:W-:-:S07]  /*2680*/  @!P1 IMAD.IADD R86, R87, 0x1, R86 ;  /* 0x0000000157569824 */ /* 0x001fce00078e0256 */
[----:B------:R0:W2:Y:S01]  /*2690*/  @!P2 POPC R91, R93 ;  /* 0x0000005d005ba309 */ /* 0x0000a20000000000 */
[----:B------:R-:W-:-:S07]  /*26a0*/  @!P1 I2FP.F32.U32 R86, R86 ;  /* 0x0000005600569245 */ /* 0x000fce0000201000 */
[----:B------:R3:W-:Y:S01]  /*26b0*/  @!P2 POPC R4, R89 ;  /* 0x000000590004a309 */ /* 0x0007e20000000000 */
[----:B------:R-:W-:Y:S01]  /*26c0*/  @!P1 FMUL R86, R25, R86 ;  /* 0x0000005619569220 */ /* 0x000fe20000400000 */
[----:B0-----:R-:W-:Y:S02]  /*26d0*/  @!P2 LOP3.LUT R93, R59, R73, RZ, 0xc0, !PT ;  /* 0x000000493b5da212 */ /* 0x001fe400078ec0ff */
[----:B--2---:R-:W-:-:S04]  /*26e0*/  @!P2 IADD3 R91, PT, PT, R88, R91, RZ ;  /* 0x0000005b585ba210 */ /* 0x004fc80007ffe0ff */
[----:B------:R0:W2:Y:S01]  /*26f0*/  @!P2 POPC R87, R92 ;  /* 0x0000005c0057a309 */ /* 0x0000a20000000000 */
[----:B------:R-:W-:Y:S02]  /*2700*/  @!P1 I2FP.F32.U32 R88, R3 ;  /* 0x0000000300589245 */ /* 0x000fe40000201000 */
[----:B------:R-:W-:Y:S02]  /*2710*/  @!P2 I2FP.F32.U32 R90, R91 ;  /* 0x0000005b005aa245 */ /* 0x000fe40000201000 */
[----:B------:R-:W-:Y:S01]  /*2720*/  @!P2 LOP3.LUT R91, R58, R72, RZ, 0xc0, !PT ;  /* 0x000000483a5ba212 */ /* 0x000fe200078ec0ff */
[C---:B------:R-:W-:Y:S01]  /*2730*/  @!P1 FMUL R3, R25.reuse, R88 ;  /* 0x0000005819039220 */ /* 0x040fe20000400000 */
[----:B------:R-:W-:Y:S01]  /*2740*/  @!P1 I2FP.F32.U32 R88, R75 ;  /* 0x0000004b00589245 */ /* 0x000fe20000201000 */
[----:B---3--:R-:W-:Y:S01]  /*2750*/  @!P2 FMUL R89, R25, R90 ;  /* 0x0000005a1959a220 */ /* 0x008fe20000400000 */
[----:B------:R-:W-:Y:S02]  /*2760*/  @!P2 LOP3.LUT R90, R56, R72, RZ, 0xc0, !PT ;  /* 0x00000048385aa212 */ /* 0x000fe400078ec0ff */
[----:B0-----:R-:W-:Y:S01]  /*2770*/  @!P2 LOP3.LUT R92, R57, R73, RZ, 0xc0, !PT ;  /* 0x00000049395ca212 */ /* 0x001fe200078ec0ff */
[----:B------:R-:W-:Y:S01]  /*2780*/  @!P1 FMUL R88, R25, R88 ;  /* 0x0000005819589220 */ /* 0x000fe20000400000 */
[----:B--2---:R-:W-:-:S02]  /*2790*/  @!P2 IMAD.IADD R87, R4, 0x1, R87 ;  /* 0x000000010457a824 */ /* 0x004fc400078e0257 */
[----:B------:R-:W-:Y:S01]  /*27a0*/  @!P2 POPC R90, R90 ;  /* 0x0000005a005aa309 */ /* 0x000fe20000000000 */
[----:B------:R-:W-:Y:S02]  /*27b0*/  IMAD.MOV.U32 R4, RZ, RZ, RZ ;  /* 0x000000ffff047224 */ /* 0x000fe400078e00ff */
[----:B------:R-:W-:Y:S01]  /*27c0*/  @!P1 FFMA R4, R0, R3, RZ ;  /* 0x0000000300049223 */ /* 0x000fe200000000ff */
[----:B------:R-:W-:Y:S02]  /*27d0*/  IMAD.MOV.U32 R3, RZ, RZ, RZ ;  /* 0x000000ffff037224 */ /* 0x000fe400078e00ff */
[----:B------:R-:W-:Y:S01]  /*27e0*/  @!P2 FFMA R3, R2, R89, RZ ;  /* 0x000000590203a223 */ /* 0x000fe200000000ff */
[----:B------:R-:W-:Y:S01]  /*27f0*/  @!P1 FFMA R4, R11, R88, R4 ;  /* 0x000000580b049223 */ /* 0x000fe20000000004 */
[----:B------:R-:W-:Y:S01]  /*2800*/  @!P2 I2FP.F32.U32 R88, R87 ;  /* 0x000000570058a245 */ /* 0x000fe20000201000 */
[----:B------:R0:W2:Y:S04]  /*2810*/  @!P2 POPC R89, R92 ;  /* 0x0000005c0059a309 */ /* 0x0000a80000000000 */
[----:B------:R-:W-:-:S04]  /*2820*/  @!P2 FMUL R88, R25, R88 ;  /* 0x000000581958a220 */ /* 0x000fc80000400000 */
[----:B------:R-:W-:Y:S01]  /*2830*/  @!P2 FFMA R3, R20, R88, R3 ;  /* 0x000000581403a223 */ /* 0x000fe20000000003 */
[----:B------:R-:W-:Y:S02]  /*2840*/  @!P1 I2FP.F32.U32 R88, R77 ;  /* 0x0000004d00589245 */ /* 0x000fe40000201000 */
[-C--:B0-----:R-:W-:Y:S01]  /*2850*/  @!P2 LOP3.LUT R92, R60, R72.reuse, RZ, 0xc0, !PT ;  /* 0x000000483c5ca212 */ /* 0x081fe200078ec0ff */
[----:B--2---:R-:W-:Y:S02]  /*2860*/  @!P2 IMAD.IADD R75, R90, 0x1, R89 ;  /* 0x000000015a4ba824 */ /* 0x004fe400078e0259 */
[----:B------:R0:W-:Y:S08]  /*2870*/  @!P2 POPC R89, R91 ;  /* 0x0000005b0059a309 */ /* 0x0001f00000000000 */
[----:B------:R2:W3:Y:S01]  /*2880*/  @!P2 POPC R90, R93 ;  /* 0x0000005d005aa309 */ /* 0x0004e20000000000 */
[----:B0-----:R-:W-:-:S02]  /*2890*/  @!P2 LOP3.LUT R91, R62, R72, RZ, 0xc0, !PT ;  /* 0x000000483e5ba212 */ /* 0x001fc400078ec0ff */
[-C--:B--2---:R-:W-:Y:S01]  /*28a0*/  @!P2 LOP3.LUT R93, R63, R73.reuse, RZ, 0xc0, !PT ;  /* 0x000000493f5da212 */ /* 0x084fe200078ec0ff */
[----:B---3--:R-:W-:Y:S01]  /*28b0*/  @!P2 IMAD.IADD R87, R89, 0x1, R90 ;  /* 0x000000015957a824 */ /* 0x008fe200078e025a */
[----:B------:R-:W-:-:S03]  /*28c0*/  @!P2 LOP3.LUT R90, R61, R73, RZ, 0xc0, !PT ;  /* 0x000000493d5aa212 */ /* 0x000fc600078ec0ff */
[----:B------:R0:W-:Y:S08]  /*28d0*/  @!P2 POPC R89, R92 ;  /* 0x0000005c0059a309 */ /* 0x0001f00000000000 */
[----:B------:R-:W2:Y:S01]  /*28e0*/  @!P2 POPC R90, R90 ;  /* 0x0000005a005aa309 */ /* 0x000ea20000000000 */
[----:B0-----:R-:W-:Y:S01]  /*28f0*/  @!P2 LOP3.LUT R92, R64, R72, RZ, 0xc0, !PT ;  /* 0x00000048405ca212 */ /* 0x001fe200078ec0ff */
[----:B--2---:R-:W-:-:S02]  /*2900*/  @!P2 IMAD.IADD R77, R89, 0x1, R90 ;  /* 0x00000001594da824 */ /* 0x004fc400078e025a */
[----:B------:R-:W-:-:S04]  /*2910*/  @!P1 FMUL R89, R25, R88 ;  /* 0x0000005819599220 */ /* 0x000fc80000400000 */
[----:B------:R0:W-:Y:S01]  /*2920*/  @!P2 POPC R90, R91 ;  /* 0x0000005b005aa309 */ /* 0x0001e20000000000 */
[----:B------:R-:W-:Y:S01]  /*2930*/  @!P2 I2FP.F32.U32 R88, R75 ;  /* 0x0000004b0058a245 */ /* 0x000fe20000201000 */
[----:B-1----:R-:W-:-:S04]  /*2940*/  @!P1 FFMA R4, R12, R89, R4 ;  /* 0x000000590c049223 */ /* 0x002fc80000000004 */
        /* <DEDUP_REMOVED lines=17> */
[----:B------:R-:W-:Y:S01]  /*2a60*/  @!P1 FMUL R81, R25, R88 ;  /* 0x0000005819519220 */ /* 0x000fe20000400000 */
[----:B------:R-:W-:-:S03]  /*2a70*/  @!P2 I2FP.F32.U32 R88, R75 ;  /* 0x0000004b0058a245 */ /* 0x000fc60000201000 */
[----:B------:R-:W-:Y:S01]  /*2a80*/  @!P1 FFMA R4, R14, R81, R4 ;  /* 0x000000510e049223 */ /* 0x000fe20000000004 */
[----:B------:R-:W-:Y:S01]  /*2a90*/  @!P2 POPC R92, R92 ;  /* 0x0000005c005ca309 */ /* 0x000fe20000000000 */
[----:B------:R-:W-:Y:S01]  /*2aa0*/  @!P2 LOP3.LUT R81, R71, R73, RZ, 0xc0, !PT ;  /* 0x000000494751a212 */ /* 0x000fe200078ec0ff */
[----:B------:R-:W-:Y:S01]  /*2ab0*/  @!P2 FMUL R88, R25, R88 ;  /* 0x000000581958a220 */ /* 0x000fe20000400000 */
[----:B------:R-:W-:Y:S01]  /*2ac0*/  @!P1 FFMA R4, R15, R84, R4 ;  /* 0x000000540f049223 */ /* 0x000fe20000000004 */
[----:B------:R-:W-:Y:S02]  /*2ad0*/  @!P1 I2FP.F32.U32 R84, R85 ;  /* 0x0000005500549245 */ /* 0x000fe40000201000 */
[----:B-1----:R-:W-:Y:S02]  /*2ae0*/  @!P2 IADD3 R79, PT, PT, R89, R90, RZ ;  /* 0x0000005a594fa210 */ /* 0x002fe40007ffe0ff */
[----:B------:R-:W-:Y:S01]  /*2af0*/  @!P2 POPC R89, R91 ;  /* 0x0000005b0059a309 */ /* 0x000fe20000000000 */
[----:B------:R-:W-:Y:S01]  /*2b00*/  @!P1 FMUL R73, R25, R84 ;  /* 0x0000005419499220 */ /* 0x000fe20000400000 */
[----:B------:R-:W-:-:S03]  /*2b10*/  @!P1 I2FP.F32.U32 R84, R83 ;  /* 0x0000005300549245 */ /* 0x000fc60000201000 */
[----:B------:R-:W-:Y:S01]  /*2b20*/  @!P1 FFMA R4, R16, R73, R4 ;  /* 0x0000004910049223 */ /* 0x000fe20000000004 */
[C---:B------:R-:W-:Y:S01]  /*2b30*/  @!P1 FMUL R73, R25.reuse, R82 ;  /* 0x0000005219499220 */ /* 0x040fe20000400000 */
[----:B------:R-:W-:Y:S01]  /*2b40*/  @!P1 FMUL R84, R25, R84 ;  /* 0x0000005419549220 */ /* 0x000fe20000400000 */
[----:B------:R-:W0:Y:S03]  /*2b50*/  @!P2 POPC R90, R93 ;  /* 0x0000005d005aa309 */ /* 0x000e260000000000 */
[----:B------:R-:W-:-:S04]  /*2b60*/  @!P1 FFMA R4, R17, R84, R4 ;  /* 0x0000005411049223 */ /* 0x000fc80000000004 */
[----:B------:R-:W-:Y:S01]  /*2b70*/  @!P1 FFMA R4, R18, R73, R4 ;  /* 0x0000004912049223 */ /* 0x000fe20000000004 */
[----:B------:R-:W-:Y:S03]  /*2b80*/  @!P2 POPC R75, R81 ;  /* 0x00000051004ba309 */ /* 0x000fe60000000000 */
[----:B------:R-:W-:Y:S01]  /*2b90*/  @!P1 FFMA R4, R19, R86, R4 ;  /* 0x0000005613049223 */ /* 0x000fe20000000004 */
[----:B0-----:R-:W-:Y:S01]  /*2ba0*/  @!P2 IMAD.IADD R87, R89, 0x1, R90 ;  /* 0x000000015957a824 */ /* 0x001fe200078e025a */
[-C--:B------:R-:W-:Y:S02]  /*2bb0*/  @!P2 LOP3.LUT R89, R68, R72.reuse, RZ, 0xc0, !PT ;  /* 0x000000484459a212 */ /* 0x080fe400078ec0ff */
[----:B------:R-:W-:Y:S02]  /*2bc0*/  @!P2 I2FP.F32.U32 R90, R77 ;  /* 0x0000004d005aa245 */ /* 0x000fe40000201000 */
[----:B------:R-:W-:-:S02]  /*2bd0*/  @!P2 LOP3.LUT R72, R70, R72, RZ, 0xc0, !PT ;  /* 0x000000484648a212 */ /* 0x000fc400078ec0ff */
[----:B------:R-:W0:Y:S01]  /*2be0*/  @!P2 POPC R89, R89 ;  /* 0x000000590059a309 */ /* 0x000e220000000000 */
[----:B------:R-:W-:-:S04]  /*2bf0*/  @!P2 FMUL R90, R25, R90 ;  /* 0x0000005a195aa220 */ /* 0x000fc80000400000 */
[----:B------:R-:W-:Y:S01]  /*2c00*/  @!P2 FFMA R3, R74, R90, R3 ;  /* 0x0000005a4a03a223 */ /* 0x000fe20000000003 */
[----:B------:R-:W-:Y:S02]  /*2c10*/  @!P2 I2FP.F32.U32 R90, R87 ;  /* 0x00000057005aa245 */ /* 0x000fe40000201000 */
[----:B------:R-:W1:Y:S01]  /*2c20*/  @!P2 POPC R72, R72 ;  /* 0x000000480048a309 */ /* 0x000e620000000000 */
[----:B------:R-:W-:Y:S01]  /*2c30*/  @!P2 FFMA R3, R76, R88, R3 ;  /* 0x000000584c03a223 */ /* 0x000fe20000000003 */
[----:B------:R-:W-:Y:S01]  /*2c40*/  @!P2 I2FP.F32.U32 R88, R79 ;  /* 0x0000004f0058a245 */ /* 0x000fe20000201000 */
[----:B------:R-:W-:Y:S01]  /*2c50*/  @!P2 FMUL R90, R25, R90 ;  /* 0x0000005a195aa220 */ /* 0x000fe20000400000 */
[----:B0-----:R-:W-:-:S03]  /*2c60*/  @!P2 IMAD.IADD R77, R89, 0x1, R92 ;  /* 0x00000001594da824 */ /* 0x001fc600078e025c */
[----:B------:R-:W-:-:S04]  /*2c70*/  @!P2 FMUL R88, R25, R88 ;  /* 0x000000581958a220 */ /* 0x000fc80000400000 */
[----:B------:R-:W-:Y:S01]  /*2c80*/  @!P2 FFMA R3, R78, R88, R3 ;  /* 0x000000584e03a223 */ /* 0x000fe20000000003 */
[----:B-1----:R-:W-:Y:S01]  /*2c90*/  @!P2 IMAD.IADD R75, R72, 0x1, R75 ;  /* 0x00000001484ba824 */ /* 0x002fe200078e024b */
[----:B------:R-:W-:Y:S02]  /*2ca0*/  @!P2 I2FP.F32.U32 R72, R77 ;  /* 0x0000004d0048a245 */ /* 0x000fe40000201000 */
[----:B------:R-:W-:Y:S02]  /*2cb0*/  @!P2 FFMA R3, R80, R90, R3 ;  /* 0x0000005a5003a223 */ /* 0x000fe40000000003 */
[----:B------:R-:W-:Y:S01]  /*2cc0*/  @!P2 I2FP.F32.U32 R84, R75 ;  /* 0x0000004b0054a245 */ /* 0x000fe20000201000 */
[----:B------:R-:W-:-:S04]  /*2cd0*/  @!P2 FMUL R72, R25, R72 ;  /* 0x000000481948a220 */ /* 0x000fc80000400000 */
[----:B------:R-:W-:Y:S01]  /*2ce0*/  @!P2 FMUL R84, R25, R84 ;  /* 0x000000541954a220 */ /* 0x000fe20000400000 */
[----:B------:R-:W-:-:S04]  /*2cf0*/  @!P2 FFMA R3, R21, R72, R3 ;  /* 0x000000481503a223 */ /* 0x000fc80000000003 */
[----:B------:R-:W-:-:S07]  /*2d00*/  @!P2 FFMA R3, R23, R84, R3 ;  /* 0x000000541703a223 */ /* 0x000fce0000000003 */
.L_x_1600:
        /* <DEDUP_REMOVED lines=13> */
.L_x_1643:
[----:B0-----:R-:W-:-:S05]  /*2de0*/  IMAD.SHL.U32 R72, R7, 0x8, RZ ;  /* 0x0000000807487824 */ /* 0x001fca00078e00ff */
[----:B------:R-:W-:-:S05]  /*2df0*/  LOP3.LUT R72, R72, 0xf8, RZ, 0xc0, !PT ;  /* 0x000000f848487812 */ /* 0x000fca00078ec0ff */
        /* <DEDUP_REMOVED lines=9> */
[-C--:B--2---:R-:W-:Y:S02]  /*2e90*/  @!P1 LOP3.LUT R82, R40, R72.reuse, RZ, 0xc0, !PT ;  /* 0x0000004828529212 */ /* 0x084fe400078ec0ff */
[-C--:B------:R-:W-:Y:S01]  /*2ea0*/  @!P1 LOP3.LUT R87, R41, R73.reuse, RZ, 0xc0, !PT ;  /* 0x0000004929579212 */ /* 0x080fe200078ec0ff */
[----:B------:R-:W0:Y:S01]  /*2eb0*/  @!P1 POPC R79, R79 ;  /* 0x0000004f004f9309 */ /* 0x000e220000000000 */
[----:B------:R-:W-:Y:S02]  /*2ec0*/  @!P1 LOP3.LUT R83, R42, R72, RZ, 0xc0, !PT ;  /* 0x000000482a539212 */ /* 0x000fe400078ec0ff */
[-C--:B------:R-:W-:Y:S02]  /*2ed0*/  @!P1 LOP3.LUT R88, R43, R73.reuse, RZ, 0xc0, !PT ;  /* 0x000000492b589212 */ /* 0x080fe400078ec0ff */
[----:B------:R-:W-:-:S02]  /*2ee0*/  @!P1 LOP3.LUT R89, R47, R73, RZ, 0xc0, !PT ;  /* 0x000000492f599212 */ /* 0x000fc400078ec0ff */
[-C--:B------:R-:W-:Y:S01]  /*2ef0*/  @!P1 LOP3.LUT R75, R32, R72.reuse, RZ, 0xc0, !PT ;  /* 0x00000048204b9212 */ /* 0x080fe200078ec0ff */
[----:B------:R-:W-:Y:S01]  /*2f00*/  @!P1 POPC R84, R84 ;  /* 0x0000005400549309 */ /* 0x000fe20000000000 */
[-C--:B------:R-:W-:Y:S02]  /*2f10*/  @!P1 LOP3.LUT R92, R33, R73.reuse, RZ, 0xc0, !PT ;  /* 0x00000049215c9212 */ /* 0x080fe400078ec0ff */
[-C--:B------:R-:W-:Y:S02]  /*2f20*/  @!P1 LOP3.LUT R85, R44, R72.reuse, RZ, 0xc0, !PT ;  /* 0x000000482c559212 */ /* 0x080fe400078ec0ff */
[----:B------:R-:W-:Y:S01]  /*2f30*/  @!P1 LOP3.LUT R93, R49, R73, RZ, 0xc0, !PT ;  /* 0x00000049315d9212 */ /* 0x000fe200078ec0ff */
[----:B0-----:R-:W-:Y:S02]  /*2f40*/  @!P1 IMAD.IADD R79, R86, 0x1, R79 ;  /* 0x00000001564f9824 */ /* 0x001fe400078e024f */
[----:B------:R-:W0:Y:S01]  /*2f50*/  @!P1 POPC R77, R77 ;  /* 0x0000004d004d9309 */ /* 0x000e220000000000 */
[----:B------:R-:W-:-:S02]  /*2f60*/  @!P1 LOP3.LUT R86, R46, R72, RZ, 0xc0, !PT ;  /* 0x000000482e569212 */ /* 0x000fc400078ec0ff */
[----:B------:R-:W-:-:S05]  /*2f70*/  @!P1 LOP3.LUT R91, R50, R72, RZ, 0xc0, !PT ;  /* 0x00000048325b9212 */ /* 0x000fca00078ec0ff */
        /* <DEDUP_REMOVED lines=18> */
[----:B------:R-:W-:Y:S02]  /*30a0*/  LOP3.LUT R89, R9, 0x1, RZ, 0xfc, !PT ;  /* 0x0000000109597812 */ /* 0x000fe400078efcff */
[----:B------:R-:W-:Y:S02]  /*30b0*/  @!P1 I2FP.F32.U32 R86, R86 ;  /* 0x0000005600569245 */ /* 0x000fe40000201000 */
[----:B------:R-:W-:-:S03]  /*30c0*/  ISETP.GE.AND P2, PT, R89, R10, PT ;  /* 0x0000000a5900720c */ /* 0x000fc60003f46270 */
[----:B------:R-:W-:Y:S01]  /*30d0*/  @!P1 POPC R85, R85 ;  /* 0x0000005500559309 */ /* 0x000fe20000000000 */
[----:B---3--:R-:W-:Y:S01]  /*30e0*/  @!P1 FMUL R86, R25, R86 ;  /* 0x0000005619569220 */ /* 0x008fe20000400000 */
[----:B0-----:R-:W-:-:S06]  /*30f0*/  @!P1 IADD3 R75, PT, PT, R75, R92, RZ ;  /* 0x0000005c4b4b9210 */ /* 0x001fcc0007ffe0ff */
[----:B------:R-:W0:Y:S01]  /*3100*/  @!P1 POPC R84, R84 ;  /* 0x0000005400549309 */ /* 0x000e220000000000 */
[----:B------:R-:W-:Y:S02]  /*3110*/  @!P1 LOP3.LUT R92, R51, R73, RZ, 0xc0, !PT ;  /* 0x00000049335c9212 */ /* 0x000fe400078ec0ff */
[----:B------:R-:W-:-:S05]  /*3120*/  @!P2 LOP3.LUT R89, R52, R72, RZ, 0xc0, !PT ;  /* 0x000000483459a212 */ /* 0x000fca00078ec0ff */
[----:B------:R2:W-:Y:S01]  /*3130*/  @!P1 POPC R87, R90 ;  /* 0x0000005a00579309 */ /* 0x0005e20000000000 */
[----:B0-----:R-:W-:-:S07]  /*3140*/  @!P1 IMAD.IADD R84, R85, 0x1, R84 ;  /* 0x0000000155549824 */ /* 0x001fce00078e0254 */
[----:B------:R0:W3:Y:S01]  /*3150*/  @!P1 POPC R88, R93 ;  /* 0x0000005d00589309 */ /* 0x0000e20000000000 */
[----:B--2---:R-:W-:Y:S02]  /*3160*/  @!P2 LOP3.LUT R90, R53, R73, RZ, 0xc0, !PT ;  /* 0x00000049355aa212 */ /* 0x004fe400078ec0ff */
[----:B------:R-:W-:-:S05]  /*3170*/  @!P1 I2FP.F32.U32 R84, R84 ;  /* 0x0000005400549245 */ /* 0x000fca0000201000 */
[----:B------:R2:W-:Y:S01]  /*3180*/  @!P1 POPC R85, R91 ;  /* 0x0000005b00559309 */ /* 0x0005e20000000000 */
[----:B0-----:R-:W-:Y:S02]  /*3190*/  @!P2 LOP3.LUT R93, R54, R72, RZ, 0xc0, !PT ;  /* 0x00000048365da212 */ /* 0x001fe400078ec0ff */
[----:B---3--:R-:W-:-:S05]  /*31a0*/  @!P1 IADD3 R87, PT, PT, R87, R88, RZ ;  /* 0x0000005857579210 */ /* 0x008fca0007ffe0ff */
[----:B------:R-:W-:Y:S01]  /*31b0*/  @!P2 POPC R89, R89 ;  /* 0x000000590059a309 */ /* 0x000fe20000000000 */
[----:B--2---:R-:W-:-:S07]  /*31c0*/  @!P2 LOP3.LUT R91, R55, R73, RZ, 0xc0, !PT ;  /* 0x00000049375ba212 */ /* 0x004fce00078ec0ff */
[----:B------:R-:W0:Y:S08]  /*31d0*/  @!P1 POPC R88, R92 ;  /* 0x0000005c00589309 */ /* 0x000e300000000000 */
[----:B------:R-:W2:Y:S01]  /*31e0*/  @!P2 POPC R90, R90 ;  /* 0x0000005a005aa309 */ /* 0x000ea20000000000 */
[----:B0-----:R-:W-:Y:S01]  /*31f0*/  @!P1 IMAD.IADD R85, R85, 0x1, R88 ;  /* 0x0000000155559824 */ /* 0x001fe200078e0258 */
[----:B------:R-:W-:-:S05]  /*3200*/  @!P1 I2FP.F32.U32 R88, R75 ;  /* 0x0000004b00589245 */ /* 0x000fca0000201000 */
[----:B------:R-:W-:Y:S02]  /*3210*/  @!P1 FMUL R75, R25, R88 ;  /* 0x00000058194b9220 */ /* 0x000fe40000400000 */
[----:B------:R0:W-:Y:S01]  /*3220*/  @!P2 POPC R88, R93 ;  /* 0x0000005d0058a309 */ /* 0x0001e20000000000 */
[----:B--2---:R-:W-:Y:S02]  /*3230*/  @!P2 IMAD.IADD R89, R89, 0x1, R90 ;  /* 0x000000015959a824 */ /* 0x004fe400078e025a */
[----:B------:R-:W-:-:S03]  /*3240*/  @!P1 FFMA R4, R0, R75, R4 ;  /* 0x0000004b00049223 */ /* 0x000fc60000000004 */
[----:B------:R-:W-:Y:S02]  /*3250*/  @!P2 I2FP.F32.U32 R90, R89 ;  /* 0x00000059005aa245 */ /* 0x000fe40000201000 */
[----:B------:R2:W3:Y:S01]  /*3260*/  @!P2 POPC R75, R91 ;  /* 0x0000005b004ba309 */ /* 0x0004e20000000000 */
[----:B------:R-:W-:Y:S02]  /*3270*/  @!P2 LOP3.LUT R89, R56, R72, RZ, 0xc0, !PT ;  /* 0x000000483859a212 */ /* 0x000fe400078ec0ff */
[----:B------:R-:W-:Y:S01]  /*3280*/  @!P2 FMUL R90, R25, R90 ;  /* 0x0000005a195aa220 */ /* 0x000fe20000400000 */
[----:B0-----:R-:W-:-:S03]  /*3290*/  @!P2 LOP3.LUT R93, R59, R73, RZ, 0xc0, !PT ;  /* 0x000000493b5da212 */ /* 0x001fc600078ec0ff */
[----:B------:R-:W-:Y:S01]  /*32a0*/  @!P2 FFMA R3, R2, R90, R3 ;  /* 0x0000005a0203a223 */ /* 0x000fe20000000003 */
[----:B------:R-:W-:Y:S02]  /*32b0*/  @!P1 I2FP.F32.U32 R90, R77 ;  /* 0x0000004d005a9245 */ /* 0x000fe40000201000 */
[----:B--2---:R-:W-:-:S03]  /*32c0*/  @!P2 LOP3.LUT R91, R57, R73, RZ, 0xc0, !PT ;  /* 0x00000049395ba212 */ /* 0x004fc600078ec0ff */
[----:B------:R-:W-:Y:S01]  /*32d0*/  @!P1 FMUL R90, R25, R90 ;  /* 0x0000005a195a9220 */ /* 0x000fe20000400000 */
[----:B---3--:R-:W-:Y:S01]  /*32e0*/  @!P2 IMAD.IADD R88, R88, 0x1, R75 ;  /* 0x000000015858a824 */ /* 0x008fe200078e024b */
[----:B------:R0:W-:Y:S02]  /*32f0*/  @!P2 POPC R92, R91 ;  /* 0x0000005b005ca309 */ /* 0x0001e40000000000 */
[----:B------:R-:W-:Y:S02]  /*3300*/  @!P1 FFMA R4, R11, R90, R4 ;  /* 0x0000005a0b049223 */ /* 0x000fe40000000004 */
[----:B------:R-:W-:-:S04]  /*3310*/  @!P2 I2FP.F32.U32 R88, R88 ;  /* 0x000000580058a245 */ /* 0x000fc80000201000 */
[----:B------:R-:W2:Y:S01]  /*3320*/  @!P2 POPC R75, R89 ;  /* 0x00000059004ba309 */ /* 0x000ea20000000000 */
[----:B------:R-:W-:Y:S01]  /*3330*/  @!P2 FMUL R88, R25, R88 ;  /* 0x000000581958a220 */ /* 0x000fe20000400000 */
[----:B0-----:R-:W-:-:S03]  /*3340*/  @!P2 LOP3.LUT R91, R60, R72, RZ, 0xc0, !PT ;  /* 0x000000483c5ba212 */ /* 0x001fc600078ec0ff */
[----:B------:R-:W-:Y:S01]  /*3350*/  @!P2 FFMA R3, R20, R88, R3 ;  /* 0x000000581403a223 */ /* 0x000fe20000000003 */
[----:B------:R-:W-:Y:S02]  /*3360*/  @!P1 I2FP.F32.U32 R88, R79 ;  /* 0x0000004f00589245 */ /* 0x000fe40000201000 */
[----:B------:R0:W-:Y:S01]  /*3370*/  @!P2 POPC R90, R93 ;  /* 0x0000005d005aa309 */ /* 0x0001e20000000000 */
[----:B--2---:R-:W-:Y:S01]  /*3380*/  @!P2 IMAD.IADD R75, R75, 0x1, R92 ;  /* 0x000000014b4ba824 */ /* 0x004fe200078e025c */
[----:B------:R-:W-:-:S06]  /*3390*/  @!P2 LOP3.LUT R92, R58, R72, RZ, 0xc0, !PT ;  /* 0x000000483a5ca212 */ /* 0x000fcc00078ec0ff */
[----:B------:R2:W-:Y:S01]  /*33a0*/  @!P2 POPC R89, R91 ;  /* 0x0000005b0059a309 */ /* 0x0005e20000000000 */
[----:B0-----:R-:W-:-:S07]  /*33b0*/  @!P2 LOP3.LUT R93, R63, R73, RZ, 0xc0, !PT ;  /* 0x000000493f5da212 */ /* 0x001fce00078ec0ff */
[----:B------:R0:W3:Y:S01]  /*33c0*/  @!P2 POPC R77, R92 ;  /* 0x0000005c004da309 */ /* 0x0000e20000000000 */
[-C--:B--2---:R-:W-:Y:S02]  /*33d0*/  @!P2 LOP3.LUT R91, R64, R72.reuse, RZ, 0xc0, !PT ;  /* 0x00000048405ba212 */ /* 0x084fe400078ec0ff */
[----:B0-----:R-:W-:Y:S01]  /*33e0*/  @!P2 LOP3.LUT R92, R62, R72, RZ, 0xc0, !PT ;  /* 0x000000483e5ca212 */ /* 0x001fe200078ec0ff */
[----:B---3--:R-:W-:Y:S01]  /*33f0*/  @!P2 IMAD.IADD R77, R77, 0x1, R90 ;  /* 0x000000014d4da824 */ /* 0x008fe200078e025a */
[----:B------:R-:W-:-:S06]  /*3400*/  @!P2 LOP3.LUT R90, R61, R73, RZ, 0xc0, !PT ;  /* 0x000000493d5aa212 */ /* 0x000fcc00078ec0ff */
[----:B------:R-:W0:Y:S02]  /*3410*/  @!P2 POPC R90, R90 ;  /* 0x0000005a005aa309 */ /* 0x000e240000000000 */
[----:B0-----:R-:W-:Y:S02]  /*3420*/  @!P2 IMAD.IADD R79, R89, 0x1, R90 ;  /* 0x00000001594fa824 */ /* 0x001fe400078e025a */
[----:B------:R-:W-:-:S04]  /*3430*/  @!P1 FMUL R89, R25, R88 ;  /* 0x0000005819599220 */ /* 0x000fc80000400000 */
[----:B------:R0:W-:Y:S01]  /*3440*/  @!P2 POPC R90, R92 ;  /* 0x0000005c005aa309 */ /* 0x0001e20000000000 */
[----:B------:R-:W-:Y:S01]  /*3450*/  @!P2 I2FP.F32.U32 R88, R75 ;  /* 0x0000004b0058a245 */ /* 0x000fe20000201000 */
[----:B-1----:R-:W-:-:S04]  /*3460*/  @!P1 FFMA R4, R12, R89, R4 ;  /* 0x000000590c049223 */ /* 0x002fc80000000004 */
        /* <DEDUP_REMOVED lines=15> */
[-C--:B0-----:R-:W-:Y:S02]  /*3560*/  @!P2 LOP3.LUT R91, R68, R72.reuse, RZ, 0xc0, !PT ;  /* 0x00000048445ba212 */ /* 0x081fe400078ec0ff */
[----:B------:R-:W-:Y:S02]  /*3570*/  @!P2 I2FP.F32.U32 R88, R79 ;  /* 0x0000004f0058a245 */ /* 0x000fe40000201000 */
[----:B------:R-:W-:-:S03]  /*3580*/  @!P2 LOP3.LUT R72, R70, R72, RZ, 0xc0, !PT ;  /* 0x000000484648a212 */ /* 0x000fc600078ec0ff */
[----:B------:R-:W-:-:S03]  /*3590*/  @!P2 FMUL R88, R25, R88 ;  /* 0x000000581958a220 */ /* 0x000fc60000400000 */
[----:B------:R-:W-:Y:S01]  /*35a0*/  @!P2 POPC R72, R72 ;  /* 0x000000480048a309 */ /* 0x000fe20000000000 */
[----:B------:R-:W-:Y:S01]  /*35b0*/  @!P2 FFMA R3, R74, R88, R3 ;  /* 0x000000584a03a223 */ /* 0x000fe20000000003 */
[----:B-1----:R-:W-:Y:S02]  /*35c0*/  @!P2 IADD3 R81, PT, PT, R89, R90, RZ ;  /* 0x0000005a5951a210 */ /* 0x002fe40007ffe0ff */
[----:B------:R-:W-:-:S04]  /*35d0*/  @!P2 I2FP.F32.U32 R88, R75 ;  /* 0x0000004b0058a245 */ /* 0x000fc80000201000 */
[----:B------:R-:W-:Y:S01]  /*35e0*/  @!P2 POPC R89, R92 ;  /* 0x0000005c0059a309 */ /* 0x000fe20000000000 */
[----:B------:R-:W-:-:S04]  /*35f0*/  @!P2 FMUL R88, R25, R88 ;  /* 0x000000581958a220 */ /* 0x000fc80000400000 */
[----:B------:R-:W-:-:S03]  /*3600*/  @!P2 FFMA R3, R76, R88, R3 ;  /* 0x000000584c03a223 */ /* 0x000fc60000000003 */
[----:B------:R-:W0:Y:S02]  /*3610*/  @!P2 POPC R90, R93 ;  /* 0x0000005d005aa309 */ /* 0x000e240000000000 */
[----:B0-----:R-:W-:Y:S01]  /*3620*/  @!P2 IMAD.IADD R77, R89, 0x1, R90 ;  /* 0x00000001594da824 */ /* 0x001fe200078e025a */
[----:B------:R-:W-:-:S05]  /*3630*/  @!P2 LOP3.LUT R90, R69, R73, RZ, 0xc0, !PT ;  /* 0x00000049455aa212 */ /* 0x000fca00078ec0ff */
[----:B------:R-:W-:Y:S08]  /*3640*/  @!P2 POPC R89, R91 ;  /* 0x0000005b0059a309 */ /* 0x000ff00000000000 */
[----:B------:R-:W0:Y:S02]  /*3650*/  @!P2 POPC R90, R90 ;  /* 0x0000005a005aa309 */ /* 0x000e240000000000 */
[----:B0-----:R-:W-:-:S02]  /*3660*/  @!P2 IMAD.IADD R79, R89, 0x1, R90 ;  /* 0x00000001594fa824 */ /* 0x001fc400078e025a */
[----:B------:R-:W-:Y:S01]  /*3670*/  @!P1 FMUL R89, R25, R82 ;  /* 0x0000005219599220 */ /* 0x000fe20000400000 */
[----:B------:R-:W-:Y:S02]  /*3680*/  @!P1 I2FP.F32.U32 R82, R83 ;  /* 0x0000005300529245 */ /* 0x000fe40000201000 */
[----:B------:R-:W-:Y:S01]  /*3690*/  @!P2 LOP3.LUT R83, R71, R73, RZ, 0xc0, !PT ;  /* 0x000000494753a212 */ /* 0x000fe200078ec0ff */
[----:B------:R-:W-:Y:S01]  /*36a0*/  @!P1 FFMA R4, R14, R89, R4 ;  /* 0x000000590e049223 */ /* 0x000fe20000000004 */
[C---:B------:R-:W-:Y:S01]  /*36b0*/  @!P1 FMUL R73, R25.reuse, R84 ;  /* 0x0000005419499220 */ /* 0x040fe20000400000 */
[----:B------:R-:W-:Y:S01]  /*36c0*/  @!P1 FMUL R82, R25, R82 ;  /* 0x0000005219529220 */ /* 0x000fe20000400000 */
[----:B------:R-:W0:Y:S01]  /*36d0*/  @!P2 POPC R75, R83 ;  /* 0x00000053004ba309 */ /* 0x000e220000000000 */
[----:B------:R-:W-:Y:S02]  /*36e0*/  @!P2 I2FP.F32.U32 R84, R77 ;  /* 0x0000004d0054a245 */ /* 0x000fe40000201000 */
[----:B------:R-:W-:Y:S01]  /*36f0*/  @!P1 FFMA R4, R15, R82, R4 ;  /* 0x000000520f049223 */ /* 0x000fe20000000004 */
[----:B------:R-:W-:-:S02]  /*3700*/  @!P2 I2FP.F32.U32 R82, R81 ;  /* 0x000000510052a245 */ /* 0x000fc40000201000 */
[C---:B------:R-:W-:Y:S01]  /*3710*/  @!P2 FMUL R84, R25.reuse, R84 ;  /* 0x000000541954a220 */ /* 0x040fe20000400000 */
[----:B------:R-:W-:Y:S02]  /*3720*/  @!P1 FFMA R4, R16, R73, R4 ;  /* 0x0000004910049223 */ /* 0x000fe40000000004 */
[----:B------:R-:W-:Y:S02]  /*3730*/  @!P2 FMUL R82, R25, R82 ;  /* 0x000000521952a220 */ /* 0x000fe40000400000 */
[----:B------:R-:W-:Y:S01]  /*3740*/  @!P1 FFMA R4, R17, R86, R4 ;  /* 0x0000005611049223 */ /* 0x000fe20000000004 */
[----:B------:R-:W-:Y:S01]  /*3750*/  @!P1 I2FP.F32.U32 R86, R85 ;  /* 0x0000005500569245 */ /* 0x000fe20000201000 */
[----:B------:R-:W-:Y:S01]  /*3760*/  @!P2 FFMA R3, R78, R82, R3 ;  /* 0x000000524e03a223 */ /* 0x000fe20000000003 */
[----:B------:R-:W-:Y:S01]  /*3770*/  @!P2 I2FP.F32.U32 R82, R79 ;  /* 0x0000004f0052a245 */ /* 0x000fe20000201000 */
[----:B0-----:R-:W-:Y:S01]  /*3780*/  @!P2 IMAD.IADD R75, R72, 0x1, R75 ;  /* 0x00000001484ba824 */ /* 0x001fe200078e024b */
[----:B------:R-:W-:Y:S01]  /*3790*/  @!P1 I2FP.F32.U32 R72, R87 ;  /* 0x0000005700489245 */ /* 0x000fe20000201000 */
[----:B------:R-:W-:Y:S01]  /*37a0*/  @!P2 FFMA R3, R80, R84, R3 ;  /* 0x000000545003a223 */ /* 0x000fe20000000003 */
[C---:B------:R-:W-:Y:S01]  /*37b0*/  @!P1 FMUL R86, R25.reuse, R86 ;  /* 0x0000005619569220 */ /* 0x040fe20000400000 */
[C---:B------:R-:W-:Y:S01]  /*37c0*/  @!P2 FMUL R82, R25.reuse, R82 ;  /* 0x000000521952a220 */ /* 0x040fe20000400000 */
[----:B------:R-:W-:Y:S01]  /*37d0*/  @!P2 I2FP.F32.U32 R88, R75 ;  /* 0x0000004b0058a245 */ /* 0x000fe20000201000 */
[----:B------:R-:W-:-:S02]  /*37e0*/  @!P1 FMUL R73, R25, R72 ;  /* 0x0000004819499220 */ /* 0x000fc40000400000 */
[----:B------:R-:W-:Y:S02]  /*37f0*/  @!P2 FFMA R3, R21, R82, R3 ;  /* 0x000000521503a223 */ /* 0x000fe40000000003 */
[----:B------:R-:W-:Y:S01]  /*3800*/  @!P2 FMUL R88, R25, R88 ;  /* 0x000000581958a220 */ /* 0x000fe20000400000 */
[----:B------:R-:W-:-:S03]  /*3810*/  @!P1 FFMA R4, R18, R73, R4 ;  /* 0x0000004912049223 */ /* 0x000fc60000000004 */
[----:B------:R-:W-:Y:S01]  /*3820*/  @!P2 FFMA R3, R23, R88, R3 ;  /* 0x000000581703a223 */ /* 0x000fe20000000003 */
[----:B------:R-:W-:-:S07]  /*3830*/  @!P1 FFMA R4, R19, R86, R4 ;  /* 0x0000005613049223 */ /* 0x000fce0000000004 */
.L_x_1602:
        /* <DEDUP_REMOVED lines=13> */
.L_x_1646:
        /* <DEDUP_REMOVED lines=166> */
.L_x_1604:
        /* <DEDUP_REMOVED lines=13> */
.L_x_1649:
        /* <DEDUP_REMOVED lines=166> */
.L_x_1606:
        /* <DEDUP_REMOVED lines=13> */
.L_x_1652:
        /* <DEDUP_REMOVED lines=166> */
.L_x_1608:
        /* <DEDUP_REMOVED lines=13> */
.L_x_1655:
        /* <DEDUP_REMOVED lines=166> */
.L_x_1610:
        /* <DEDUP_REMOVED lines=13> */
.L_x_1658:
        /* <DEDUP_REMOVED lines=166> */
.L_x_1612:
        /* <DEDUP_REMOVED lines=13> */
.L_x_1661:
        /* <DEDUP_REMOVED lines=166> */
.L_x_1614:
        /* <DEDUP_REMOVED lines=13> */
.L_x_1664:
        /* <DEDUP_REMOVED lines=166> */
.L_x_1616:
        /* <DEDUP_REMOVED lines=13> */
.L_x_1667:
        /* <DEDUP_REMOVED lines=166> */
.L_x_1618:
        /* <DEDUP_REMOVED lines=13> */
.L_x_1670:
        /* <DEDUP_REMOVED lines=166> */
.L_x_1620:
        /* <DEDUP_REMOVED lines=13> */
.L_x_1673:
        /* <DEDUP_REMOVED lines=166> */
.L_x_1622:
        /* <DEDUP_REMOVED lines=13> */
.L_x_1676:
        /* <DEDUP_REMOVED lines=166> */
.L_x_1624:
        /* <DEDUP_REMOVED lines=13> */
.L_x_1679:
        /* <DEDUP_REMOVED lines=166> */
.L_x_1626:
        /* <DEDUP_REMOVED lines=13> */
.L_x_1682:
        /* <DEDUP_REMOVED lines=166> */
.L_x_1628:
        /* <DEDUP_REMOVED lines=12> */
[----:B0-2---:R0:W2:Y:S02]  /*ca70*/  SHFL.IDX PT, R8, R82, RZ, 0x1f ;  /* 0x00001fff52087589 */ /* 0x0050a400000e0000 */
.L_x_1685:
[----:B------:R-:W-:Y:S01]  /*ca80*/  IMAD.SHL.U32 R72, R7, 0x8, RZ ;  /* 0x0000000807487824 */ /* 0x000fe200078e00ff */
[----:B------:R-:W-:-:S04]  /*ca90*/  LOP3.LUT R89, R9, 0x1, RZ, 0xfc, !PT ;  /* 0x0000000109597812 */ /* 0x000fc800078efcff */
[----:B------:R-:W-:Y:S02]  /*caa0*/  LOP3.LUT R72, R72, 0xf8, RZ, 0xc0, !PT ;  /* 0x000000f848487812 */ /* 0x000fe400078ec0ff */
[----:B------:R-:W-:-:S03]  /*cab0*/  ISETP.GE.AND P2, PT, R89, R10, PT ;  /* 0x0000000a5900720c */ /* 0x000fc60003f46270 */
[----:B------:R-:W-:-:S06]  /*cac0*/  IMAD.IADD R72, R25, 0x1, R72 ;  /* 0x0000000119487824 */ /* 0x000fcc00078e0248 */
[----:B------:R-:W3:Y:S02]  /*cad0*/  LDS.64 R72, [R72+0xf00] ;  /* 0x000f000048487984 */ /* 0x000ee40000000a00 */
[-C--:B---3--:R-:W-:Y:S02]  /*cae0*/  @!P1 LOP3.LUT R75, R38, R72.reuse, RZ, 0xc0, !PT ;  /* 0x00000048264b9212 */ /* 0x088fe400078ec0ff */
[-C--:B------:R-:W-:Y:S02]  /*caf0*/  @!P1 LOP3.LUT R86, R39, R73.reuse, RZ, 0xc0, !PT ;  /* 0x0000004927569212 */ /* 0x080fe400078ec0ff */
[-C--:B0-----:R-:W-:Y:S02]  /*cb00*/  @!P1 LOP3.LUT R82, R40, R72.reuse, RZ, 0xc0, !PT ;  /* 0x0000004828529212 */ /* 0x081fe400078ec0ff */
        /* <DEDUP_REMOVED lines=18> */
[----:B------:R-:W-:Y:S02]  /*cc30*/  @!P2 LOP3.LUT R93, R54, R72, RZ, 0xc0, !PT ;  /* 0x00000048365da212 */ /* 0x000fe400078ec0ff */
[----:B------:R-:W-:-:S03]  /*cc40*/  @!P1 I2FP.F32.U32 R75, R75 ;  /* 0x0000004b004b9245 */ /* 0x000fc60000201000 */
[----:B------:R-:W-:Y:S02]  /*cc50*/  @!P1 POPC R83, R83 ;  /* 0x0000005300539309 */ /* 0x000fe40000000000 */
[----:B--2---:R-:W-:Y:S01]  /*cc60*/  @!P1 FMUL R75, R8, R75 ;  /* 0x0000004b084b9220 */ /* 0x004fe20000400000 */
[----:B0-----:R-:W-:-:S05]  /*cc70*/  @!P1 IMAD.IADD R82, R82, 0x1, R87 ;  /* 0x0000000152529824 */ /* 0x001fca00078e0257 */
        /* <DEDUP_REMOVED lines=34> */
[----:B------:R-:W0:Y:S01]  /*cea0*/  @!P2 POPC R88, R88 ;  /* 0x000000580058a309 */ /* 0x000e220000000000 */
[----:B--2---:R-:W-:-:S07]  /*ceb0*/  @!P2 LOP3.LUT R92, R57, R73, RZ, 0xc0, !PT ;  /* 0x00000049395ca212 */ /* 0x004fce00078ec0ff */
[----:B------:R2:W-:Y:S01]  /*cec0*/  @!P1 POPC R85, R91 ;  /* 0x0000005b00559309 */ /* 0x0005e20000000000 */
[----:B0-----:R-:W-:-:S07]  /*ced0*/  @!P2 IMAD.IADD R88, R89, 0x1, R88 ;  /* 0x000000015958a824 */ /* 0x001fce00078e0258 */
[----:B------:R-:W0:Y:S01]  /*cee0*/  @!P1 POPC R90, R90 ;  /* 0x0000005a005a9309 */ /* 0x000e220000000000 */
[----:B------:R-:W-:Y:S02]  /*cef0*/  @!P2 LOP3.LUT R89, R55, R73, RZ, 0xc0, !PT ;  /* 0x000000493759a212 */ /* 0x000fe400078ec0ff */
[----:B--2---:R-:W-:-:S05]  /*cf00*/  @!P2 LOP3.LUT R91, R56, R72, RZ, 0xc0, !PT ;  /* 0x00000048385ba212 */ /* 0x004fca00078ec0ff */
[----:B------:R2:W-:Y:S01]  /*cf10*/  @!P2 POPC R87, R93 ;  /* 0x0000005d0057a309 */ /* 0x0005e20000000000 */
[----:B0-----:R-:W-:-:S07]  /*cf20*/  @!P1 IMAD.IADD R85, R85, 0x1, R90 ;  /* 0x0000000155559824 */ /* 0x001fce00078e025a */
[----:B------:R0:W-:Y:S01]  /*cf30*/  @!P2 POPC R77, R92 ;  /* 0x0000005c004da309 */ /* 0x0001e20000000000 */
[----:B--2---:R-:W-:Y:S02]  /*cf40*/  @!P2 LOP3.LUT R93, R59, R73, RZ, 0xc0, !PT ;  /* 0x000000493b5da212 */ /* 0x004fe400078ec0ff */
[----:B------:R-:W-:-:S05]  /*cf50*/  @!P1 I2FP.F32.U32 R85, R85 ;  /* 0x0000005500559245 */ /* 0x000fca0000201000 */
[----:B------:R2:W3:Y:S01]  /*cf60*/  @!P2 POPC R90, R89 ;  /* 0x00000059005aa309 */ /* 0x0004e20000000000 */
[----:B------:R-:W-:Y:S01]  /*cf70*/  @!P1 FMUL R85, R8, R85 ;  /* 0x0000005508559220 */ /* 0x000fe20000400000 */
[----:B0-----:R-:W-:Y:S02]  /*cf80*/  @!P2 LOP3.LUT R92, R60, R72, RZ, 0xc0, !PT ;  /* 0x000000483c5ca212 */ /* 0x001fe400078ec0ff */
[----:B--2---:R-:W-:Y:S01]  /*cf90*/  @!P2 I2FP.F32.U32 R89, R88 ;  /* 0x000000580059a245 */ /* 0x004fe20000201000 */
[----:B---3--:R-:W-:-:S04]  /*cfa0*/  @!P2 IMAD.IADD R87, R87, 0x1, R90 ;  /* 0x000000015757a824 */ /* 0x008fc800078e025a */
[----:B------:R-:W-:Y:S01]  /*cfb0*/  @!P2 FMUL R89, R8, R89 ;  /* 0x000000590859a220 */ /* 0x000fe20000400000 */
[----:B------:R-:W0:Y:S03]  /*cfc0*/  @!P2 POPC R90, R91 ;  /* 0x0000005b005aa309 */ /* 0x000e260000000000 */
[----:B------:R-:W-:Y:S01]  /*cfd0*/  @!P2 FFMA R3, R2, R89, R3 ;  /* 0x000000590203a223 */ /* 0x000fe20000000003 */
[----:B------:R-:W-:-:S04]  /*cfe0*/  @!P2 I2FP.F32.U32 R89, R87 ;  /* 0x000000570059a245 */ /* 0x000fc80000201000 */
[----:B------:R2:W-:Y:S01]  /*cff0*/  @!P2 POPC R91, R93 ;  /* 0x0000005d005ba309 */ /* 0x0005e20000000000 */
[----:B------:R-:W-:-:S04]  /*d000*/  @!P2 FMUL R89, R8, R89 ;  /* 0x000000590859a220 */ /* 0x000fc80000400000 */
[----:B------:R-:W-:Y:S01]  /*d010*/  @!P2 FFMA R3, R20, R89, R3 ;  /* 0x000000591403a223 */ /* 0x000fe20000000003 */
[----:B------:R-:W-:Y:S01]  /*d020*/  @!P1 I2FP.F32.U32 R89, R79 ;  /* 0x0000004f00599245 */ /* 0x000fe20000201000 */
[----:B0-----:R-:W-:Y:S01]  /*d030*/  @!P2 IMAD.IADD R77, R90, 0x1, R77 ;  /* 0x000000015a4da824 */ /* 0x001fe200078e024d */
[----:B------:R-:W-:Y:S02]  /*d040*/  @!P2 LOP3.LUT R90, R58, R72, RZ, 0xc0, !PT ;  /* 0x000000483a5aa212 */ /* 0x000fe400078ec0ff */
[----:B--2---:R-:W-:Y:S02]  /*d050*/  @!P2 LOP3.LUT R93, R63, R73, RZ, 0xc0, !PT ;  /* 0x000000493f5da212 */ /* 0x004fe400078ec0ff */
[----:B------:R0:W2:Y:S01]  /*d060*/  @!P2 POPC R88, R90 ;  /* 0x0000005a0058a309 */ /* 0x0000a20000000000 */
[----:B------:R-:W-:-:S04]  /*d070*/  @!P1 FMUL R89, R8, R89 ;  /* 0x0000005908599220 */ /* 0x000fc80000400000 */
[----:B------:R-:W-:Y:S01]  /*d080*/  @!P1 FFMA R4, R11, R89, R4 ;  /* 0x000000590b049223 */ /* 0x000fe20000000004 */
[----:B------:R-:W-:Y:S02]  /*d090*/  @!P2 I2FP.F32.U32 R89, R77 ;  /* 0x0000004d0059a245 */ /* 0x000fe40000201000 */
[----:B0-----:R-:W-:-:S03]  /*d0a0*/  @!P2 LOP3.LUT R90, R62, R72, RZ, 0xc0, !PT ;  /* 0x000000483e5aa212 */ /* 0x001fc600078ec0ff */
[----:B------:R-:W-:Y:S01]  /*d0b0*/  @!P2 FMUL R89, R8, R89 ;  /* 0x000000590859a220 */ /* 0x000fe20000400000 */
[----:B--2---:R-:W-:Y:S01]  /*d0c0*/  @!P2 IMAD.IADD R87, R88, 0x1, R91 ;  /* 0x000000015857a824 */ /* 0x004fe200078e025b */
[----:B------:R-:W-:Y:S01]  /*d0d0*/  @!P2 LOP3.LUT R91, R61, R73, RZ, 0xc0, !PT ;  /* 0x000000493d5ba212 */ /* 0x000fe200078ec0ff */
[----:B------:R0:W-:Y:S01]  /*d0e0*/  @!P2 POPC R88, R92 ;  /* 0x0000005c0058a309 */ /* 0x0001e20000000000 */
[----:B------:R-:W-:Y:S01]  /*d0f0*/  @!P2 FFMA R3, R22, R89, R3 ;  /* 0x000000591603a223 */ /* 0x000fe20000000003 */
[----:B------:R-:W-:Y:S02]  /*d100*/  @!P1 I2FP.F32.U32 R89, R25 ;  /* 0x0000001900599245 */ /* 0x000fe40000201000 */
[----:B------:R-:W-:-:S03]  /*d110*/  @!P2 I2FP.F32.U32 R87, R87 ;  /* 0x000000570057a245 */ /* 0x000fc60000201000 */
[----:B------:R-:W-:Y:S01]  /*d120*/  @!P1 FMUL R89, R8, R89 ;  /* 0x0000005908599220 */ /* 0x000fe20000400000 */
[----:B------:R-:W2:Y:S01]  /*d130*/  @!P2 POPC R91, R91 ;  /* 0x0000005b005ba309 */ /* 0x000ea20000000000 */
[----:B0-----:R-:W-:Y:S02]  /*d140*/  @!P2 LOP3.LUT R92, R65, R73, RZ, 0xc0, !PT ;  /* 0x00000049415ca212 */ /* 0x001fe400078ec0ff */
[----:B-1----:R-:W-:-:S04]  /*d150*/  @!P1 FFMA R4, R12, R89, R4 ;  /* 0x000000590c049223 */ /* 0x002fc80000000004 */
[----:B------:R-:W-:Y:S01]  /*d160*/  @!P1 FFMA R4, R13, R75, R4 ;  /* 0x0000004b0d049223 */ /* 0x000fe20000000004 */
[----:B------:R-:W-:Y:S01]  /*d170*/  @!P2 LOP3.LUT R75, R68, R72, RZ, 0xc0, !PT ;  /* 0x00000048444ba212 */ /* 0x000fe200078ec0ff */
[----:B--2---:R-:W-:-:S05]  /*d180*/  @!P2 IMAD.IADD R79, R88, 0x1, R91 ;  /* 0x00000001584fa824 */ /* 0x004fca00078e025b */
[----:B------:R-:W-:Y:S08]  /*d190*/  @!P2 POPC R75, R75 ;  /* 0x0000004b004ba309 */ /* 0x000ff00000000000 */
[----:B------:R0:W-:Y:S08]  /*d1a0*/  @!P2 POPC R88, R90 ;  /* 0x0000005a0058a309 */ /* 0x0001f00000000000 */
[----:B------:R-:W1:Y:S01]  /*d1b0*/  @!P2 POPC R91, R93 ;  /* 0x0000005d005ba309 */ /* 0x000e620000000000 */
[----:B0-----:R-:W-:-:S07]  /*d1c0*/  @!P2 LOP3.LUT R90, R66, R72, RZ, 0xc0, !PT ;  /* 0x00000048425aa212 */ /* 0x001fce00078ec0ff */
[----:B------:R-:W-:Y:S01]  /*d1d0*/  @!P2 POPC R90, R90 ;  /* 0x0000005a005aa309 */ /* 0x000fe20000000000 */
[----:B-1----:R-:W-:Y:S02]  /*d1e0*/  @!P2 IADD3 R77, PT, PT, R88, R91, RZ ;  /* 0x0000005b584da210 */ /* 0x002fe40007ffe0ff */
[----:B------:R-:W-:-:S05]  /*d1f0*/  @!P2 LOP3.LUT R88, R64, R72, RZ, 0xc0, !PT ;  /* 0x000000484058a212 */ /* 0x000fca00078ec0ff */
[----:B------:R-:W-:Y:S01]  /*d200*/  @!P2 POPC R91, R92 ;  /* 0x0000005c005ba309 */ /* 0x000fe20000000000 */
[----:B------:R-:W-:Y:S02]  /*d210*/  @!P2 I2FP.F32.U32 R77, R77 ;  /* 0x0000004d004da245 */ /* 0x000fe40000201000 */
[----:B------:R-:W-:-:S03]  /*d220*/  @!P2 LOP3.LUT R72, R70, R72, RZ, 0xc0, !PT ;  /* 0x000000484648a212 */ /* 0x000fc600078ec0ff */
[----:B------:R-:W-:Y:S02]  /*d230*/  @!P2 FMUL R77, R8, R77 ;  /* 0x0000004d084da220 */ /* 0x000fe40000400000 */
[----:B------:R-:W0:Y:S08]  /*d240*/  @!P2 POPC R88, R88 ;  /* 0x000000580058a309 */ /* 0x000e300000000000 */
[----:B------:R-:W-:Y:S01]  /*d250*/  @!P2 POPC R72, R72 ;  /* 0x000000480048a309 */ /* 0x000fe20000000000 */
[----:B0-----:R-:W-:Y:S01]  /*d260*/  @!P2 IMAD.IADD R25, R88, 0x1, R91 ;  /* 0x000000015819a824 */ /* 0x001fe200078e025b */
[----:B------:R-:W-:Y:S01]  /*d270*/  @!P2 LOP3.LUT R91, R67, R73, RZ, 0xc0, !PT ;  /* 0x00000049435ba212 */ /* 0x000fe200078ec0ff */
[----:B------:R-:W-:-:S05]  /*d280*/  @!P2 FMUL R88, R8, R87 ;  /* 0x000000570858a220 */ /* 0x000fca0000400000 */
[----:B------:R-:W0:Y:S01]  /*d290*/  @!P2 POPC R89, R91 ;  /* 0x0000005b0059a309 */ /* 0x000e220000000000 */
[----:B------:R-:W-:Y:S01]  /*d2a0*/  @!P2 FFMA R3, R24, R88, R3 ;  /* 0x000000581803a223 */ /* 0x000fe20000000003 */
[----:B0-----:R-:W-:Y:S01]  /*d2b0*/  @!P2 IMAD.IADD R87, R90, 0x1, R89 ;  /* 0x000000015a57a824 */ /* 0x001fe200078e0259 */
[----:B------:R-:W-:Y:S02]  /*d2c0*/  @!P2 I2FP.F32.U32 R89, R79 ;  /* 0x0000004f0059a245 */ /* 0x000fe40000201000 */
[----:B------:R-:W-:Y:S02]  /*d2d0*/  @!P1 I2FP.F32.U32 R79, R82 ;  /* 0x00000052004f9245 */ /* 0x000fe40000201000 */
[----:B------:R-:W-:Y:S01]  /*d2e0*/  @!P2 LOP3.LUT R82, R69, R73, RZ, 0xc0, !PT ;  /* 0x000000494552a212 */ /* 0x000fe200078ec0ff */
[C---:B------:R-:W-:Y:S01]  /*d2f0*/  @!P2 FMUL R89, R8.reuse, R89 ;  /* 0x000000590859a220 */ /* 0x040fe20000400000 */
[----:B------:R-:W-:Y:S01]  /*d300*/  @!P2 I2FP.F32.U32 R87, R87 ;  /* 0x000000570057a245 */ /* 0x000fe20000201000 */
[----:B------:R-:W-:-:S02]  /*d310*/  @!P1 FMUL R79, R8, R79 ;  /* 0x0000004f084f9220 */ /* 0x000fc40000400000 */
[----:B------:R-:W-:Y:S01]  /*d320*/  @!P2 FFMA R3, R74, R89, R3 ;  /* 0x000000594a03a223 */ /* 0x000fe20000000003 */
[----:B------:R-:W0:Y:S01]  /*d330*/  @!P2 POPC R82, R82 ;  /* 0x000000520052a309 */ /* 0x000e220000000000 */
[----:B------:R-:W-:Y:S01]  /*d340*/  @!P1 FFMA R4, R14, R79, R4 ;  /* 0x0000004f0e049223 */ /* 0x000fe20000000004 */
[----:B------:R-:W-:Y:S01]  /*d350*/  @!P2 LOP3.LUT R79, R71, R73, RZ, 0xc0, !PT ;  /* 0x00000049474fa212 */ /* 0x000fe200078ec0ff */
[----:B------:R-:W-:Y:S01]  /*d360*/  @!P2 FFMA R3, R76, R77, R3 ;  /* 0x0000004d4c03a223 */ /* 0x000fe20000000003 */
[----:B------:R-:W-:Y:S01]  /*d370*/  @!P2 I2FP.F32.U32 R77, R25 ;  /* 0x00000019004da245 */ /* 0x000fe20000201000 */
[----:B------:R-:W-:Y:S01]  /*d380*/  @!P1 FFMA R4, R15, R83, R4 ;  /* 0x000000530f049223 */ /* 0x000fe20000000004 */
[----:B------:R-:W-:Y:S01]  /*d390*/  @!P1 I2FP.F32.U32 R73, R84 ;  /* 0x0000005400499245 */ /* 0x000fe20000201000 */
[C---:B------:R-:W-:Y:S01]  /*d3a0*/  @!P2 FMUL R87, R8.reuse, R87 ;  /* 0x000000570857a220 */ /* 0x040fe20000400000 */
[----:B------:R-:W1:Y:S01]  /*d3b0*/  @!P2 POPC R25, R79 ;  /* 0x0000004f0019a309 */ /* 0x000e620000000000 */
[----:B------:R-:W-:-:S02]  /*d3c0*/  @!P2 FMUL R77, R8, R77 ;  /* 0x0000004d084da220 */ /* 0x000fc40000400000 */
[----:B------:R-:W-:Y:S02]  /*d3d0*/  @!P1 FMUL R73, R8, R73 ;  /* 0x0000004908499220 */ /* 0x000fe40000400000 */
[----:B------:R-:W-:Y:S01]  /*d3e0*/  @!P2 FFMA R3, R78, R77, R3 ;  /* 0x0000004d4e03a223 */ /* 0x000fe20000000003 */
[----:B0-----:R-:W-:Y:S02]  /*d3f0*/  @!P2 IMAD.IADD R75, R75, 0x1, R82 ;  /* 0x000000014b4ba824 */ /* 0x001fe400078e0252 */
[----:B------:R-:W-:Y:S01]  /*d400*/  @!P1 FFMA R4, R16, R73, R4 ;  /* 0x0000004910049223 */ /* 0x000fe20000000004 */
[----:B------:R-:W-:Y:S01]  /*d410*/  @!P1 I2FP.F32.U32 R73, R86 ;  /* 0x0000005600499245 */ /* 0x000fe20000201000 */
[----:B------:R-:W-:Y:S01]  /*d420*/  @!P2 FFMA R3, R80, R87, R3 ;  /* 0x000000575003a223 */ /* 0x000fe20000000003 */
[----:B------:R-:W-:Y:S01]  /*d430*/  @!P2 I2FP.F32.U32 R75, R75 ;  /* 0x0000004b004ba245 */ /* 0x000fe20000201000 */
[----:B------:R-:W-:Y:S02]  /*d440*/  @!P1 FFMA R4, R17, R81, R4 ;  /* 0x0000005111049223 */ /* 0x000fe40000000004 */
[----:B------:R-:W-:Y:S01]  /*d450*/  @!P1 FMUL R73, R8, R73 ;  /* 0x0000004908499220 */ /* 0x000fe20000400000 */
[----:B-1----:R-:W-:-:S02]  /*d460*/  @!P2 IMAD.IADD R25, R72, 0x1, R25 ;  /* 0x000000014819a824 */ /* 0x002fc400078e0219 */
[----:B------:R-:W-:Y:S01]  /*d470*/  @!P2 FMUL R72, R8, R75 ;  /* 0x0000004b0848a220 */ /* 0x000fe20000400000 */
[----:B------:R-:W-:Y:S02]  /*d480*/  @!P1 FFMA R4, R18, R73, R4 ;  /* 0x0000004912049223 */ /* 0x000fe40000000004 */
[----:B------:R-:W-:Y:S01]  /*d490*/  @!P2 I2FP.F32.U32 R25, R25 ;  /* 0x000000190019a245 */ /* 0x000fe20000201000 */
[----:B------:R-:W-:Y:S01]  /*d4a0*/  @!P2 FFMA R3, R21, R72, R3 ;  /* 0x000000481503a223 */ /* 0x000fe20000000003 */
[----:B------:R-:W-:-:S03]  /*d4b0*/  @!P1 FFMA R4, R19, R85, R4 ;  /* 0x0000005513049223 */ /* 0x000fc60000000004 */
[----:B------:R-:W-:-:S04]  /*d4c0*/  @!P2 FMUL R8, R8, R25 ;  /* 0x000000190808a220 */ /* 0x000fc80000400000 */
[----:B------:R-:W-:-:S07]  /*d4d0*/  @!P2 FFMA R3, R23, R8, R3 ;  /* 0x000000081703a223 */ /* 0x000fce0000000003 */
.L_x_1599:
[----:B------:R-:W-:Y:S01]  /*d4e0*/  UMOV UR4, 0xffffffff ;  /* 0xffffffff00047882 */ /* 0x000fe20000000000 */
[----:B------:R-:W-:Y:S02]  /*d4f0*/  LOP3.LUT P2, RZ, R7, 0x1f, RZ, 0xc0, !PT ;  /* 0x0000001f07ff7812 */ /* 0x000fe4000784c0ff */
[----:B------:R-:W-:Y:S11]  /*d500*/  BRA.DIV UR4, `(.L_x_1631) ;  /* 0x0000000e04787947 */ /* 0x000ff6000b800000 */
[----:B------:R-:W2:Y:S04]  /*d510*/  SHFL.DOWN PT, R7, R4, 0x10, 0x1f ;  /* 0x0a001f0004077f89 */ /* 0x000ea800000e0000 */
[----:B0-----:R-:W0:Y:S01]  /*d520*/  SHFL.DOWN PT, R82, R3, 0x10, 0x1f ;  /* 0x0a001f0003527f89 */ /* 0x001e2200000e0000 */
        /* <DEDUP_REMOVED lines=17> */
.L_x_1697:
[----:B---3--:R-:W-:Y:S01]  /*d640*/  FADD R82, R3, R82 ;  /* 0x0000005203527221 */ /* 0x008fe20000000000 */
[----:B------:R-:W-:Y:S06]  /*d650*/  @P2 BRA `(.L_x_1632) ;  /* 0x0000000000702947 */ /* 0x000fec0003800000 */
[----:B------:R-:W-:Y:S01]  /*d660*/  LOP3.LUT R9, R9, 0x1, RZ, 0xfc, !PT ;  /* 0x0000000109097812 */ /* 0x000fe200078efcff */
[----:B------:R-:W-:Y:S03]  /*d670*/  BSSY.RECONVERGENT B0, `(.L_x_1633) ;  /* 0x000000d000007945 */ /* 0x000fe60003800200 */
[----:B------:R-:W-:Y:S01]  /*d680*/  ISETP.GE.AND P2, PT, R9, R10, PT ;  /* 0x0000000a0900720c */ /* 0x000fe20003f46270 */
[----:B------:R-:W-:-:S12]  /*d690*/  @P1 BRA `(.L_x_1634) ;  /* 0x0000000000281947 */ /* 0x000fd80003800000 */
[----:B------:R-:W0:Y:S02]  /*d6a0*/  LDCU.128 UR12, c[0x0][0x3d0] ;  /* 0x00007a00ff0c77ac */ /* 0x000e240008000c00 */
[----:B0-----:R-:W-:Y:S02]  /*d6b0*/  USHF.R.S32.HI UR4, URZ, 0x1f, UR13 ;  /* 0x0000001fff047899 */ /* 0x001fe4000801140d */
[----:B-----5:R-:W-:Y:S02]  /*d6c0*/  IMAD R3, R27, UR13, RZ ;  /* 0x0000000d1b037c24 */ /* 0x020fe4000f8e02ff */
[----:B------:R-:W-:-:S04]  /*d6d0*/  IMAD.WIDE.U32 R28, R26, UR13, R28 ;  /* 0x0000000d1a1c7c25 */ /* 0x000fc8000f8e001c */
[----:B------:R-:W-:Y:S01]  /*d6e0*/  IMAD R3, R26, UR4, R3 ;  /* 0x000000041a037c24 */ /* 0x000fe2000f8e0203 */
[----:B------:R-:W-:-:S03]  /*d6f0*/  LEA R8, P1, R28, UR14, 0x2 ;  /* 0x0000000e1c087c11 */ /* 0x000fc6000f8210ff */
[----:B------:R-:W-:-:S05]  /*d700*/  IMAD.IADD R3, R29, 0x1, R3 ;  /* 0x000000011d037824 */ /* 0x000fca00078e0203 */
[----:B------:R-:W-:Y:S01]  /*d710*/  LEA.HI.X R9, R28, UR15, R3, 0x2, P1 ;  /* 0x0000000f1c097c11 */ /* 0x000fe200088f1403 */
[----:B------:R-:W-:-:S05]  /*d720*/  FMUL R3, R7, UR12 ;  /* 0x0000000c07037c20 */ /* 0x000fca0008400000 */
[----:B------:R0:W-:Y:S02]  /*d730*/  STG.E desc[UR8][R8.64], R3 ;  /* 0x0000000308007986 */ /* 0x0001e4000c101908 */
.L_x_1634:
[----:B------:R-:W-:Y:S05]  /*d740*/  BSYNC.RECONVERGENT B0 ;  /* 0x0000000000007941 */ /* 0x000fea0003800200 */
.L_x_1633:
[----:B------:R-:W-:Y:S05]  /*d750*/  @P2 BRA `(.L_x_1632) ;  /* 0x0000000000302947 */ /* 0x000fea0003800000 */
[----:B------:R-:W2:Y:S01]  /*d760*/  LDCU.128 UR12, c[0x0][0x3d0] ;  /* 0x00007a00ff0c77ac */ /* 0x000ea20008000c00 */
[----:B0----5:R-:W-:Y:S01]  /*d770*/  MOV R9, R31 ;  /* 0x0000001f00097202 */ /* 0x021fe20000000f00 */
[----:B------:R-:W-:Y:S01]  /*d780*/  IMAD.MOV.U32 R8, RZ, RZ, R30 ;  /* 0x000000ffff087224 */ /* 0x000fe200078e001e */
[----:B--2---:R-:W-:Y:S02]  /*d790*/  USHF.R.S32.HI UR4, URZ, 0x1f, UR13 ;  /* 0x0000001fff047899 */ /* 0x004fe4000801140d */
        /* <DEDUP_REMOVED lines=8> */
.L_x_1632:
[----:B------:R-:W-:Y:S05]  /*d820*/  WARPSYNC.ALL ;  /* 0x0000000000007948 */ /* 0x000fea0003800000 */
[----:B------:R-:W-:Y:S06]  /*d830*/  BAR.SYNC.DEFER_BLOCKING 0x0 ;  /* 0x0000000000007b1d */ /* 0x000fec0000010000 */
.L_x_1591:
[----:B------:R-:W-:-:S05]  /*d840*/  VIADD R6, R6, 0x1 ;  /* 0x0000000106067836 */ /* 0x000fca0000000000 */
[----:B------:R-:W-:-:S13]  /*d850*/  ISETP.NE.AND P1, PT, R6, UR5, PT ;  /* 0x0000000506007c0c */ /* 0x000fda000bf25270 */
[----:B------:R-:W-:Y:S05]  /*d860*/  @P1 BRA `(.L_x_1635) ;  /* 0xffffff3400001947 */ /* 0x000fea000383ffff */
[----:B------:R-:W-:Y:S05]  /*d870*/  EXIT ;  /* 0x000000000000794d */ /* 0x000fea0003800000 */
.L_x_1597:
[----:B------:R-:W-:Y:S01]  /*d880*/  BSSY B0, `(.L_x_1636) ;  /* 0x0000007000007945 */ /* 0x000fe20003800000 */
[----:B------:R-:W-:Y:S02]  /*d890*/  IMAD.MOV.U32 R79, RZ, RZ, RZ ;  /* 0x000000ffff4f7224 */ /* 0x000fe400078e00ff */
[----:B------:R-:W-:Y:S02]  /*d8a0*/  IMAD.MOV.U32 R73, RZ, RZ, 0x1f ;  /* 0x0000001fff497424 */ /* 0x000fe400078e00ff */
[----:B------:R-:W-:-:S07]  /*d8b0*/  IMAD.MOV.U32 R72, RZ, RZ, -0x1 ;  /* 0xffffffffff487424 */ /* 0x000fce00078e00ff */
[----:B-12--5:R-:W-:Y:S05]  /*d8c0*/  WARPSYNC.COLLECTIVE R72, `(.L_x_1637) ;  /* 0x0000000048087348 */ /* 0x026fea0003c00000 */
[----:B--2---:R0:W2:Y:S02]  /*d8d0*/  SHFL.IDX P4, R79, R82, R79, R73 ;  /* 0x0000004f524f7389 */ /* 0x0040a40000080049 */
[----:B012--5:R-:W-:Y:S05]  /*d8e0*/  ENDCOLLECTIVE ;  /* 0x000000000000791b */ /* 0x027fea0003800000 */
.L_x_1637:
[----:B------:R-:W-:Y:S05]  /*d8f0*/  BSYNC B0 ;  /* 0x0000000000007941 */ /* 0x000fea0003800000 */
.L_x_1636:
[----:B------:R-:W-:Y:S05]  /*d900*/  BRA `(.L_x_1638) ;  /* 0xffffff3c00887947 */ /* 0x000fea000383ffff */
.L_x_1601:
[----:B------:R-:W-:Y:S02]  /*d910*/  HFMA2 R73, -RZ, RZ, 0, 1.847743988037109375e-06 ;  /* 0x0000001fff497431 */ /* 0x000fe400000001ff */
[----:B------:R-:W-:Y:S02]  /*d920*/  IMAD.MOV.U32 R79, RZ, RZ, RZ ;  /* 0x000000ffff4f7224 */ /* 0x000fe400078e00ff */
[----:B------:R-:W-:-:S07]  /*d930*/  IMAD.MOV.U32 R72, RZ, RZ, -0x1 ;  /* 0xffffffffff487424 */ /* 0x000fce00078e00ff */
[----:B012--5:R-:W-:Y:S05]  /*d940*/  WARPSYNC.COLLECTIVE R72, `(.L_x_1639) ;  /* 0x0000000048087348 */ /* 0x027fea0003c00000 */
[----:B--2---:R2:W3:Y:S02]  /*d950*/  SHFL.IDX P4, R79, R82, R79, R73 ;  /* 0x0000004f524f7389 */ /* 0x0044e40000080049 */
[----:B0123-5:R-:W-:Y:S05]  /*d960*/  ENDCOLLECTIVE ;  /* 0x000000000000791b */ /* 0x02ffea0003800000 */
.L_x_1639:
[----:B------:R-:W-:Y:S01]  /*d970*/  IMAD.MOV.U32 R25, RZ, RZ, R79 ;  /* 0x000000ffff197224 */ /* 0x000fe200078e004f */
[----:B------:R-:W-:Y:S06]  /*d980*/  BRA `(.L_x_1640) ;  /* 0xffffff4800407947 */ /* 0x000fec000383ffff */
.L_x_1603:
[----:B------:R-:W-:Y:S01]  /*d990*/  BSSY B0, `(.L_x_1641) ;  /* 0x0000007000007945 */ /* 0x000fe20003800000 */
[----:B------:R-:W-:Y:S02]  /*d9a0*/  IMAD.MOV.U32 R79, RZ, RZ, RZ ;  /* 0x000000ffff4f7224 */ /* 0x000fe400078e00ff */
[----:B------:R-:W-:Y:S02]  /*d9b0*/  IMAD.MOV.U32 R73, RZ, RZ, 0x1f ;  /* 0x0000001fff497424 */ /* 0x000fe400078e00ff */
[----:B0-----:R-:W-:-:S07]  /*d9c0*/  IMAD.MOV.U32 R72, RZ, RZ, -0x1 ;  /* 0xffffffffff487424 */ /* 0x001fce00078e00ff */
[----:B-12--5:R-:W-:Y:S05]  /*d9d0*/  WARPSYNC.COLLECTIVE R72, `(.L_x_1642) ;  /* 0x0000000048087348 */ /* 0x026fea0003c00000 */
[----:B--2---:R0:W2:Y:S02]  /*d9e0*/  SHFL.IDX P4, R79, R82, R79, R73 ;  /* 0x0000004f524f7389 */ /* 0x0040a40000080049 */
[----:B012--5:R-:W-:Y:S05]  /*d9f0*/  ENDCOLLECTIVE ;  /* 0x000000000000791b */ /* 0x027fea0003800000 */
.L_x_1642:
[----:B------:R-:W-:Y:S05]  /*da00*/  BSYNC B0 ;  /* 0x0000000000007941 */ /* 0x000fea0003800000 */
.L_x_1641:
[----:B------:R-:W-:Y:S01]  /*da10*/  IMAD.MOV.U32 R25, RZ, RZ, R79 ;  /* 0x000000ffff197224 */ /* 0x000fe200078e004f */
[----:B------:R-:W-:Y:S06]  /*da20*/  BRA `(.L_x_1643) ;  /* 0xffffff5000ec7947 */ /* 0x000fec000383ffff */
.L_x_1605:
[----:B------:R-:W-:Y:S01]  /*da30*/  BSSY B0, `(.L_x_1644) ;  /* 0x0000007000007945 */ /* 0x000fe20003800000 */
[----:B------:R-:W-:Y:S01]  /*da40*/  MOV R79, RZ ;  /* 0x000000ff004f7202 */ /* 0x000fe20000000f00 */
[----:B------:R-:W-:Y:S02]  /*da50*/  IMAD.MOV.U32 R73, RZ, RZ, 0x1f ;  /* 0x0000001fff497424 */ /* 0x000fe400078e00ff */
[----:B0-----:R-:W-:-:S07]  /*da60*/  IMAD.MOV.U32 R72, RZ, RZ, -0x1 ;  /* 0xffffffffff487424 */ /* 0x001fce00078e00ff */
[----:B-12--5:R-:W-:Y:S05]  /*da70*/  WARPSYNC.COLLECTIVE R72, `(.L_x_1645) ;  /* 0x0000000048087348 */ /* 0x026fea0003c00000 */
[----:B--2---:R0:W2:Y:S02]  /*da80*/  SHFL.IDX P4, R79, R82, R79, R73 ;  /* 0x0000004f524f7389 */ /* 0x0040a40000080049 */
[----:B012--5:R-:W-:Y:S05]  /*da90*/  ENDCOLLECTIVE ;  /* 0x000000000000791b */ /* 0x027fea0003800000 */
.L_x_1645:
[----:B------:R-:W-:Y:S05]  /*daa0*/  BSYNC B0 ;  /* 0x0000000000007941 */ /* 0x000fea0003800000 */
.L_x_1644:
[----:B------:R-:W-:Y:S01]  /*dab0*/  IMAD.MOV.U32 R25, RZ, RZ, R79 ;  /* 0x000000ffff197224 */ /* 0x000fe200078e004f */
[----:B------:R-:W-:Y:S06]  /*dac0*/  BRA `(.L_x_1646) ;  /* 0xffffff5c00907947 */ /* 0x000fec000383ffff */
.L_x_1607:
[----:B------:R-:W-:Y:S01]  /*dad0*/  BSSY B0, `(.L_x_1647) ;  /* 0x0000007000007945 */ /* 0x000fe20003800000 */
[----:B------:R-:W-:Y:S02]  /*dae0*/  IMAD.MOV.U32 R79, RZ, RZ, RZ ;  /* 0x000000ffff4f7224 */ /* 0x000fe400078e00ff */
[----:B------:R-:W-:Y:S02]  /*daf0*/  IMAD.MOV.U32 R73, RZ, RZ, 0x1f ;  /* 0x0000001fff497424 */ /* 0x000fe400078e00ff */
[----:B0-----:R-:W-:-:S07]  /*db00*/  IMAD.MOV.U32 R72, RZ, RZ, -0x1 ;  /* 0xffffffffff487424 */ /* 0x001fce00078e00ff */
[----:B-12--5:R-:W-:Y:S05]  /*db10*/  WARPSYNC.COLLECTIVE R72, `(.L_x_1648) ;  /* 0x0000000048087348 */ /* 0x026fea0003c00000 */
[----:B--2---:R0:W2:Y:S02]  /*db20*/  SHFL.IDX P4, R79, R82, R79, R73 ;  /* 0x0000004f524f7389 */ /* 0x0040a40000080049 */
[----:B012--5:R-:W-:Y:S05]  /*db30*/  ENDCOLLECTIVE ;  /* 0x000000000000791b */ /* 0x027fea0003800000 */
.L_x_1648:
[----:B------:R-:W-:Y:S05]  /*db40*/  BSYNC B0 ;  /* 0x0000000000007941 */ /* 0x000fea0003800000 */
.L_x_1647:
[----:B------:R-:W-:Y:S01]  /*db50*/  MOV R25, R79 ;  /* 0x0000004f00197202 */ /* 0x000fe20000000f00 */
[----:B------:R-:W-:Y:S06]  /*db60*/  BRA `(.L_x_1649) ;  /* 0xffffff6800347947 */ /* 0x000fec000383ffff */
.L_x_1609:
[----:B------:R-:W-:Y:S01]  /*db70*/  BSSY B0, `(.L_x_1650) ;  /* 0x0000007000007945 */ /* 0x000fe20003800000 */
[----:B------:R-:W-:Y:S02]  /*db80*/  IMAD.MOV.U32 R79, RZ, RZ, RZ ;  /* 0x000000ffff4f7224 */ /* 0x000fe400078e00ff */
[----:B------:R-:W-:Y:S02]  /*db90*/  IMAD.MOV.U32 R73, RZ, RZ, 0x1f ;  /* 0x0000001fff497424 */ /* 0x000fe400078e00ff */
[----:B0-----:R-:W-:-:S07]  /*dba0*/  IMAD.MOV.U32 R72, RZ, RZ, -0x1 ;  /* 0xffffffffff487424 */ /* 0x001fce00078e00ff */
[----:B-12--5:R-:W-:Y:S05]  /*dbb0*/  WARPSYNC.COLLECTIVE R72, `(.L_x_1651) ;  /* 0x0000000048087348 */ /* 0x026fea0003c00000 */
[----:B--2---:R0:W2:Y:S02]  /*dbc0*/  SHFL.IDX P4, R79, R82, R79, R73 ;  /* 0x0000004f524f7389 */ /* 0x0040a40000080049 */
[----:B012--5:R-:W-:Y:S05]  /*dbd0*/  ENDCOLLECTIVE ;  /* 0x000000000000791b */ /* 0x027fea0003800000 */
.L_x_1651:
[----:B------:R-:W-:Y:S05]  /*dbe0*/  BSYNC B0 ;  /* 0x0000000000007941 */ /* 0x000fea0003800000 */
.L_x_1650:
[----:B------:R-:W-:Y:S01]  /*dbf0*/  IMAD.MOV.U32 R25, RZ, RZ, R79 ;  /* 0x000000ffff197224 */ /* 0x000fe200078e004f */
[----:B------:R-:W-:Y:S06]  /*dc00*/  BRA `(.L_x_1652) ;  /* 0xffffff7000d87947 */ /* 0x000fec000383ffff */
.L_x_1611:
[----:B------:R-:W-:Y:S01]  /*dc10*/  BSSY B0, `(.L_x_1653) ;  /* 0x0000007000007945 */ /* 0x000fe20003800000 */
[----:B------:R-:W-:Y:S01]  /*dc20*/  IMAD.MOV.U32 R79, RZ, RZ, RZ ;  /* 0x000000ffff4f7224 */ /* 0x000fe200078e00ff */
[----:B0-----:R-:W-:Y:S01]  /*dc30*/  MOV R72, 0xffffffff ;  /* 0xffffffff00487802 */ /* 0x001fe20000000f00 */
[----:B------:R-:W-:-:S07]  /*dc40*/  IMAD.MOV.U32 R73, RZ, RZ, 0x1f ;  /* 0x0000001fff497424 */ /* 0x000fce00078e00ff */
[----:B-12--5:R-:W-:Y:S05]  /*dc50*/  WARPSYNC.COLLECTIVE R72, `(.L_x_1654) ;  /* 0x0000000048087348 */ /* 0x026fea0003c00000 */
[----:B--2---:R0:W2:Y:S02]  /*dc60*/  SHFL.IDX P4, R79, R82, R79, R73 ;  /* 0x0000004f524f7389 */ /* 0x0040a40000080049 */
[----:B012--5:R-:W-:Y:S05]  /*dc70*/  ENDCOLLECTIVE ;  /* 0x000000000000791b */ /* 0x027fea0003800000 */
.L_x_1654:
[----:B------:R-:W-:Y:S05]  /*dc80*/  BSYNC B0 ;  /* 0x0000000000007941 */ /* 0x000fea0003800000 */
.L_x_1653:
[----:B------:R-:W-:Y:S01]  /*dc90*/  IMAD.MOV.U32 R25, RZ, RZ, R79 ;  /* 0x000000ffff197224 */ /* 0x000fe200078e004f */
[----:B------:R-:W-:Y:S06]  /*dca0*/  BRA `(.L_x_1655) ;  /* 0xffffff7c007c7947 */ /* 0x000fec000383ffff */
.L_x_1613:
[----:B------:R-:W-:Y:S01]  /*dcb0*/  BSSY B0, `(.L_x_1656) ;  /* 0x0000007000007945 */ /* 0x000fe20003800000 */
[----:B------:R-:W-:Y:S02]  /*dcc0*/  IMAD.MOV.U32 R79, RZ, RZ, RZ ;  /* 0x000000ffff4f7224 */ /* 0x000fe400078e00ff */
[----:B------:R-:W-:Y:S02]  /*dcd0*/  IMAD.MOV.U32 R73, RZ, RZ, 0x1f ;  /* 0x0000001fff497424 */ /* 0x000fe400078e00ff */
[----:B0-----:R-:W-:-:S07]  /*dce0*/  IMAD.MOV.U32 R72, RZ, RZ, -0x1 ;  /* 0xffffffffff487424 */ /* 0x001fce00078e00ff */
[----:B-12--5:R-:W-:Y:S05]  /*dcf0*/  WARPSYNC.COLLECTIVE R72, `(.L_x_1657) ;  /* 0x0000000048087348 */ /* 0x026fea0003c00000 */
[----:B--2---:R0:W2:Y:S02]  /*dd00*/  SHFL.IDX P4, R79, R82, R79, R73 ;  /* 0x0000004f524f7389 */ /* 0x0040a40000080049 */
[----:B012--5:R-:W-:Y:S05]  /*dd10*/  ENDCOLLECTIVE ;  /* 0x000000000000791b */ /* 0x027fea0003800000 */
.L_x_1657:
[----:B------:R-:W-:Y:S05]  /*dd20*/  BSYNC B0 ;  /* 0x0000000000007941 */ /* 0x000fea0003800000 */
.L_x_1656:
[----:B------:R-:W-:Y:S01]  /*dd30*/  IMAD.MOV.U32 R25, RZ, RZ, R79 ;  /* 0x000000ffff197224 */ /* 0x000fe200078e004f */
[----:B------:R-:W-:Y:S06]  /*dd40*/  BRA `(.L_x_1658) ;  /* 0xffffff8800207947 */ /* 0x000fec000383ffff */
.L_x_1615:
[----:B------:R-:W-:Y:S01]  /*dd50*/  HFMA2 R73, -RZ, RZ, 0, 1.847743988037109375e-06 ;  /* 0x0000001fff497431 */ /* 0x000fe200000001ff */
[----:B------:R-:W-:Y:S01]  /*dd60*/  BSSY B0, `(.L_x_1659) ;  /* 0x0000006000007945 */ /* 0x000fe20003800000 */
[----:B------:R-:W-:Y:S02]  /*dd70*/  IMAD.MOV.U32 R79, RZ, RZ, RZ ;  /* 0x000000ffff4f7224 */ /* 0x000fe400078e00ff */
[----:B0-----:R-:W-:-:S07]  /*dd80*/  IMAD.MOV.U32 R72, RZ, RZ, -0x1 ;  /* 0xffffffffff487424 */ /* 0x001fce00078e00ff */
[----:B-12--5:R-:W-:Y:S05]  /*dd90*/  WARPSYNC.COLLECTIVE R72, `(.L_x_1660) ;  /* 0x0000000048087348 */ /* 0x026fea0003c00000 */
[----:B--2---:R0:W2:Y:S02]  /*dda0*/  SHFL.IDX P4, R79, R82, R79, R73 ;  /* 0x0000004f524f7389 */ /* 0x0040a40000080049 */
[----:B012--5:R-:W-:Y:S05]  /*ddb0*/  ENDCOLLECTIVE ;  /* 0x000000000000791b */ /* 0x027fea0003800000 */
.L_x_1660:
[----:B------:R-:W-:Y:S05]  /*ddc0*/  BSYNC B0 ;  /* 0x0000000000007941 */ /* 0x000fea0003800000 */
.L_x_1659:
[----:B------:R-:W-:Y:S01]  /*ddd0*/  IMAD.MOV.U32 R25, RZ, RZ, R79 ;  /* 0x000000ffff197224 */ /* 0x000fe200078e004f */
[----:B------:R-:W-:Y:S06]  /*dde0*/  BRA `(.L_x_1661) ;  /* 0xffffff9000c47947 */ /* 0x000fec000383ffff */
.L_x_1617:
[----:B------:R-:W-:Y:S01]  /*ddf0*/  BSSY B0, `(.L_x_1662) ;  /* 0x0000007000007945 */ /* 0x000fe20003800000 */
[----:B------:R-:W-:Y:S02]  /*de00*/  IMAD.MOV.U32 R79, RZ, RZ, RZ ;  /* 0x000000ffff4f7224 */ /* 0x000fe400078e00ff */
[----:B------:R-:W-:Y:S02]  /*de10*/  IMAD.MOV.U32 R73, RZ, RZ, 0x1f ;  /* 0x0000001fff497424 */ /* 0x000fe400078e00ff */
[----:B0-----:R-:W-:-:S07]  /*de20*/  IMAD.MOV.U32 R72, RZ, RZ, -0x1 ;  /* 0xffffffffff487424 */ /* 0x001fce00078e00ff */
[----:B-12--5:R-:W-:Y:S05]  /*de30*/  WARPSYNC.COLLECTIVE R72, `(.L_x_1663) ;  /* 0x0000000048087348 */ /* 0x026fea0003c00000 */
[----:B--2---:R0:W2:Y:S02]  /*de40*/  SHFL.IDX P4, R79, R82, R79, R73 ;  /* 0x0000004f524f7389 */ /* 0x0040a40000080049 */
[----:B012--5:R-:W-:Y:S05]  /*de50*/  ENDCOLLECTIVE ;  /* 0x000000000000791b */ /* 0x027fea0003800000 */
.L_x_1663:
[----:B------:R-:W-:Y:S05]  /*de60*/  BSYNC B0 ;  /* 0x0000000000007941 */ /* 0x000fea0003800000 */
.L_x_1662:
[----:B------:R-:W-:Y:S01]  /*de70*/  IMAD.MOV.U32 R25, RZ, RZ, R79 ;  /* 0x000000ffff197224 */ /* 0x000fe200078e004f */
[----:B------:R-:W-:Y:S06]  /*de80*/  BRA `(.L_x_1664) ;  /* 0xffffff9c00687947 */ /* 0x000fec000383ffff */
.L_x_1619:
[----:B------:R-:W-:Y:S01]  /*de90*/  BSSY B0, `(.L_x_1665) ;  /* 0x0000007000007945 */ /* 0x000fe20003800000 */
[----:B------:R-:W-:Y:S01]  /*dea0*/  MOV R79, RZ ;  /* 0x000000ff004f7202 */ /* 0x000fe20000000f00 */
[----:B------:R-:W-:Y:S02]  /*deb0*/  IMAD.MOV.U32 R73, RZ, RZ, 0x1f ;  /* 0x0000001fff497424 */ /* 0x000fe400078e00ff */
[----:B0-----:R-:W-:-:S07]  /*dec0*/  IMAD.MOV.U32 R72, RZ, RZ, -0x1 ;  /* 0xffffffffff487424 */ /* 0x001fce00078e00ff */
[----:B-12--5:R-:W-:Y:S05]  /*ded0*/  WARPSYNC.COLLECTIVE R72, `(.L_x_1666) ;  /* 0x0000000048087348 */ /* 0x026fea0003c00000 */
[----:B--2---:R0:W2:Y:S02]  /*dee0*/  SHFL.IDX P4, R79, R82, R79, R73 ;  /* 0x0000004f524f7389 */ /* 0x0040a40000080049 */
[----:B012--5:R-:W-:Y:S05]  /*def0*/  ENDCOLLECTIVE ;  /* 0x000000000000791b */ /* 0x027fea0003800000 */
.L_x_1666:
[----:B------:R-:W-:Y:S05]  /*df00*/  BSYNC B0 ;  /* 0x0000000000007941 */ /* 0x000fea0003800000 */
.L_x_1665:
[----:B------:R-:W-:Y:S01]  /*df10*/  IMAD.MOV.U32 R25, RZ, RZ, R79 ;  /* 0x000000ffff197224 */ /* 0x000fe200078e004f */
[----:B------:R-:W-:Y:S06]  /*df20*/  BRA `(.L_x_1667) ;  /* 0xffffffa8000c7947 */ /* 0x000fec000383ffff */
.L_x_1621:
[----:B------:R-:W-:Y:S01]  /*df30*/  BSSY B0, `(.L_x_1668) ;  /* 0x0000007000007945 */ /* 0x000fe20003800000 */
[----:B------:R-:W-:Y:S02]  /*df40*/  IMAD.MOV.U32 R79, RZ, RZ, RZ ;  /* 0x000000ffff4f7224 */ /* 0x000fe400078e00ff */
[----:B------:R-:W-:Y:S02]  /*df50*/  IMAD.MOV.U32 R73, RZ, RZ, 0x1f ;  /* 0x0000001fff497424 */ /* 0x000fe400078e00ff */
[----:B0-----:R-:W-:-:S07]  /*df60*/  IMAD.MOV.U32 R72, RZ, RZ, -0x1 ;  /* 0xffffffffff487424 */ /* 0x001fce00078e00ff */
[----:B-12--5:R-:W-:Y:S05]  /*df70*/  WARPSYNC.COLLECTIVE R72, `(.L_x_1669) ;  /* 0x0000000048087348 */ /* 0x026fea0003c00000 */
[----:B--2---:R0:W2:Y:S02]  /*df80*/  SHFL.IDX P4, R79, R82, R79, R73 ;  /* 0x0000004f524f7389 */ /* 0x0040a40000080049 */
[----:B012--5:R-:W-:Y:S05]  /*df90*/  ENDCOLLECTIVE ;  /* 0x000000000000791b */ /* 0x027fea0003800000 */
.L_x_1669:
[----:B------:R-:W-:Y:S05]  /*dfa0*/  BSYNC B0 ;  /* 0x0000000000007941 */ /* 0x000fea0003800000 */
.L_x_1668:
[----:B------:R-:W-:Y:S01]  /*dfb0*/  MOV R25, R79 ;  /* 0x0000004f00197202 */ /* 0x000fe20000000f00 */
[----:B------:R-:W-:Y:S06]  /*dfc0*/  BRA `(.L_x_1670) ;  /* 0xffffffb000b07947 */ /* 0x000fec000383ffff */
.L_x_1623:
[----:B------:R-:W-:Y:S01]  /*dfd0*/  BSSY B0, `(.L_x_1671) ;  /* 0x0000007000007945 */ /* 0x000fe20003800000 */
[----:B------:R-:W-:Y:S02]  /*dfe0*/  IMAD.MOV.U32 R79, RZ, RZ, RZ ;  /* 0x000000ffff4f7224 */ /* 0x000fe400078e00ff */
[----:B------:R-:W-:Y:S02]  /*dff0*/  IMAD.MOV.U32 R73, RZ, RZ, 0x1f ;  /* 0x0000001fff497424 */ /* 0x000fe400078e00ff */
[----:B0-----:R-:W-:-:S07]  /*e000*/  IMAD.MOV.U32 R72, RZ, RZ, -0x1 ;  /* 0xffffffffff487424 */ /* 0x001fce00078e00ff */
[----:B-12--5:R-:W-:Y:S05]  /*e010*/  WARPSYNC.COLLECTIVE R72, `(.L_x_1672) ;  /* 0x0000000048087348 */ /* 0x026fea0003c00000 */
[----:B--2---:R0:W2:Y:S02]  /*e020*/  SHFL.IDX P4, R79, R82, R79, R73 ;  /* 0x0000004f524f7389 */ /* 0x0040a40000080049 */
[----:B012--5:R-:W-:Y:S05]  /*e030*/  ENDCOLLECTIVE ;  /* 0x000000000000791b */ /* 0x027fea0003800000 */
.L_x_1672:
[----:B------:R-:W-:Y:S05]  /*e040*/  BSYNC B0 ;  /* 0x0000000000007941 */ /* 0x000fea0003800000 */
.L_x_1671:
[----:B------:R-:W-:Y:S01]  /*e050*/  IMAD.MOV.U32 R25, RZ, RZ, R79 ;  /* 0x000000ffff197224 */ /* 0x000fe200078e004f */
[----:B------:R-:W-:Y:S06]  /*e060*/  BRA `(.L_x_1673) ;  /* 0xffffffbc00547947 */ /* 0x000fec000383ffff */
.L_x_1625:
[----:B------:R-:W-:Y:S01]  /*e070*/  BSSY B0, `(.L_x_1674) ;  /* 0x0000007000007945 */ /* 0x000fe20003800000 */
[----:B------:R-:W-:Y:S01]  /*e080*/  IMAD.MOV.U32 R79, RZ, RZ, RZ ;  /* 0x000000ffff4f7224 */ /* 0x000fe200078e00ff */
[----:B0-----:R-:W-:Y:S01]  /*e090*/  MOV R72, 0xffffffff ;  /* 0xffffffff00487802 */ /* 0x001fe20000000f00 */
[----:B------:R-:W-:-:S07]  /*e0a0*/  IMAD.MOV.U32 R73, RZ, RZ, 0x1f ;  /* 0x0000001fff497424 */ /* 0x000fce00078e00ff */
[----:B-12--5:R-:W-:Y:S05]  /*e0b0*/  WARPSYNC.COLLECTIVE R72, `(.L_x_1675) ;  /* 0x0000000048087348 */ /* 0x026fea0003c00000 */
[----:B--2---:R0:W2:Y:S02]  /*e0c0*/  SHFL.IDX P4, R79, R82, R79, R73 ;  /* 0x0000004f524f7389 */ /* 0x0040a40000080049 */
[----:B012--5:R-:W-:Y:S05]  /*e0d0*/  ENDCOLLECTIVE ;  /* 0x000000000000791b */ /* 0x027fea0003800000 */
.L_x_1675:
[----:B------:R-:W-:Y:S05]  /*e0e0*/  BSYNC B0 ;  /* 0x0000000000007941 */ /* 0x000fea0003800000 */
.L_x_1674:
[----:B------:R-:W-:Y:S01]  /*e0f0*/  IMAD.MOV.U32 R25, RZ, RZ, R79 ;  /* 0x000000ffff197224 */ /* 0x000fe200078e004f */
[----:B------:R-:W-:Y:S06]  /*e100*/  BRA `(.L_x_1676) ;  /* 0xffffffc400f87947 */ /* 0x000fec000383ffff */
.L_x_1627:
[----:B------:R-:W-:Y:S01]  /*e110*/  BSSY B0, `(.L_x_1677) ;  /* 0x0000007000007945 */ /* 0x000fe20003800000 */
[----:B------:R-:W-:Y:S02]  /*e120*/  IMAD.MOV.U32 R79, RZ, RZ, RZ ;  /* 0x000000ffff4f7224 */ /* 0x000fe400078e00ff */
[----:B------:R-:W-:Y:S02]  /*e130*/  IMAD.MOV.U32 R73, RZ, RZ, 0x1f ;  /* 0x0000001fff497424 */ /* 0x000fe400078e00ff */
[----:B0-----:R-:W-:-:S07]  /*e140*/  IMAD.MOV.U32 R72, RZ, RZ, -0x1 ;  /* 0xffffffffff487424 */ /* 0x001fce00078e00ff */
[----:B-12--5:R-:W-:Y:S05]  /*e150*/  WARPSYNC.COLLECTIVE R72, `(.L_x_1678) ;  /* 0x0000000048087348 */ /* 0x026fea0003c00000 */
[----:B--2---:R0:W2:Y:S02]  /*e160*/  SHFL.IDX P4, R79, R82, R79, R73 ;  /* 0x0000004f524f7389 */ /* 0x0040a40000080049 */
[----:B012--5:R-:W-:Y:S05]  /*e170*/  ENDCOLLECTIVE ;  /* 0x000000000000791b */ /* 0x027fea0003800000 */
.L_x_1678:
[----:B------:R-:W-:Y:S05]  /*e180*/  BSYNC B0 ;  /* 0x0000000000007941 */ /* 0x000fea0003800000 */
.L_x_1677:
[----:B------:R-:W-:Y:S01]  /*e190*/  IMAD.MOV.U32 R25, RZ, RZ, R79 ;  /* 0x000000ffff197224 */ /* 0x000fe200078e004f */
[----:B------:R-:W-:Y:S06]  /*e1a0*/  BRA `(.L_x_1679) ;  /* 0xffffffd0009c7947 */ /* 0x000fec000383ffff */
.L_x_1629:
[----:B------:R-:W-:Y:S01]  /*e1b0*/  HFMA2 R73, -RZ, RZ, 0, 1.847743988037109375e-06 ;  /* 0x0000001fff497431 */ /* 0x000fe200000001ff */
[----:B------:R-:W-:Y:S01]  /*e1c0*/  BSSY B0, `(.L_x_1680) ;  /* 0x0000006000007945 */ /* 0x000fe20003800000 */
[----:B------:R-:W-:Y:S02]  /*e1d0*/  IMAD.MOV.U32 R79, RZ, RZ, RZ ;  /* 0x000000ffff4f7224 */ /* 0x000fe400078e00ff */
[----:B0-----:R-:W-:-:S07]  /*e1e0*/  IMAD.MOV.U32 R72, RZ, RZ, -0x1 ;  /* 0xffffffffff487424 */ /* 0x001fce00078e00ff */
[----:B-12--5:R-:W-:Y:S05]  /*e1f0*/  WARPSYNC.COLLECTIVE R72, `(.L_x_1681) ;  /* 0x0000000048087348 */ /* 0x026fea0003c00000 */
[----:B--2---:R0:W2:Y:S02]  /*e200*/  SHFL.IDX P4, R79, R82, R79, R73 ;  /* 0x0000004f524f7389 */ /* 0x0040a40000080049 */
[----:B012--5:R-:W-:Y:S05]  /*e210*/  ENDCOLLECTIVE ;  /* 0x000000000000791b */ /* 0x027fea0003800000 */
.L_x_1681:
[----:B------:R-:W-:Y:S05]  /*e220*/  BSYNC B0 ;  /* 0x0000000000007941 */ /* 0x000fea0003800000 */
.L_x_1680:
[----:B------:R-:W-:Y:S01]  /*e230*/  IMAD.MOV.U32 R25, RZ, RZ, R79 ;  /* 0x000000ffff197224 */ /* 0x000fe200078e004f */
[----:B------:R-:W-:Y:S06]  /*e240*/  BRA `(.L_x_1682) ;  /* 0xffffffdc00407947 */ /* 0x000fec000383ffff */
.L_x_1630:
[----:B------:R-:W-:Y:S01]  /*e250*/  BSSY B0, `(.L_x_1683) ;  /* 0x0000007000007945 */ /* 0x000fe20003800000 */
[----:B------:R-:W-:Y:S02]  /*e260*/  IMAD.MOV.U32 R79, RZ, RZ, RZ ;  /* 0x000000ffff4f7224 */ /* 0x000fe400078e00ff */
[----:B------:R-:W-:Y:S02]  /*e270*/  IMAD.MOV.U32 R73, RZ, RZ, 0x1f ;  /* 0x0000001fff497424 */ /* 0x000fe400078e00ff */
[----:B------:R-:W-:-:S07]  /*e280*/  IMAD.MOV.U32 R72, RZ, RZ, -0x1 ;  /* 0xffffffffff487424 */ /* 0x000fce00078e00ff */
[----:B012--5:R-:W-:Y:S05]  /*e290*/  WARPSYNC.COLLECTIVE R72, `(.L_x_1684) ;  /* 0x0000000048087348 */ /* 0x027fea0003c00000 */
[----:B--2---:R2:W3:Y:S02]  /*e2a0*/  SHFL.IDX P4, R79, R82, R79, R73 ;  /* 0x0000004f524f7389 */ /* 0x0044e40000080049 */
[----:B0123-5:R-:W-:Y:S05]  /*e2b0*/  ENDCOLLECTIVE ;  /* 0x000000000000791b */ /* 0x02ffea0003800000 */
.L_x_1684:
[----:B------:R-:W-:Y:S05]  /*e2c0*/  BSYNC B0 ;  /* 0x0000000000007941 */ /* 0x000fea0003800000 */
.L_x_1683:
[----:B------:R-:W-:Y:S01]  /*e2d0*/  IMAD.MOV.U32 R8, RZ, RZ, R79 ;  /* 0x000000ffff087224 */ /* 0x000fe200078e004f */
[----:B------:R-:W-:Y:S06]  /*e2e0*/  BRA `(.L_x_1685) ;  /* 0xffffffe400e47947 */ /* 0x000fec000383ffff */
.L_x_1631:
[----:B------:R-:W-:Y:S01]  /*e2f0*/  BSSY B0, `(.L_x_1686) ;  /* 0x0000008000007945 */ /* 0x000fe20003800000 */
[----:B------:R-:W-:Y:S01]  /*e300*/  MOV R77, R4 ;  /* 0x00000004004d7202 */ /* 0x000fe20000000f00 */
[----:B------:R-:W-:Y:S02]  /*e310*/  IMAD.MOV.U32 R79, RZ, RZ, 0x10 ;  /* 0x00000010ff4f7424 */ /* 0x000fe400078e00ff */
[----:B------:R-:W-:Y:S02]  /*e320*/  IMAD.MOV.U32 R86, RZ, RZ, 0x1f ;  /* 0x0000001fff567424 */ /* 0x000fe400078e00ff */
[----:B0-----:R-:W-:-:S07]  /*e330*/  IMAD.MOV.U32 R72, RZ, RZ, -0x1 ;  /* 0xffffffffff487424 */ /* 0x001fce00078e00ff */
[----:B-1---5:R-:W-:Y:S05]  /*e340*/  WARPSYNC.COLLECTIVE R72, `(.L_x_1687) ;  /* 0x0000000048087348 */ /* 0x022fea0003c00000 */
[----:B------:R0:W2:Y:S02]  /*e350*/  SHFL.DOWN P3, R75, R77, R79, R86 ;  /* 0x0800004f4d4b7389 */ /* 0x0000a40000060056 */
[----:B012--5:R-:W-:Y:S05]  /*e360*/  ENDCOLLECTIVE ;  /* 0x000000000000791b */ /* 0x027fea0003800000 */
.L_x_1687:
[----:B------:R-:W-:Y:S05]  /*e370*/  BSYNC B0 ;  /* 0x0000000000007941 */ /* 0x000fea0003800000 */
.L_x_1686:
        /* <DEDUP_REMOVED lines=9> */
.L_x_1688:
[----:B------:R-:W-:Y:S02]  /*e410*/  IMAD.MOV.U32 R79, RZ, RZ, 0x4 ;  /* 0x00000004ff4f7424 */ /* 0x000fe400078e00ff */
[----:B------:R-:W-:-:S04]  /*e420*/  IMAD.MOV.U32 R8, RZ, RZ, R75 ;  /* 0x000000ffff087224 */ /* 0x000fc800078e004b */
[----:B------:R-:W-:-:S04]  /*e430*/  FADD R8, R7, R8 ;  /* 0x0000000807087221 */ /* 0x000fc80000000000 */
[----:B------:R-:W-:-:S07]  /*e440*/  IMAD.MOV.U32 R77, RZ, RZ, R8 ;  /* 0x000000ffff4d7224 */ /* 0x000fce00078e0008 */
[----:B------:R-:W-:Y:S05]  /*e450*/  WARPSYNC.COLLECTIVE R72, `(.L_x_1689) ;  /* 0x0000000048087348 */ /* 0x000fea0003c00000 */
[----:B------:R0:W1:Y:S02]  /*e460*/  SHFL.DOWN P3, R75, R77, R79, R86 ;  /* 0x0800004f4d4b7389 */ /* 0x0000640000060056 */
[----:B01----:R-:W-:Y:S05]  /*e470*/  ENDCOLLECTIVE ;  /* 0x000000000000791b */ /* 0x003fea0003800000 */
.L_x_1689:
[----:B------:R-:W-:Y:S01]  /*e480*/  MOV R79, 0x2 ;  /* 0x00000002004f7802 */ /* 0x000fe20000000f00 */
[----:B------:R-:W-:-:S04]  /*e490*/  IMAD.MOV.U32 R25, RZ, RZ, R75 ;  /* 0x000000ffff197224 */ /* 0x000fc800078e004b */
[----:B------:R-:W-:-:S04]  /*e4a0*/  FADD R25, R8, R25 ;  /* 0x0000001908197221 */ /* 0x000fc80000000000 */
[----:B------:R-:W-:-:S07]  /*e4b0*/  IMAD.MOV.U32 R77, RZ, RZ, R25 ;  /* 0x000000ffff4d7224 */ /* 0x000fce00078e0019 */
[----:B------:R-:W-:Y:S05]  /*e4c0*/  WARPSYNC.COLLECTIVE R72, `(.L_x_1690) ;  /* 0x0000000048087348 */ /* 0x000fea0003c00000 */
[----:B------:R0:W1:Y:S02]  /*e4d0*/  SHFL.DOWN P3, R75, R77, R79, R86 ;  /* 0x0800004f4d4b7389 */ /* 0x0000640000060056 */
[----:B01----:R-:W-:Y:S05]  /*e4e0*/  ENDCOLLECTIVE ;  /* 0x000000000000791b */ /* 0x003fea0003800000 */
.L_x_1690:
[----:B------:R-:W-:Y:S02]  /*e4f0*/  IMAD.MOV.U32 R79, RZ, RZ, 0x1 ;  /* 0x00000001ff4f7424 */ /* 0x000fe400078e00ff */
[----:B------:R-:W-:-:S04]  /*e500*/  IMAD.MOV.U32 R4, RZ, RZ, R75 ;  /* 0x000000ffff047224 */ /* 0x000fc800078e004b */
[----:B------:R-:W-:-:S04]  /*e510*/  FADD R4, R25, R4 ;  /* 0x0000000419047221 */ /* 0x000fc80000000000 */
[----:B------:R-:W-:-:S07]  /*e520*/  IMAD.MOV.U32 R77, RZ, RZ, R4 ;  /* 0x000000ffff4d7224 */ /* 0x000fce00078e0004 */
[----:B------:R-:W-:Y:S05]  /*e530*/  WARPSYNC.COLLECTIVE R72, `(.L_x_1691) ;  /* 0x0000000048087348 */ /* 0x000fea0003c00000 */
[----:B------:R0:W1:Y:S02]  /*e540*/  SHFL.DOWN P3, R75, R77, R79, R86 ;  /* 0x0800004f4d4b7389 */ /* 0x0000640000060056 */
[----:B01----:R-:W-:Y:S05]  /*e550*/  ENDCOLLECTIVE ;  /* 0x000000000000791b */ /* 0x003fea0003800000 */
.L_x_1691:
[----:B------:R-:W-:Y:S02]  /*e560*/  IMAD.MOV.U32 R77, RZ, RZ, R3 ;  /* 0x000000ffff4d7224 */ /* 0x000fe400078e0003 */
[----:B------:R-:W-:Y:S02]  /*e570*/  IMAD.MOV.U32 R79, RZ, RZ, 0x10 ;  /* 0x00000010ff4f7424 */ /* 0x000fe400078e00ff */
[----:B------:R-:W-:-:S07]  /*e580*/  IMAD.MOV.U32 R7, RZ, RZ, R75 ;  /* 0x000000ffff077224 */ /* 0x000fce00078e004b */
[----:B------:R-:W-:Y:S05]  /*e590*/  WARPSYNC.COLLECTIVE R72, `(.L_x_1692) ;  /* 0x0000000048087348 */ /* 0x000fea0003c00000 */
[----:B------:R0:W1:Y:S02]  /*e5a0*/  SHFL.DOWN P3, R75, R77, R79, R86 ;  /* 0x0800004f4d4b7389 */ /* 0x0000640000060056 */
[----:B01----:R-:W-:Y:S05]  /*e5b0*/  ENDCOLLECTIVE ;  /* 0x000000000000791b */ /* 0x003fea0003800000 */
.L_x_1692:
        /* <DEDUP_REMOVED lines=8> */
.L_x_1693:
[----:B------:R-:W-:Y:S02]  /*e640*/  IMAD.MOV.U32 R79, RZ, RZ, 0x4 ;  /* 0x00000004ff4f7424 */ /* 0x000fe400078e00ff */
[----:B------:R-:W-:-:S04]  /*e650*/  IMAD.MOV.U32 R73, RZ, RZ, R75 ;  /* 0x000000ffff497224 */ /* 0x000fc800078e004b */
[----:B------:R-:W-:-:S04]  /*e660*/  FADD R73, R82, R73 ;  /* 0x0000004952497221 */ /* 0x000fc80000000000 */
[----:B------:R-:W-:-:S07]  /*e670*/  IMAD.MOV.U32 R77, RZ, RZ, R73 ;  /* 0x000000ffff4d7224 */ /* 0x000fce00078e0049 */
[----:B------:R-:W-:Y:S05]  /*e680*/  WARPSYNC.COLLECTIVE R72, `(.L_x_1694) ;  /* 0x0000000048087348 */ /* 0x000fea0003c00000 */
[----:B------:R0:W1:Y:S02]  /*e690*/  SHFL.DOWN P3, R75, R77, R79, R86 ;  /* 0x0800004f4d4b7389 */ /* 0x0000640000060056 */
[----:B01----:R-:W-:Y:S05]  /*e6a0*/  ENDCOLLECTIVE ;  /* 0x000000000000791b */ /* 0x003fea0003800000 */
.L_x_1694:
[----:B------:R-:W-:Y:S02]  /*e6b0*/  IMAD.MOV.U32 R79, RZ, RZ, 0x2 ;  /* 0x00000002ff4f7424 */ /* 0x000fe400078e00ff */
[----:B------:R-:W-:-:S04]  /*e6c0*/  IMAD.MOV.U32 R84, RZ, RZ, R75 ;  /* 0x000000ffff547224 */ /* 0x000fc800078e004b */
[----:B------:R-:W-:-:S05]  /*e6d0*/  FADD R84, R73, R84 ;  /* 0x0000005449547221 */ /* 0x000fca0000000000 */
[----:B------:R-:W-:-:S07]  /*e6e0*/  MOV R77, R84 ;  /* 0x00000054004d7202 */ /* 0x000fce0000000f00 */
[----:B------:R-:W-:Y:S05]  /*e6f0*/  WARPSYNC.COLLECTIVE R72, `(.L_x_1695) ;  /* 0x0000000048087348 */ /* 0x000fea0003c00000 */
[----:B------:R0:W1:Y:S02]  /*e700*/  SHFL.DOWN P3, R75, R77, R79, R86 ;  /* 0x0800004f4d4b7389 */ /* 0x0000640000060056 */
[----:B01----:R-:W-:Y:S05]  /*e710*/  ENDCOLLECTIVE ;  /* 0x000000000000791b */ /* 0x003fea0003800000 */
.L_x_1695:
[----:B------:R-:W-:Y:S02]  /*e720*/  IMAD.MOV.U32 R79, RZ, RZ, 0x1 ;  /* 0x00000001ff4f7424 */ /* 0x000fe400078e00ff */
[----:B------:R-:W-:-:S04]  /*e730*/  IMAD.MOV.U32 R3, RZ, RZ, R75 ;  /* 0x000000ffff037224 */ /* 0x000fc800078e004b */
[----:B------:R-:W-:-:S04]  /*e740*/  FADD R3, R84, R3 ;  /* 0x0000000354037221 */ /* 0x000fc80000000000 */
[----:B------:R-:W-:-:S07]  /*e750*/  IMAD.MOV.U32 R77, RZ, RZ, R3 ;  /* 0x000000ffff4d7224 */ /* 0x000fce00078e0003 */
[----:B------:R-:W-:Y:S05]  /*e760*/  WARPSYNC.COLLECTIVE R72, `(.L_x_1696) ;  /* 0x0000000048087348 */ /* 0x000fea0003c00000 */
[----:B------:R0:W1:Y:S02]  /*e770*/  SHFL.DOWN P3, R75, R77, R79, R86 ;  /* 0x0800004f4d4b7389 */ /* 0x0000640000060056 */
[----:B01----:R-:W-:Y:S05]  /*e780*/  ENDCOLLECTIVE ;  /* 0x000000000000791b */ /* 0x003fea0003800000 */
.L_x_1696:
[----:B------:R-:W-:Y:S01]  /*e790*/  IMAD.MOV.U32 R82, RZ, RZ, R75 ;  /* 0x000000ffff527224 */ /* 0x000fe200078e004b */
[----:B------:R-:W-:Y:S06]  /*e7a0*/  BRA `(.L_x_1697) ;  /* 0xffffffec00a47947 */ /* 0x000fec000383ffff */
.L_x_1698:
        /* <DEDUP_REMOVED lines=13> */
.L_x_4151:


//--------------------- .text._Z66popcount_weighted_keys_literal_fused_multiq_kernel_warp_out_w32_sbILi9EEvPKyPKfiiS1_S3_iiiiiPKxS5_fiPf --------------------------
	.section	.text._Z66popcount_weighted_keys_literal_fused_multiq_kernel_warp_out_w32_sbILi9EEvPKyPKfiiS1_S3_iiiiiPKxS5_fiPf,"ax",@progbits
	.align	128
        .global         _Z66popcount_weighted_keys_literal_fused_multiq_kernel_warp_out_w32_sbILi9EEvPKyPKfiiS1_S3_iiiiiPKxS5_fiPf
        .type           _Z66popcount_weighted_keys_literal_fused_multiq_kernel_warp_out_w32_sbILi9EEvPKyPKfiiS1_S3_iiiiiPKxS5_fiPf,@function
        .size           _Z66popcount_weighted_keys_literal_fused_multiq_kernel_warp_out_w32_sbILi9EEvPKyPKfiiS1_S3_iiiiiPKxS5_fiPf,(.L_x_4152 - _Z66popcount_weighted_keys_literal_fused_multiq_kernel_warp_out_w32_sbILi9EEvPKyPKfiiS1_S3_iiiiiPKxS5_fiPf)
        .other          _Z66popcount_weighted_keys_literal_fused_multiq_kernel_warp_out_w32_sbILi9EEvPKyPKfiiS1_S3_iiiiiPKxS5_fiPf,@"STO_CUDA_ENTRY STV_DEFAULT"
_Z66popcount_weighted_keys_literal_fused_multiq_kernel_warp_out_w32_sbILi9EEvPKyPKfiiS1_S3_iiiiiPKxS5_fiPf:
.text._Z66popcount_weighted_keys_literal_fused_multiq_kernel_warp_out_w32_sbILi9EEvPKyPKfiiS1_S3_iiiiiPKxS5_fiPf:
        /* <DEDUP_REMOVED lines=41> */
[----:B------:R-:W-:-:S04]  /*0290*/  IADD3 R5, PT, PT, R5, -R0, -R7 ;  /* 0x8000000005057210 */ /* 0x000fc80007ffe807 */
[----:B------:R-:W-:Y:S01]  /*02a0*/  IADD3 R10, PT, PT, -R4, RZ, RZ ;  /* 0x000000ff040a7210 */ /* 0x000fe20007ffe1ff */
[----:B------:R-:W-:-:S04]  /*02b0*/  IMAD.HI.U32 R8, R8, R5, RZ ;  /* 0x0000000508087227 */ /* 0x000fc800078e00ff */
[----:B------:R-:W-:Y:S02]  /*02c0*/  IMAD.MOV R12, RZ, RZ, -R8 ;  /* 0x000000ffff0c7224 */ /* 0x000fe400078e0a08 */
[----:B------:R-:W-:Y:S02]  /*02d0*/  IMAD R3, R10, UR19, R3 ;  /* 0x000000130a037c24 */ /* 0x000fe4000f8e0203 */
[----:B------:R-:W-:-:S03]  /*02e0*/  IMAD R5, R12, UR19, R5 ;  /* 0x000000130c057c24 */ /* 0x000fc6000f8e0205 */
[----:B------:R-:W-:Y:S02]  /*02f0*/  ISETP.GE.U32.AND P3, PT, R3, UR19, PT ;  /* 0x0000001303007c0c */ /* 0x000fe4000bf66070 */
[----:B------:R-:W-:-:S11]  /*0300*/  ISETP.GE.U32.AND P2, PT, R5, UR19, PT ;  /* 0x0000001305007c0c */ /* 0x000fd6000bf46070 */
[----:B------:R-:W-:Y:S02]  /*0310*/  @P3 VIADD R3, R3, -UR19 ;  /* 0x8000001303033c36 */ /* 0x000fe40008000000 */
[----:B------:R-:W-:Y:S01]  /*0320*/  @P2 VIADD R5, R5, -UR19 ;  /* 0x8000001305052c36 */ /* 0x000fe20008000000 */
[----:B------:R-:W-:Y:S01]  /*0330*/  @P2 IADD3 R8, PT, PT, R8, 0x1, RZ ;  /* 0x0000000108082810 */ /* 0x000fe20007ffe0ff */
[----:B------:R-:W-:Y:S01]  /*0340*/  @P3 VIADD R4, R4, 0x1 ;  /* 0x0000000104043836 */ /* 0x000fe20000000000 */
[----:B------:R-:W-:Y:S02]  /*0350*/  ISETP.GE.U32.AND P1, PT, R3, UR19, PT ;  /* 0x0000001303007c0c */ /* 0x000fe4000bf26070 */
[----:B------:R-:W-:Y:S02]  /*0360*/  ISETP.GE.U32.AND P0, PT, R5, UR19, PT ;  /* 0x0000001305007c0c */ /* 0x000fe4000bf06070 */
[----:B------:R-:W-:Y:S02]  /*0370*/  ISETP.NE.U32.AND P3, PT, RZ, UR19, PT ;  /* 0x00000013ff007c0c */ /* 0x000fe4000bf65070 */
[----:B------:R-:W-:-:S07]  /*0380*/  LOP3.LUT R3, RZ, UR19, RZ, 0x33, !PT ;  /* 0x00000013ff037c12 */ /* 0x000fce000f8e33ff */
        /* <DEDUP_REMOVED lines=12> */
.L_x_1709:
        /* <DEDUP_REMOVED lines=11> */
[----:B------:R-:W-:Y:S02]  /*0500*/  ISETP.GE.U32.AND P1, PT, R4, 0x3, PT ;  /* 0x000000030400780c */ /* 0x000fe40003f26070 */
[----:B------:R-:W-:Y:S01]  /*0510*/  MOV R11, R2 ;  /* 0x00000002000b7202 */ /* 0x000fe20000000f00 */
        /* <DEDUP_REMOVED lines=25> */
.L_x_1703:
[----:B------:R-:W-:Y:S05]  /*06b0*/  BSYNC.RECONVERGENT B1 ;  /* 0x0000000000017941 */ /* 0x000fea0003800200 */
.L_x_1702:
[----:B------:R-:W-:Y:S05]  /*06c0*/  @!P1 BRA `(.L_x_1701) ;  /* 0x0000000000649947 */ /* 0x000fea0003800000 */
.L_x_1704:
        /* <DEDUP_REMOVED lines=25> */
.L_x_1701:
[----:B------:R-:W-:Y:S05]  /*0860*/  BSYNC.RECONVERGENT B0 ;  /* 0x0000000000007941 */ /* 0x000fea0003800200 */
.L_x_1700:
        /* <DEDUP_REMOVED lines=15> */
[----:B------:R-:W-:Y:S02]  /*0960*/  ISETP.NE.AND P0, PT, R22, RZ, PT ;  /* 0x000000ff1600720c */ /* 0x000fe40003f05270 */
[----:B------:R-:W-:Y:S02]  /*0970*/  MOV R18, R0 ;  /* 0x0000000000127202 */ /* 0x000fe40000000f00 */
        /* <DEDUP_REMOVED lines=10> */
[----:B------:R-:W-:Y:S02]  /*0a20*/  IMAD.U32 R14, RZ, RZ, UR19 ;  /* 0x00000013ff0e7e24 */ /* 0x000fe4000f8e00ff */
[----:B------:R-:W-:Y:S02]  /*0a30*/  IMAD.MOV.U32 R18, RZ, RZ, R6 ;  /* 0x000000ffff127224 */ /* 0x000fe400078e0006 */
[----:B------:R-:W-:-:S02]  /*0a40*/  IMAD R17, R14, 0x4, R15 ;  /* 0x000000040e117824 */ /* 0x000fc400078e020f */
[----:B------:R-:W-:-:S03]  /*0a50*/  @P0 IMAD.MOV.U32 R18, RZ, RZ, R20 ;  /* 0x000000ffff120224 */ /* 0x000fc600078e0014 */
[----:B------:R-:W-:Y:S01]  /*0a60*/  @P0 LEA R15, R14, R17, 0x2 ;  /* 0x000000110e0f0211 */ /* 0x000fe200078e10ff */
[----:B--2---:R4:W-:Y:S04]  /*0a70*/  STS [R17], R12 ;  /* 0x0000000c11007388 */ /* 0x0049e80000000800 */
[----:B---3--:R4:W-:Y:S02]  /*0a80*/  @P0 STS [R15], R10 ;  /* 0x0000000a0f000388 */ /* 0x0089e40000000800 */
.L_x_1707:
[----:B------:R-:W-:Y:S05]  /*0a90*/  BSYNC.RECONVERGENT B1 ;  /* 0x0000000000017941 */ /* 0x000fea0003800200 */
.L_x_1706:
[----:B------:R-:W-:Y:S05]  /*0aa0*/  @!P1 BRA `(.L_x_1705) ;  /* 0x0000000000649947 */ /* 0x000fea0003800000 */
.L_x_1708:
[C---:B01----:R-:W-:Y:S02]  /*0ab0*/  VIADD R13, R18.reuse, UR19 ;  /* 0x00000013120d7c36 */ /* 0x043fe40008000000 */
[----:B----4-:R-:W-:-:S04]  /*0ac0*/  IMAD.WIDE.U32 R10, R18, 0x4, R8 ;  /* 0x00000004120a7825 */ /* 0x010fc800078e0008 */
[C---:B--2---:R-:W-:Y:S02]  /*0ad0*/  VIADD R15, R13.reuse, UR19 ;  /* 0x000000130d0f7c36 */ /* 0x044fe40008000000 */
[--C-:B------:R-:W-:Y:S01]  /*0ae0*/  IMAD.WIDE.U32 R12, R13, 0x4, R8.reuse ;  /* 0x000000040d0c7825 */ /* 0x100fe200078e0008 */
[----:B------:R0:W2:Y:S02]  /*0af0*/  LDG.E.CONSTANT R10, desc[UR16][R10.64] ;  /* 0x000000100a0a7981 */ /* 0x0000a4000c1e9900 */
[C---:B------:R-:W-:Y:S01]  /*0b00*/  IADD3 R27, PT, PT, R15.reuse, UR19, RZ ;  /* 0x000000130f1b7c10 */ /* 0x040fe2000fffe0ff */
[--C-:B------:R-:W-:Y:S02]  /*0b10*/  IMAD.WIDE.U32 R14, R15, 0x4, R8.reuse ;  /* 0x000000040f0e7825 */ /* 0x100fe400078e0008 */
[----:B------:R-:W3:Y:S02]  /*0b20*/  LDG.E.CONSTANT R12, desc[UR16][R12.64] ;  /* 0x000000100c0c7981 */ /* 0x000ee4000c1e9900 */
        /* <DEDUP_REMOVED lines=17> */
.L_x_1705:
[----:B------:R-:W-:Y:S05]  /*0c40*/  BSYNC.RECONVERGENT B0 ;  /* 0x0000000000007941 */ /* 0x000fea0003800200 */
.L_x_1699:
        /* <DEDUP_REMOVED lines=12> */
.L_x_1758:
        /* <DEDUP_REMOVED lines=28> */
.L_x_1712:
[----:B0-----:R-:W-:-:S06]  /*0ed0*/  IMAD.WIDE R6, R13, 0x8, R8 ;  /* 0x000000080d067825 */ /* 0x001fcc00078e0208 */
[----:B------:R-:W2:Y:S01]  /*0ee0*/  LDG.E.64.CONSTANT R6, desc[UR16][R6.64] ;  /* 0x0000001006067981 */ /* 0x000ea2000c1e9b00 */
[C---:B------:R-:W-:Y:S01]  /*0ef0*/  IMAD R15, R13.reuse, 0x8, R0 ;  /* 0x000000080d0f7824 */ /* 0x040fe200078e0200 */
[----:B------:R-:W-:-:S04]  /*0f00*/  IADD3 R13, PT, PT, R13, UR19, RZ ;  /* 0x000000130d0d7c10 */ /* 0x000fc8000fffe0ff */
[----:B------:R-:W-:Y:S01]  /*0f10*/  ISETP.GE.AND P0, PT, R13, UR18, PT ;  /* 0x000000120d007c0c */ /* 0x000fe2000bf06270 */
[----:B--2---:R0:W-:-:S12]  /*0f20*/  STS.64 [R15], R6 ;  /* 0x000000060f007388 */ /* 0x0041d80000000a00 */
[----:B------:R-:W-:Y:S05]  /*0f30*/  @!P0 BRA `(.L_x_1712) ;  /* 0xfffffffc00e48947 */ /* 0x000fea000383ffff */
.L_x_1711:
[----:B------:R-:W-:Y:S05]  /*0f40*/  BSYNC.RECONVERGENT B0 ;  /* 0x0000000000007941 */ /* 0x000fea0003800200 */
.L_x_1710:
[----:B------:R-:W-:Y:S04]  /*0f50*/  BSSY.RECONVERGENT B0, `(.L_x_1713) ;  /* 0x000000d000007945 */ /* 0x000fe80003800200 */
[----:B------:R-:W-:Y:S05]  /*0f60*/  @P1 BRA `(.L_x_1714) ;  /* 0x00000000002c1947 */ /* 0x000fea0003800000 */
[----:B------:R-:W-:-:S07]  /*0f70*/  IMAD.MOV.U32 R0, RZ, RZ, R2 ;  /* 0x000000ffff007224 */ /* 0x000fce00078e0002 */
.L_x_1715:
        /* <DEDUP_REMOVED lines=10> */
.L_x_1714:
[----:B------:R-:W-:Y:S05]  /*1020*/  BSYNC.RECONVERGENT B0 ;  /* 0x0000000000007941 */ /* 0x000fea0003800200 */
.L_x_1713:
        /* <DEDUP_REMOVED lines=12> */
.L_x_1757:
[----:B0-----:R-:W0:Y:S01]  /*10f0*/  LDCU UR6, c[0x0][0x3ac] ;  /* 0x00007580ff0677ac */ /* 0x001e220008000800 */
[----:B------:R-:W-:Y:S01]  /*1100*/  VIADD R9, R7, UR10 ;  /* 0x0000000a07097c36 */ /* 0x000fe20008000000 */
[----:B------:R-:W-:Y:S04]  /*1110*/  BSSY B0, `(.L_x_1717) ;  /* 0x000063f000007945 */ /* 0x000fe80003800000 */
[----:B0-----:R-:W-:-:S13]  /*1120*/  ISETP.GE.AND P0, PT, R9, UR6, PT ;  /* 0x0000000609007c0c */ /* 0x001fda000bf06270 */
[----:B-1---5:R-:W-:Y:S05]  /*1130*/  @P0 BRA `(.L_x_1718) ;  /* 0x0000006000f00947 */ /* 0x022fea0003800000 */
[----:B------:R-:W0:Y:S01]  /*1140*/  LDC.64 R18, c[0x0][0x3c0] ;  /* 0x0000f000ff127b82 */ /* 0x000e220000000a00 */
[----:B------:R-:W-:Y:S02]  /*1150*/  HFMA2 R0, -RZ, RZ, 0, 2.1457672119140625e-06 ;  /* 0x00000024ff007431 */ /* 0x000fe400000001ff */
        /* <DEDUP_REMOVED lines=31> */
.L_x_1722:
[----:B------:R-:W-:Y:S01]  /*1350*/  MOV R44, RZ ;  /* 0x000000ff002c7202 */ /* 0x000fe20000000f00 */
[----:B------:R-:W-:Y:S01]  /*1360*/  UMOV UR6, 0xffffffff ;  /* 0xffffffff00067882 */ /* 0x000fe20000000000 */
[----:B------:R-:W-:-:S04]  /*1370*/  IMAD.MOV.U32 R40, RZ, RZ, R43 ;  /* 0x000000ffff287224 */ /* 0x000fc800078e002b */
[----:B------:R2:W3:Y:S01]  /*1380*/  @!P1 LDS R44, [R42] ;  /* 0x000000002a2c9984 */ /* 0x0004e20000000800 */
[----:B------:R-:W-:Y:S05]  /*1390*/  BRA.DIV UR6, `(.L_x_1721) ;  /* 0x0000006206807947 */ /* 0x000fea000b800000 */
[----:B-1----:R-:W1:Y:S04]  /*13a0*/  LDS.64 R38, [R43] ;  /* 0x000000002b267984 */ /* 0x002e680000000a00 */
[----:B---3--:R-:W3:Y:S01]  /*13b0*/  SHFL.IDX PT, R44, R44, RZ, 0x1f ;  /* 0x00001fff2c2c7589 */ /* 0x008ee200000e0000 */
[-C--:B-1----:R-:W-:Y:S02]  /*13c0*/  LOP3.LUT R50, R21, R39.reuse, RZ, 0xc0, !PT ;  /* 0x0000002715327212 */ /* 0x082fe400078ec0ff */
[-C--:B------:R-:W-:Y:S02]  /*13d0*/  LOP3.LUT R51, R20, R38.reuse, RZ, 0xc0, !PT ;  /* 0x0000002614337212 */ /* 0x080fe400078ec0ff */
[----:B------:R-:W-:Y:S02]  /*13e0*/  LOP3.LUT R52, R24, R38, RZ, 0xc0, !PT ;  /* 0x0000002618347212 */ /* 0x000fe400078ec0ff */
[----:B------:R1:W-:Y:S01]  /*13f0*/  POPC R47, R51 ;  /* 0x00000033002f7309 */ /* 0x0003e20000000000 */
[----:B------:R-:W-:-:S02]  /*1400*/  LOP3.LUT R53, R25, R39, RZ, 0xc0, !PT ;  /* 0x0000002719357212 */ /* 0x000fc400078ec0ff */
[----:B0-----:R-:W-:Y:S02]  /*1410*/  LOP3.LUT R49, R22, R38, RZ, 0xc0, !PT ;  /* 0x0000002616317212 */ /* 0x001fe400078ec0ff */
[----:B------:R-:W-:-:S03]  /*1420*/  LOP3.LUT R48, R23, R39, RZ, 0xc0, !PT ;  /* 0x0000002717307212 */ /* 0x000fc600078ec0ff */
[----:B------:R-:W0:Y:S01]  /*1430*/  POPC R50, R50 ;  /* 0x0000003200327309 */ /* 0x000e220000000000 */
[----:B-1----:R-:W-:-:S07]  /*1440*/  LOP3.LUT R51, R26, R38, RZ, 0xc0, !PT ;  /* 0x000000261a337212 */ /* 0x002fce00078ec0ff */
[----:B------:R1:W-:Y:S01]  /*1450*/  POPC R45, R52 ;  /* 0x00000034002d7309 */ /* 0x0003e20000000000 */
[----:B0-----:R-:W-:-:S07]  /*1460*/  IMAD.IADD R47, R47, 0x1, R50 ;  /* 0x000000012f2f7824 */ /* 0x001fce00078e0232 */
[----:B------:R-:W-:Y:S01]  /*1470*/  POPC R49, R49 ;  /* 0x0000003100317309 */ /* 0x000fe20000000000 */
[----:B-1----:R-:W-:-:S07]  /*1480*/  LOP3.LUT R52, R28, R38, RZ, 0xc0, !PT ;  /* 0x000000261c347212 */ /* 0x002fce00078ec0ff */
[----:B------:R0:W1:Y:S08]  /*1490*/  POPC R50, R53 ;  /* 0x0000003500327309 */ /* 0x0000700000000000 */
[----:B------:R-:W4:Y:S01]  /*14a0*/  POPC R48, R48 ;  /* 0x0000003000307309 */ /* 0x000f220000000000 */
[-C--:B0-----:R-:W-:Y:S01]  /*14b0*/  LOP3.LUT R53, R29, R39.reuse, RZ, 0xc0, !PT ;  /* 0x000000271d357212 */ /* 0x081fe200078ec0ff */
[----:B-1----:R-:W-:Y:S01]  /*14c0*/  IMAD.IADD R45, R45, 0x1, R50 ;  /* 0x000000012d2d7824 */ /* 0x002fe200078e0232 */
[----:B------:R-:W-:-:S06]  /*14d0*/  LOP3.LUT R50, R27, R39, RZ, 0xc0, !PT ;  /* 0x000000271b327212 */ /* 0x000fcc00078ec0ff */
[----:B------:R-:W-:Y:S01]  /*14e0*/  POPC R50, R50 ;  /* 0x0000003200327309 */ /* 0x000fe20000000000 */
[----:B----4-:R-:W-:-:S07]  /*14f0*/  IMAD.IADD R48, R49, 0x1, R48 ;  /* 0x0000000131307824 */ /* 0x010fce00078e0230 */
[----:B------:R0:W1:Y:S02]  /*1500*/  POPC R49, R51 ;  /* 0x0000003300317309 */ /* 0x0000640000000000 */
[----:B0-----:R-:W-:Y:S02]  /*1510*/  I2FP.F32.U32 R51, R47 ;  /* 0x0000002f00337245 */ /* 0x001fe40000201000 */
[----:B-1----:R-:W-:-:S03]  /*1520*/  IADD3 R47, PT, PT, R49, R50, RZ ;  /* 0x00000032312f7210 */ /* 0x002fc60007ffe0ff */
[----:B---3--:R-:W-:Y:S01]  /*1530*/  FMUL R49, R44, R51 ;  /* 0x000000332c317220 */ /* 0x008fe20000400000 */
[----:B------:R0:W-:Y:S01]  /*1540*/  POPC R50, R52 ;  /* 0x0000003400327309 */ /* 0x0001e20000000000 */
[----:B------:R-:W-:Y:S02]  /*1550*/  I2FP.F32.U32 R51, R48 ;  /* 0x0000003000337245 */ /* 0x000fe40000201000 */
[----:B------:R-:W-:-:S03]  /*1560*/  FFMA R49, R0, R49, R41 ;  /* 0x0000003100317223 */ /* 0x000fc60000000029 */
[----:B------:R-:W-:Y:S01]  /*1570*/  FMUL R48, R44, R51 ;  /* 0x000000332c307220 */ /* 0x000fe20000400000 */
[----:B------:R-:W-:Y:S01]  /*1580*/  LOP3.LUT R51, R31, R39, RZ, 0xc0, !PT ;  /* 0x000000271f337212 */ /* 0x000fe200078ec0ff */
[----:B------:R1:W3:Y:S02]  /*1590*/  POPC R41, R53 ;  /* 0x0000003500297309 */ /* 0x0002e40000000000 */
[----:B------:R-:W-:Y:S01]  /*15a0*/  FFMA R48, R8, R48, R49 ;  /* 0x0000003008307223 */ /* 0x000fe20000000031 */
[----:B0-----:R-:W-:Y:S02]  /*15b0*/  LOP3.LUT R52, R32, R38, RZ, 0xc0, !PT ;  /* 0x0000002620347212 */ /* 0x001fe400078ec0ff */
[----:B------:R-:W-:-:S03]  /*15c0*/  I2FP.F32.U32 R49, R45 ;  /* 0x0000002d00317245 */ /* 0x000fc60000201000 */
[----:B------:R-:W-:Y:S02]  /*15d0*/  POPC R51, R51 ;  /* 0x0000003300337309 */ /* 0x000fe40000000000 */
[----:B------:R-:W-:Y:S01]  /*15e0*/  FMUL R49, R44, R49 ;  /* 0x000000312c317220 */ /* 0x000fe20000400000 */
[----:B-1----:R-:W-:-:S03]  /*15f0*/  LOP3.LUT R53, R33, R39, RZ, 0xc0, !PT ;  /* 0x0000002721357212 */ /* 0x002fc600078ec0ff */
[----:B------:R-:W-:Y:S01]  /*1600*/  FFMA R49, R9, R49, R48 ;  /* 0x0000003109317223 */ /* 0x000fe20000000030 */
[----:B---3--:R-:W-:Y:S01]  /*1610*/  IMAD.IADD R41, R50, 0x1, R41 ;  /* 0x0000000132297824 */ /* 0x008fe200078e0229 */
[----:B------:R-:W-:Y:S01]  /*1620*/  LOP3.LUT R50, R30, R38, RZ, 0xc0, !PT ;  /* 0x000000261e327212 */ /* 0x000fe200078ec0ff */
[----:B------:R-:W-:Y:S03]  /*1630*/  POPC R53, R53 ;  /* 0x0000003500357309 */ /* 0x000fe60000000000 */
[----:B------:R-:W-:-:S05]  /*1640*/  I2FP.F32.U32 R41, R41 ;  /* 0x0000002900297245 */ /* 0x000fca0000201000 */
[----:B------:R-:W0:Y:S01]  /*1650*/  POPC R50, R50 ;  /* 0x0000003200327309 */ /* 0x000e220000000000 */
[----:B------:R-:W-:Y:S01]  /*1660*/  FMUL R41, R44, R41 ;  /* 0x000000292c297220 */ /* 0x000fe20000400000 */
[----:B0-----:R-:W-:Y:S01]  /*1670*/  IMAD.IADD R45, R50, 0x1, R51 ;  /* 0x00000001322d7824 */ /* 0x001fe200078e0233 */
[----:B------:R-:W-:-:S05]  /*1680*/  I2FP.F32.U32 R51, R47 ;  /* 0x0000002f00337245 */ /* 0x000fca0000201000 */
[----:B------:R0:W1:Y:S01]  /*1690*/  POPC R50, R52 ;  /* 0x0000003400327309 */ /* 0x0000620000000000 */
[----:B------:R-:W-:-:S05]  /*16a0*/  I2FP.F32.U32 R45, R45 ;  /* 0x0000002d002d7245 */ /* 0x000fca0000201000 */
[----:B------:R-:W-:Y:S01]  /*16b0*/  FMUL R45, R44, R45 ;  /* 0x0000002d2c2d7220 */ /* 0x000fe20000400000 */
[----:B0-----:R-:W-:Y:S01]  /*16c0*/  LOP3.LUT R52, R37, R39, RZ, 0xc0, !PT ;  /* 0x0000002725347212 */ /* 0x001fe200078ec0ff */
[----:B-1----:R-:W-:Y:S02]  /*16d0*/  IMAD.IADD R47, R50, 0x1, R53 ;  /* 0x00000001322f7824 */ /* 0x002fe400078e0235 */
[----:B------:R-:W-:Y:S01]  /*16e0*/  FMUL R50, R44, R51 ;  /* 0x000000332c327220 */ /* 0x000fe20000400000 */
[----:B------:R-:W-:Y:S02]  /*16f0*/  LOP3.LUT R51, R34, R38, RZ, 0xc0, !PT ;  /* 0x0000002622337212 */ /* 0x000fe400078ec0ff */
[----:B------:R-:W-:Y:S01]  /*1700*/  POPC R52, R52 ;  /* 0x0000003400347309 */ /* 0x000fe20000000000 */
[----:B------:R-:W-:Y:S01]  /*1710*/  LOP3.LUT R53, R35, R39, RZ, 0xc0, !PT ;  /* 0x0000002723357212 */ /* 0x000fe200078ec0ff */
[----:B------:R-:W-:Y:S01]  /*1720*/  FFMA R50, R10, R50, R49 ;  /* 0x000000320a327223 */ /* 0x000fe20000000031 */
[----:B------:R-:W-:-:S03]  /*1730*/  I2FP.F32.U32 R47, R47 ;  /* 0x0000002f002f7245 */ /* 0x000fc60000201000 */
[----:B------:R-:W-:Y:S01]  /*1740*/  FFMA R41, R11, R41, R50 ;  /* 0x000000290b297223 */ /* 0x000fe20000000032 */
[----:B------:R-:W-:Y:S01]  /*1750*/  IMAD.MOV.U32 R50, RZ, RZ, RZ ;  /* 0x000000ffff327224 */ /* 0x000fe200078e00ff */
[----:B------:R-:W-:Y:S01]  /*1760*/  POPC R48, R51 ;  /* 0x0000003300307309 */ /* 0x000fe20000000000 */
[----:B------:R-:W-:-:S07]  /*1770*/  FMUL R47, R44, R47 ;  /* 0x0000002f2c2f7220 */ /* 0x000fce0000400000 */
[----:B------:R-:W0:Y:S02]  /*1780*/  POPC R49, R53 ;  /* 0x0000003500317309 */ /* 0x000e240000000000 */
[----:B0-----:R-:W-:Y:S01]  /*1790*/  IMAD.IADD R48, R48, 0x1, R49 ;  /* 0x0000000130307824 */ /* 0x001fe200078e0231 */
[----:B------:R-:W-:Y:S02]  /*17a0*/  LOP3.LUT R49, R36, R38, RZ, 0xc0, !PT ;  /* 0x0000002624317212 */ /* 0x000fe400078ec0ff */
[----:B------:R-:W0:Y:S03]  /*17b0*/  @!P1 LDS R38, [R42+0x4] ;  /* 0x000004002a269984 */ /* 0x000e260000000800 */
[----:B------:R-:W1:Y:S02]  /*17c0*/  POPC R39, R49 ;  /* 0x0000003100277309 */ /* 0x000e640000000000 */
[----:B-1----:R-:W-:-:S04]  /*17d0*/  IADD3 R39, PT, PT, R39, R52, RZ ;  /* 0x0000003427277210 */ /* 0x002fc80007ffe0ff */
[----:B------:R-:W-:-:S05]  /*17e0*/  I2FP.F32.U32 R39, R39 ;  /* 0x0000002700277245 */ /* 0x000fca0000201000 */
[----:B------:R-:W-:Y:S01]  /*17f0*/  FMUL R39, R44, R39 ;  /* 0x000000272c277220 */ /* 0x000fe20000400000 */
[----:B0-----:R-:W-:Y:S02]  /*1800*/  @!P1 IMAD.MOV.U32 R50, RZ, RZ, R38 ;  /* 0x000000ffff329224 */ /* 0x001fe400078e0026 */
[----:B------:R-:W-:Y:S01]  /*1810*/  FFMA R38, R12, R45, R41 ;  /* 0x0000002d0c267223 */ /* 0x000fe20000000029 */
[----:B------:R-:W-:Y:S02]  /*1820*/  I2FP.F32.U32 R45, R48 ;  /* 0x00000030002d7245 */ /* 0x000fe40000201000 */
[----:B------:R0:W1:Y:S01]  /*1830*/  SHFL.IDX PT, R41, R50, RZ, 0x1f ;  /* 0x00001fff32297589 */ /* 0x00006200000e0000 */
[----:B------:R-:W-:Y:S02]  /*1840*/  FFMA R47, R13, R47, R38 ;  /* 0x0000002f0d2f7223 */ /* 0x000fe40000000026 */
[----:B------:R-:W-:-:S04]  /*1850*/  FMUL R45, R44, R45 ;  /* 0x0000002d2c2d7220 */ /* 0x000fc80000400000 */
[----:B------:R-:W-:-:S04]  /*1860*/  FFMA R38, R14, R45, R47 ;  /* 0x0000002d0e267223 */ /* 0x000fc8000000002f */
[----:B0-----:R-:W-:-:S07]  /*1870*/  FFMA R49, R15, R39, R38 ;  /* 0x000000270f317223 */ /* 0x001fce0000000026 */
.L_x_1762:
[----:B------:R0:W3:Y:S01]  /*1880*/  LDS.64 R38, [R43+0x100] ;  /* 0x000100002b267984 */ /* 0x0000e20000000a00 */
[----:B------:R-:W-:Y:S02]  /*1890*/  VIADD R46, R46, 0x2 ;  /* 0x000000022e2e7836 */ /* 0x000fe40000000000 */
[----:B--2---:R-:W-:-:S03]  /*18a0*/  VIADD R42, R42, 0x8 ;  /* 0x000000082a2a7836 */ /* 0x004fc60000000000 */
[----:B------:R-:W-:Y:S01]  /*18b0*/  ISETP.NE.AND P0, PT, R46, RZ, PT ;  /* 0x000000ff2e00720c */ /* 0x000fe20003f05270 */
[----:B0-----:R-:W-:Y:S01]  /*18c0*/  VIADD R43, R43, 0x200 ;  /* 0x000002002b2b7836 */ /* 0x001fe20000000000 */
[-C--:B---3--:R-:W-:Y:S02]  /*18d0*/  LOP3.LUT R50, R20, R38.reuse, RZ, 0xc0, !PT ;  /* 0x0000002614327212 */ /* 0x088fe400078ec0ff */
[-C--:B------:R-:W-:Y:S02]  /*18e0*/  LOP3.LUT R52, R21, R39.reuse, RZ, 0xc0, !PT ;  /* 0x0000002715347212 */ /* 0x080fe400078ec0ff */
[----:B------:R-:W-:Y:S01]  /*18f0*/  POPC R47, R50 ;  /* 0x00000032002f7309 */ /* 0x000fe20000000000 */
[-C--:B------:R-:W-:Y:S02]  /*1900*/  LOP3.LUT R51, R22, R38.reuse, RZ, 0xc0, !PT ;  /* 0x0000002616337212 */ /* 0x080fe400078ec0ff */
[----:B------:R-:W-:Y:S02]  /*1910*/  LOP3.LUT R44, R23, R39, RZ, 0xc0, !PT ;  /* 0x00000027172c7212 */ /* 0x000fe400078ec0ff */
[----:B------:R-:W-:-:S02]  /*1920*/  LOP3.LUT R45, R24, R38, RZ, 0xc0, !PT ;  /* 0x00000026182d7212 */ /* 0x000fc400078ec0ff */
[----:B------:R-:W-:Y:S01]  /*1930*/  LOP3.LUT R53, R26, R38, RZ, 0xc0, !PT ;  /* 0x000000261a357212 */ /* 0x000fe200078ec0ff */
[----:B------:R0:W2:Y:S08]  /*1940*/  POPC R48, R52 ;  /* 0x0000003400307309 */ /* 0x0000b00000000000 */
[----:B------:R-:W-:Y:S01]  /*1950*/  POPC R51, R51 ;  /* 0x0000003300337309 */ /* 0x000fe20000000000 */
[----:B0-----:R-:W-:Y:S01]  /*1960*/  LOP3.LUT R52, R27, R39, RZ, 0xc0, !PT ;  /* 0x000000271b347212 */ /* 0x001fe200078ec0ff */
[----:B--2---:R-:W-:-:S06]  /*1970*/  IMAD.IADD R47, R47, 0x1, R48 ;  /* 0x000000012f2f7824 */ /* 0x004fcc00078e0230 */
[----:B------:R-:W0:Y:S01]  /*1980*/  POPC R44, R44 ;  /* 0x0000002c002c7309 */ /* 0x000e220000000000 */
[----:B------:R-:W-:-:S07]  /*1990*/  LOP3.LUT R48, R25, R39, RZ, 0xc0, !PT ;  /* 0x0000002719307212 */ /* 0x000fce00078ec0ff */
[----:B------:R-:W-:Y:S01]  /*19a0*/  POPC R45, R45 ;  /* 0x0000002d002d7309 */ /* 0x000fe20000000000 */
[----:B0-----:R-:W-:-:S07]  /*19b0*/  IMAD.IADD R44, R51, 0x1, R44 ;  /* 0x00000001332c7824 */ /* 0x001fce00078e022c */
[----:B------:R-:W0:Y:S08]  /*19c0*/  POPC R50, R48 ;  /* 0x0000003000327309 */ /* 0x000e300000000000 */
[----:B------:R2:W-:Y:S01]  /*19d0*/  POPC R48, R53 ;  /* 0x0000003500307309 */ /* 0x0005e20000000000 */
[----:B0-----:R-:W-:-:S07]  /*19e0*/  IADD3 R45, PT, PT, R45, R50, RZ ;  /* 0x000000322d2d7210 */ /* 0x001fce0007ffe0ff */
[----:B------:R0:W3:Y:S01]  /*19f0*/  POPC R51, R52 ;  /* 0x0000003400337309 */ /* 0x0000e20000000000 */
[----:B------:R-:W-:Y:S02]  /*1a00*/  I2FP.F32.U32 R50, R47 ;  /* 0x0000002f00327245 */ /* 0x000fe40000201000 */
[----:B--2---:R-:W-:-:S03]  /*1a10*/  LOP3.LUT R53, R31, R39, RZ, 0xc0, !PT ;  /* 0x000000271f357212 */ /* 0x004fc600078ec0ff */
[----:B-1----:R-:W-:-:S04]  /*1a20*/  FMUL R50, R41, R50 ;  /* 0x0000003229327220 */ /* 0x002fc80000400000 */
[----:B------:R-:W-:Y:S01]  /*1a30*/  FFMA R49, R0, R50, R49 ;  /* 0x0000003200317223 */ /* 0x000fe20000000031 */
[----:B0-----:R-:W-:Y:S02]  /*1a40*/  LOP3.LUT R52, R28, R38, RZ, 0xc0, !PT ;  /* 0x000000261c347212 */ /* 0x001fe400078ec0ff */
[----:B------:R-:W-:Y:S01]  /*1a50*/  I2FP.F32.U32 R50, R44 ;  /* 0x0000002c00327245 */ /* 0x000fe20000201000 */
[----:B---3--:R-:W-:Y:S01]  /*1a60*/  IMAD.IADD R47, R48, 0x1, R51 ;  /* 0x00000001302f7824 */ /* 0x008fe200078e0233 */
[----:B------:R-:W-:Y:S01]  /*1a70*/  LOP3.LUT R51, R29, R39, RZ, 0xc0, !PT ;  /* 0x000000271d337212 */ /* 0x000fe200078ec0ff */
[----:B------:R0:W-:Y:S08]  /*1a80*/  POPC R48, R52 ;  /* 0x0000003400307309 */ /* 0x0001f00000000000 */
[----:B------:R-:W1:Y:S01]  /*1a90*/  POPC R51, R51 ;  /* 0x0000003300337309 */ /* 0x000e620000000000 */
[----:B0-----:R-:W-:Y:S01]  /*1aa0*/  I2FP.F32.U32 R52, R45 ;  /* 0x0000002d00347245 */ /* 0x001fe20000201000 */
[----:B-1----:R-:W-:-:S02]  /*1ab0*/  IMAD.IADD R44, R48, 0x1, R51 ;  /* 0x00000001302c7824 */ /* 0x002fc400078e0233 */
[----:B------:R-:W-:Y:S01]  /*1ac0*/  FMUL R48, R41, R50 ;  /* 0x0000003229307220 */ /* 0x000fe20000400000 */
[----:B------:R-:W-:-:S03]  /*1ad0*/  LOP3.LUT R51, R30, R38, RZ, 0xc0, !PT ;  /* 0x000000261e337212 */ /* 0x000fc600078ec0ff */
[----:B------:R-:W-:Y:S01]  /*1ae0*/  FFMA R48, R8, R48, R49 ;  /* 0x0000003008307223 */ /* 0x000fe20000000031 */
[----:B------:R-:W-:Y:S01]  /*1af0*/  POPC R50, R51 ;  /* 0x0000003300327309 */ /* 0x000fe20000000000 */
[----:B------:R-:W-:-:S05]  /*1b00*/  I2FP.F32.U32 R44, R44 ;  /* 0x0000002c002c7245 */ /* 0x000fca0000201000 */
[----:B------:R-:W-:Y:S02]  /*1b10*/  FMUL R44, R41, R44 ;  /* 0x0000002c292c7220 */ /* 0x000fe40000400000 */
[----:B------:R0:W1:Y:S02]  /*1b20*/  POPC R49, R53 ;  /* 0x0000003500317309 */ /* 0x0000640000000000 */
[----:B0-----:R-:W-:Y:S01]  /*1b30*/  LOP3.LUT R53, R35, R39, RZ, 0xc0, !PT ;  /* 0x0000002723357212 */ /* 0x001fe200078ec0ff */
[----:B-1----:R-:W-:Y:S02]  /*1b40*/  IMAD.IADD R45, R50, 0x1, R49 ;  /* 0x00000001322d7824 */ /* 0x002fe400078e0231 */
[----:B------:R-:W-:Y:S01]  /*1b50*/  FMUL R49, R41, R52 ;  /* 0x0000003429317220 */ /* 0x000fe20000400000 */
[----:B------:R-:W-:-:S03]  /*1b60*/  LOP3.LUT R52, R32, R38, RZ, 0xc0, !PT ;  /* 0x0000002620347212 */ /* 0x000fc600078ec0ff */
[----:B------:R-:W-:Y:S01]  /*1b70*/  FFMA R49, R9, R49, R48 ;  /* 0x0000003109317223 */ /* 0x000fe20000000030 */
[----:B------:R0:W-:Y:S01]  /*1b80*/  POPC R50, R52 ;  /* 0x0000003400327309 */ /* 0x0001e20000000000 */
[----:B------:R-:W-:-:S05]  /*1b90*/  I2FP.F32.U32 R48, R47 ;  /* 0x0000002f00307245 */ /* 0x000fca0000201000 */
[----:B------:R-:W-:Y:S01]  /*1ba0*/  FMUL R48, R41, R48 ;  /* 0x0000003029307220 */ /* 0x000fe20000400000 */
[-C--:B0-----:R-:W-:Y:S02]  /*1bb0*/  LOP3.LUT R52, R33, R39.reuse, RZ, 0xc0, !PT ;  /* 0x0000002721347212 */ /* 0x081fe400078ec0ff */
[----:B------:R-:W-:Y:S02]  /*1bc0*/  LOP3.LUT R39, R37, R39, RZ, 0xc0, !PT ;  /* 0x0000002725277212 */ /* 0x000fe400078ec0ff */
[----:B------:R0:W1:Y:S08]  /*1bd0*/  POPC R51, R52 ;  /* 0x0000003400337309 */ /* 0x0000700000000000 */
[----:B------:R-:W-:Y:S01]  /*1be0*/  POPC R39, R39 ;  /* 0x0000002700277309 */ /* 0x000fe20000000000 */
[----:B0-----:R-:W-:Y:S01]  /*1bf0*/  I2FP.F32.U32 R52, R45 ;  /* 0x0000002d00347245 */ /* 0x001fe20000201000 */
[----:B-1----:R-:W-:Y:S01]  /*1c00*/  IMAD.IADD R47, R50, 0x1, R51 ;  /* 0x00000001322f7824 */ /* 0x002fe200078e0233 */
[----:B------:R-:W-:Y:S01]  /*1c10*/  LOP3.LUT R51, R34, R38, RZ, 0xc0, !PT ;  /* 0x0000002622337212 */ /* 0x000fe200078ec0ff */
[----:B------:R-:W-:Y:S01]  /*1c20*/  FFMA R50, R10, R48, R49 ;  /* 0x000000300a327223 */ /* 0x000fe20000000031 */
[----:B------:R-:W-:-:S03]  /*1c30*/  LOP3.LUT R49, R36, R38, RZ, 0xc0, !PT ;  /* 0x0000002624317212 */ /* 0x000fc600078ec0ff */
[----:B------:R-:W-:Y:S01]  /*1c40*/  POPC R48, R53 ;  /* 0x0000003500307309 */ /* 0x000fe20000000000 */
[----:B------:R-:W-:Y:S01]  /*1c50*/  FMUL R52, R41, R52 ;  /* 0x0000003429347220 */ /* 0x000fe20000400000 */
[----:B------:R-:W-:Y:S01]  /*1c60*/  FFMA R45, R11, R44, R50 ;  /* 0x0000002c0b2d7223 */ /* 0x000fe20000000032 */
[----:B------:R-:W-:-:S03]  /*1c70*/  I2FP.F32.U32 R44, R47 ;  /* 0x0000002f002c7245 */ /* 0x000fc60000201000 */
[----:B------:R-:W-:Y:S02]  /*1c80*/  FFMA R52, R12, R52, R45 ;  /* 0x000000340c347223 */ /* 0x000fe4000000002d */
[----:B------:R-:W0:Y:S01]  /*1c90*/  POPC R51, R51 ;  /* 0x0000003300337309 */ /* 0x000e220000000000 */
[----:B------:R-:W-:-:S07]  /*1ca0*/  FMUL R44, R41, R44 ;  /* 0x0000002c292c7220 */ /* 0x000fce0000400000 */
[----:B------:R-:W1:Y:S01]  /*1cb0*/  POPC R38, R49 ;  /* 0x0000003100267309 */ /* 0x000e620000000000 */
[----:B0-----:R-:W-:-:S04]  /*1cc0*/  IADD3 R48, PT, PT, R51, R48, RZ ;  /* 0x0000003033307210 */ /* 0x001fc80007ffe0ff */
[----:B------:R-:W-:Y:S01]  /*1cd0*/  I2FP.F32.U32 R48, R48 ;  /* 0x0000003000307245 */ /* 0x000fe20000201000 */
[----:B-1----:R-:W-:Y:S02]  /*1ce0*/  IMAD.IADD R38, R38, 0x1, R39 ;  /* 0x0000000126267824 */ /* 0x002fe400078e0227 */
[----:B------:R-:W-:Y:S02]  /*1cf0*/  FFMA R39, R13, R44, R52 ;  /* 0x0000002c0d277223 */ /* 0x000fe40000000034 */
[----:B------:R-:W-:Y:S01]  /*1d00*/  FMUL R48, R41, R48 ;  /* 0x0000003029307220 */ /* 0x000fe20000400000 */
[----:B------:R-:W-:-:S03]  /*1d10*/  I2FP.F32.U32 R38, R38 ;  /* 0x0000002600267245 */ /* 0x000fc60000201000 */
[----:B------:R-:W-:Y:S02]  /*1d20*/  FFMA R48, R14, R48, R39 ;  /* 0x000000300e307223 */ /* 0x000fe40000000027 */
[----:B------:R-:W-:-:S04]  /*1d30*/  FMUL R38, R41, R38 ;  /* 0x0000002629267220 */ /* 0x000fc80000400000 */
[----:B------:R-:W-:Y:S01]  /*1d40*/  FFMA R41, R15, R38, R48 ;  /* 0x000000260f297223 */ /* 0x000fe20000000030 */
[----:B------:R-:W-:Y:S06]  /*1d50*/  @P0 BRA `(.L_x_1722) ;  /* 0xfffffff4007c0947 */ /* 0x000fec000383ffff */
[----:B------:R-:W-:Y:S05]  /*1d60*/  BSYNC B1 ;  /* 0x0000000000017941 */ /* 0x000fea0003800000 */
.L_x_1720:
[----:B------:R-:W0:Y:S02]  /*1d70*/  LDCU UR6, c[0x0][0x390] ;  /* 0x00007200ff0677ac */ /* 0x000e240008000800 */
[----:B0-----:R-:W-:-:S09]  /*1d80*/  ULOP3.LUT UP1, URZ, UR6, 0x1, URZ, 0xc0, !UPT ;  /* 0x0000000106ff7892 */ /* 0x001fd2000f82c0ff */
[----:B------:R-:W-:Y:S05]  /*1d90*/  BRA.U !UP1, `(.L_x_1723) ;  /* 0x0000005509807547 */ /* 0x000fea000b800000 */
[----:B------:R-:W-:Y:S01]  /*1da0*/  HFMA2 R38, -RZ, RZ, 0, 0 ;  /* 0x00000000ff267431 */ /* 0x000fe200000001ff */
[----:B------:R-:W-:-:S05]  /*1db0*/  UMOV UR6, 0xffffffff ;  /* 0xffffffff00067882 */ /* 0x000fca0000000000 */
[----:B------:R0:W1:Y:S01]  /*1dc0*/  @!P1 LDS R38, [R42] ;  /* 0x000000002a269984 */ /* 0x0000620000000800 */
[----:B------:R-:W-:Y:S05]  /*1dd0*/  BRA.DIV UR6, `(.L_x_1724) ;  /* 0x0000005e06687947 */ /* 0x000fea000b800000 */
[----:B01----:R0:W1:Y:S02]  /*1de0*/  SHFL.IDX PT, R42, R38, RZ, 0x1f ;  /* 0x00001fff262a7589 */ /* 0x00306400000e0000 */
.L_x_1765:
        /* <DEDUP_REMOVED lines=22> */
[----:B------:R-:W-:-:S05]  /*1f50*/  I2FP.F32.U32 R43, R43 ;  /* 0x0000002b002b7245 */ /* 0x000fca0000201000 */
[----:B------:R-:W-:Y:S01]  /*1f60*/  POPC R23, R23 ;  /* 0x0000001700177309 */ /* 0x000fe20000000000 */
[----:B-1----:R-:W-:-:S04]  /*1f70*/  FMUL R43, R42, R43 ;  /* 0x0000002b2a2b7220 */ /* 0x002fc80000400000 */
[----:B------:R-:W-:Y:S01]  /*1f80*/  FFMA R43, R0, R43, R41 ;  /* 0x0000002b002b7223 */ /* 0x000fe20000000029 */
[----:B------:R-:W-:Y:S01]  /*1f90*/  LOP3.LUT R0, R36, R38, RZ, 0xc0, !PT ;  /* 0x0000002624007212 */ /* 0x000fe200078ec0ff */
[----:B0-----:R-:W-:Y:S01]  /*1fa0*/  IMAD.IADD R22, R21, 0x1, R22 ;  /* 0x0000000115167824 */ /* 0x001fe200078e0216 */
[----:B------:R-:W0:Y:S01]  /*1fb0*/  POPC R40, R40 ;  /* 0x0000002800287309 */ /* 0x000e220000000000 */
[----:B------:R-:W-:-:S07]  /*1fc0*/  LOP3.LUT R36, R37, R39, RZ, 0xc0, !PT ;  /* 0x0000002725247212 */ /* 0x000fce00078ec0ff */
        /* <DEDUP_REMOVED lines=42> */
[----:B------:R-:W-:Y:S01]  /*2270*/  FFMA R41, R15, R9, R14 ;  /* 0x000000090f297223 */ /* 0x000fe2000000000e */
[----:B------:R-:W-:Y:S06]  /*2280*/  BRA `(.L_x_1723) ;  /* 0x0000005000447947 */ /* 0x000fec0003800000 */
.L_x_1719:
        /* <DEDUP_REMOVED lines=9> */
.L_x_1768:
[----:B-1----:R-:W0:Y:S02]  /*2320*/  LDS.64 R38, [R5] ;  /* 0x0000000005267984 */ /* 0x002e240000000a00 */
        /* <DEDUP_REMOVED lines=12> */
[----:B------:R-:W-:-:S03]  /*23f0*/  LOP3.LUT R52, R29, R39, RZ, 0xc0, !PT ;  /* 0x000000271d347212 */ /* 0x000fc600078ec0ff */
[----:B------:R-:W-:Y:S01]  /*2400*/  POPC R43, R43 ;  /* 0x0000002b002b7309 */ /* 0x000fe20000000000 */
[----:B0-----:R-:W-:-:S07]  /*2410*/  IMAD.IADD R45, R50, 0x1, R45 ;  /* 0x00000001322d7824 */ /* 0x001fce00078e022d */
[----:B------:R-:W0:Y:S01]  /*2420*/  POPC R46, R46 ;  /* 0x0000002e002e7309 */ /* 0x000e220000000000 */
[----:B------:R-:W-:-:S07]  /*2430*/  LOP3.LUT R50, R30, R38, RZ, 0xc0, !PT ;  /* 0x000000261e327212 */ /* 0x000fce00078ec0ff */
[----:B------:R-:W-:Y:S01]  /*2440*/  POPC R47, R47 ;  /* 0x0000002f002f7309 */ /* 0x000fe20000000000 */
[----:B0-----:R-:W-:-:S07]  /*2450*/  IMAD.IADD R46, R43, 0x1, R46 ;  /* 0x000000012b2e7824 */ /* 0x001fce00078e022e */
[----:B------:R-:W0:Y:S01]  /*2460*/  POPC R48, R48 ;  /* 0x0000003000307309 */ /* 0x000e220000000000 */
[----:B------:R-:W-:-:S07]  /*2470*/  I2FP.F32.U32 R46, R46 ;  /* 0x0000002e002e7245 */ /* 0x000fce0000201000 */
[----:B------:R-:W-:Y:S01]  /*2480*/  POPC R42, R42 ;  /* 0x0000002a002a7309 */ /* 0x000fe20000000000 */
[----:B0-----:R-:W-:-:S07]  /*2490*/  IMAD.IADD R47, R47, 0x1, R48 ;  /* 0x000000012f2f7824 */ /* 0x001fce00078e0230 */
[----:B------:R-:W0:Y:S01]  /*24a0*/  POPC R49, R49 ;  /* 0x0000003100317309 */ /* 0x000e220000000000 */
[----:B------:R-:W-:Y:S01]  /*24b0*/  I2FP.F32.U32 R48, R45 ;  /* 0x0000002d00307245 */ /* 0x000fe20000201000 */
[----:B--2---:R-:W-:Y:S01]  /*24c0*/  FMUL R45, R41, R46 ;  /* 0x0000002e292d7220 */ /* 0x004fe20000400000 */
[----:B------:R-:W-:-:S03]  /*24d0*/  LOP3.LUT R46, R33, R39, RZ, 0xc0, !PT ;  /* 0x00000027212e7212 */ /* 0x000fc600078ec0ff */
[----:B------:R-:W-:Y:S02]  /*24e0*/  FMUL R48, R41, R48 ;  /* 0x0000003029307220 */ /* 0x000fe40000400000 */
[----:B------:R-:W-:Y:S01]  /*24f0*/  POPC R44, R44 ;  /* 0x0000002c002c7309 */ /* 0x000fe20000000000 */
[----:B0-----:R-:W-:-:S07]  /*2500*/  IADD3 R42, PT, PT, R42, R49, RZ ;  /* 0x000000312a2a7210 */ /* 0x001fce0007ffe0ff */
[----:B------:R-:W0:Y:S01]  /*2510*/  POPC R43, R52 ;  /* 0x00000034002b7309 */ /* 0x000e220000000000 */
[----:B------:R-:W-:Y:S01]  /*2520*/  FFMA R49, R0, R45, RZ ;  /* 0x0000002d00317223 */ /* 0x000fe200000000ff */
[----:B------:R-:W-:Y:S02]  /*2530*/  LOP3.LUT R45, R32, R38, RZ, 0xc0, !PT ;  /* 0x00000026202d7212 */ /* 0x000fe400078ec0ff */
[----:B------:R-:W-:-:S04]  /*2540*/  I2FP.F32.U32 R42, R42 ;  /* 0x0000002a002a7245 */ /* 0x000fc80000201000 */
[----:B------:R-:W-:Y:S01]  /*2550*/  POPC R50, R50 ;  /* 0x0000003200327309 */ /* 0x000fe20000000000 */
[----:B------:R-:W-:Y:S01]  /*2560*/  FMUL R42, R41, R42 ;  /* 0x0000002a292a7220 */ /* 0x000fe20000400000 */
[----:B0-----:R-:W-:-:S06]  /*2570*/  IMAD.IADD R44, R44, 0x1, R43 ;  /* 0x000000012c2c7824 */ /* 0x001fcc00078e022b */
[----:B------:R-:W0:Y:S01]  /*2580*/  POPC R51, R51 ;  /* 0x0000003300337309 */ /* 0x000e220000000000 */
[----:B------:R-:W-:-:S07]  /*2590*/  I2FP.F32.U32 R44, R44 ;  /* 0x0000002c002c7245 */ /* 0x000fce0000201000 */
[----:B------:R-:W-:Y:S01]  /*25a0*/  POPC R45, R45 ;  /* 0x0000002d002d7309 */ /* 0x000fe20000000000 */
[----:B------:R-:W-:Y:S01]  /*25b0*/  FMUL R44, R41, R44 ;  /* 0x0000002c292c7220 */ /* 0x000fe20000400000 */
[----:B0-----:R-:W-:Y:S02]  /*25c0*/  IMAD.IADD R43, R50, 0x1, R51 ;  /* 0x00000001322b7824 */ /* 0x001fe400078e0233 */
[----:B------:R-:W-:Y:S01]  /*25d0*/  FFMA R50, R8, R48, R49 ;  /* 0x0000003008327223 */ /* 0x000fe20000000031 */
[----:B------:R-:W-:-:S03]  /*25e0*/  I2FP.F32.U32 R48, R47 ;  /* 0x0000002f00307245 */ /* 0x000fc60000201000 */
[----:B------:R-:W0:Y:S01]  /*25f0*/  POPC R46, R46 ;  /* 0x0000002e002e7309 */ /* 0x000e220000000000 */
[-C--:B------:R-:W-:Y:S02]  /*2600*/  LOP3.LUT R47, R34, R38.reuse, RZ, 0xc0, !PT ;  /* 0x00000026222f7212 */ /* 0x080fe400078ec0ff */
[----:B------:R-:W-:Y:S01]  /*2610*/  LOP3.LUT R38, R36, R38, RZ, 0xc0, !PT ;  /* 0x0000002624267212 */ /* 0x000fe200078ec0ff */
[----:B------:R-:W-:Y:S01]  /*2620*/  FMUL R49, R41, R48 ;  /* 0x0000003029317220 */ /* 0x000fe20000400000 */
[-C--:B------:R-:W-:Y:S02]  /*2630*/  LOP3.LUT R48, R35, R39.reuse, RZ, 0xc0, !PT ;  /* 0x0000002723307212 */ /* 0x080fe400078ec0ff */
[----:B------:R-:W-:Y:S01]  /*2640*/  LOP3.LUT R39, R37, R39, RZ, 0xc0, !PT ;  /* 0x0000002725277212 */ /* 0x000fe200078ec0ff */
[----:B------:R-:W-:Y:S01]  /*2650*/  POPC R47, R47 ;  /* 0x0000002f002f7309 */ /* 0x000fe20000000000 */
[----:B------:R-:W-:-:S04]  /*2660*/  FFMA R49, R9, R49, R50 ;  /* 0x0000003109317223 */ /* 0x000fc80000000032 */
[----:B------:R-:W-:Y:S01]  /*2670*/  FFMA R42, R10, R42, R49 ;  /* 0x0000002a0a2a7223 */ /* 0x000fe20000000031 */
[----:B0-----:R-:W-:Y:S02]  /*2680*/  IMAD.IADD R45, R45, 0x1, R46 ;  /* 0x000000012d2d7824 */ /* 0x001fe400078e022e */
[----:B------:R-:W0:Y:S01]  /*2690*/  POPC R48, R48 ;  /* 0x0000003000307309 */ /* 0x000e220000000000 */
[----:B------:R-:W-:Y:S01]  /*26a0*/  I2FP.F32.U32 R46, R43 ;  /* 0x0000002b002e7245 */ /* 0x000fe20000201000 */
[----:B------:R-:W-:Y:S01]  /*26b0*/  FFMA R43, R11, R44, R42 ;  /* 0x0000002c0b2b7223 */ /* 0x000fe2000000002a */
[----:B------:R-:W-:-:S03]  /*26c0*/  I2FP.F32.U32 R42, R45 ;  /* 0x0000002d002a7245 */ /* 0x000fc60000201000 */
[C---:B------:R-:W-:Y:S02]  /*26d0*/  FMUL R46, R41.reuse, R46 ;  /* 0x0000002e292e7220 */ /* 0x040fe40000400000 */
[----:B------:R-:W-:Y:S01]  /*26e0*/  POPC R38, R38 ;  /* 0x0000002600267309 */ /* 0x000fe20000000000 */
[----:B------:R-:W-:Y:S01]  /*26f0*/  FMUL R42, R41, R42 ;  /* 0x0000002a292a7220 */ /* 0x000fe20000400000 */
[----:B------:R-:W-:Y:S01]  /*2700*/  FFMA R46, R12, R46, R43 ;  /* 0x0000002e0c2e7223 */ /* 0x000fe2000000002b */
[----:B0-----:R-:W-:-:S05]  /*2710*/  IMAD.IADD R47, R47, 0x1, R48 ;  /* 0x000000012f2f7824 */ /* 0x001fca00078e0230 */
[----:B------:R-:W0:Y:S02]  /*2720*/  POPC R39, R39 ;  /* 0x0000002700277309 */ /* 0x000e240000000000 */
[----:B0-----:R-:W-:Y:S02]  /*2730*/  IADD3 R39, PT, PT, R38, R39, RZ ;  /* 0x0000002726277210 */ /* 0x001fe40007ffe0ff */
[----:B------:R-:W-:Y:S02]  /*2740*/  I2FP.F32.U32 R38, R47 ;  /* 0x0000002f00267245 */ /* 0x000fe40000201000 */
[----:B------:R-:W-:Y:S01]  /*2750*/  I2FP.F32.U32 R44, R39 ;  /* 0x00000027002c7245 */ /* 0x000fe20000201000 */
[----:B------:R-:W-:Y:S02]  /*2760*/  FFMA R39, R13, R42, R46 ;  /* 0x0000002a0d277223 */ /* 0x000fe4000000002e */
[C---:B------:R-:W-:Y:S02]  /*2770*/  FMUL R38, R41.reuse, R38 ;  /* 0x0000002629267220 */ /* 0x040fe40000400000 */
[----:B------:R-:W-:-:S02]  /*2780*/  FMUL R41, R41, R44 ;  /* 0x0000002c29297220 */ /* 0x000fc40000400000 */
[----:B------:R-:W-:-:S04]  /*2790*/  FFMA R38, R14, R38, R39 ;  /* 0x000000260e267223 */ /* 0x000fc80000000027 */
[----:B------:R-:W-:-:S07]  /*27a0*/  FFMA R41, R15, R41, R38 ;  /* 0x000000290f297223 */ /* 0x000fce0000000026 */
.L_x_1725:
        /* <DEDUP_REMOVED lines=8> */
.L_x_1771:
        /* <DEDUP_REMOVED lines=19> */
[----:B------:R-:W0:Y:S08]  /*2960*/  POPC R47, R47 ;  /* 0x0000002f002f7309 */ /* 0x000e300000000000 */
[----:B------:R-:W-:Y:S01]  /*2970*/  POPC R44, R44 ;  /* 0x0000002c002c7309 */ /* 0x000fe20000000000 */
[----:B0-----:R-:W-:-:S07]  /*2980*/  IMAD.IADD R47, R46, 0x1, R47 ;  /* 0x000000012e2f7824 */ /* 0x001fce00078e022f */
[----:B------:R-:W0:Y:S01]  /*2990*/  POPC R51, R51 ;  /* 0x0000003300337309 */ /* 0x000e220000000000 */
[----:B------:R-:W-:Y:S02]  /*29a0*/  LOP3.LUT R46, R28, R38, RZ, 0xc0, !PT ;  /* 0x000000261c2e7212 */ /* 0x000fe400078ec0ff */
[----:B------:R-:W-:-:S05]  /*29b0*/  I2FP.F32.U32 R47, R47 ;  /* 0x0000002f002f7245 */ /* 0x000fca0000201000 */
[----:B------:R-:W-:Y:S01]  /*29c0*/  POPC R50, R52 ;  /* 0x0000003400327309 */ /* 0x000fe20000000000 */
[----:B--2---:R-:W-:-:S04]  /*29d0*/  FMUL R47, R42, R47 ;  /* 0x0000002f2a2f7220 */ /* 0x004fc80000400000 */
[----:B------:R-:W-:Y:S01]  /*29e0*/  FFMA R47, R0, R47, R41 ;  /* 0x0000002f002f7223 */ /* 0x000fe20000000029 */
[----:B------:R-:W-:Y:S01]  /*29f0*/  LOP3.LUT R41, R32, R38, RZ, 0xc0, !PT ;  /* 0x0000002620297212 */ /* 0x000fe200078ec0ff */
[----:B0-----:R-:W-:Y:S01]  /*2a00*/  IMAD.IADD R44, R44, 0x1, R51 ;  /* 0x000000012c2c7824 */ /* 0x001fe200078e0233 */
[----:B------:R-:W0:Y:S01]  /*2a10*/  POPC R49, R49 ;  /* 0x0000003100317309 */ /* 0x000e220000000000 */
[----:B------:R-:W-:-:S07]  /*2a20*/  I2FP.F32.U32 R51, R43 ;  /* 0x0000002b00337245 */ /* 0x000fce0000201000 */
[----:B------:R-:W-:Y:S01]  /*2a30*/  POPC R46, R46 ;  /* 0x0000002e002e7309 */ /* 0x000fe20000000000 */
[----:B0-----:R-:W-:-:S07]  /*2a40*/  IMAD.IADD R43, R50, 0x1, R49 ;  /* 0x00000001322b7824 */ /* 0x001fce00078e0231 */
[----:B------:R-:W0:Y:S01]  /*2a50*/  POPC R45, R53 ;  /* 0x00000035002d7309 */ /* 0x000e220000000000 */
[----:B------:R-:W-:Y:S01]  /*2a60*/  FMUL R50, R42, R51 ;  /* 0x000000332a327220 */ /* 0x000fe20000400000 */
[----:B------:R-:W-:Y:S02]  /*2a70*/  I2FP.F32.U32 R51, R48 ;  /* 0x0000003000337245 */ /* 0x000fe40000201000 */
[----:B------:R-:W-:Y:S01]  /*2a80*/  I2FP.F32.U32 R43, R43 ;  /* 0x0000002b002b7245 */ /* 0x000fe20000201000 */
[----:B------:R-:W-:Y:S01]  /*2a90*/  FFMA R50, R8, R50, R47 ;  /* 0x0000003208327223 */ /* 0x000fe2000000002f */
[----:B------:R-:W-:Y:S01]  /*2aa0*/  I2FP.F32.U32 R47, R44 ;  /* 0x0000002c002f7245 */ /* 0x000fe20000201000 */
[----:B------:R-:W-:Y:S01]  /*2ab0*/  FMUL R51, R42, R51 ;  /* 0x000000332a337220 */ /* 0x000fe20000400000 */
[-C--:B------:R-:W-:Y:S01]  /*2ac0*/  LOP3.LUT R44, R34, R38.reuse, RZ, 0xc0, !PT ;  /* 0x00000026222c7212 */ /* 0x080fe200078ec0ff */
[----:B------:R-:W-:Y:S01]  /*2ad0*/  POPC R41, R41 ;  /* 0x0000002900297309 */ /* 0x000fe20000000000 */
[----:B------:R-:W-:Y:S01]  /*2ae0*/  LOP3.LUT R38, R36, R38, RZ, 0xc0, !PT ;  /* 0x0000002624267212 */ /* 0x000fe200078ec0ff */
[C---:B------:R-:W-:Y:S01]  /*2af0*/  FMUL R49, R42.reuse, R47 ;  /* 0x0000002f2a317220 */ /* 0x040fe20000400000 */
[----:B------:R-:W-:Y:S01]  /*2b00*/  LOP3.LUT R47, R35, R39, RZ, 0xc0, !PT ;  /* 0x00000027232f7212 */ /* 0x000fe200078ec0ff */
[----:B------:R-:W-:Y:S01]  /*2b10*/  FMUL R43, R42, R43 ;  /* 0x0000002b2a2b7220 */ /* 0x000fe20000400000 */
[----:B0-----:R-:W-:Y:S01]  /*2b20*/  IMAD.IADD R45, R46, 0x1, R45 ;  /* 0x000000012e2d7824 */ /* 0x001fe200078e022d */
[----:B------:R-:W-:-:S02]  /*2b30*/  LOP3.LUT R46, R33, R39, RZ, 0xc0, !PT ;  /* 0x00000027212e7212 */ /* 0x000fc400078ec0ff */
[----:B------:R-:W-:Y:S01]  /*2b40*/  POPC R44, R44 ;  /* 0x0000002c002c7309 */ /* 0x000fe20000000000 */
[----:B------:R-:W-:Y:S01]  /*2b50*/  LOP3.LUT R39, R37, R39, RZ, 0xc0, !PT ;  /* 0x0000002725277212 */ /* 0x000fe200078ec0ff */
[----:B------:R-:W-:Y:S01]  /*2b60*/  FFMA R49, R9, R49, R50 ;  /* 0x0000003109317223 */ /* 0x000fe20000000032 */
[----:B------:R-:W-:-:S05]  /*2b70*/  I2FP.F32.U32 R45, R45 ;  /* 0x0000002d002d7245 */ /* 0x000fca0000201000 */
[----:B------:R-:W0:Y:S01]  /*2b80*/  POPC R46, R46 ;  /* 0x0000002e002e7309 */ /* 0x000e220000000000 */
[----:B------:R-:W-:-:S07]  /*2b90*/  FMUL R45, R42, R45 ;  /* 0x0000002d2a2d7220 */ /* 0x000fce0000400000 */
        /* <DEDUP_REMOVED lines=8> */
[----:B------:R-:W-:Y:S01]  /*2c20*/  FMUL R41, R42, R41 ;  /* 0x000000292a297220 */ /* 0x000fe20000400000 */
[----:B0-----:R-:W-:Y:S01]  /*2c30*/  IADD3 R46, PT, PT, R38, R39, RZ ;  /* 0x00000027262e7210 */ /* 0x001fe20007ffe0ff */
[----:B------:R-:W-:Y:S01]  /*2c40*/  FFMA R38, R12, R43, R45 ;  /* 0x0000002b0c267223 */ /* 0x000fe2000000002d */
[----:B------:R-:W-:Y:S02]  /*2c50*/  I2FP.F32.U32 R39, R44 ;  /* 0x0000002c00277245 */ /* 0x000fe40000201000 */
[----:B------:R-:W-:Y:S01]  /*2c60*/  I2FP.F32.U32 R43, R46 ;  /* 0x0000002e002b7245 */ /* 0x000fe20000201000 */
[----:B------:R-:W-:-:S02]  /*2c70*/  FFMA R41, R13, R41, R38 ;  /* 0x000000290d297223 */ /* 0x000fc40000000026 */
[C---:B------:R-:W-:Y:S02]  /*2c80*/  FMUL R39, R42.reuse, R39 ;  /* 0x000000272a277220 */ /* 0x040fe40000400000 */
[----:B------:R-:W-:Y:S02]  /*2c90*/  FMUL R43, R42, R43 ;  /* 0x0000002b2a2b7220 */ /* 0x000fe40000400000 */
[----:B------:R-:W-:-:S04]  /*2ca0*/  FFMA R38, R14, R39, R41 ;  /* 0x000000270e267223 */ /* 0x000fc80000000029 */
[----:B------:R-:W-:-:S07]  /*2cb0*/  FFMA R41, R15, R43, R38 ;  /* 0x0000002b0f297223 */ /* 0x000fce0000000026 */
.L_x_1727:
        /* <DEDUP_REMOVED lines=8> */
.L_x_1774:
        /* <DEDUP_REMOVED lines=73> */
.L_x_1729:
        /* <DEDUP_REMOVED lines=8> */
.L_x_1777:
        /* <DEDUP_REMOVED lines=73> */
.L_x_1731:
        /* <DEDUP_REMOVED lines=8> */
.L_x_1780:
        /* <DEDUP_REMOVED lines=73> */
.L_x_1733:
        /* <DEDUP_REMOVED lines=8> */
.L_x_1783:
        /* <DEDUP_REMOVED lines=73> */
.L_x_1735:
        /* <DEDUP_REMOVED lines=8> */
.L_x_1786:
        /* <DEDUP_REMOVED lines=73> */
.L_x_1737:
        /* <DEDUP_REMOVED lines=8> */
.L_x_1789:
        /* <DEDUP_REMOVED lines=73> */
.L_x_1739:
        /* <DEDUP_REMOVED lines=8> */
.L_x_1792:
        /* <DEDUP_REMOVED lines=73> */
.L_x_1741:
        /* <DEDUP_REMOVED lines=8> */
.L_x_1795:
        /* <DEDUP_REMOVED lines=73> */
.L_x_1743:
        /* <DEDUP_REMOVED lines=8> */
.L_x_1798:
        /* <DEDUP_REMOVED lines=73> */
.L_x_1745:
        /* <DEDUP_REMOVED lines=8> */
.L_x_1801:
        /* <DEDUP_REMOVED lines=73> */
.L_x_1747:
        /* <DEDUP_REMOVED lines=8> */
.L_x_1804:
        /* <DEDUP_REMOVED lines=73> */
.L_x_1749:
        /* <DEDUP_REMOVED lines=8> */
.L_x_1807:
        /* <DEDUP_REMOVED lines=73> */
.L_x_1751:
        /* <DEDUP_REMOVED lines=8> */
.L_x_1810:
        /* <DEDUP_REMOVED lines=73> */
.L_x_1753:
        /* <DEDUP_REMOVED lines=8> */
.L_x_1813:
        /* <DEDUP_REMOVED lines=24> */
[----:B--2---:R-:W-:-:S04]  /*7090*/  FMUL R43, R40, R43 ;  /* 0x0000002b282b7220 */ /* 0x004fc80000400000 */
        /* <DEDUP_REMOVED lines=15> */
[----:B0-----:R-:W-:Y:S01]  /*7190*/  IADD3 R24, PT, PT, R24, R25, RZ ;  /* 0x0000001918187210 */ /* 0x001fe20007ffe0ff */
        /* <DEDUP_REMOVED lines=32> */
.L_x_1723:
        /* <DEDUP_REMOVED lines=12> */
.L_x_1820:
        /* <DEDUP_REMOVED lines=10> */
.L_x_1718:
[----:B------:R-:W-:Y:S05]  /*7500*/  BSYNC B0 ;  /* 0x0000000000007941 */ /* 0x000fea0003800000 */
.L_x_1717:
[----:B------:R-:W-:-:S06]  /*7510*/  UIADD3 UR6, UPT, UPT, UR19, 0x1f, URZ ;  /* 0x0000001f13067890 */ /* 0x000fcc000fffe0ff */
[----:B------:R-:W-:-:S05]  /*7520*/  IMAD.U32 R0, RZ, RZ, UR6 ;  /* 0x00000006ff007e24 */ /* 0x000fca000f8e00ff */
[----:B------:R-:W-:-:S04]  /*7530*/  LEA.HI R7, R0, R7, RZ, 0x1b ;  /* 0x0000000700077211 */ /* 0x000fc800078fd8ff */
[----:B------:R-:W-:-:S13]  /*7540*/  ISETP.GE.U32.AND P0, PT, R7, UR8, PT ;  /* 0x0000000807007c0c */ /* 0x000fda000bf06070 */
[----:B------:R-:W-:Y:S05]  /*7550*/  @!P0 BRA `(.L_x_1757) ;  /* 0xffffff9800e48947 */ /* 0x000fea000383ffff */
.L_x_1716:
[----:B------:R-:W-:Y:S05]  /*7560*/  WARPSYNC.ALL ;  /* 0x0000000000007948 */ /* 0x000fea0003800000 */
[----:B------:R-:W-:Y:S06]  /*7570*/  BAR.SYNC.DEFER_BLOCKING 0x0 ;  /* 0x0000000000007b1d */ /* 0x000fec0000010000 */
[----:B------:R-:W-:Y:S05]  /*7580*/  BRA.U UP0, `(.L_x_1758) ;  /* 0xffffff9500e07547 */ /* 0x000fea000b83ffff */
[----:B------:R-:W-:Y:S05]  /*7590*/  EXIT ;  /* 0x000000000000794d */ /* 0x000fea0003800000 */
.L_x_1721:
[----:B-1----:R-:W1:Y:S01]  /*75a0*/  LDS.64 R38, [R43] ;  /* 0x000000002b267984 */ /* 0x002e620000000a00 */
[----:B------:R-:W-:Y:S01]  /*75b0*/  HFMA2 R53, -RZ, RZ, 0, 1.847743988037109375e-06 ;  /* 0x0000001fff357431 */ /* 0x000fe200000001ff */
[----:B------:R-:W-:Y:S01]  /*75c0*/  BSSY B2, `(.L_x_1759) ;  /* 0x000000a000027945 */ /* 0x000fe20003800000 */
[----:B---3--:R-:W-:Y:S02]  /*75d0*/  IMAD.MOV.U32 R51, RZ, RZ, R44 ;  /* 0x000000ffff337224 */ /* 0x008fe400078e002c */
[----:B------:R-:W-:Y:S02]  /*75e0*/  IMAD.MOV.U32 R48, RZ, RZ, RZ ;  /* 0x000000ffff307224 */ /* 0x000fe400078e00ff */
[----:B------:R-:W-:Y:S01]  /*75f0*/  IMAD.MOV.U32 R44, RZ, RZ, -0x1 ;  /* 0xffffffffff2c7424 */ /* 0x000fe200078e00ff */
[----:B-1----:R-:W-:Y:S02]  /*7600*/  LOP3.LUT R45, R20, R38, RZ, 0xc0, !PT ;  /* 0x00000026142d7212 */ /* 0x002fe400078ec0ff */
[----:B------:R-:W-:-:S04]  /*7610*/  LOP3.LUT R47, R21, R39, RZ, 0xc0, !PT ;  /* 0x00000027152f7212 */ /* 0x000fc800078ec0ff */
[----:B------:R-:W1:Y:S03]  /*7620*/  POPC R45, R45 ;  /* 0x0000002d002d7309 */ /* 0x000e660000000000 */
[----:B012--5:R-:W-:Y:S05]  /*7630*/  WARPSYNC.COLLECTIVE R44, `(.L_x_1760) ;  /* 0x000000002c087348 */ /* 0x027fea0003c00000 */
[----:B------:R3:W4:Y:S02]  /*7640*/  SHFL.IDX P0, R44, R51, R48, R53 ;  /* 0x00000030332c7389 */ /* 0x0007240000000035 */
[----:B012345:R-:W-:Y:S05]  /*7650*/  ENDCOLLECTIVE ;  /* 0x000000000000791b */ /* 0x03ffea0003800000 */
.L_x_1760:
[----:B------:R-:W-:Y:S05]  /*7660*/  BSYNC B2 ;  /* 0x0000000000027941 */ /* 0x000fea0003800000 */
.L_x_1759:
[----:B------:R0:W1:Y:S01]  /*7670*/  POPC R48, R47 ;  /* 0x0000002f00307309 */ /* 0x0000620000000000 */
[----:B------:R-:W-:Y:S02]  /*7680*/  MOV R53, 0x1f ;  /* 0x0000001f00357802 */ /* 0x000fe40000000f00 */
[-C--:B0-----:R-:W-:Y:S01]  /*7690*/  LOP3.LUT R47, R25, R39.reuse, RZ, 0xc0, !PT ;  /* 0x00000027192f7212 */ /* 0x081fe200078ec0ff */
[----:B-1----:R-:W-:Y:S01]  /*76a0*/  IMAD.IADD R45, R45, 0x1, R48 ;  /* 0x000000012d2d7824 */ /* 0x002fe200078e0230 */
[----:B------:R-:W-:-:S03]  /*76b0*/  LOP3.LUT R48, R23, R39, RZ, 0xc0, !PT ;  /* 0x0000002717307212 */ /* 0x000fc600078ec0ff */
[----:B------:R-:W-:Y:S01]  /*76c0*/  POPC R52, R47 ;  /* 0x0000002f00347309 */ /* 0x000fe20000000000 */
[----:B------:R-:W-:-:S05]  /*76d0*/  I2FP.F32.U32 R45, R45 ;  /* 0x0000002d002d7245 */ /* 0x000fca0000201000 */
[----:B------:R-:W-:Y:S02]  /*76e0*/  FMUL R45, R44, R45 ;  /* 0x0000002d2c2d7220 */ /* 0x000fe40000400000 */
[----:B------:R-:W-:Y:S02]  /*76f0*/  POPC R48, R48 ;  /* 0x0000003000307309 */ /* 0x000fe40000000000 */
[----:B------:R-:W-:Y:S01]  /*7700*/  FFMA R45, R0, R45, R41 ;  /* 0x0000002d002d7223 */ /* 0x000fe20000000029 */
[----:B------:R-:W-:-:S06]  /*7710*/  LOP3.LUT R41, R22, R38, RZ, 0xc0, !PT ;  /* 0x0000002616297212 */ /* 0x000fcc00078ec0ff */
[----:B------:R-:W0:Y:S02]  /*7720*/  POPC R41, R41 ;  /* 0x0000002900297309 */ /* 0x000e240000000000 */
[----:B0-----:R-:W-:Y:S01]  /*7730*/  IMAD.IADD R49, R41, 0x1, R48 ;  /* 0x0000000129317824 */ /* 0x001fe200078e0230 */
[----:B------:R-:W-:-:S04]  /*7740*/  LOP3.LUT R48, R26, R38, RZ, 0xc0, !PT ;  /* 0x000000261a307212 */ /* 0x000fc800078ec0ff */
[----:B------:R-:W-:Y:S02]  /*7750*/  I2FP.F32.U32 R49, R49 ;  /* 0x0000003100317245 */ /* 0x000fe40000201000 */
[----:B------:R-:W-:Y:S03]  /*7760*/  POPC R48, R48 ;  /* 0x0000003000307309 */ /* 0x000fe60000000000 */
[----:B------:R-:W-:-:S04]  /*7770*/  FMUL R49, R44, R49 ;  /* 0x000000312c317220 */ /* 0x000fc80000400000 */
[----:B------:R-:W-:Y:S01]  /*7780*/  FFMA R50, R8, R49, R45 ;  /* 0x0000003108327223 */ /* 0x000fe2000000002d */
[----:B------:R-:W-:Y:S02]  /*7790*/  LOP3.LUT R45, R24, R38, RZ, 0xc0, !PT ;  /* 0x00000026182d7212 */ /* 0x000fe400078ec0ff */
[----:B------:R-:W-:-:S04]  /*77a0*/  LOP3.LUT R49, R27, R39, RZ, 0xc0, !PT ;  /* 0x000000271b317212 */ /* 0x000fc800078ec0ff */
[----:B------:R-:W0:Y:S08]  /*77b0*/  POPC R45, R45 ;  /* 0x0000002d002d7309 */ /* 0x000e300000000000 */
[----:B------:R-:W1:Y:S01]  /*77c0*/  POPC R49, R49 ;  /* 0x0000003100317309 */ /* 0x000e620000000000 */
[----:B0-----:R-:W-:-:S05]  /*77d0*/  IMAD.IADD R52, R45, 0x1, R52 ;  /* 0x000000012d347824 */ /* 0x001fca00078e0234 */
[----:B------:R-:W-:Y:S02]  /*77e0*/  I2FP.F32.U32 R41, R52 ;  /* 0x0000003400297245 */ /* 0x000fe40000201000 */
[----:B-1----:R-:W-:-:S03]  /*77f0*/  IADD3 R45, PT, PT, R48, R49, RZ ;  /* 0x00000031302d7210 */ /* 0x002fc60007ffe0ff */
[----:B------:R-:W-:Y:S01]  /*7800*/  FMUL R41, R44, R41 ;  /* 0x000000292c297220 */ /* 0x000fe20000400000 */
[----:B------:R-:W-:Y:S02]  /*7810*/  LOP3.LUT R48, R30, R38, RZ, 0xc0, !PT ;  /* 0x000000261e307212 */ /* 0x000fe400078ec0ff */
[----:B------:R-:W-:Y:S01]  /*7820*/  I2FP.F32.U32 R45, R45 ;  /* 0x0000002d002d7245 */ /* 0x000fe20000201000 */
[----:B------:R-:W-:Y:S01]  /*7830*/  FFMA R41, R9, R41, R50 ;  /* 0x0000002909297223 */ /* 0x000fe20000000032 */
[----:B------:R-:W-:Y:S02]  /*7840*/  LOP3.LUT R49, R31, R39, RZ, 0xc0, !PT ;  /* 0x000000271f317212 */ /* 0x000fe400078ec0ff */
[----:B------:R-:W-:Y:S01]  /*7850*/  POPC R48, R48 ;  /* 0x0000003000307309 */ /* 0x000fe20000000000 */
[----:B------:R-:W-:-:S04]  /*7860*/  FMUL R45, R44, R45 ;  /* 0x0000002d2c2d7220 */ /* 0x000fc80000400000 */
[----:B------:R-:W-:Y:S01]  /*7870*/  FFMA R50, R10, R45, R41 ;  /* 0x0000002d0a327223 */ /* 0x000fe20000000029 */
[----:B------:R-:W-:Y:S02]  /*7880*/  LOP3.LUT R41, R28, R38, RZ, 0xc0, !PT ;  /* 0x000000261c297212 */ /* 0x000fe400078ec0ff */
[-C--:B------:R-:W-:Y:S01]  /*7890*/  LOP3.LUT R45, R29, R39.reuse, RZ, 0xc0, !PT ;  /* 0x000000271d2d7212 */ /* 0x080fe200078ec0ff */
[----:B------:R-:W-:Y:S08]  /*78a0*/  POPC R49, R49 ;  /* 0x0000003100317309 */ /* 0x000ff00000000000 */
[----:B------:R-:W-:Y:S08]  /*78b0*/  POPC R41, R41 ;  /* 0x0000002900297309 */ /* 0x000ff00000000000 */
[----:B------:R0:W1:Y:S02]  /*78c0*/  POPC R52, R45 ;  /* 0x0000002d00347309 */ /* 0x0000640000000000 */
[----:B0-----:R-:W-:Y:S01]  /*78d0*/  LOP3.LUT R45, R33, R39, RZ, 0xc0, !PT ;  /* 0x00000027212d7212 */ /* 0x001fe200078ec0ff */
[----:B-1----:R-:W-:-:S02]  /*78e0*/  IMAD.IADD R52, R41, 0x1, R52 ;  /* 0x0000000129347824 */ /* 0x002fc400078e0234 */
[----:B------:R-:W-:Y:S01]  /*78f0*/  IMAD.IADD R41, R48, 0x1, R49 ;  /* 0x0000000130297824 */ /* 0x000fe200078e0231 */
[----:B------:R-:W-:Y:S02]  /*7900*/  LOP3.LUT R48, R34, R38, RZ, 0xc0, !PT ;  /* 0x0000002622307212 */ /* 0x000fe400078ec0ff */
[----:B------:R-:W-:Y:S02]  /*7910*/  I2FP.F32.U32 R47, R52 ;  /* 0x00000034002f7245 */ /* 0x000fe40000201000 */
[----:B------:R-:W-:Y:S01]  /*7920*/  I2FP.F32.U32 R41, R41 ;  /* 0x0000002900297245 */ /* 0x000fe20000201000 */
[----:B------:R-:W-:Y:S01]  /*7930*/  POPC R52, R45 ;  /* 0x0000002d00347309 */ /* 0x000fe20000000000 */
[----:B------:R-:W-:Y:S01]  /*7940*/  LOP3.LUT R49, R35, R39, RZ, 0xc0, !PT ;  /* 0x0000002723317212 */ /* 0x000fe200078ec0ff */
[C---:B------:R-:W-:Y:S01]  /*7950*/  FMUL R47, R44.reuse, R47 ;  /* 0x0000002f2c2f7220 */ /* 0x040fe20000400000 */
[----:B------:R-:W-:Y:S01]  /*7960*/  LOP3.LUT R39, R37, R39, RZ, 0xc0, !PT ;  /* 0x0000002725277212 */ /* 0x000fe200078ec0ff */
[----:B------:R-:W-:-:S02]  /*7970*/  FMUL R41, R44, R41 ;  /* 0x000000292c297220 */ /* 0x000fc40000400000 */
[----:B------:R-:W-:Y:S02]  /*7980*/  FFMA R47, R11, R47, R50 ;  /* 0x0000002f0b2f7223 */ /* 0x000fe40000000032 */
[----:B------:R-:W-:Y:S02]  /*7990*/  POPC R48, R48 ;  /* 0x0000003000307309 */ /* 0x000fe40000000000 */
[----:B------:R-:W-:Y:S01]  /*79a0*/  FFMA R50, R12, R41, R47 ;  /* 0x000000290c327223 */ /* 0x000fe2000000002f */
[----:B------:R-:W-:-:S05]  /*79b0*/  LOP3.LUT R41, R32, R38, RZ, 0xc0, !PT ;  /* 0x0000002620297212 */ /* 0x000fca00078ec0ff */
[----:B------:R-:W-:Y:S08]  /*79c0*/  POPC R49, R49 ;  /* 0x0000003100317309 */ /* 0x000ff00000000000 */
[----:B------:R-:W0:Y:S02]  /*79d0*/  POPC R41, R41 ;  /* 0x0000002900297309 */ /* 0x000e240000000000 */
[----:B0-----:R-:W-:-:S02]  /*79e0*/  IMAD.IADD R52, R41, 0x1, R52 ;  /* 0x0000000129347824 */ /* 0x001fc400078e0234 */
[----:B------:R-:W-:Y:S02]  /*79f0*/  IMAD.IADD R41, R48, 0x1, R49 ;  /* 0x0000000130297824 */ /* 0x000fe400078e0231 */
[----:B------:R-:W-:Y:S01]  /*7a00*/  IMAD.MOV.U32 R48, RZ, RZ, RZ ;  /* 0x000000ffff307224 */ /* 0x000fe200078e00ff */
[----:B------:R-:W-:Y:S02]  /*7a10*/  I2FP.F32.U32 R47, R52 ;  /* 0x00000034002f7245 */ /* 0x000fe40000201000 */
[----:B------:R-:W-:-:S03]  /*7a20*/  I2FP.F32.U32 R41, R41 ;  /* 0x0000002900297245 */ /* 0x000fc60000201000 */
[C---:B------:R-:W-:Y:S02]  /*7a30*/  FMUL R47, R44.reuse, R47 ;  /* 0x0000002f2c2f7220 */ /* 0x040fe40000400000 */
[----:B------:R-:W-:Y:S02]  /*7a40*/  FMUL R41, R44, R41 ;  /* 0x000000292c297220 */ /* 0x000fe40000400000 */
[----:B------:R-:W-:-:S04]  /*7a50*/  FFMA R47, R13, R47, R50 ;  /* 0x0000002f0d2f7223 */ /* 0x000fc80000000032 */
[----:B------:R-:W-:Y:S01]  /*7a60*/  FFMA R50, R14, R41, R47 ;  /* 0x000000290e327223 */ /* 0x000fe2000000002f */
[----:B------:R-:W-:Y:S02]  /*7a70*/  LOP3.LUT R41, R36, R38, RZ, 0xc0, !PT ;  /* 0x0000002624297212 */ /* 0x000fe400078ec0ff */
[----:B------:R-:W-:Y:S08]  /*7a80*/  POPC R38, R39 ;  /* 0x0000002700267309 */ /* 0x000ff00000000000 */
[----:B------:R-:W0:Y:S02]  /*7a90*/  POPC R41, R41 ;  /* 0x0000002900297309 */ /* 0x000e240000000000 */
[----:B0-----:R-:W-:-:S04]  /*7aa0*/  IADD3 R38, PT, PT, R41, R38, RZ ;  /* 0x0000002629267210 */ /* 0x001fc80007ffe0ff */
[----:B------:R-:W-:Y:S02]  /*7ab0*/  I2FP.F32.U32 R45, R38 ;  /* 0x00000026002d7245 */ /* 0x000fe40000201000 */
[----:B------:R-:W0:Y:S03]  /*7ac0*/  @!P1 LDS R38, [R42+0x4] ;  /* 0x000004002a269984 */ /* 0x000e260000000800 */
[----:B------:R-:W-:Y:S01]  /*7ad0*/  FMUL R45, R44, R45 ;  /* 0x0000002d2c2d7220 */ /* 0x000fe20000400000 */
[----:B------:R-:W-:-:S03]  /*7ae0*/  IMAD.MOV.U32 R44, RZ, RZ, -0x1 ;  /* 0xffffffffff2c7424 */ /* 0x000fc600078e00ff */
[----:B------:R-:W-:Y:S01]  /*7af0*/  FFMA R49, R15, R45, R50 ;  /* 0x0000002d0f317223 */ /* 0x000fe20000000032 */
[----:B------:R-:W-:Y:S02]  /*7b00*/  IMAD.MOV.U32 R50, RZ, RZ, RZ ;  /* 0x000000ffff327224 */ /* 0x000fe400078e00ff */
[----:B0-----:R-:W-:-:S04]  /*7b10*/  @!P1 IMAD.MOV.U32 R50, RZ, RZ, R38 ;  /* 0x000000ffff329224 */ /* 0x001fc800078e0026 */
[----:B------:R-:W-:-:S07]  /*7b20*/  IMAD.MOV.U32 R51, RZ, RZ, R50 ;  /* 0x000000ffff337224 */ /* 0x000fce00078e0032 */
[----:B------:R-:W-:Y:S05]  /*7b30*/  WARPSYNC.COLLECTIVE R44, `(.L_x_1761) ;  /* 0x000000002c087348 */ /* 0x000fea0003c00000 */
[----:B------:R0:W1:Y:S02]  /*7b40*/  SHFL.IDX P0, R44, R51, R48, R53 ;  /* 0x00000030332c7389 */ /* 0x0000640000000035 */
[----:B01----:R-:W-:Y:S05]  /*7b50*/  ENDCOLLECTIVE ;  /* 0x000000000000791b */ /* 0x003fea0003800000 */
.L_x_1761:
[----:B------:R-:W-:Y:S01]  /*7b60*/  IMAD.MOV.U32 R41, RZ, RZ, R44 ;  /* 0x000000ffff297224 */ /* 0x000fe200078e002c */
[----:B------:R-:W-:Y:S06]  /*7b70*/  BRA `(.L_x_1762) ;  /* 0xffffff9c00407947 */ /* 0x000fec000383ffff */
.L_x_1724:
[----:B------:R-:W-:Y:S01]  /*7b80*/  BSSY B1, `(.L_x_1763) ;  /* 0x0000008000017945 */ /* 0x000fe20003800000 */
[----:B-1----:R-:W-:Y:S01]  /*7b90*/  IMAD.MOV.U32 R51, RZ, RZ, R38 ;  /* 0x000000ffff337224 */ /* 0x002fe200078e0026 */
[----:B------:R-:W-:Y:S01]  /*7ba0*/  MOV R53, 0x1f ;  /* 0x0000001f00357802 */ /* 0x000fe20000000f00 */
[----:B------:R-:W-:Y:S02]  /*7bb0*/  IMAD.MOV.U32 R48, RZ, RZ, RZ ;  /* 0x000000ffff307224 */ /* 0x000fe400078e00ff */
[----:B------:R-:W-:-:S07]  /*7bc0*/  IMAD.MOV.U32 R44, RZ, RZ, -0x1 ;  /* 0xffffffffff2c7424 */ /* 0x000fce00078e00ff */
[----:B0----5:R-:W-:Y:S05]  /*7bd0*/  WARPSYNC.COLLECTIVE R44, `(.L_x_1764) ;  /* 0x000000002c087348 */ /* 0x021fea0003c00000 */
[----:B------:R1:W2:Y:S02]  /*7be0*/  SHFL.IDX P0, R44, R51, R48, R53 ;  /* 0x00000030332c7389 */ /* 0x0002a40000000035 */
[----:B012--5:R-:W-:Y:S05]  /*7bf0*/  ENDCOLLECTIVE ;  /* 0x000000000000791b */ /* 0x027fea0003800000 */
.L_x_1764:
[----:B------:R-:W-:Y:S05]  /*7c00*/  BSYNC B1 ;  /* 0x0000000000017941 */ /* 0x000fea0003800000 */
.L_x_1763:
[----:B------:R-:W-:Y:S01]  /*7c10*/  IMAD.MOV.U32 R42, RZ, RZ, R44 ;  /* 0x000000ffff2a7224 */ /* 0x000fe200078e002c */
[----:B------:R-:W-:Y:S06]  /*7c20*/  BRA `(.L_x_1765) ;  /* 0xffffffa000707947 */ /* 0x000fec000383ffff */
.L_x_1726:
[----:B------:R-:W-:Y:S01]  /*7c30*/  HFMA2 R53, -RZ, RZ, 0, 1.847743988037109375e-06 ;  /* 0x0000001fff357431 */ /* 0x000fe200000001ff */
[----:B------:R-:W-:Y:S01]  /*7c40*/  BSSY B1, `(.L_x_1766) ;  /* 0x0000007000017945 */ /* 0x000fe20003800000 */
[----:B--2---:R-:W-:Y:S02]  /*7c50*/  IMAD.MOV.U32 R51, RZ, RZ, R41 ;  /* 0x000000ffff337224 */ /* 0x004fe400078e0029 */
[----:B------:R-:W-:Y:S02]  /*7c60*/  IMAD.MOV.U32 R48, RZ, RZ, RZ ;  /* 0x000000ffff307224 */ /* 0x000fe400078e00ff */
[----:B------:R-:W-:-:S07]  /*7c70*/  IMAD.MOV.U32 R44, RZ, RZ, -0x1 ;  /* 0xffffffffff2c7424 */ /* 0x000fce00078e00ff */
[----:B01---5:R-:W-:Y:S05]  /*7c80*/  WARPSYNC.COLLECTIVE R44, `(.L_x_1767) ;  /* 0x000000002c087348 */ /* 0x023fea0003c00000 */
[----:B------:R2:W3:Y:S02]  /*7c90*/  SHFL.IDX P0, R44, R51, R48, R53 ;  /* 0x00000030332c7389 */ /* 0x0004e40000000035 */
[----:B0123-5:R-:W-:Y:S05]  /*7ca0*/  ENDCOLLECTIVE ;  /* 0x000000000000791b */ /* 0x02ffea0003800000 */
.L_x_1767:
[----:B------:R-:W-:Y:S05]  /*7cb0*/  BSYNC B1 ;  /* 0x0000000000017941 */ /* 0x000fea0003800000 */
.L_x_1766:
[----:B------:R-:W-:Y:S01]  /*7cc0*/  IMAD.MOV.U32 R41, RZ, RZ, R44 ;  /* 0x000000ffff297224 */ /* 0x000fe200078e002c */
[----:B------:R-:W-:Y:S06]  /*7cd0*/  BRA `(.L_x_1768) ;  /* 0xffffffa400907947 */ /* 0x000fec000383ffff */
.L_x_1728:
[----:B------:R-:W-:Y:S01]  /*7ce0*/  BSSY B1, `(.L_x_1769) ;  /* 0x0000008000017945 */ /* 0x000fe20003800000 */
[----:B--2---:R-:W-:Y:S01]  /*7cf0*/  IMAD.MOV.U32 R51, RZ, RZ, R42 ;  /* 0x000000ffff337224 */ /* 0x004fe200078e002a */
[----:B------:R-:W-:Y:S01]  /*7d00*/  MOV R53, 0x1f ;  /* 0x0000001f00357802 */ /* 0x000fe20000000f00 */
[----:B------:R-:W-:Y:S02]  /*7d10*/  IMAD.MOV.U32 R48, RZ, RZ, RZ ;  /* 0x000000ffff307224 */ /* 0x000fe400078e00ff */
[----:B------:R-:W-:-:S07]  /*7d20*/  IMAD.MOV.U32 R44, RZ, RZ, -0x1 ;  /* 0xffffffffff2c7424 */ /* 0x000fce00078e00ff */
[----:B01---5:R-:W-:Y:S05]  /*7d30*/  WARPSYNC.COLLECTIVE R44, `(.L_x_1770) ;  /* 0x000000002c087348 */ /* 0x023fea0003c00000 */
[----:B------:R2:W3:Y:S02]  /*7d40*/  SHFL.IDX P0, R44, R51, R48, R53 ;  /* 0x00000030332c7389 */ /* 0x0004e40000000035 */
[----:B0123-5:R-:W-:Y:S05]  /*7d50*/  ENDCOLLECTIVE ;  /* 0x000000000000791b */ /* 0x02ffea0003800000 */
.L_x_1770:
[----:B------:R-:W-:Y:S05]  /*7d60*/  BSYNC B1 ;  /* 0x0000000000017941 */ /* 0x000fea0003800000 */
.L_x_1769:
[----:B------:R-:W-:Y:S01]  /*7d70*/  IMAD.MOV.U32 R42, RZ, RZ, R44 ;  /* 0x000000ffff2a7224 */ /* 0x000fe200078e002c */
[----:B------:R-:W-:Y:S06]  /*7d80*/  BRA `(.L_x_1771) ;  /* 0xffffffa800a87947 */ /* 0x000fec000383ffff */
.L_x_1730:
        /* <DEDUP_REMOVED lines=8> */
.L_x_1773:
[----:B------:R-:W-:Y:S05]  /*7e10*/  BSYNC B1 ;  /* 0x0000000000017941 */ /* 0x000fea0003800000 */
.L_x_1772:
[----:B------:R-:W-:Y:S01]  /*7e20*/  IMAD.MOV.U32 R42, RZ, RZ, R44 ;  /* 0x000000ffff2a7224 */ /* 0x000fe200078e002c */
[----:B------:R-:W-:Y:S06]  /*7e30*/  BRA `(.L_x_1774) ;  /* 0xffffffac00c07947 */ /* 0x000fec000383ffff */
.L_x_1732:
        /* <DEDUP_REMOVED lines=8> */
.L_x_1776:
[----:B------:R-:W-:Y:S05]  /*7ec0*/  BSYNC B1 ;  /* 0x0000000000017941 */ /* 0x000fea0003800000 */
.L_x_1775:
[----:B------:R-:W-:Y:S01]  /*7ed0*/  IMAD.MOV.U32 R42, RZ, RZ, R44 ;  /* 0x000000ffff2a7224 */ /* 0x000fe200078e002c */
[----:B------:R-:W-:Y:S06]  /*7ee0*/  BRA `(.L_x_1777) ;  /* 0xffffffb000d87947 */ /* 0x000fec000383ffff */
.L_x_1734:
        /* <DEDUP_REMOVED lines=8> */
.L_x_1779:
[----:B------:R-:W-:Y:S05]  /*7f70*/  BSYNC B1 ;  /* 0x0000000000017941 */ /* 0x000fea0003800000 */
.L_x_1778:
[----:B------:R-:W-:Y:S01]  /*7f80*/  IMAD.MOV.U32 R42, RZ, RZ, R44 ;  /* 0x000000ffff2a7224 */ /* 0x000fe200078e002c */
[----:B------:R-:W-:Y:S06]  /*7f90*/  BRA `(.L_x_1780) ;  /* 0xffffffb400f07947 */ /* 0x000fec000383ffff */
.L_x_1736:
        /* <DEDUP_REMOVED lines=8> */
.L_x_1782:
[----:B------:R-:W-:Y:S05]  /*8020*/  BSYNC B1 ;  /* 0x0000000000017941 */ /* 0x000fea0003800000 */
.L_x_1781:
[----:B------:R-:W-:Y:S01]  /*8030*/  IMAD.MOV.U32 R42, RZ, RZ, R44 ;  /* 0x000000ffff2a7224 */ /* 0x000fe200078e002c */
[----:B------:R-:W-:Y:S06]  /*8040*/  BRA `(.L_x_1783) ;  /* 0xffffffbc00087947 */ /* 0x000fec000383ffff */
.L_x_1738:
        /* <DEDUP_REMOVED lines=8> */
.L_x_1785:
[----:B------:R-:W-:Y:S05]  /*80d0*/  BSYNC B1 ;  /* 0x0000000000017941 */ /* 0x000fea0003800000 */
.L_x_1784:
[----:B------:R-:W-:Y:S01]  /*80e0*/  IMAD.MOV.U32 R42, RZ, RZ, R44 ;  /* 0x000000ffff2a7224 */ /* 0x000fe200078e002c */
[----:B------:R-:W-:Y:S06]  /*80f0*/  BRA `(.L_x_1786) ;  /* 0xffffffc000207947 */ /* 0x000fec000383ffff */
.L_x_1740:
        /* <DEDUP_REMOVED lines=8> */
.L_x_1788:
[----:B------:R-:W-:Y:S05]  /*8180*/  BSYNC B1 ;  /* 0x0000000000017941 */ /* 0x000fea0003800000 */
.L_x_1787:
[----:B------:R-:W-:Y:S01]  /*8190*/  IMAD.MOV.U32 R42, RZ, RZ, R44 ;  /* 0x000000ffff2a7224 */ /* 0x000fe200078e002c */
[----:B------:R-:W-:Y:S06]  /*81a0*/  BRA `(.L_x_1789) ;  /* 0xffffffc400387947 */ /* 0x000fec000383ffff */
.L_x_1742:
        /* <DEDUP_REMOVED lines=8> */
.L_x_1791:
[----:B------:R-:W-:Y:S05]  /*8230*/  BSYNC B1 ;  /* 0x0000000000017941 */ /* 0x000fea0003800000 */
.L_x_1790:
[----:B------:R-:W-:Y:S01]  /*8240*/  IMAD.MOV.U32 R42, RZ, RZ, R44 ;  /* 0x000000ffff2a7224 */ /* 0x000fe200078e002c */
[----:B------:R-:W-:Y:S06]  /*8250*/  BRA `(.L_x_1792) ;  /* 0xffffffc800507947 */ /* 0x000fec000383ffff */
.L_x_1744:
[----:B------:R-:W-:Y:S01]  /*8260*/  BSSY B1, `(.L_x_1793) ;  /* 0x0000008000017945 */ /* 0x000fe20003800000 */
[----:B--2---:R-:W-:Y:S01]  /*8270*/  IMAD.MOV.U32 R51, RZ, RZ, R42 ;  /* 0x000000ffff337224 */ /* 0x004fe200078e002a */
[----:B------:R-:W-:Y:S01]  /*8280*/  MOV R48, RZ ;  /* 0x000000ff00307202 */ /* 0x000fe20000000f00 */
[----:B------:R-:W-:Y:S02]  /*8290*/  IMAD.MOV.U32 R53, RZ, RZ, 0x1f ;  /* 0x0000001fff357424 */ /* 0x000fe400078e00ff */
[----:B------:R-:W-:-:S07]  /*82a0*/  IMAD.MOV.U32 R44, RZ, RZ, -0x1 ;  /* 0xffffffffff2c7424 */ /* 0x000fce00078e00ff */
[----:B01---5:R-:W-:Y:S05]  /*82b0*/  WARPSYNC.COLLECTIVE R44, `(.L_x_1794) ;  /* 0x000000002c087348 */ /* 0x023fea0003c00000 */
[----:B------:R2:W3:Y:S02]  /*82c0*/  SHFL.IDX P0, R44, R51, R48, R53 ;  /* 0x00000030332c7389 */ /* 0x0004e40000000035 */
[----:B0123-5:R-:W-:Y:S05]  /*82d0*/  ENDCOLLECTIVE ;  /* 0x000000000000791b */ /* 0x02ffea0003800000 */
.L_x_1794:
[----:B------:R-:W-:Y:S05]  /*82e0*/  BSYNC B1 ;  /* 0x0000000000017941 */ /* 0x000fea0003800000 */
.L_x_1793:
[----:B------:R-:W-:Y:S01]  /*82f0*/  IMAD.MOV.U32 R42, RZ, RZ, R44 ;  /* 0x000000ffff2a7224 */ /* 0x000fe200078e002c */
[----:B------:R-:W-:Y:S06]  /*8300*/  BRA `(.L_x_1795) ;  /* 0xffffffcc00687947 */ /* 0x000fec000383ffff */
.L_x_1746:
[----:B------:R-:W-:Y:S01]  /*8310*/  BSSY B1, `(.L_x_1796) ;  /* 0x0000008000017945 */ /* 0x000fe20003800000 */
[----:B--2---:R-:W-:Y:S01]  /*8320*/  MOV R51, R42 ;  /* 0x0000002a00337202 */ /* 0x004fe20000000f00 */
[----:B------:R-:W-:Y:S02]  /*8330*/  IMAD.MOV.U32 R48, RZ, RZ, RZ ;  /* 0x000000ffff307224 */ /* 0x000fe400078e00ff */
[----:B------:R-:W-:Y:S02]  /*8340*/  IMAD.MOV.U32 R53, RZ, RZ, 0x1f ;  /* 0x0000001fff357424 */ /* 0x000fe400078e00ff */
[----:B------:R-:W-:-:S07]  /*8350*/  IMAD.MOV.U32 R44, RZ, RZ, -0x1 ;  /* 0xffffffffff2c7424 */ /* 0x000fce00078e00ff */
[----:B01---5:R-:W-:Y:S05]  /*8360*/  WARPSYNC.COLLECTIVE R44, `(.L_x_1797) ;  /* 0x000000002c087348 */ /* 0x023fea0003c00000 */
[----:B------:R2:W3:Y:S02]  /*8370*/  SHFL.IDX P0, R44, R51, R48, R53 ;  /* 0x00000030332c7389 */ /* 0x0004e40000000035 */
[----:B0123-5:R-:W-:Y:S05]  /*8380*/  ENDCOLLECTIVE ;  /* 0x000000000000791b */ /* 0x02ffea0003800000 */
.L_x_1797:
[----:B------:R-:W-:Y:S05]  /*8390*/  BSYNC B1 ;  /* 0x0000000000017941 */ /* 0x000fea0003800000 */
.L_x_1796:
[----:B------:R-:W-:Y:S01]  /*83a0*/  MOV R42, R44 ;  /* 0x0000002c002a7202 */ /* 0x000fe20000000f00 */
[----:B------:R-:W-:Y:S06]  /*83b0*/  BRA `(.L_x_1798) ;  /* 0xffffffd000807947 */ /* 0x000fec000383ffff */
.L_x_1748:
[----:B------:R-:W-:Y:S01]  /*83c0*/  BSSY B1, `(.L_x_1799) ;  /* 0x0000008000017945 */ /* 0x000fe20003800000 */
[----:B--2---:R-:W-:Y:S01]  /*83d0*/  IMAD.MOV.U32 R51, RZ, RZ, R42 ;  /* 0x000000ffff337224 */ /* 0x004fe200078e002a */
[----:B------:R-:W-:Y:S01]  /*83e0*/  MOV R44, 0xffffffff ;  /* 0xffffffff002c7802 */ /* 0x000fe20000000f00 */
[----:B------:R-:W-:Y:S02]  /*83f0*/  IMAD.MOV.U32 R48, RZ, RZ, RZ ;  /* 0x000000ffff307224 */ /* 0x000fe400078e00ff */
[----:B------:R-:W-:-:S07]  /*8400*/  IMAD.MOV.U32 R53, RZ, RZ, 0x1f ;  /* 0x0000001fff357424 */ /* 0x000fce00078e00ff */
[----:B01---5:R-:W-:Y:S05]  /*8410*/  WARPSYNC.COLLECTIVE R44, `(.L_x_1800) ;  /* 0x000000002c087348 */ /* 0x023fea0003c00000 */
[----:B------:R2:W3:Y:S02]  /*8420*/  SHFL.IDX P0, R44, R51, R48, R53 ;  /* 0x00000030332c7389 */ /* 0x0004e40000000035 */
[----:B0123-5:R-:W-:Y:S05]  /*8430*/  ENDCOLLECTIVE ;  /* 0x000000000000791b */ /* 0x02ffea0003800000 */
.L_x_1800:
[----:B------:R-:W-:Y:S05]  /*8440*/  BSYNC B1 ;  /* 0x0000000000017941 */ /* 0x000fea0003800000 */
.L_x_1799:
[----:B------:R-:W-:Y:S01]  /*8450*/  IMAD.MOV.U32 R42, RZ, RZ, R44 ;  /* 0x000000ffff2a7224 */ /* 0x000fe200078e002c */
[----:B------:R-:W-:Y:S06]  /*8460*/  BRA `(.L_x_1801) ;  /* 0xffffffd400987947 */ /* 0x000fec000383ffff */
.L_x_1750:
        /* <DEDUP_REMOVED lines=8> */
.L_x_1803:
[----:B------:R-:W-:Y:S05]  /*84f0*/  BSYNC B1 ;  /* 0x0000000000017941 */ /* 0x000fea0003800000 */
.L_x_1802:
[----:B------:R-:W-:Y:S01]  /*8500*/  IMAD.MOV.U32 R42, RZ, RZ, R44 ;  /* 0x000000ffff2a7224 */ /* 0x000fe200078e002c */
[----:B------:R-:W-:Y:S06]  /*8510*/  BRA `(.L_x_1804) ;  /* 0xffffffd800b07947 */ /* 0x000fec000383ffff */
.L_x_1752:
        /* <DEDUP_REMOVED lines=8> */
.L_x_1806:
[----:B------:R-:W-:Y:S05]  /*85a0*/  BSYNC B1 ;  /* 0x0000000000017941 */ /* 0x000fea0003800000 */
.L_x_1805:
[----:B------:R-:W-:Y:S01]  /*85b0*/  IMAD.MOV.U32 R42, RZ, RZ, R44 ;  /* 0x000000ffff2a7224 */ /* 0x000fe200078e002c */
[----:B------:R-:W-:Y:S06]  /*85c0*/  BRA `(.L_x_1807) ;  /* 0xffffffdc00c87947 */ /* 0x000fec000383ffff */
.L_x_1754:
        /* <DEDUP_REMOVED lines=8> */
.L_x_1809:
[----:B------:R-:W-:Y:S05]  /*8650*/  BSYNC B1 ;  /* 0x0000000000017941 */ /* 0x000fea0003800000 */
.L_x_1808:
[----:B------:R-:W-:Y:S01]  /*8660*/  MOV R42, R44 ;  /* 0x0000002c002a7202 */ /* 0x000fe20000000f00 */
[----:B------:R-:W-:Y:S06]  /*8670*/  BRA `(.L_x_1810) ;  /* 0xffffffe000e07947 */ /* 0x000fec000383ffff */
.L_x_1755:
        /* <DEDUP_REMOVED lines=8> */
.L_x_1812:
[----:B------:R-:W-:Y:S05]  /*8700*/  BSYNC B1 ;  /* 0x0000000000017941 */ /* 0x000fea0003800000 */
.L_x_1811:
[----:B------:R-:W-:Y:S01]  /*8710*/  IMAD.MOV.U32 R40, RZ, RZ, R44 ;  /* 0x000000ffff287224 */ /* 0x000fe200078e002c */
[----:B------:R-:W-:Y:S06]  /*8720*/  BRA `(.L_x_1813) ;  /* 0xffffffe400f87947 */ /* 0x000fec000383ffff */
.L_x_1756:
[----:B------:R-:W-:Y:S01]  /*8730*/  BSSY B1, `(.L_x_1814) ;  /* 0x0000007000017945 */ /* 0x000fe20003800000 */
[----:B0-----:R-:W-:Y:S01]  /*8740*/  IMAD.MOV.U32 R12, RZ, RZ, 0x10 ;  /* 0x00000010ff0c7424 */ /* 0x001fe200078e00ff */
[----:B------:R-:W-:Y:S01]  /*8750*/  MOV R44, 0xffffffff ;  /* 0xffffffff002c7802 */ /* 0x000fe20000000f00 */
[----:B------:R-:W-:-:S07]  /*8760*/  IMAD.MOV.U32 R13, RZ, RZ, 0x1f ;  /* 0x0000001fff0d7424 */ /* 0x000fce00078e00ff */
[----:B-1---5:R-:W-:Y:S05]  /*8770*/  WARPSYNC.COLLECTIVE R44, `(.L_x_1815) ;  /* 0x000000002c087348 */ /* 0x022fea0003c00000 */
[----:B------:R0:W2:Y:S02]  /*8780*/  SHFL.DOWN P1, R10, R41, R12, R13 ;  /* 0x0800000c290a7389 */ /* 0x0000a4000002000d */
[----:B012--5:R-:W-:Y:S05]  /*8790*/  ENDCOLLECTIVE ;  /* 0x000000000000791b */ /* 0x027fea0003800000 */
.L_x_1815:
[----:B------:R-:W-:Y:S05]  /*87a0*/  BSYNC B1 ;  /* 0x0000000000017941 */ /* 0x000fea0003800000 */
.L_x_1814:
        /* <DEDUP_REMOVED lines=9> */
.L_x_1816:
[----:B------:R-:W-:Y:S01]  /*8840*/  MOV R12, 0x4 ;  /* 0x00000004000c7802 */ /* 0x000fe20000000f00 */
[----:B------:R-:W-:-:S04]  /*8850*/  IMAD.MOV.U32 R9, RZ, RZ, R10 ;  /* 0x000000ffff097224 */ /* 0x000fc800078e000a */
[----:B------:R-:W-:-:S04]  /*8860*/  FADD R9, R0, R9 ;  /* 0x0000000900097221 */ /* 0x000fc80000000000 */
[----:B------:R-:W-:-:S07]  /*8870*/  IMAD.MOV.U32 R41, RZ, RZ, R9 ;  /* 0x000000ffff297224 */ /* 0x000fce00078e0009 */
[----:B------:R-:W-:Y:S05]  /*8880*/  WARPSYNC.COLLECTIVE R44, `(.L_x_1817) ;  /* 0x000000002c087348 */ /* 0x000fea0003c00000 */
[----:B------:R0:W1:Y:S02]  /*8890*/  SHFL.DOWN P1, R10, R41, R12, R13 ;  /* 0x0800000c290a7389 */ /* 0x000064000002000d */
[----:B01----:R-:W-:Y:S05]  /*88a0*/  ENDCOLLECTIVE ;  /* 0x000000000000791b */ /* 0x003fea0003800000 */
.L_x_1817:
[----:B------:R-:W-:Y:S02]  /*88b0*/  IMAD.MOV.U32 R12, RZ, RZ, 0x2 ;  /* 0x00000002ff0c7424 */ /* 0x000fe400078e00ff */
[----:B------:R-:W-:-:S04]  /*88c0*/  IMAD.MOV.U32 R8, RZ, RZ, R10 ;  /* 0x000000ffff087224 */ /* 0x000fc800078e000a */
[----:B------:R-:W-:-:S04]  /*88d0*/  FADD R8, R9, R8 ;  /* 0x0000000809087221 */ /* 0x000fc80000000000 */
[----:B------:R-:W-:-:S07]  /*88e0*/  IMAD.MOV.U32 R41, RZ, RZ, R8 ;  /* 0x000000ffff297224 */ /* 0x000fce00078e0008 */
[----:B------:R-:W-:Y:S05]  /*88f0*/  WARPSYNC.COLLECTIVE R44, `(.L_x_1818) ;  /* 0x000000002c087348 */ /* 0x000fea0003c00000 */
[----:B------:R0:W1:Y:S02]  /*8900*/  SHFL.DOWN P1, R10, R41, R12, R13 ;  /* 0x0800000c290a7389 */ /* 0x000064000002000d */
[----:B01----:R-:W-:Y:S05]  /*8910*/  ENDCOLLECTIVE ;  /* 0x000000000000791b */ /* 0x003fea0003800000 */
.L_x_1818:
[----:B------:R-:W-:Y:S01]  /*8920*/  IMAD.MOV.U32 R12, RZ, RZ, 0x1 ;  /* 0x00000001ff0c7424 */ /* 0x000fe200078e00ff */
[----:B------:R-:W-:-:S05]  /*8930*/  MOV R11, R10 ;  /* 0x0000000a000b7202 */ /* 0x000fca0000000f00 */
[----:B------:R-:W-:-:S04]  /*8940*/  FADD R11, R8, R11 ;  /* 0x0000000b080b7221 */ /* 0x000fc80000000000 */
[----:B------:R-:W-:-:S07]  /*8950*/  IMAD.MOV.U32 R41, RZ, RZ, R11 ;  /* 0x000000ffff297224 */ /* 0x000fce00078e000b */
[----:B------:R-:W-:Y:S05]  /*8960*/  WARPSYNC.COLLECTIVE R44, `(.L_x_1819) ;  /* 0x000000002c087348 */ /* 0x000fea0003c00000 */
[----:B------:R0:W1:Y:S02]  /*8970*/  SHFL.DOWN P1, R10, R41, R12, R13 ;  /* 0x0800000c290a7389 */ /* 0x000064000002000d */
[----:B01----:R-:W-:Y:S05]  /*8980*/  ENDCOLLECTIVE ;  /* 0x000000000000791b */ /* 0x003fea0003800000 */
.L_x_1819:
[----:B------:R-:W-:Y:S05]  /*8990*/  BRA `(.L_x_1820) ;  /* 0xffffffe800b07947 */ /* 0x000fea000383ffff */
.L_x_1821:
        /* <DEDUP_REMOVED lines=14> */
.L_x_4152:


//--------------------- .text._Z67popcount_weighted_keys_literal_fused_multiq_kernel_warp_out_w32_sb2ILi9EEvPKyPKfiiS1_S3_iiiiiPKxS5_fiPf --------------------------
	.section	.text._Z67popcount_weighted_keys_literal_fused_multiq_kernel_warp_out_w32_sb2ILi9EEvPKyPKfiiS1_S3_iiiiiPKxS5_fiPf,"ax",@progbits
	.align	128
        .global         _Z67popcount_weighted_keys_literal_fused_multiq_kernel_warp_out_w32_sb2ILi9EEvPKyPKfiiS1_S3_iiiiiPKxS5_fiPf
        .type           _Z67popcount_weighted_keys_literal_fused_multiq_kernel_warp_out_w32_sb2ILi9EEvPKyPKfiiS1_S3_iiiiiPKxS5_fiPf,@function
        .size           _Z67popcount_weighted_keys_literal_fused_multiq_kernel_warp_out_w32_sb2ILi9EEvPKyPKfiiS1_S3_iiiiiPKxS5_fiPf,(.L_x_4153 - _Z67popcount_weighted_keys_literal_fused_multiq_kernel_warp_out_w32_sb2ILi9EEvPKyPKfiiS1_S3_iiiiiPKxS5_fiPf)
        .other          _Z67popcount_weighted_keys_literal_fused_multiq_kernel_warp_out_w32_sb2ILi9EEvPKyPKfiiS1_S3_iiiiiPKxS5_fiPf,@"STO_CUDA_ENTRY STV_DEFAULT"
_Z67popcount_weighted_keys_literal_fused_multiq_kernel_warp_out_w32_sb2ILi9EEvPKyPKfiiS1_S3_iiiiiPKxS5_fiPf:
.text._Z67popcount_weighted_keys_literal_fused_multiq_kernel_warp_out_w32_sb2ILi9EEvPKyPKfiiS1_S3_iiiiiPKxS5_fiPf:
        /* <DEDUP_REMOVED lines=11> */
[----:B------:R-:W2:Y:S01]  /*00b0*/  LDCU UR8, c[0x0][0x3b8] ;  /* 0x00007700ff0877ac */ /* 0x000ea20008000800 */
[----:B------:R-:W3:Y:S05]  /*00c0*/  LDCU UR9, c[0x0][0x390] ;  /* 0x00007200ff0977ac */ /* 0x000eea0008000800 */
[----:B------:R-:W4:Y:S01]  /*00d0*/  S2UR UR6, SR_CgaCtaId ;  /* 0x00000000000679c3 */ /* 0x000f220000008800 */
[----:B------:R-:W-:Y:S01]  /*00e0*/  UMOV UR4, 0x400 ;  /* 0x0000040000047882 */ /* 0x000fe20000000000 */
[----:B------:R-:W0:Y:S06]  /*00f0*/  LDCU.64 UR10, c[0x0][0x358] ;  /* 0x00006b00ff0a77ac */ /* 0x000e2c0008000a00 */
[----:B------:R-:W5:Y:S01]  /*0100*/  S2UR UR7, SR_CTAID.X ;  /* 0x00000000000779c3 */ /* 0x000f620000002500 */
[----:B--2---:R-:W-:Y:S01]  /*0110*/  UISETP.LT.AND UP0, UPT, UR8, 0x1, UPT ;  /* 0x000000010800788c */ /* 0x004fe2000bf01270 */
[----:B0-----:R-:W0:Y:S01]  /*0120*/  I2F.U32.RP R4, R0 ;  /* 0x0000000000047306 */ /* 0x001e220000209000 */
[----:B------:R-:W-:Y:S01]  /*0130*/  ISETP.NE.U32.AND P2, PT, R0, RZ, PT ;  /* 0x000000ff0000720c */ /* 0x000fe20003f45070 */
[----:B----4-:R-:W-:Y:S01]  /*0140*/  ULEA UR4, UR6, UR4, 0x18 ;  /* 0x0000000406047291 */ /* 0x010fe2000f8ec0ff */
[----:B-1----:R-:W-:Y:S01]  /*0150*/  IMAD.IADD R5, R3, 0x1, R0 ;  /* 0x0000000103057824 */ /* 0x002fe200078e0200 */
[----:B------:R-:W-:-:S02]  /*0160*/  USEL UR6, UR8, 0x1, !UP0 ;  /* 0x0000000108067887 */ /* 0x000fc4000c000000 */
[----:B---3--:R-:W-:Y:S02]  /*0170*/  ULEA UR8, UR9, UR4, 0x8 ;  /* 0x0000000409087291 */ /* 0x008fe4000f8e40ff */
[C---:B------:R-:W-:Y:S01]  /*0180*/  ISETP.GE.U32.AND P0, PT, R5.reuse, 0x120, PT ;  /* 0x000001200500780c */ /* 0x040fe20003f06070 */
[----:B0-----:R-:W0:Y:S01]  /*0190*/  MUFU.RCP R4, R4 ;  /* 0x0000000400047308 */ /* 0x001e220000001000 */
[C---:B------:R-:W-:Y:S01]  /*01a0*/  ISETP.GE.U32.AND P1, PT, R5.reuse, 0x9, PT ;  /* 0x000000090500780c */ /* 0x040fe20003f26070 */
[----:B------:R-:W-:Y:S01]  /*01b0*/  UIMAD UR12, UR6, 0x900, UR8 ;  /* 0x00000900060c78a4 */ /* 0x000fe2000f8e0208 */
[C---:B------:R-:W-:Y:S01]  /*01c0*/  VIMNMX.U32 R2, PT, PT, R5.reuse, 0x120, !PT ;  /* 0x0000012005027848 */ /* 0x040fe20007fe0000 */
[----:B-----5:R-:W-:Y:S01]  /*01d0*/  UIMAD UR7, UR6, UR7, URZ ;  /* 0x00000007060772a4 */ /* 0x020fe2000f8e02ff */
[----:B------:R-:W-:Y:S01]  /*01e0*/  VIMNMX.U32 R8, PT, PT, R5, 0x9, !PT ;  /* 0x0000000905087848 */ /* 0x000fe20007fe0000 */
[----:B------:R-:W-:Y:S01]  /*01f0*/  ULEA UR9, UR9, UR12, 0x2 ;  /* 0x0000000c09097291 */ /* 0x000fe2000f8e10ff */
        /* <DEDUP_REMOVED lines=18> */
[-C--:B------:R-:W-:Y:S01]  /*0320*/  @P0 IADD3 R7, PT, PT, R7, -R0.reuse, RZ ;  /* 0x8000000007070210 */ /* 0x080fe20007ffe0ff */
[----:B------:R-:W-:Y:S02]  /*0330*/  @P0 VIADD R2, R2, 0x1 ;  /* 0x0000000102020836 */ /* 0x000fe40000000000 */
[----:B------:R-:W-:Y:S01]  /*0340*/  @P3 IMAD.IADD R9, R9, 0x1, -R0 ;  /* 0x0000000109093824 */ /* 0x000fe200078e0a00 */
[-C--:B------:R-:W-:Y:S01]  /*0350*/  ISETP.GE.U32.AND P1, PT, R7, R0.reuse, PT ;  /* 0x000000000700720c */ /* 0x080fe20003f26070 */
[----:B------:R-:W-:Y:S01]  /*0360*/  @P3 VIADD R6, R6, 0x1 ;  /* 0x0000000106063836 */ /* 0x000fe20000000000 */
[-C--:B------:R-:W-:Y:S02]  /*0370*/  LOP3.LUT R7, RZ, R0.reuse, RZ, 0x33, !PT ;  /* 0x00000000ff077212 */ /* 0x080fe400078e33ff */
[----:B------:R-:W-:-:S09]  /*0380*/  ISETP.GE.U32.AND P4, PT, R9, R0, PT ;  /* 0x000000000900720c */ /* 0x000fd20003f86070 */
[----:B------:R-:W-:-:S04]  /*0390*/  @P1 VIADD R2, R2, 0x1 ;  /* 0x0000000102021836 */ /* 0x000fc80000000000 */
[----:B------:R-:W-:Y:S01]  /*03a0*/  @P4 VIADD R6, R6, 0x1 ;  /* 0x0000000106064836 */ /* 0x000fe20000000000 */
[----:B------:R-:W-:-:S04]  /*03b0*/  SEL R9, R7, R2, !P2 ;  /* 0x0000000207097207 */ /* 0x000fc80005000000 */
[----:B------:R-:W-:Y:S01]  /*03c0*/  SEL R11, R7, R6, !P2 ;  /* 0x00000006070b7207 */ /* 0x000fe20005000000 */
[----:B------:R-:W-:Y:S01]  /*03d0*/  IMAD.IADD R2, R4, 0x1, R9 ;  /* 0x0000000104027824 */ /* 0x000fe200078e0209 */
[----:B------:R-:W-:Y:S01]  /*03e0*/  IADD3 R7, PT, PT, R5, R0, RZ ;  /* 0x0000000005077210 */ /* 0x000fe20007ffe0ff */
[----:B------:R-:W-:Y:S02]  /*03f0*/  IMAD.MOV.U32 R6, RZ, RZ, RZ ;  /* 0x000000ffff067224 */ /* 0x000fe400078e00ff */
[----:B------:R-:W-:Y:S01]  /*0400*/  IMAD.IADD R4, R10, 0x1, R11 ;  /* 0x000000010a047824 */ /* 0x000fe200078e020b */
[----:B------:R-:W-:Y:S01]  /*0410*/  LOP3.LUT R22, R2, 0x3, RZ, 0xc0, !PT ;  /* 0x0000000302167812 */ /* 0x000fe200078ec0ff */
[----:B------:R-:W-:-:S03]  /*0420*/  IMAD.IADD R20, R7, 0x1, R0 ;  /* 0x0000000107147824 */ /* 0x000fc600078e0200 */
[----:B------:R-:W-:-:S07]  /*0430*/  LOP3.LUT R23, R4, 0x3, RZ, 0xc0, !PT ;  /* 0x0000000304177812 */ /* 0x000fce00078ec0ff */
.L_x_1832:
        /* <DEDUP_REMOVED lines=35> */
.L_x_1826:
[----:B------:R-:W-:Y:S05]  /*0670*/  BSYNC.RECONVERGENT B1 ;  /* 0x0000000000017941 */ /* 0x000fea0003800200 */
.L_x_1825:
[----:B------:R-:W-:Y:S05]  /*0680*/  @!P1 BRA `(.L_x_1824) ;  /* 0x00000000005c9947 */ /* 0x000fea0003800000 */
.L_x_1827:
        /* <DEDUP_REMOVED lines=11> */
[----:B------:R-:W-:-:S05]  /*0740*/  IMAD R18, R6, 0x120, R19 ;  /* 0x0000012006127824 */ /* 0x000fca00078e0213 */
[----:B------:R-:W-:-:S05]  /*0750*/  LEA R21, R18, UR8, 0x3 ;  /* 0x0000000812157c11 */ /* 0x000fca000f8e18ff */
        /* <DEDUP_REMOVED lines=10> */
.L_x_1824:
[----:B------:R-:W-:Y:S05]  /*0800*/  BSYNC.RECONVERGENT B0 ;  /* 0x0000000000007941 */ /* 0x000fea0003800200 */
.L_x_1823:
[----:B------:R-:W-:Y:S01]  /*0810*/  ISETP.GT.U32.AND P0, PT, R3, 0x8, PT ;  /* 0x000000080300780c */ /* 0x000fe20003f04070 */
[----:B------:R-:W-:-:S12]  /*0820*/  BSSY.RECONVERGENT B0, `(.L_x_1822) ;  /* 0x0000038000007945 */ /* 0x000fd80003800200 */
[----:B------:R-:W-:Y:S05]  /*0830*/  @P0 BRA `(.L_x_1828) ;  /* 0x0000000000d80947 */ /* 0x000fea0003800000 */
[----:B------:R-:W3:Y:S01]  /*0840*/  LDC.64 R8, c[0x0][0x3a0] ;  /* 0x0000e800ff087b82 */ /* 0x000ee20000000a00 */
[----:B------:R-:W-:Y:S01]  /*0850*/  ISETP.NE.AND P0, PT, R23, 0x3, PT ;  /* 0x000000031700780c */ /* 0x000fe20003f05270 */
[----:B------:R-:W-:Y:S01]  /*0860*/  UMOV UR4, URZ ;  /* 0x000000ff00047c82 */ /* 0x000fe20008000000 */
[----:B------:R-:W-:Y:S01]  /*0870*/  BSSY.RECONVERGENT B1, `(.L_x_1829) ;  /* 0x000001a000017945 */ /* 0x000fe20003800200 */
[----:B------:R-:W-:Y:S02]  /*0880*/  ISETP.GE.U32.AND P1, PT, R4, 0x3, PT ;  /* 0x000000030400780c */ /* 0x000fe40003f26070 */
[----:B------:R-:W-:Y:S01]  /*0890*/  MOV R19, R3 ;  /* 0x0000000300137202 */ /* 0x000fe20000000f00 */
[----:B---3--:R-:W-:-:S04]  /*08a0*/  IMAD.WIDE.U32 R8, R33, 0x24, R8 ;  /* 0x0000002421087825 */ /* 0x008fc800078e0008 */
[----:B-12---:R-:W-:Y:S02]  /*08b0*/  VIADD R17, R9, UR4 ;  /* 0x0000000409117c36 */ /* 0x006fe40008000000 */
[----:B------:R-:W-:Y:S01]  /*08c0*/  IMAD.MOV.U32 R16, RZ, RZ, R8 ;  /* 0x000000ffff107224 */ /* 0x000fe200078e0008 */
[----:B------:R-:W-:Y:S06]  /*08d0*/  @!P0 BRA `(.L_x_1830) ;  /* 0x00000000004c8947 */ /* 0x000fec0003800000 */
        /* <DEDUP_REMOVED lines=9> */
[----:B-1----:R-:W-:-:S12]  /*0970*/  IMAD.WIDE R10, R0, 0x4, R8 ;  /* 0x00000004000a7825 */ /* 0x002fd800078e0208 */
        /* <DEDUP_REMOVED lines=9> */
.L_x_1830:
[----:B------:R-:W-:Y:S05]  /*0a10*/  BSYNC.RECONVERGENT B1 ;  /* 0x0000000000017941 */ /* 0x000fea0003800200 */
.L_x_1829:
[----:B------:R-:W-:Y:S05]  /*0a20*/  @!P1 BRA `(.L_x_1828) ;  /* 0x00000000005c9947 */ /* 0x000fea0003800000 */
.L_x_1831:
[----:B0-----:R-:W-:Y:S02]  /*0a30*/  IMAD.IADD R11, R0, 0x1, R19 ;  /* 0x00000001000b7824 */ /* 0x001fe400078e0213 */
[----:B--2---:R-:W-:-:S03]  /*0a40*/  IMAD.WIDE.U32 R8, R19, 0x4, R16 ;  /* 0x0000000413087825 */ /* 0x004fc600078e0010 */
[C---:B-1----:R-:W-:Y:S01]  /*0a50*/  IADD3 R13, PT, PT, R11.reuse, R0, RZ ;  /* 0x000000000b0d7210 */ /* 0x042fe20007ffe0ff */
        /* <DEDUP_REMOVED lines=20> */
.L_x_1828:
[----:B------:R-:W-:Y:S05]  /*0ba0*/  BSYNC.RECONVERGENT B0 ;  /* 0x0000000000007941 */ /* 0x000fea0003800200 */
.L_x_1822:
[----:B------:R-:W-:-:S05]  /*0bb0*/  VIADD R6, R6, 0x1 ;  /* 0x0000000106067836 */ /* 0x000fca0000000000 */
[----:B------:R-:W-:-:S13]  /*0bc0*/  ISETP.NE.AND P0, PT, R6, UR6, PT ;  /* 0x0000000606007c0c */ /* 0x000fda000bf05270 */
        /* <DEDUP_REMOVED lines=9> */
[----:B----4-:R-:W-:-:S13]  /*0c60*/  ISETP.LT.U32.OR P0, PT, R3, UR6, !P0 ;  /* 0x0000000603007c0c */ /* 0x010fda000c701470 */
.L_x_1882:
[----:B------:R-:W3:Y:S01]  /*0c70*/  S2R R4, SR_CTAID.Y ;  /* 0x0000000000047919 */ /* 0x000ee20000002600 */
[----:B------:R-:W4:Y:S01]  /*0c80*/  LDCU UR4, c[0x0][0x3b0] ;  /* 0x00007600ff0477ac */ /* 0x000f220008000800 */
[----:B--23-5:R-:W-:-:S05]  /*0c90*/  IMAD R29, R4, UR5, R5 ;  /* 0x00000005041d7c24 */ /* 0x02cfca000f8e0205 */
[----:B----4-:R-:W-:-:S13]  /*0ca0*/  ISETP.GE.AND P1, PT, R29, UR4, PT ;  /* 0x000000041d007c0c */ /* 0x010fda000bf26270 */
[----:B0-----:R-:W-:Y:S05]  /*0cb0*/  @P1 EXIT ;  /* 0x000000000000194d */ /* 0x001fea0003800000 */
[----:B------:R-:W0:Y:S02]  /*0cc0*/  LDC.64 R6, c[0x0][0x3c8] ;  /* 0x0000f200ff067b82 */ /* 0x000e240000000a00 */
[----:B0-2---:R-:W-:-:S06]  /*0cd0*/  IMAD.WIDE.U32 R24, R29, 0x8, R6 ;  /* 0x000000081d187825 */ /* 0x005fcc00078e0006 */
[----:B------:R-:W0:Y:S01]  /*0ce0*/  LDC R7, c[0x0][0x390] ;  /* 0x0000e400ff077b82 */ /* 0x000e220000000800 */
[----:B------:R-:W5:Y:S01]  /*0cf0*/  LDG.E.64.CONSTANT R24, desc[UR10][R24.64] ;  /* 0x0000000a18187981 */ /* 0x000f62000c1e9b00 */
[----:B------:R-:W-:Y:S01]  /*0d00*/  BSSY.RECONVERGENT B0, `(.L_x_1833) ;  /* 0x0000018000007945 */ /* 0x000fe20003800200 */
[----:B------:R-:W2:Y:S01]  /*0d10*/  S2R R6, SR_TID.X ;  /* 0x0000000000067919 */ /* 0x000ea20000002100 */
[----:B0-----:R-:W-:Y:S01]  /*0d20*/  IMAD.SHL.U32 R67, R7, 0x20, RZ ;  /* 0x0000002007437824 */ /* 0x001fe200078e00ff */
[----:B------:R-:W-:-:S04]  /*0d30*/  SHF.R.S32.HI R3, RZ, 0x1f, R7 ;  /* 0x0000001fff037819 */ /* 0x000fc80000011407 */
[C---:B--2---:R-:W-:Y:S02]  /*0d40*/  ISETP.GE.AND P1, PT, R6.reuse, R67, PT ;  /* 0x000000430600720c */ /* 0x044fe40003f26270 */
[----:B------:R-:W-:-:S11]  /*0d50*/  ISETP.GE.AND P2, PT, R6, R7, PT ;  /* 0x000000070600720c */ /* 0x000fd60003f46270 */
[----:B------:R-:W-:Y:S05]  /*0d60*/  @P1 BRA `(.L_x_1834) ;  /* 0x0000000000441947 */ /* 0x000fea0003800000 */
[----:B------:R-:W0:Y:S01]  /*0d70*/  S2R R69, SR_CgaCtaId ;  /* 0x0000000000457919 */ /* 0x000e220000008800 */
[----:B------:R-:W2:Y:S01]  /*0d80*/  LDCU.64 UR14, c[0x0][0x380] ;  /* 0x00007000ff0e77ac */ /* 0x000ea20008000a00 */
[----:B------:R-:W-:Y:S01]  /*0d90*/  IMAD.WIDE.U32 R26, R29, R7, RZ ;  /* 0x000000071d1a7225 */ /* 0x000fe200078e00ff */
[----:B------:R-:W-:-:S03]  /*0da0*/  MOV R66, 0x400 ;  /* 0x0000040000427802 */ /* 0x000fc60000000f00 */
[----:B------:R-:W-:Y:S01]  /*0db0*/  IMAD R29, R29, R3, R27 ;  /* 0x000000031d1d7224 */ /* 0x000fe200078e021b */
[----:B--2---:R-:W-:-:S04]  /*0dc0*/  LEA R28, P1, R26, UR14, 0x8 ;  /* 0x0000000e1a1c7c11 */ /* 0x004fc8000f8240ff */
[----:B------:R-:W-:Y:S02]  /*0dd0*/  LEA.HI.X R29, R26, UR15, R29, 0x8, P1 ;  /* 0x0000000f1a1d7c11 */ /* 0x000fe400088f441d */
[----:B0-----:R-:W-:Y:S01]  /*0de0*/  LEA R71, R69, R66, 0x18 ;  /* 0x0000004245477211 */ /* 0x001fe200078ec0ff */
[----:B------:R-:W-:-:S07]  /*0df0*/  IMAD.MOV.U32 R66, RZ, RZ, R6 ;  /* 0x000000ffff427224 */ /* 0x000fce00078e0006 */
.L_x_1835:
        /* <DEDUP_REMOVED lines=8> */
.L_x_1834:
[----:B------:R-:W-:Y:S05]  /*0e80*/  BSYNC.RECONVERGENT B0 ;  /* 0x0000000000007941 */ /* 0x000fea0003800200 */
.L_x_1833:
[----:B------:R-:W-:Y:S05]  /*0e90*/  @P2 BRA `(.L_x_1836) ;  /* 0x00000000003c2947 */ /* 0x000fea0003800000 */
[----:B------:R-:W-:Y:S02]  /*0ea0*/  IMAD R66, R4, UR5, R5 ;  /* 0x0000000504427c24 */ /* 0x000fe4000f8e0205 */
[----:B------:R-:W-:-:S07]  /*0eb0*/  IMAD.MOV.U32 R4, RZ, RZ, R6 ;  /* 0x000000ffff047224 */ /* 0x000fce00078e0006 */
.L_x_1837:
[--C-:B0-----:R-:W-:Y:S01]  /*0ec0*/  SHF.R.S32.HI R27, RZ, 0x1f, R4.reuse ;  /* 0x0000001fff1b7819 */ /* 0x101fe20000011404 */
[----:B--2---:R-:W-:-:S04]  /*0ed0*/  IMAD.MOV.U32 R26, RZ, RZ, R4 ;  /* 0x000000ffff1a7224 */ /* 0x004fc800078e0004 */
[----:B------:R-:W-:-:S04]  /*0ee0*/  IMAD.WIDE.U32 R28, R66, R7, R26 ;  /* 0x00000007421c7225 */ /* 0x000fc800078e001a */
[----:B------:R-:W-:Y:S01]  /*0ef0*/  IMAD R27, R66, R3, R29 ;  /* 0x00000003421b7224 */ /* 0x000fe200078e021d */
[----:B------:R-:W-:-:S04]  /*0f00*/  LEA R26, P1, R28, UR8, 0x2 ;  /* 0x000000081c1a7c11 */ /* 0x000fc8000f8210ff */
[----:B------:R-:W-:-:S05]  /*0f10*/  LEA.HI.X R27, R28, UR9, R27, 0x2, P1 ;  /* 0x000000091c1b7c11 */ /* 0x000fca00088f141b */
[----:B------:R-:W2:Y:S01]  /*0f20*/  LDG.E.CONSTANT R26, desc[UR10][R26.64] ;  /* 0x0000000a1a1a7981 */ /* 0x000ea2000c1e9900 */
[----:B------:R-:W0:Y:S01]  /*0f30*/  LDCU UR4, c[0x0][0x360] ;  /* 0x00006c00ff0477ac */ /* 0x000e220008000800 */
[C---:B------:R-:W-:Y:S02]  /*0f40*/  LEA R29, R4.reuse, UR12, 0x2 ;  /* 0x0000000c041d7c11 */ /* 0x040fe4000f8e10ff */
[----:B0-----:R-:W-:-:S04]  /*0f50*/  IADD3 R4, PT, PT, R4, UR4, RZ ;  /* 0x0000000404047c10 */ /* 0x001fc8000fffe0ff */
[----:B------:R-:W-:Y:S01]  /*0f60*/  ISETP.GE.AND P1, PT, R4, R7, PT ;  /* 0x000000070400720c */ /* 0x000fe20003f26270 */
[----:B--2---:R2:W-:-:S12]  /*0f70*/  STS [R29], R26 ;  /* 0x0000001a1d007388 */ /* 0x0045d80000000800 */
[----:B------:R-:W-:Y:S05]  /*0f80*/  @!P1 BRA `(.L_x_1837) ;  /* 0xfffffffc00cc9947 */ /* 0x000fea000383ffff */
.L_x_1836:
[----:B------:R-:W-:Y:S05]  /*0f90*/  WARPSYNC.ALL ;  /* 0x0000000000007948 */ /* 0x000fea0003800000 */
[----:B------:R-:W-:Y:S08]  /*0fa0*/  BAR.SYNC.DEFER_BLOCKING 0x0 ;  /* 0x0000000000007b1d */ /* 0x000ff00000010000 */
[----:B------:R-:W-:Y:S06]  /*0fb0*/  @!P0 BAR.SYNC.DEFER_BLOCKING 0x0 ;  /* 0x0000000000008b1d */ /* 0x000fec0000010000 */
[----:B------:R-:W-:Y:S05]  /*0fc0*/  @!P0 BRA `(.L_x_1838) ;  /* 0x000000b000608947 */ /* 0x000fea0003800000 */
[----:B------:R-:W3:Y:S01]  /*0fd0*/  S2R R3, SR_TID.X ;  /* 0x0000000000037919 */ /* 0x000ee20000002100 */
[----:B------:R-:W4:Y:S01]  /*0fe0*/  LDCU UR4, c[0x0][0x3b8] ;  /* 0x00007700ff0477ac */ /* 0x000f220008000800 */
[----:B---3--:R-:W-:-:S04]  /*0ff0*/  SHF.R.U32.HI R3, RZ, 0x4, R3 ;  /* 0x00000004ff037819 */ /* 0x008fc80000011603 */
[----:B------:R-:W-:-:S04]  /*1000*/  LOP3.LUT R3, R3, 0x3e, RZ, 0xc0, !PT ;  /* 0x0000003e03037812 */ /* 0x000fc800078ec0ff */
[C---:B------:R-:W-:Y:S02]  /*1010*/  LOP3.LUT R4, R3.reuse, 0x1, RZ, 0xfc, !PT ;  /* 0x0000000103047812 */ /* 0x040fe400078efcff */
[----:B------:R-:W-:Y:S02]  /*1020*/  ISETP.GE.U32.AND P1, PT, R3, UR6, PT ;  /* 0x0000000603007c0c */ /* 0x000fe4000bf26070 */
[----:B----4-:R-:W-:-:S11]  /*1030*/  ISETP.GE.AND P2, PT, R4, UR4, PT ;  /* 0x0000000404007c0c */ /* 0x010fd6000bf46270 */
[----:B------:R-:W3:Y:S01]  /*1040*/  @!P1 S2R R4, SR_CTAID.X ;  /* 0x0000000000049919 */ /* 0x000ee20000002500 */
[----:B0-----:R-:W0:Y:S01]  /*1050*/  @!P1 LDC.64 R68, c[0x0][0x3c0] ;  /* 0x0000f000ff449b82 */ /* 0x001e220000000a00 */
[----:B--2---:R-:W2:Y:S07]  /*1060*/  @!P2 S2R R26, SR_CTAID.X ;  /* 0x00000000001aa919 */ /* 0x004eae0000002500 */
[----:B------:R-:W4:Y:S01]  /*1070*/  @!P2 LDC.64 R66, c[0x0][0x3c0] ;  /* 0x0000f000ff42ab82 */ /* 0x000f220000000a00 */
[----:B---3--:R-:W-:-:S02]  /*1080*/  @!P1 IMAD R27, R4, UR6, R3 ;  /* 0x00000006041b9c24 */ /* 0x008fc4000f8e0203 */
[----:B--2---:R-:W-:Y:S02]  /*1090*/  @!P2 IMAD R29, R26, UR6, R3 ;  /* 0x000000061a1dac24 */ /* 0x004fe4000f8e0203 */
[----:B0-----:R-:W-:Y:S01]  /*10a0*/  @!P1 IMAD.WIDE.U32 R68, R27, 0x8, R68 ;  /* 0x000000081b449825 */ /* 0x001fe200078e0044 */
[----:B------:R-:W-:-:S03]  /*10b0*/  CS2R R26, SRZ ;  /* 0x00000000001a7805 */ /* 0x000fc6000001ff00 */
[----:B----4-:R-:W-:Y:S01]  /*10c0*/  @!P2 IMAD.WIDE.U32 R66, R29, 0x8, R66 ;  /* 0x000000081d42a825 */ /* 0x010fe200078e0042 */
[----:B------:R-:W-:Y:S02]  /*10d0*/  CS2R R28, SRZ ;  /* 0x00000000001c7805 */ /* 0x000fe4000001ff00 */
[----:B------:R0:W5:Y:S04]  /*10e0*/  @!P1 LDG.E.64.CONSTANT R26, desc[UR10][R68.64] ;  /* 0x0000000a441a9981 */ /* 0x000168000c1e9b00 */
[----:B------:R0:W5:Y:S01]  /*10f0*/  @!P2 LDG.E.64.CONSTANT R28, desc[UR10][R66.64+0x8] ;  /* 0x0000080a421ca981 */ /* 0x000162000c1e9b00 */
[----:B------:R-:W-:Y:S01]  /*1100*/  BSSY.RECONVERGENT B0, `(.L_x_1839) ;  /* 0x000001e000007945 */ /* 0x000fe20003800200 */
[----:B------:R-:W-:-:S03]  /*1110*/  ISETP.GE.AND P3, PT, R7, 0x11, PT ;  /* 0x000000110700780c */ /* 0x000fc60003f66270 */
[----:B------:R-:W-:Y:S10]  /*1120*/  @P1 BRA `(.L_x_1840) ;  /* 0x00000000006c1947 */ /* 0x000ff40003800000 */
[----:B------:R-:W2:Y:S01]  /*1130*/  S2UR UR7, SR_CgaCtaId ;  /* 0x00000000000779c3 */ /* 0x000ea20000008800 */
[----:B------:R-:W-:Y:S01]  /*1140*/  UMOV UR4, 0x400 ;  /* 0x0000040000047882 */ /* 0x000fe20000000000 */
[----:B------:R-:W-:Y:S02]  /*1150*/  LOP3.LUT R0, R6, 0x1f, RZ, 0xc0, !PT ;  /* 0x0000001f06007812 */ /* 0x000fe400078ec0ff */
[----:B------:R-:W-:-:S03]  /*1160*/  LEA R4, R7, UR12, 0x2 ;  /* 0x0000000c07047c11 */ /* 0x000fc6000f8e10ff */
[C---:B-1----:R-:W-:Y:S02]  /*1170*/  IMAD R10, R3.reuse, 0x120, R0 ;  /* 0x00000120030a7824 */ /* 0x042fe400078e0200 */
[----:B------:R-:W-:-:S05]  /*1180*/  IMAD R4, R3, 0x24, R4 ;  /* 0x0000002403047824 */ /* 0x000fca00078e0204 */
[----:B------:R3:W4:Y:S04]  /*1190*/  LDS R0, [R4] ;  /* 0x0000000004007984 */ /* 0x0007280000000800 */
[----:B------:R3:W1:Y:S04]  /*11a0*/  LDS R8, [R4+0x4] ;  /* 0x0000040004087984 */ /* 0x0006680000000800 */
[----:B------:R3:W1:Y:S01]  /*11b0*/  LDS R12, [R4+0xc] ;  /* 0x00000c00040c7984 */ /* 0x0006620000000800 */
[----:B--2---:R-:W-:-:S03]  /*11c0*/  ULEA UR4, UR7, UR4, 0x18 ;  /* 0x0000000407047291 */ /* 0x004fc6000f8ec0ff */
[----:B------:R3:W2:Y:S03]  /*11d0*/  LDS R14, [R4+0x10] ;  /* 0x00001000040e7984 */ /* 0x0006a60000000800 */
[----:B------:R-:W-:Y:S01]  /*11e0*/  LEA R31, R7, UR4, 0x8 ;  /* 0x00000004071f7c11 */ /* 0x000fe2000f8e40ff */
[----:B------:R3:W1:Y:S04]  /*11f0*/  LDS R16, [R4+0x14] ;  /* 0x0000140004107984 */ /* 0x0006680000000800 */
[----:B0-----:R-:W-:Y:S01]  /*1200*/  IMAD R66, R10, 0x8, R31 ;  /* 0x000000080a427824 */ /* 0x001fe200078e021f */
        /* <DEDUP_REMOVED lines=12> */
[----:B-12-4-:R3:W0:Y:S02]  /*12d0*/  LDS.64 R46, [R66+0x800] ;  /* 0x00080000422e7984 */ /* 0x0166240000000a00 */
.L_x_1840:
[----:B------:R-:W-:Y:S05]  /*12e0*/  BSYNC.RECONVERGENT B0 ;  /* 0x0000000000007941 */ /* 0x000fea0003800200 */
.L_x_1839:
[----:B------:R-:W-:Y:S04]  /*12f0*/  BSSY.RECONVERGENT B0, `(.L_x_1841) ;  /* 0x000001d000007945 */ /* 0x000fe80003800200 */
[----:B------:R-:W-:Y:S05]  /*1300*/  @P2 BRA `(.L_x_1842) ;  /* 0x00000000006c2947 */ /* 0x000fea0003800000 */
[----:B------:R-:W2:Y:S01]  /*1310*/  S2UR UR7, SR_CgaCtaId ;  /* 0x00000000000779c3 */ /* 0x000ea20000008800 */
[----:B------:R-:W-:Y:S01]  /*1320*/  UMOV UR4, 0x400 ;  /* 0x0000040000047882 */ /* 0x000fe20000000000 */
[----:B------:R-:W-:Y:S02]  /*1330*/  LEA R2, R7, UR12, 0x2 ;  /* 0x0000000c07027c11 */ /* 0x000fe4000f8e10ff */
[----:B------:R-:W-:-:S03]  /*1340*/  LOP3.LUT R48, R6, 0x1f, RZ, 0xc0, !PT ;  /* 0x0000001f06307812 */ /* 0x000fc600078ec0ff */
[C---:B---3--:R-:W-:Y:S02]  /*1350*/  IMAD R4, R3.reuse, 0x24, R2 ;  /* 0x0000002403047824 */ /* 0x048fe400078e0202 */
[----:B------:R-:W-:-:S03]  /*1360*/  IMAD R48, R3, 0x120, R48 ;  /* 0x0000012003307824 */ /* 0x000fc600078e0230 */
[----:B------:R4:W3:Y:S04]  /*1370*/  LDS R2, [R4+0x24] ;  /* 0x0000240004027984 */ /* 0x0008e80000000800 */
[----:B------:R4:W0:Y:S04]  /*1380*/  LDS R9, [R4+0x28] ;  /* 0x0000280004097984 */ /* 0x0008280000000800 */
[----:B-1----:R4:W1:Y:S01]  /*1390*/  LDS R11, [R4+0x2c] ;  /* 0x00002c00040b7984 */ /* 0x0028620000000800 */
[----:B--2---:R-:W-:-:S03]  /*13a0*/  ULEA UR4, UR7, UR4, 0x18 ;  /* 0x0000000407047291 */ /* 0x004fc6000f8ec0ff */
[----:B------:R4:W2:Y:S04]  /*13b0*/  LDS R13, [R4+0x30] ;  /* 0x00003000040d7984 */ /* 0x0008a80000000800 */
[----:B------:R4:W0:Y:S01]  /*13c0*/  LDS R15, [R4+0x34] ;  /* 0x00003400040f7984 */ /* 0x0008220000000800 */
[----:B------:R-:W-:-:S03]  /*13d0*/  LEA R3, R7, UR4, 0x8 ;  /* 0x0000000407037c11 */ /* 0x000fc6000f8e40ff */
[----:B------:R4:W0:Y:S02]  /*13e0*/  LDS R17, [R4+0x38] ;  /* 0x0000380004117984 */ /* 0x0008240000000800 */
[----:B------:R-:W-:Y:S02]  /*13f0*/  IMAD R3, R48, 0x8, R3 ;  /* 0x0000000830037824 */ /* 0x000fe400078e0203 */
        /* <DEDUP_REMOVED lines=11> */
[----:B-123--:R4:W0:Y:S02]  /*14b0*/  LDS.64 R64, [R3+0x1100] ;  /* 0x0011000003407984 */ /* 0x00e8240000000a00 */
.L_x_1842:
[----:B------:R-:W-:Y:S05]  /*14c0*/  BSYNC.RECONVERGENT B0 ;  /* 0x0000000000007941 */ /* 0x000fea0003800200 */
.L_x_1841:
[----:B------:R-:W-:Y:S05]  /*14d0*/  @!P3 BRA `(.L_x_1843) ;  /* 0x00000008009cb947 */ /* 0x000fea0003800000 */
[----:B------:R-:W2:Y:S01]  /*14e0*/  S2UR UR7, SR_CgaCtaId ;  /* 0x00000000000779c3 */ /* 0x000ea20000008800 */
[----:B----4-:R-:W-:Y:S01]  /*14f0*/  IMAD.SHL.U32 R3, R6, 0x8, RZ ;  /* 0x0000000806037824 */ /* 0x010fe200078e00ff */
[----:B------:R-:W-:Y:S01]  /*1500*/  UMOV UR4, 0x400 ;  /* 0x0000040000047882 */ /* 0x000fe20000000000 */
[----:B------:R-:W-:Y:S02]  /*1510*/  IMAD.MOV R7, RZ, RZ, -R7 ;  /* 0x000000ffff077224 */ /* 0x000fe400078e0a07 */
[----:B---3--:R-:W-:Y:S01]  /*1520*/  IMAD.MOV.U32 R4, RZ, RZ, RZ ;  /* 0x000000ffff047224 */ /* 0x008fe200078e00ff */
[----:B0-----:R-:W-:Y:S01]  /*1530*/  LOP3.LUT R69, R3, 0xf8, RZ, 0xc0, !PT ;  /* 0x000000f803457812 */ /* 0x001fe200078ec0ff */
[----:B------:R-:W-:Y:S01]  /*1540*/  IMAD.U32 R68, RZ, RZ, UR12 ;  /* 0x0000000cff447e24 */ /* 0x000fe2000f8e00ff */
[----:B------:R-:W-:Y:S01]  /*1550*/  MOV R3, RZ ;  /* 0x000000ff00037202 */ /* 0x000fe20000000f00 */
[----:B--2---:R-:W-:-:S06]  /*1560*/  ULEA UR4, UR7, UR4, 0x18 ;  /* 0x0000000407047291 */ /* 0x004fcc000f8ec0ff */
[----:B------:R-:W-:-:S07]  /*1570*/  VIADD R69, R69, UR4 ;  /* 0x0000000445457c36 */ /* 0x000fce0008000000 */
.L_x_1845:
[----:B------:R-:W-:Y:S01]  /*1580*/  LOP3.LUT P3, RZ, R6, 0x1f, RZ, 0xc0, !PT ;  /* 0x0000001f06ff7812 */ /* 0x000fe2000786c0ff */
[----:B------:R-:W-:Y:S01]  /*1590*/  IMAD.MOV.U32 R70, RZ, RZ, RZ ;  /* 0x000000ffff467224 */ /* 0x000fe200078e00ff */
[----:B------:R-:W-:Y:S01]  /*15a0*/  UMOV UR4, 0xffffffff ;  /* 0xffffffff00047882 */ /* 0x000fe20000000000 */
[----:B------:R-:W-:-:S10]  /*15b0*/  VIADD R7, R7, 0x1 ;  /* 0x0000000107077836 */ /* 0x000fd40000000000 */
[----:B------:R0:W2:Y:S01]  /*15c0*/  @!P3 LDS R70, [R68] ;  /* 0x000000004446b984 */ /* 0x0000a20000000800 */
[----:B------:R-:W-:Y:S01]  /*15d0*/  ISETP.NE.AND P3, PT, R7, RZ, PT ;  /* 0x000000ff0700720c */ /* 0x000fe20003f65270 */
[----:B------:R-:W-:-:S12]  /*15e0*/  BRA.DIV UR4, `(.L_x_1844) ;  /* 0x000000aa04e87947 */ /* 0x000fd8000b800000 */
[----:B--2---:R-:W2:Y:S02]  /*15f0*/  SHFL.IDX PT, R70, R70, RZ, 0x1f ;  /* 0x00001fff46467589 */ /* 0x004ea400000e0000 */
.L_x_1885:
[----:B------:R3:W4:Y:S01]  /*1600*/  LDS.64 R66, [R69] ;  /* 0x0000000045427984 */ /* 0x0007220000000a00 */
[----:B0-----:R-:W-:Y:S02]  /*1610*/  VIADD R68, R68, 0x4 ;  /* 0x0000000444447836 */ /* 0x001fe40000000000 */
[----:B---3--:R-:W-:Y:S01]  /*1620*/  VIADD R69, R69, 0x100 ;  /* 0x0000010045457836 */ /* 0x008fe20000000000 */
[-C--:B----4-:R-:W-:Y:S02]  /*1630*/  @!P1 LOP3.LUT R76, R30, R66.reuse, RZ, 0xc0, !PT ;  /* 0x000000421e4c9212 */ /* 0x090fe400078ec0ff */
[-C--:B------:R-:W-:Y:S02]  /*1640*/  @!P1 LOP3.LUT R77, R31, R67.reuse, RZ, 0xc0, !PT ;  /* 0x000000431f4d9212 */ /* 0x080fe400078ec0ff */
[----:B------:R0:W-:Y:S01]  /*1650*/  @!P1 POPC R71, R76 ;  /* 0x0000004c00479309 */ /* 0x0001e20000000000 */
[----:B------:R-:W-:Y:S02]  /*1660*/  @!P2 LOP3.LUT R74, R48, R66, RZ, 0xc0, !PT ;  /* 0x00000042304aa212 */ /* 0x000fe400078ec0ff */
[----:B------:R-:W-:-:S05]  /*1670*/  @!P2 LOP3.LUT R75, R49, R67, RZ, 0xc0, !PT ;  /* 0x00000043314ba212 */ /* 0x000fca00078ec0ff */
[----:B------:R3:W4:Y:S01]  /*1680*/  @!P1 POPC R72, R77 ;  /* 0x0000004d00489309 */ /* 0x0007220000000000 */
[----:B0-----:R-:W-:-:S07]  /*1690*/  @!P1 LOP3.LUT R76, R32, R66, RZ, 0xc0, !PT ;  /* 0x00000042204c9212 */ /* 0x001fce00078ec0ff */
[----:B------:R-:W-:Y:S01]  /*16a0*/  @!P2 POPC R73, R74 ;  /* 0x0000004a0049a309 */ /* 0x000fe20000000000 */
[----:B---3--:R-:W-:Y:S01]  /*16b0*/  @!P1 LOP3.LUT R77, R33, R67, RZ, 0xc0, !PT ;  /* 0x00000043214d9212 */ /* 0x008fe200078ec0ff */
[----:B----4-:R-:W-:-:S06]  /*16c0*/  @!P1 IMAD.IADD R71, R71, 0x1, R72 ;  /* 0x0000000147479824 */ /* 0x010fcc00078e0248 */
[----:B------:R0:W-:Y:S01]  /*16d0*/  @!P1 POPC R74, R77 ;  /* 0x0000004d004a9309 */ /* 0x0001e20000000000 */
[----:B------:R-:W-:-:S07]  /*16e0*/  @!P1 I2FP.F32.U32 R71, R71 ;  /* 0x0000004700479245 */ /* 0x000fce0000201000 */
[----:B------:R3:W4:Y:S01]  /*16f0*/  @!P2 POPC R72, R75 ;  /* 0x0000004b0048a309 */ /* 0x0007220000000000 */
[----:B--2---:R-:W-:Y:S01]  /*1700*/  @!P1 FMUL R71, R70, R71 ;  /* 0x0000004746479220 */ /* 0x004fe20000400000 */
[----:B0-----:R-:W-:-:S03]  /*1710*/  @!P1 LOP3.LUT R77, R35, R67, RZ, 0xc0, !PT ;  /* 0x00000043234d9212 */ /* 0x001fc600078ec0ff */
[----:B------:R-:W-:Y:S01]  /*1720*/  @!P1 FFMA R3, R0, R71, R3 ;  /* 0x0000004700039223 */ /* 0x000fe20000000003 */
[----:B---3--:R-:W-:Y:S01]  /*1730*/  @!P2 LOP3.LUT R75, R51, R67, RZ, 0xc0, !PT ;  /* 0x00000043334ba212 */ /* 0x008fe200078ec0ff */
[----:B----4-:R-:W-:Y:S02]  /*1740*/  @!P2 IMAD.IADD R72, R73, 0x1, R72 ;  /* 0x000000014948a824 */ /* 0x010fe400078e0248 */
[----:B------:R0:W2:Y:S03]  /*1750*/  @!P1 POPC R73, R76 ;  /* 0x0000004c00499309 */ /* 0x0000a60000000000 */
[----:B------:R-:W-:-:S05]  /*1760*/  @!P2 I2FP.F32.U32 R71, R72 ;  /* 0x000000480047a245 */ /* 0x000fca0000201000 */
[----:B------:R-:W-:Y:S01]  /*1770*/  @!P2 FMUL R71, R70, R71 ;  /* 0x000000474647a220 */ /* 0x000fe20000400000 */
[----:B0-----:R-:W-:-:S03]  /*1780*/  @!P1 LOP3.LUT R76, R34, R66, RZ, 0xc0, !PT ;  /* 0x00000042224c9212 */ /* 0x001fc600078ec0ff */
[----:B------:R-:W-:Y:S02]  /*1790*/  @!P2 FFMA R4, R2, R71, R4 ;  /* 0x000000470204a223 */ /* 0x000fe40000000004 */
[----:B------:R0:W-:Y:S01]  /*17a0*/  @!P2 POPC R71, R75 ;  /* 0x0000004b0047a309 */ /* 0x0001e20000000000 */
[----:B--2---:R-:W-:Y:S01]  /*17b0*/  @!P1 IMAD.IADD R73, R73, 0x1, R74 ;  /* 0x0000000149499824 */ /* 0x004fe200078e024a */
[----:B------:R-:W-:-:S04]  /*17c0*/  @!P2 LOP3.LUT R74, R50, R66, RZ, 0xc0, !PT ;  /* 0x00000042324aa212 */ /* 0x000fc800078ec0ff */
[----:B------:R-:W-:Y:S02]  /*17d0*/  @!P1 I2FP.F32.U32 R73, R73 ;  /* 0x0000004900499245 */ /* 0x000fe40000201000 */
[----:B------:R2:W3:Y:S03]  /*17e0*/  @!P2 POPC R72, R74 ;  /* 0x0000004a0048a309 */ /* 0x0004e60000000000 */
[----:B------:R-:W-:Y:S01]  /*17f0*/  @!P1 FMUL R73, R70, R73 ;  /* 0x0000004946499220 */ /* 0x000fe20000400000 */
[----:B0-----:R-:W-:-:S03]  /*1800*/  @!P2 LOP3.LUT R75, R52, R66, RZ, 0xc0, !PT ;  /* 0x00000042344ba212 */ /* 0x001fc600078ec0ff */
[----:B------:R-:W-:Y:S02]  /*1810*/  @!P1 FFMA R3, R8, R73, R3 ;  /* 0x0000004908039223 */ /* 0x000fe40000000003 */
[----:B------:R0:W-:Y:S01]  /*1820*/  @!P1 POPC R73, R77 ;  /* 0x0000004d00499309 */ /* 0x0001e20000000000 */
[----:B--2---:R-:W-:Y:S02]  /*1830*/  @!P2 LOP3.LUT R74, R53, R67, RZ, 0xc0, !PT ;  /* 0x00000043354aa212 */ /* 0x004fe400078ec0ff */
[----:B---3--:R-:W-:-:S05]  /*1840*/  @!P2 IADD3 R71, PT, PT, R72, R71, RZ ;  /* 0x000000474847a210 */ /* 0x008fca0007ffe0ff */
[----:B------:R2:W3:Y:S01]  /*1850*/  @!P1 POPC R72, R76 ;  /* 0x0000004c00489309 */ /* 0x0004e20000000000 */
[----:B------:R-:W-:Y:S02]  /*1860*/  @!P2 I2FP.F32.U32 R71, R71 ;  /* 0x000000470047a245 */ /* 0x000fe40000201000 */
[----:B0-----:R-:W-:-:S03]  /*1870*/  @!P1 LOP3.LUT R77, R37, R67, RZ, 0xc0, !PT ;  /* 0x00000043254d9212 */ /* 0x001fc600078ec0ff */
[----:B------:R-:W-:Y:S02]  /*1880*/  @!P2 FMUL R71, R70, R71 ;  /* 0x000000474647a220 */ /* 0x000fe40000400000 */
[----:B------:R-:W-:Y:S02]  /*1890*/  @!P2 POPC R74, R74 ;  /* 0x0000004a004aa309 */ /* 0x000fe40000000000 */
[----:B------:R-:W-:Y:S01]  /*18a0*/  @!P2 FFMA R4, R9, R71, R4 ;  /* 0x000000470904a223 */ /* 0x000fe20000000004 */
[----:B--2---:R-:W-:Y:S01]  /*18b0*/  @!P1 LOP3.LUT R76, R36, R66, RZ, 0xc0, !PT ;  /* 0x00000042244c9212 */ /* 0x004fe200078ec0ff */
[----:B---3--:R-:W-:-:S04]  /*18c0*/  @!P1 IMAD.IADD R72, R72, 0x1, R73 ;  /* 0x0000000148489824 */ /* 0x008fc800078e0249 */
[----:B------:R0:W2:Y:S01]  /*18d0*/  @!P2 POPC R73, R75 ;  /* 0x0000004b0049a309 */ /* 0x0000a20000000000 */
[----:B------:R-:W-:-:S05]  /*18e0*/  @!P1 I2FP.F32.U32 R71, R72 ;  /* 0x0000004800479245 */ /* 0x000fca0000201000 */
[----:B------:R-:W-:Y:S02]  /*18f0*/  @!P1 FMUL R71, R70, R71 ;  /* 0x0000004746479220 */ /* 0x000fe40000400000 */
[----:B------:R3:W-:Y:S01]  /*1900*/  @!P1 POPC R72, R76 ;  /* 0x0000004c00489309 */ /* 0x0007e20000000000 */
[----:B0-----:R-:W-:Y:S01]  /*1910*/  @!P2 LOP3.LUT R75, R55, R67, RZ, 0xc0, !PT ;  /* 0x00000043374ba212 */ /* 0x001fe200078ec0ff */
[----:B------:R-:W-:Y:S01]  /*1920*/  @!P1 FFMA R3, R10, R71, R3 ;  /* 0x000000470a039223 */ /* 0x000fe20000000003 */
[----:B--2---:R-:W-:Y:S01]  /*1930*/  @!P2 IMAD.IADD R73, R73, 0x1, R74 ;  /* 0x000000014949a824 */ /* 0x004fe200078e024a */
[----:B------:R-:W-:-:S04]  /*1940*/  @!P2 LOP3.LUT R74, R54, R66, RZ, 0xc0, !PT ;  /* 0x00000042364aa212 */ /* 0x000fc800078ec0ff */
[----:B------:R0:W2:Y:S01]  /*1950*/  @!P1 POPC R71, R77 ;  /* 0x0000004d00479309 */ /* 0x0000a20000000000 */
[----:B------:R-:W-:Y:S02]  /*1960*/  @!P2 I2FP.F32.U32 R73, R73 ;  /* 0x000000490049a245 */ /* 0x000fe40000201000 */
[----:B---3--:R-:W-:-:S03]  /*1970*/  @!P1 LOP3.LUT R76, R38, R66, RZ, 0xc0, !PT ;  /* 0x00000042264c9212 */ /* 0x008fc600078ec0ff */
[----:B------:R-:W-:Y:S01]  /*1980*/  @!P2 FMUL R73, R70, R73 ;  /* 0x000000494649a220 */ /* 0x000fe20000400000 */
[----:B0-----:R-:W-:-:S03]  /*1990*/  @!P1 LOP3.LUT R77, R39, R67, RZ, 0xc0, !PT ;  /* 0x00000043274d9212 */ /* 0x001fc600078ec0ff */
[----:B------:R-:W-:Y:S02]  /*19a0*/  @!P2 FFMA R4, R11, R73, R4 ;  /* 0x000000490b04a223 */ /* 0x000fe40000000004 */
[----:B------:R0:W-:Y:S01]  /*19b0*/  @!P2 POPC R73, R75 ;  /* 0x0000004b0049a309 */ /* 0x0001e20000000000 */
[----:B--2---:R-:W-:-:S05]  /*19c0*/  @!P1 IMAD.IADD R71, R72, 0x1, R71 ;  /* 0x0000000148479824 */ /* 0x004fca00078e0247 */
[----:B------:R-:W-:Y:S02]  /*19d0*/  @!P1 I2FP.F32.U32 R71, R71 ;  /* 0x0000004700479245 */ /* 0x000fe40000201000 */
[----:B------:R-:W2:Y:S03]  /*19e0*/  @!P2 POPC R72, R74 ;  /* 0x0000004a0048a309 */ /* 0x000ea60000000000 */
[----:B------:R-:W-:Y:S01]  /*19f0*/  @!P1 FMUL R71, R70, R71 ;  /* 0x0000004746479220 */ /* 0x000fe20000400000 */
[----:B0-----:R-:W-:-:S03]  /*1a00*/  @!P2 LOP3.LUT R75, R57, R67, RZ, 0xc0, !PT ;  /* 0x00000043394ba212 */ /* 0x001fc600078ec0ff */
[----:B------:R-:W-:Y:S01]  /*1a10*/  @!P1 FFMA R3, R12, R71, R3 ;  /* 0x000000470c039223 */ /* 0x000fe20000000003 */
[----:B------:R0:W-:Y:S01]  /*1a20*/  @!P1 POPC R74, R77 ;  /* 0x0000004d004a9309 */ /* 0x0001e20000000000 */
[----:B--2---:R-:W-:-:S07]  /*1a30*/  @!P2 IMAD.IADD R72, R72, 0x1, R73 ;  /* 0x000000014848a824 */ /* 0x004fce00078e0249 */
[----:B------:R2:W3:Y:S01]  /*1a40*/  @!P1 POPC R73, R76 ;  /* 0x0000004c00499309 */ /* 0x0004e20000000000 */
[----:B0-----:R-:W-:Y:S02]  /*1a50*/  @!P1 LOP3.LUT R77, R41, R67, RZ, 0xc0, !PT ;  /* 0x00000043294d9212 */ /* 0x001fe400078ec0ff */
[----:B------:R-:W-:-:S05]  /*1a60*/  @!P2 I2FP.F32.U32 R71, R72 ;  /* 0x000000480047a245 */ /* 0x000fca0000201000 */
[----:B------:R-:W-:Y:S01]  /*1a70*/  @!P2 FMUL R71, R70, R71 ;  /* 0x000000474647a220 */ /* 0x000fe20000400000 */
[----:B--2---:R-:W-:-:S03]  /*1a80*/  @!P1 LOP3.LUT R76, R40, R66, RZ, 0xc0, !PT ;  /* 0x00000042284c9212 */ /* 0x004fc600078ec0ff */
[----:B------:R-:W-:Y:S01]  /*1a90*/  @!P2 FFMA R4, R13, R71, R4 ;  /* 0x000000470d04a223 */ /* 0x000fe20000000004 */
[----:B---3--:R-:W-:Y:S01]  /*1aa0*/  @!P1 IMAD.IADD R73, R73, 0x1, R74 ;  /* 0x0000000149499824 */ /* 0x008fe200078e024a */
[----:B------:R-:W-:Y:S01]  /*1ab0*/  @!P2 LOP3.LUT R74, R56, R66, RZ, 0xc0, !PT ;  /* 0x00000042384aa212 */ /* 0x000fe200078ec0ff */
[----:B------:R0:W-:Y:S03]  /*1ac0*/  @!P2 POPC R71, R75 ;  /* 0x0000004b0047a309 */ /* 0x0001e60000000000 */
[----:B------:R-:W-:-:S05]  /*1ad0*/  @!P1 I2FP.F32.U32 R73, R73 ;  /* 0x0000004900499245 */ /* 0x000fca0000201000 */
[----:B------:R2:W3:Y:S01]  /*1ae0*/  @!P2 POPC R72, R74 ;  /* 0x0000004a0048a309 */ /* 0x0004e20000000000 */
[----:B------:R-:W-:Y:S01]  /*1af0*/  @!P1 FMUL R73, R70, R73 ;  /* 0x0000004946499220 */ /* 0x000fe20000400000 */
[----:B0-----:R-:W-:-:S03]  /*1b00*/  @!P2 LOP3.LUT R75, R58, R66, RZ, 0xc0, !PT ;  /* 0x000000423a4ba212 */ /* 0x001fc600078ec0ff */
[----:B------:R-:W-:-:S03]  /*1b10*/  @!P1 FFMA R3, R14, R73, R3 ;  /* 0x000000490e039223 */ /* 0x000fc60000000003 */
[----:B------:R0:W-:Y:S01]  /*1b20*/  @!P1 POPC R73, R77 ;  /* 0x0000004d00499309 */ /* 0x0001e20000000000 */
[----:B--2---:R-:W-:Y:S01]  /*1b30*/  @!P2 LOP3.LUT R74, R59, R67, RZ, 0xc0, !PT ;  /* 0x000000433b4aa212 */ /* 0x004fe200078ec0ff */
[----:B---3--:R-:W-:-:S06]  /*1b40*/  @!P2 IMAD.IADD R71, R72, 0x1, R71 ;  /* 0x000000014847a824 */ /* 0x008fcc00078e0247 */
[----:B------:R2:W3:Y:S01]  /*1b50*/  @!P1 POPC R72, R76 ;  /* 0x0000004c00489309 */ /* 0x0004e20000000000 */
[----:B0-----:R-:W-:Y:S02]  /*1b60*/  @!P1 LOP3.LUT R77, R43, R67, RZ, 0xc0, !PT ;  /* 0x000000432b4d9212 */ /* 0x001fe400078ec0ff */
[----:B------:R-:W-:-:S05]  /*1b70*/  @!P2 I2FP.F32.U32 R71, R71 ;  /* 0x000000470047a245 */ /* 0x000fca0000201000 */
[----:B------:R-:W-:Y:S01]  /*1b80*/  @!P2 POPC R74, R74 ;  /* 0x0000004a004aa309 */ /* 0x000fe20000000000 */
[----:B------:R-:W-:Y:S01]  /*1b90*/  @!P2 FMUL R71, R70, R71 ;  /* 0x000000474647a220 */ /* 0x000fe20000400000 */
[----:B--2---:R-:W-:-:S03]  /*1ba0*/  @!P1 LOP3.LUT R76, R42, R66, RZ, 0xc0, !PT ;  /* 0x000000422a4c9212 */ /* 0x004fc600078ec0ff */
[----:B------:R-:W-:Y:S01]  /*1bb0*/  @!P2 FFMA R4, R15, R71, R4 ;  /* 0x000000470f04a223 */ /* 0x000fe20000000004 */
[----:B---3--:R-:W-:Y:S02]  /*1bc0*/  @!P1 IADD3 R72, PT, PT, R72, R73, RZ ;  /* 0x0000004948489210 */ /* 0x008fe40007ffe0ff */
[----:B------:R0:W2:Y:S02]  /*1bd0*/  @!P2 POPC R73, R75 ;  /* 0x0000004b0049a309 */ /* 0x0000a40000000000 */
[----:B------:R-:W-:-:S05]  /*1be0*/  @!P1 I2FP.F32.U32 R71, R72 ;  /* 0x0000004800479245 */ /* 0x000fca0000201000 */
[----:B------:R-:W-:Y:S01]  /*1bf0*/  @!P1 FMUL R71, R70, R71 ;  /* 0x0000004746479220 */ /* 0x000fe20000400000 */
[----:B------:R3:W-:Y:S03]  /*1c00*/  @!P1 POPC R72, R76 ;  /* 0x0000004c00489309 */ /* 0x0007e60000000000 */
[----:B------:R-:W-:Y:S01]  /*1c10*/  @!P1 FFMA R3, R16, R71, R3 ;  /* 0x0000004710039223 */ /* 0x000fe20000000003 */
[----:B0-----:R-:W-:Y:S01]  /*1c20*/  @!P2 LOP3.LUT R75, R61, R67, RZ, 0xc0, !PT ;  /* 0x000000433d4ba212 */ /* 0x001fe200078ec0ff */
[----:B--2---:R-:W-:-:S03]  /*1c30*/  @!P2 IMAD.IADD R73, R73, 0x1, R74 ;  /* 0x000000014949a824 */ /* 0x004fc600078e024a */
[----:B------:R0:W2:Y:S01]  /*1c40*/  @!P1 POPC R71, R77 ;  /* 0x0000004d00479309 */ /* 0x0000a20000000000 */
[-C--:B------:R-:W-:Y:S02]  /*1c50*/  @!P2 LOP3.LUT R74, R60, R66.reuse, RZ, 0xc0, !PT ;  /* 0x000000423c4aa212 */ /* 0x080fe400078ec0ff */
[----:B---3--:R-:W-:Y:S02]  /*1c60*/  @!P1 LOP3.LUT R76, R44, R66, RZ, 0xc0, !PT ;  /* 0x000000422c4c9212 */ /* 0x008fe400078ec0ff */
[----:B------:R-:W-:-:S05]  /*1c70*/  @!P2 I2FP.F32.U32 R73, R73 ;  /* 0x000000490049a245 */ /* 0x000fca0000201000 */
[----:B------:R-:W-:Y:S01]  /*1c80*/  @!P2 FMUL R73, R70, R73 ;  /* 0x000000494649a220 */ /* 0x000fe20000400000 */
[----:B0-----:R-:W-:-:S03]  /*1c90*/  @!P1 LOP3.LUT R77, R45, R67, RZ, 0xc0, !PT ;  /* 0x000000432d4d9212 */ /* 0x001fc600078ec0ff */
[----:B------:R-:W-:Y:S01]  /*1ca0*/  @!P2 FFMA R4, R17, R73, R4 ;  /* 0x000000491104a223 */ /* 0x000fe20000000004 */
[----:B--2---:R-:W-:Y:S01]  /*1cb0*/  @!P1 IMAD.IADD R71, R72, 0x1, R71 ;  /* 0x0000000148479824 */ /* 0x004fe200078e0247 */
[----:B------:R0:W-:Y:S04]  /*1cc0*/  @!P2 POPC R73, R75 ;  /* 0x0000004b0049a309 */ /* 0x0001e80000000000 */
[----:B------:R-:W-:-:S04]  /*1cd0*/  @!P1 I2FP.F32.U32 R71, R71 ;  /* 0x0000004700479245 */ /* 0x000fc80000201000 */
[----:B------:R-:W2:Y:S01]  /*1ce0*/  @!P2 POPC R72, R74 ;  /* 0x0000004a0048a309 */ /* 0x000ea20000000000 */
[----:B------:R-:W-:Y:S01]  /*1cf0*/  @!P1 FMUL R71, R70, R71 ;  /* 0x0000004746479220 */ /* 0x000fe20000400000 */
[----:B0-----:R-:W-:-:S03]  /*1d00*/  @!P2 LOP3.LUT R75, R63, R67, RZ, 0xc0, !PT ;  /* 0x000000433f4ba212 */ /* 0x001fc600078ec0ff */
[----:B------:R-:W-:-:S03]  /*1d10*/  @!P1 FFMA R3, R18, R71, R3 ;  /* 0x0000004712039223 */ /* 0x000fc60000000003 */
        /* <DEDUP_REMOVED lines=16> */
[----:B------:R-:W-:Y:S01]  /*1e20*/  @!P1 POPC R73, R77 ;  /* 0x0000004d00499309 */ /* 0x000fe20000000000 */
[----:B--2---:R-:W-:Y:S01]  /*1e30*/  @!P2 LOP3.LUT R74, R64, R66, RZ, 0xc0, !PT ;  /* 0x00000042404aa212 */ /* 0x004fe200078ec0ff */
[----:B---3--:R-:W-:-:S06]  /*1e40*/  @!P2 IMAD.IADD R71, R72, 0x1, R71 ;  /* 0x000000014847a824 */ /* 0x008fcc00078e0247 */
[----:B------:R-:W-:Y:S01]  /*1e50*/  @!P2 POPC R66, R74 ;  /* 0x0000004a0042a309 */ /* 0x000fe20000000000 */
[----:B------:R-:W-:-:S07]  /*1e60*/  @!P2 I2FP.F32.U32 R71, R71 ;  /* 0x000000470047a245 */ /* 0x000fce0000201000 */
[----:B------:R-:W0:Y:S01]  /*1e70*/  @!P1 POPC R72, R76 ;  /* 0x0000004c00489309 */ /* 0x000e220000000000 */
[----:B------:R-:W-:-:S04]  /*1e80*/  @!P2 FMUL R71, R70, R71 ;  /* 0x000000474647a220 */ /* 0x000fc80000400000 */
[----:B------:R-:W-:-:S03]  /*1e90*/  @!P2 FFMA R4, R21, R71, R4 ;  /* 0x000000471504a223 */ /* 0x000fc60000000004 */
[----:B------:R-:W2:Y:S01]  /*1ea0*/  @!P2 POPC R67, R75 ;  /* 0x0000004b0043a309 */ /* 0x000ea20000000000 */
[----:B0-----:R-:W-:Y:S01]  /*1eb0*/  @!P1 IMAD.IADD R72, R72, 0x1, R73 ;  /* 0x0000000148489824 */ /* 0x001fe200078e0249 */
[----:B--2---:R-:W-:-:S04]  /*1ec0*/  @!P2 IADD3 R66, PT, PT, R66, R67, RZ ;  /* 0x000000434242a210 */ /* 0x004fc80007ffe0ff */
        /* <DEDUP_REMOVED lines=8> */
.L_x_1843:
[----:B------:R-:W-:Y:S01]  /*1f50*/  ISETP.GE.AND P3, PT, R7, 0x1, PT ;  /* 0x000000010700780c */ /* 0x000fe20003f66270 */
[----:B----4-:R-:W-:Y:S02]  /*1f60*/  IMAD.MOV.U32 R3, RZ, RZ, RZ ;  /* 0x000000ffff037224 */ /* 0x010fe400078e00ff */
[----:B---3--:R-:W-:-:S10]  /*1f70*/  IMAD.MOV.U32 R4, RZ, RZ, RZ ;  /* 0x000000ffff047224 */ /* 0x008fd400078e00ff */
[----:B------:R-:W-:Y:S05]  /*1f80*/  @!P3 BRA `(.L_x_1847) ;  /* 0x000000080078b947 */ /* 0x000fea0003800000 */
[----:B------:R-:W-:Y:S01]  /*1f90*/  LOP3.LUT P3, RZ, R6, 0x1f, RZ, 0xc0, !PT ;  /* 0x0000001f06ff7812 */ /* 0x000fe2000786c0ff */
[----:B0-----:R-:W-:Y:S01]  /*1fa0*/  IMAD.MOV.U32 R68, RZ, RZ, RZ ;  /* 0x000000ffff447224 */ /* 0x001fe200078e00ff */
[----:B------:R-:W-:-:S11]  /*1fb0*/  UMOV UR4, 0xffffffff ;  /* 0xffffffff00047882 */ /* 0x000fd60000000000 */
[----:B------:R-:W0:Y:S01]  /*1fc0*/  @!P3 LDS R68, [UR12] ;  /* 0x0000000cff44b984 */ /* 0x000e220008000800 */
[----:B------:R-:W-:Y:S05]  /*1fd0*/  BRA.DIV UR4, `(.L_x_1848) ;  /* 0x000000a204987947 */ /* 0x000fea000b800000 */
[----:B0-----:R-:W0:Y:S02]  /*1fe0*/  SHFL.IDX PT, R68, R68, RZ, 0x1f ;  /* 0x00001fff44447589 */ /* 0x001e2400000e0000 */
.L_x_1887:
[----:B------:R-:W2:Y:S01]  /*1ff0*/  S2UR UR7, SR_CgaCtaId ;  /* 0x00000000000779c3 */ /* 0x000ea20000008800 */
[----:B------:R-:W-:Y:S01]  /*2000*/  UMOV UR4, 0x400 ;  /* 0x0000040000047882 */ /* 0x000fe20000000000 */
[----:B------:R-:W-:-:S05]  /*2010*/  IMAD.SHL.U32 R3, R6, 0x8, RZ ;  /* 0x0000000806037824 */ /* 0x000fca00078e00ff */
[----:B------:R-:W-:Y:S01]  /*2020*/  LOP3.LUT R3, R3, 0xf8, RZ, 0xc0, !PT ;  /* 0x000000f803037812 */ /* 0x000fe200078ec0ff */
[----:B--2---:R-:W-:-:S09]  /*2030*/  ULEA UR4, UR7, UR4, 0x18 ;  /* 0x0000000407047291 */ /* 0x004fd2000f8ec0ff */
[----:B------:R-:W2:Y:S02]  /*2040*/  LDS.64 R66, [R3+UR4] ;  /* 0x0000000403427984 */ /* 0x000ea40008000a00 */
        /* <DEDUP_REMOVED lines=9> */
[----:B------:R-:W2:Y:S01]  /*20e0*/  @!P1 POPC R4, R4 ;  /* 0x0000000400049309 */ /* 0x000ea20000000000 */
[----:B------:R-:W-:Y:S02]  /*20f0*/  @!P1 LOP3.LUT R76, R34, R66, RZ, 0xc0, !PT ;  /* 0x00000042224c9212 */ /* 0x000fe400078ec0ff */
[----:B------:R-:W-:-:S05]  /*2100*/  @!P1 LOP3.LUT R77, R35, R67, RZ, 0xc0, !PT ;  /* 0x00000043234d9212 */ /* 0x000fca00078ec0ff */
[----:B------:R-:W-:Y:S01]  /*2110*/  @!P1 POPC R69, R69 ;  /* 0x0000004500459309 */ /* 0x000fe20000000000 */
[----:B--2---:R-:W-:-:S07]  /*2120*/  @!P1 IADD3 R4, PT, PT, R73, R4, RZ ;  /* 0x0000000449049210 */ /* 0x004fce0007ffe0ff */
[----:B------:R-:W2:Y:S08]  /*2130*/  @!P1 POPC R74, R74 ;  /* 0x0000004a004a9309 */ /* 0x000eb00000000000 */
[----:B------:R-:W-:Y:S01]  /*2140*/  @!P2 POPC R72, R72 ;  /* 0x000000480048a309 */ /* 0x000fe20000000000 */
[----:B--2---:R-:W-:-:S07]  /*2150*/  @!P1 IMAD.IADD R69, R69, 0x1, R74 ;  /* 0x0000000145459824 */ /* 0x004fce00078e024a */
[----:B------:R-:W2:Y:S08]  /*2160*/  @!P2 POPC R71, R71 ;  /* 0x000000470047a309 */ /* 0x000eb00000000000 */
[----:B------:R-:W-:Y:S01]  /*2170*/  @!P2 POPC R3, R3 ;  /* 0x000000030003a309 */ /* 0x000fe20000000000 */
[----:B--2---:R-:W-:-:S07]  /*2180*/  @!P2 IMAD.IADD R72, R72, 0x1, R71 ;  /* 0x000000014848a824 */ /* 0x004fce00078e0247 */
[----:B------:R-:W2:Y:S01]  /*2190*/  @!P2 POPC R70, R70 ;  /* 0x000000460046a309 */ /* 0x000ea20000000000 */
[----:B------:R-:W-:-:S07]  /*21a0*/  @!P2 I2FP.F32.U32 R75, R72 ;  /* 0x00000048004ba245 */ /* 0x000fce0000201000 */
[----:B------:R3:W-:Y:S01]  /*21b0*/  @!P1 POPC R73, R76 ;  /* 0x0000004c00499309 */ /* 0x0007e20000000000 */
[----:B0-----:R-:W-:Y:S01]  /*21c0*/  @!P2 FMUL R75, R68, R75 ;  /* 0x0000004b444ba220 */ /* 0x001fe20000400000 */
[----:B--2---:R-:W-:-:S06]  /*21d0*/  @!P2 IMAD.IADD R70, R3, 0x1, R70 ;  /* 0x000000010346a824 */ /* 0x004fcc00078e0246 */
[----:B------:R0:W2:Y:S01]  /*21e0*/  @!P1 POPC R74, R77 ;  /* 0x0000004d004a9309 */ /* 0x0000a20000000000 */
[----:B------:R-:W-:Y:S01]  /*21f0*/  @!P1 I2FP.F32.U32 R3, R4 ;  /* 0x0000000400039245 */ /* 0x000fe20000201000 */
[----:B------:R-:W-:Y:S02]  /*2200*/  IMAD.MOV.U32 R4, RZ, RZ, RZ ;  /* 0x000000ffff047224 */ /* 0x000fe400078e00ff */
[----:B------:R-:W-:Y:S01]  /*2210*/  @!P2 FFMA R4, R2, R75, RZ ;  /* 0x0000004b0204a223 */ /* 0x000fe200000000ff */
[----:B------:R-:W-:Y:S02]  /*2220*/  @!P2 LOP3.LUT R75, R53, R67, RZ, 0xc0, !PT ;  /* 0x00000043354ba212 */ /* 0x000fe400078ec0ff */
[----:B---3--:R-:W-:-:S04]  /*2230*/  @!P1 LOP3.LUT R76, R36, R66, RZ, 0xc0, !PT ;  /* 0x00000042244c9212 */ /* 0x008fc800078ec0ff */
[----:B------:R-:W-:Y:S01]  /*2240*/  @!P2 POPC R75, R75 ;  /* 0x0000004b004ba309 */ /* 0x000fe20000000000 */
[----:B0-----:R-:W-:Y:S01]  /*2250*/  @!P1 LOP3.LUT R77, R37, R67, RZ, 0xc0, !PT ;  /* 0x00000043254d9212 */ /* 0x001fe200078ec0ff */
[----:B--2---:R-:W-:Y:S01]  /*2260*/  @!P1 IMAD.IADD R71, R73, 0x1, R74 ;  /* 0x0000000149479824 */ /* 0x004fe200078e024a */
[----:B------:R-:W-:Y:S01]  /*2270*/  @!P2 LOP3.LUT R74, R52, R66, RZ, 0xc0, !PT ;  /* 0x00000042344aa212 */ /* 0x000fe200078ec0ff */
[----:B------:R-:W-:Y:S01]  /*2280*/  @!P1 FMUL R73, R68, R3 ;  /* 0x0000000344499220 */ /* 0x000fe20000400000 */
[----:B------:R-:W-:-:S03]  /*2290*/  IMAD.MOV.U32 R3, RZ, RZ, RZ ;  /* 0x000000ffff037224 */ /* 0x000fc600078e00ff */
[----:B------:R0:W2:Y:S01]  /*22a0*/  @!P2 POPC R72, R74 ;  /* 0x0000004a0048a309 */ /* 0x0000a20000000000 */
[----:B------:R-:W-:Y:S01]  /*22b0*/  @!P1 FFMA R3, R0, R73, RZ ;  /* 0x0000004900039223 */ /* 0x000fe200000000ff */
[----:B------:R-:W-:-:S05]  /*22c0*/  @!P1 I2FP.F32.U32 R73, R69 ;  /* 0x0000004500499245 */ /* 0x000fca0000201000 */
[----:B------:R-:W-:-:S04]  /*22d0*/  @!P1 FMUL R73, R68, R73 ;  /* 0x0000004944499220 */ /* 0x000fc80000400000 */
[----:B------:R-:W-:Y:S01]  /*22e0*/  @!P1 FFMA R3, R8, R73, R3 ;  /* 0x0000004908039223 */ /* 0x000fe20000000003 */
[----:B------:R-:W-:Y:S02]  /*22f0*/  @!P2 I2FP.F32.U32 R73, R70 ;  /* 0x000000460049a245 */ /* 0x000fe40000201000 */
[----:B0-----:R-:W-:Y:S02]  /*2300*/  @!P2 LOP3.LUT R74, R54, R66, RZ, 0xc0, !PT ;  /* 0x00000042364aa212 */ /* 0x001fe400078ec0ff */
[----:B--2---:R-:W-:Y:S01]  /*2310*/  @!P2 IADD3 R69, PT, PT, R72, R75, RZ ;  /* 0x0000004b4845a210 */ /* 0x004fe20007ffe0ff */
[----:B------:R-:W-:Y:S01]  /*2320*/  @!P2 FMUL R73, R68, R73 ;  /* 0x000000494449a220 */ /* 0x000fe20000400000 */
[----:B------:R0:W-:Y:S03]  /*2330*/  @!P1 POPC R72, R76 ;  /* 0x0000004c00489309 */ /* 0x0001e60000000000 */
[----:B------:R-:W-:Y:S01]  /*2340*/  @!P2 FFMA R4, R9, R73, R4 ;  /* 0x000000490904a223 */ /* 0x000fe20000000004 */
[----:B------:R-:W-:-:S04]  /*2350*/  @!P1 I2FP.F32.U32 R73, R71 ;  /* 0x0000004700499245 */ /* 0x000fc80000201000 */
[----:B------:R2:W3:Y:S01]  /*2360*/  @!P1 POPC R75, R77 ;  /* 0x0000004d004b9309 */ /* 0x0004e20000000000 */
[----:B------:R-:W-:Y:S01]  /*2370*/  @!P1 FMUL R73, R68, R73 ;  /* 0x0000004944499220 */ /* 0x000fe20000400000 */
[----:B0-----:R-:W-:-:S03]  /*2380*/  @!P1 LOP3.LUT R76, R38, R66, RZ, 0xc0, !PT ;  /* 0x00000042264c9212 */ /* 0x001fc600078ec0ff */
[----:B------:R-:W-:Y:S01]  /*2390*/  @!P1 FFMA R3, R10, R73, R3 ;  /* 0x000000490a039223 */ /* 0x000fe20000000003 */
[----:B------:R-:W-:Y:S02]  /*23a0*/  @!P2 I2FP.F32.U32 R73, R69 ;  /* 0x000000450049a245 */ /* 0x000fe40000201000 */
[----:B--2---:R-:W-:-:S03]  /*23b0*/  @!P1 LOP3.LUT R77, R39, R67, RZ, 0xc0, !PT ;  /* 0x00000043274d9212 */ /* 0x004fc600078ec0ff */
[----:B------:R-:W-:Y:S01]  /*23c0*/  @!P2 FMUL R73, R68, R73 ;  /* 0x000000494449a220 */ /* 0x000fe20000400000 */
[----:B---3--:R-:W-:Y:S01]  /*23d0*/  @!P1 IMAD.IADD R70, R72, 0x1, R75 ;  /* 0x0000000148469824 */ /* 0x008fe200078e024b */
[----:B------:R-:W-:Y:S01]  /*23e0*/  @!P2 LOP3.LUT R75, R55, R67, RZ, 0xc0, !PT ;  /* 0x00000043374ba212 */ /* 0x000fe200078ec0ff */
[----:B------:R0:W-:Y:S01]  /*23f0*/  @!P2 POPC R72, R74 ;  /* 0x0000004a0048a309 */ /* 0x0001e20000000000 */
[----:B------:R-:W-:Y:S02]  /*2400*/  @!P2 FFMA R4, R11, R73, R4 ;  /* 0x000000490b04a223 */ /* 0x000fe40000000004 */
[----:B------:R-:W-:-:S05]  /*2410*/  @!P1 I2FP.F32.U32 R73, R70 ;  /* 0x0000004600499245 */ /* 0x000fca0000201000 */
[----:B------:R-:W2:Y:S01]  /*2420*/  @!P2 POPC R75, R75 ;  /* 0x0000004b004ba309 */ /* 0x000ea20000000000 */
[----:B------:R-:W-:Y:S01]  /*2430*/  @!P1 FMUL R73, R68, R73 ;  /* 0x0000004944499220 */ /* 0x000fe20000400000 */
[----:B0-----:R-:W-:-:S03]  /*2440*/  @!P2 LOP3.LUT R74, R56, R66, RZ, 0xc0, !PT ;  /* 0x00000042384aa212 */ /* 0x001fc600078ec0ff */
[----:B------:R-:W-:Y:S01]  /*2450*/  @!P1 FFMA R3, R12, R73, R3 ;  /* 0x000000490c039223 */ /* 0x000fe20000000003 */
[----:B--2---:R-:W-:Y:S02]  /*2460*/  @!P2 IMAD.IADD R71, R72, 0x1, R75 ;  /* 0x000000014847a824 */ /* 0x004fe400078e024b */
[----:B------:R0:W-:Y:S03]  /*2470*/  @!P1 POPC R72, R76 ;  /* 0x0000004c00489309 */ /* 0x0001e60000000000 */
[----:B------:R-:W-:-:S05]  /*2480*/  @!P2 I2FP.F32.U32 R73, R71 ;  /* 0x000000470049a245 */ /* 0x000fca0000201000 */
[----:B------:R2:W3:Y:S01]  /*2490*/  @!P1 POPC R75, R77 ;  /* 0x0000004d004b9309 */ /* 0x0004e20000000000 */
[----:B------:R-:W-:Y:S01]  /*24a0*/  @!P2 FMUL R73, R68, R73 ;  /* 0x000000494449a220 */ /* 0x000fe20000400000 */
[----:B0-----:R-:W-:-:S03]  /*24b0*/  @!P1 LOP3.LUT R76, R40, R66, RZ, 0xc0, !PT ;  /* 0x00000042284c9212 */ /* 0x001fc600078ec0ff */
[----:B------:R-:W-:Y:S01]  /*24c0*/  @!P2 FFMA R4, R13, R73, R4 ;  /* 0x000000490d04a223 */ /* 0x000fe20000000004 */
[-C--:B--2---:R-:W-:Y:S01]  /*24d0*/  @!P1 LOP3.LUT R77, R41, R67.reuse, RZ, 0xc0, !PT ;  /* 0x00000043294d9212 */ /* 0x084fe200078ec0ff */
[----:B---3--:R-:W-:Y:S01]  /*24e0*/  @!P1 IMAD.IADD R69, R72, 0x1, R75 ;  /* 0x0000000148459824 */ /* 0x008fe200078e024b */
[----:B------:R-:W-:Y:S01]  /*24f0*/  @!P2 LOP3.LUT R75, R57, R67, RZ, 0xc0, !PT ;  /* 0x00000043394ba212 */ /* 0x000fe200078ec0ff */
[----:B------:R0:W-:Y:S03]  /*2500*/  @!P2 POPC R72, R74 ;  /* 0x0000004a0048a309 */ /* 0x0001e60000000000 */
        /* <DEDUP_REMOVED lines=28> */
[----:B--2---:R-:W-:Y:S02]  /*26d0*/  @!P1 LOP3.LUT R77, R45, R67, RZ, 0xc0, !PT ;  /* 0x000000432d4d9212 */ /* 0x004fe400078ec0ff */
[----:B---3--:R-:W-:Y:S02]  /*26e0*/  @!P1 IADD3 R70, PT, PT, R72, R75, RZ ;  /* 0x0000004b48469210 */ /* 0x008fe40007ffe0ff */
[----:B------:R-:W-:Y:S01]  /*26f0*/  @!P2 LOP3.LUT R75, R61, R67, RZ, 0xc0, !PT ;  /* 0x000000433d4ba212 */ /* 0x000fe200078ec0ff */
[----:B------:R0:W-:Y:S01]  /*2700*/  @!P2 POPC R72, R74 ;  /* 0x0000004a0048a309 */ /* 0x0001e20000000000 */
[----:B------:R-:W-:-:S05]  /*2710*/  @!P1 I2FP.F32.U32 R73, R70 ;  /* 0x0000004600499245 */ /* 0x000fca0000201000 */
[----:B------:R-:W-:Y:S02]  /*2720*/  @!P1 FMUL R73, R68, R73 ;  /* 0x0000004944499220 */ /* 0x000fe40000400000 */
[----:B------:R-:W2:Y:S02]  /*2730*/  @!P2 POPC R75, R75 ;  /* 0x0000004b004ba309 */ /* 0x000ea40000000000 */
[----:B------:R-:W-:Y:S01]  /*2740*/  @!P1 FFMA R3, R18, R73, R3 ;  /* 0x0000004912039223 */ /* 0x000fe20000000003 */
[----:B0-----:R-:W-:Y:S02]  /*2750*/  @!P2 LOP3.LUT R74, R62, R66, RZ, 0xc0, !PT ;  /* 0x000000423e4aa212 */ /* 0x001fe400078ec0ff */
[----:B------:R-:W-:-:S06]  /*2760*/  @!P1 LOP3.LUT R73, R47, R67, RZ, 0xc0, !PT ;  /* 0x000000432f499212 */ /* 0x000fcc00078ec0ff */
[----:B------:R-:W-:Y:S01]  /*2770*/  @!P1 POPC R73, R73 ;  /* 0x0000004900499309 */ /* 0x000fe20000000000 */
[----:B--2---:R-:W-:-:S07]  /*2780*/  @!P2 IMAD.IADD R71, R72, 0x1, R75 ;  /* 0x000000014847a824 */ /* 0x004fce00078e024b */
[----:B------:R0:W-:Y:S01]  /*2790*/  @!P1 POPC R72, R76 ;  /* 0x0000004c00489309 */ /* 0x0001e20000000000 */
[----:B------:R-:W-:-:S05]  /*27a0*/  @!P2 I2FP.F32.U32 R71, R71 ;  /* 0x000000470047a245 */ /* 0x000fca0000201000 */
[----:B------:R-:W-:Y:S02]  /*27b0*/  @!P2 FMUL R71, R68, R71 ;  /* 0x000000474447a220 */ /* 0x000fe40000400000 */
[----:B------:R-:W2:Y:S02]  /*27c0*/  @!P1 POPC R75, R77 ;  /* 0x0000004d004b9309 */ /* 0x000ea40000000000 */
[----:B------:R-:W-:Y:S01]  /*27d0*/  @!P2 FFMA R4, R19, R71, R4 ;  /* 0x000000471304a223 */ /* 0x000fe20000000004 */
[----:B0-----:R-:W-:Y:S01]  /*27e0*/  @!P1 LOP3.LUT R76, R46, R66, RZ, 0xc0, !PT ;  /* 0x000000422e4c9212 */ /* 0x001fe200078ec0ff */
[----:B--2---:R-:W-:Y:S01]  /*27f0*/  @!P1 IMAD.IADD R69, R72, 0x1, R75 ;  /* 0x0000000148459824 */ /* 0x004fe200078e024b */
[----:B------:R-:W-:-:S03]  /*2800*/  @!P2 LOP3.LUT R75, R63, R67, RZ, 0xc0, !PT ;  /* 0x000000433f4ba212 */ /* 0x000fc600078ec0ff */
[----:B------:R0:W-:Y:S01]  /*2810*/  @!P2 POPC R72, R74 ;  /* 0x0000004a0048a309 */ /* 0x0001e20000000000 */
[----:B------:R-:W-:-:S07]  /*2820*/  @!P1 I2FP.F32.U32 R69, R69 ;  /* 0x0000004500459245 */ /* 0x000fce0000201000 */
[----:B------:R-:W2:Y:S01]  /*2830*/  @!P2 POPC R75, R75 ;  /* 0x0000004b004ba309 */ /* 0x000ea20000000000 */
[----:B------:R-:W-:Y:S01]  /*2840*/  @!P1 FMUL R69, R68, R69 ;  /* 0x0000004544459220 */ /* 0x000fe20000400000 */
[----:B0-----:R-:W-:-:S03]  /*2850*/  @!P2 LOP3.LUT R74, R64, R66, RZ, 0xc0, !PT ;  /* 0x00000042404aa212 */ /* 0x001fc600078ec0ff */
[----:B------:R-:W-:-:S03]  /*2860*/  @!P1 FFMA R3, R20, R69, R3 ;  /* 0x0000004514039223 */ /* 0x000fc60000000003 */
[----:B------:R-:W-:Y:S01]  /*2870*/  @!P2 POPC R66, R74 ;  /* 0x0000004a0042a309 */ /* 0x000fe20000000000 */
[----:B--2---:R-:W-:Y:S01]  /*2880*/  @!P2 IMAD.IADD R70, R72, 0x1, R75 ;  /* 0x000000014846a824 */ /* 0x004fe200078e024b */
[----:B------:R-:W-:-:S06]  /*2890*/  @!P2 LOP3.LUT R75, R65, R67, RZ, 0xc0, !PT ;  /* 0x00000043414ba212 */ /* 0x000fcc00078ec0ff */
[----:B------:R-:W0:Y:S08]  /*28a0*/  @!P1 POPC R72, R76 ;  /* 0x0000004c00489309 */ /* 0x000e300000000000 */
[----:B------:R-:W2:Y:S01]  /*28b0*/  @!P2 POPC R67, R75 ;  /* 0x0000004b0043a309 */ /* 0x000ea20000000000 */
[----:B0-----:R-:W-:-:S05]  /*28c0*/  @!P1 IMAD.IADD R72, R72, 0x1, R73 ;  /* 0x0000000148489824 */ /* 0x001fca00078e0249 */
[----:B------:R-:W-:Y:S01]  /*28d0*/  @!P1 I2FP.F32.U32 R71, R72 ;  /* 0x0000004800479245 */ /* 0x000fe20000201000 */
[----:B--2---:R-:W-:Y:S01]  /*28e0*/  @!P2 IMAD.IADD R66, R66, 0x1, R67 ;  /* 0x000000014242a824 */ /* 0x004fe200078e0243 */
[----:B------:R-:W-:-:S03]  /*28f0*/  @!P2 I2FP.F32.U32 R67, R70 ;  /* 0x000000460043a245 */ /* 0x000fc60000201000 */
[C---:B------:R-:W-:Y:S01]  /*2900*/  @!P1 FMUL R71, R68.reuse, R71 ;  /* 0x0000004744479220 */ /* 0x040fe20000400000 */
[----:B------:R-:W-:Y:S01]  /*2910*/  @!P2 I2FP.F32.U32 R73, R66 ;  /* 0x000000420049a245 */ /* 0x000fe20000201000 */
[----:B------:R-:W-:Y:S02]  /*2920*/  @!P2 FMUL R67, R68, R67 ;  /* 0x000000434443a220 */ /* 0x000fe40000400000 */
[----:B------:R-:W-:Y:S02]  /*2930*/  @!P1 FFMA R3, R22, R71, R3 ;  /* 0x0000004716039223 */ /* 0x000fe40000000003 */
[----:B------:R-:W-:Y:S01]  /*2940*/  @!P2 FMUL R73, R68, R73 ;  /* 0x000000494449a220 */ /* 0x000fe20000400000 */
[----:B------:R-:W-:-:S04]  /*2950*/  @!P2 FFMA R4, R21, R67, R4 ;  /* 0x000000431504a223 */ /* 0x000fc80000000004 */
[----:B------:R-:W-:-:S07]  /*2960*/  @!P2 FFMA R4, R23, R73, R4 ;  /* 0x000000491704a223 */ /* 0x000fce0000000004 */
.L_x_1847:
[----:B------:R-:W-:-:S13]  /*2970*/  ISETP.GE.AND P3, PT, R7, 0x2, PT ;  /* 0x000000020700780c */ /* 0x000fda0003f66270 */
[----:B------:R-:W-:Y:S05]  /*2980*/  @!P3 BRA `(.L_x_1849) ;  /* 0x000000080070b947 */ /* 0x000fea0003800000 */
[----:B------:R-:W-:Y:S01]  /*2990*/  LOP3.LUT P3, RZ, R6, 0x1f, RZ, 0xc0, !PT ;  /* 0x0000001f06ff7812 */ /* 0x000fe2000786c0ff */
[----:B0-----:R-:W-:Y:S01]  /*29a0*/  IMAD.MOV.U32 R68, RZ, RZ, RZ ;  /* 0x000000ffff447224 */ /* 0x001fe200078e00ff */
[----:B------:R-:W-:-:S11]  /*29b0*/  UMOV UR4, 0xffffffff ;  /* 0xffffffff00047882 */ /* 0x000fd60000000000 */
[----:B------:R-:W0:Y:S01]  /*29c0*/  @!P3 LDS R68, [UR12+0x4] ;  /* 0x0000040cff44b984 */ /* 0x000e220008000800 */
[----:B------:R-:W-:Y:S05]  /*29d0*/  BRA.DIV UR4, `(.L_x_1850) ;  /* 0x0000009a043c7947 */ /* 0x000fea000b800000 */
[----:B0-----:R-:W0:Y:S02]  /*29e0*/  SHFL.IDX PT, R68, R68, RZ, 0x1f ;  /* 0x00001fff44447589 */ /* 0x001e2400000e0000 */
.L_x_1890:
[----:B------:R-:W2:Y:S01]  /*29f0*/  S2UR UR7, SR_CgaCtaId ;  /* 0x00000000000779c3 */ /* 0x000ea20000008800 */
[----:B------:R-:W-:Y:S01]  /*2a00*/  UMOV UR4, 0x400 ;  /* 0x0000040000047882 */ /* 0x000fe20000000000 */
[----:B------:R-:W-:-:S04]  /*2a10*/  SHF.L.U32 R66, R6, 0x3, RZ ;  /* 0x0000000306427819 */ /* 0x000fc800000006ff */
[----:B------:R-:W-:Y:S01]  /*2a20*/  LOP3.LUT R66, R66, 0xf8, RZ, 0xc0, !PT ;  /* 0x000000f842427812 */ /* 0x000fe200078ec0ff */
[----:B--2---:R-:W-:-:S09]  /*2a30*/  ULEA UR4, UR7, UR4, 0x18 ;  /* 0x0000000407047291 */ /* 0x004fd2000f8ec0ff */
[----:B------:R-:W2:Y:S02]  /*2a40*/  LDS.64 R66, [R66+UR4+0x100] ;  /* 0x0001000442427984 */ /* 0x000ea40008000a00 */
[-C--:B--2---:R-:W-:Y:S02]  /*2a50*/  @!P2 LOP3.LUT R74, R49, R67.reuse, RZ, 0xc0, !PT ;  /* 0x00000043314aa212 */ /* 0x084fe400078ec0ff */
[-C--:B------:R-:W-:Y:S02]  /*2a60*/  @!P2 LOP3.LUT R75, R48, R66.reuse, RZ, 0xc0, !PT ;  /* 0x00000042304ba212 */ /* 0x080fe400078ec0ff */
[----:B------:R-:W-:Y:S02]  /*2a70*/  @!P1 LOP3.LUT R72, R31, R67, RZ, 0xc0, !PT ;  /* 0x000000431f489212 */ /* 0x000fe400078ec0ff */
[-C--:B------:R-:W-:Y:S01]  /*2a80*/  @!P1 LOP3.LUT R73, R30, R66.reuse, RZ, 0xc0, !PT ;  /* 0x000000421e499212 */ /* 0x080fe200078ec0ff */
[----:B------:R2:W-:Y:S01]  /*2a90*/  @!P2 POPC R71, R75 ;  /* 0x0000004b0047a309 */ /* 0x0005e20000000000 */
[----:B------:R-:W-:-:S02]  /*2aa0*/  @!P1 LOP3.LUT R76, R32, R66, RZ, 0xc0, !PT ;  /* 0x00000042204c9212 */ /* 0x000fc400078ec0ff */
[----:B------:R-:W-:-:S05]  /*2ab0*/  @!P1 LOP3.LUT R77, R33, R67, RZ, 0xc0, !PT ;  /* 0x00000043214d9212 */ /* 0x000fca00078ec0ff */
[----:B------:R-:W3:Y:S01]  /*2ac0*/  @!P2 POPC R74, R74 ;  /* 0x0000004a004aa309 */ /* 0x000ee20000000000 */
[----:B--2---:R-:W-:-:S07]  /*2ad0*/  @!P2 LOP3.LUT R75, R51, R67, RZ, 0xc0, !PT ;  /* 0x00000043334ba212 */ /* 0x004fce00078ec0ff */
[----:B------:R-:W-:Y:S01]  /*2ae0*/  @!P1 POPC R69, R73 ;  /* 0x0000004900459309 */ /* 0x000fe20000000000 */
[----:B---3--:R-:W-:-:S07]  /*2af0*/  @!P2 IMAD.IADD R71, R71, 0x1, R74 ;  /* 0x000000014747a824 */ /* 0x008fce00078e024a */
[----:B------:R-:W2:Y:S01]  /*2b00*/  @!P1 POPC R72, R72 ;  /* 0x0000004800489309 */ /* 0x000ea20000000000 */
[----:B------:R-:W-:-:S07]  /*2b10*/  @!P2 LOP3.LUT R74, R50, R66, RZ, 0xc0, !PT ;  /* 0x00000042324aa212 */ /* 0x000fce00078ec0ff */
[----:B------:R3:W-:Y:S01]  /*2b20*/  @!P1 POPC R70, R76 ;  /* 0x0000004c00469309 */ /* 0x0007e20000000000 */
[----:B--2---:R-:W-:-:S07]  /*2b30*/  @!P1 IMAD.IADD R69, R69, 0x1, R72 ;  /* 0x0000000145459824 */ /* 0x004fce00078e0248 */
[----:B------:R2:W4:Y:S01]  /*2b40*/  @!P1 POPC R73, R77 ;  /* 0x0000004d00499309 */ /* 0x0005220000000000 */
[----:B---3--:R-:W-:-:S07]  /*2b50*/  @!P1 LOP3.LUT R76, R34, R66, RZ, 0xc0, !PT ;  /* 0x00000042224c9212 */ /* 0x008fce00078ec0ff */
[----:B------:R3:W-:Y:S01]  /*2b60*/  @!P2 POPC R72, R74 ;  /* 0x0000004a0048a309 */ /* 0x0007e20000000000 */
[----:B--2---:R-:W-:Y:S01]  /*2b70*/  @!P1 LOP3.LUT R77, R35, R67, RZ, 0xc0, !PT ;  /* 0x00000043234d9212 */ /* 0x004fe200078ec0ff */
[----:B----4-:R-:W-:-:S06]  /*2b80*/  @!P1 IMAD.IADD R70, R70, 0x1, R73 ;  /* 0x0000000146469824 */ /* 0x010fcc00078e0249 */
[----:B------:R-:W2:Y:S01]  /*2b90*/  @!P2 POPC R75, R75 ;  /* 0x0000004b004ba309 */ /* 0x000ea20000000000 */
[----:B------:R-:W-:Y:S02]  /*2ba0*/  @!P1 I2FP.F32.U32 R73, R69 ;  /* 0x0000004500499245 */ /* 0x000fe40000201000 */
[----:B---3--:R-:W-:-:S03]  /*2bb0*/  @!P2 LOP3.LUT R74, R52, R66, RZ, 0xc0, !PT ;  /* 0x00000042344aa212 */ /* 0x008fc600078ec0ff */
[----:B0-----:R-:W-:-:S04]  /*2bc0*/  @!P1 FMUL R73, R68, R73 ;  /* 0x0000004944499220 */ /* 0x001fc80000400000 */
[----:B------:R-:W-:Y:S01]  /*2bd0*/  @!P1 FFMA R3, R0, R73, R3 ;  /* 0x0000004900039223 */ /* 0x000fe20000000003 */
[----:B------:R-:W-:Y:S01]  /*2be0*/  @!P2 I2FP.F32.U32 R73, R71 ;  /* 0x000000470049a245 */ /* 0x000fe20000201000 */
[----:B--2---:R-:W-:-:S04]  /*2bf0*/  @!P2 IMAD.IADD R69, R72, 0x1, R75 ;  /* 0x000000014845a824 */ /* 0x004fc800078e024b */
        /* <DEDUP_REMOVED lines=35> */
[----:B0-----:R-:W-:Y:S01]  /*2e30*/  @!P2 LOP3.LUT R74, R56, R66, RZ, 0xc0, !PT ;  /* 0x00000042384aa212 */ /* 0x001fe200078ec0ff */
[----:B--2---:R-:W-:-:S04]  /*2e40*/  @!P2 IMAD.IADD R71, R72, 0x1, R75 ;  /* 0x000000014847a824 */ /* 0x004fc800078e024b */
[----:B------:R0:W-:Y:S01]  /*2e50*/  @!P1 POPC R72, R76 ;  /* 0x0000004c00489309 */ /* 0x0001e20000000000 */
[----:B------:R-:W-:-:S07]  /*2e60*/  @!P2 I2FP.F32.U32 R73, R71 ;  /* 0x000000470049a245 */ /* 0x000fce0000201000 */
        /* <DEDUP_REMOVED lines=45> */
[----:B------:R-:W-:-:S06]  /*3140*/  @!P1 LOP3.LUT R73, R47, R67, RZ, 0xc0, !PT ;  /* 0x000000432f499212 */ /* 0x000fcc00078ec0ff */
[----:B------:R-:W-:Y:S01]  /*3150*/  @!P1 POPC R73, R73 ;  /* 0x0000004900499309 */ /* 0x000fe20000000000 */
[----:B--2---:R-:W-:-:S04]  /*3160*/  @!P2 IADD3 R71, PT, PT, R72, R75, RZ ;  /* 0x0000004b4847a210 */ /* 0x004fc80007ffe0ff */
[----:B------:R-:W-:-:S03]  /*3170*/  @!P2 I2FP.F32.U32 R71, R71 ;  /* 0x000000470047a245 */ /* 0x000fc60000201000 */
[----:B------:R0:W-:Y:S02]  /*3180*/  @!P1 POPC R72, R76 ;  /* 0x0000004c00489309 */ /* 0x0001e40000000000 */
[----:B------:R-:W-:-:S06]  /*3190*/  @!P2 FMUL R71, R68, R71 ;  /* 0x000000474447a220 */ /* 0x000fcc0000400000 */
[----:B------:R-:W2:Y:S01]  /*31a0*/  @!P1 POPC R75, R77 ;  /* 0x0000004d004b9309 */ /* 0x000ea20000000000 */
[----:B------:R-:W-:Y:S01]  /*31b0*/  @!P2 FFMA R4, R19, R71, R4 ;  /* 0x000000471304a223 */ /* 0x000fe20000000004 */
[----:B0-----:R-:W-:Y:S01]  /*31c0*/  @!P1 LOP3.LUT R76, R46, R66, RZ, 0xc0, !PT ;  /* 0x000000422e4c9212 */ /* 0x001fe200078ec0ff */
[----:B--2---:R-:W-:Y:S01]  /*31d0*/  @!P1 IMAD.IADD R70, R72, 0x1, R75 ;  /* 0x0000000148469824 */ /* 0x004fe200078e024b */
[----:B------:R-:W-:-:S04]  /*31e0*/  @!P2 LOP3.LUT R75, R63, R67, RZ, 0xc0, !PT ;  /* 0x000000433f4ba212 */ /* 0x000fc800078ec0ff */
[----:B------:R0:W-:Y:S08]  /*31f0*/  @!P2 POPC R72, R74 ;  /* 0x0000004a0048a309 */ /* 0x0001f00000000000 */
[----:B------:R-:W2:Y:S01]  /*3200*/  @!P2 POPC R75, R75 ;  /* 0x0000004b004ba309 */ /* 0x000ea20000000000 */
[----:B0-----:R-:W-:-:S07]  /*3210*/  @!P2 LOP3.LUT R74, R64, R66, RZ, 0xc0, !PT ;  /* 0x00000042404aa212 */ /* 0x001fce00078ec0ff */
[----:B------:R-:W-:Y:S01]  /*3220*/  @!P2 POPC R66, R74 ;  /* 0x0000004a0042a309 */ /* 0x000fe20000000000 */
[----:B--2---:R-:W-:Y:S01]  /*3230*/  @!P2 IMAD.IADD R69, R72, 0x1, R75 ;  /* 0x000000014845a824 */ /* 0x004fe200078e024b */
[----:B------:R-:W-:-:S06]  /*3240*/  @!P2 LOP3.LUT R75, R65, R67, RZ, 0xc0, !PT ;  /* 0x00000043414ba212 */ /* 0x000fcc00078ec0ff */
[----:B------:R-:W0:Y:S01]  /*3250*/  @!P1 POPC R72, R76 ;  /* 0x0000004c00489309 */ /* 0x000e220000000000 */
[----:B------:R-:W-:-:S07]  /*3260*/  @!P2 I2FP.F32.U32 R69, R69 ;  /* 0x000000450045a245 */ /* 0x000fce0000201000 */
[----:B------:R-:W2:Y:S01]  /*3270*/  @!P2 POPC R67, R75 ;  /* 0x0000004b0043a309 */ /* 0x000ea20000000000 */
[----:B------:R-:W-:-:S04]  /*3280*/  @!P2 FMUL R69, R68, R69 ;  /* 0x000000454445a220 */ /* 0x000fc80000400000 */
[----:B------:R-:W-:Y:S01]  /*3290*/  @!P2 FFMA R4, R21, R69, R4 ;  /* 0x000000451504a223 */ /* 0x000fe20000000004 */
[----:B0-----:R-:W-:-:S05]  /*32a0*/  @!P1 IMAD.IADD R72, R72, 0x1, R73 ;  /* 0x0000000148489824 */ /* 0x001fca00078e0249 */
[----:B------:R-:W-:Y:S01]  /*32b0*/  @!P1 I2FP.F32.U32 R71, R72 ;  /* 0x0000004800479245 */ /* 0x000fe20000201000 */
[----:B--2---:R-:W-:Y:S01]  /*32c0*/  @!P2 IMAD.IADD R66, R66, 0x1, R67 ;  /* 0x000000014242a824 */ /* 0x004fe200078e0243 */
[----:B------:R-:W-:-:S03]  /*32d0*/  @!P1 I2FP.F32.U32 R67, R70 ;  /* 0x0000004600439245 */ /* 0x000fc60000201000 */
[C---:B------:R-:W-:Y:S01]  /*32e0*/  @!P1 FMUL R71, R68.reuse, R71 ;  /* 0x0000004744479220 */ /* 0x040fe20000400000 */
[----:B------:R-:W-:Y:S01]  /*32f0*/  @!P2 I2FP.F32.U32 R73, R66 ;  /* 0x000000420049a245 */ /* 0x000fe20000201000 */
[----:B------:R-:W-:-:S04]  /*3300*/  @!P1 FMUL R67, R68, R67 ;  /* 0x0000004344439220 */ /* 0x000fc80000400000 */
[----:B------:R-:W-:Y:S01]  /*3310*/  @!P2 FMUL R73, R68, R73 ;  /* 0x000000494449a220 */ /* 0x000fe20000400000 */
[----:B------:R-:W-:-:S03]  /*3320*/  @!P1 FFMA R3, R20, R67, R3 ;  /* 0x0000004314039223 */ /* 0x000fc60000000003 */
[----:B------:R-:W-:Y:S01]  /*3330*/  @!P2 FFMA R4, R23, R73, R4 ;  /* 0x000000491704a223 */ /* 0x000fe20000000004 */
[----:B------:R-:W-:-:S07]  /*3340*/  @!P1 FFMA R3, R22, R71, R3 ;  /* 0x0000004716039223 */ /* 0x000fce0000000003 */
.L_x_1849:
        /* <DEDUP_REMOVED lines=8> */
.L_x_1893:
[----:B------:R-:W2:Y:S01]  /*33d0*/  S2UR UR7, SR_CgaCtaId ;  /* 0x00000000000779c3 */ /* 0x000ea20000008800 */
[----:B------:R-:W-:Y:S01]  /*33e0*/  UMOV UR4, 0x400 ;  /* 0x0000040000047882 */ /* 0x000fe20000000000 */
[----:B------:R-:W-:-:S05]  /*33f0*/  IMAD.SHL.U32 R66, R6, 0x8, RZ ;  /* 0x0000000806427824 */ /* 0x000fca00078e00ff */
        /* <DEDUP_REMOVED lines=17> */
[----:B--2---:R-:W-:-:S07]  /*3510*/  @!P1 IADD3 R69, PT, PT, R69, R72, RZ ;  /* 0x0000004845459210 */ /* 0x004fce0007ffe0ff */
        /* <DEDUP_REMOVED lines=48> */
[----:B--2---:R-:W-:Y:S02]  /*3820*/  @!P2 IADD3 R71, PT, PT, R72, R75, RZ ;  /* 0x0000004b4847a210 */ /* 0x004fe40007ffe0ff */
[----:B------:R0:W-:Y:S02]  /*3830*/  @!P1 POPC R72, R76 ;  /* 0x0000004c00489309 */ /* 0x0001e40000000000 */
[----:B------:R-:W-:-:S05]  /*3840*/  @!P2 I2FP.F32.U32 R73, R71 ;  /* 0x000000470049a245 */ /* 0x000fca0000201000 */
[----:B------:R-:W-:Y:S01]  /*3850*/  @!P2 FMUL R73, R68, R73 ;  /* 0x000000494449a220 */ /* 0x000fe20000400000 */
[----:B------:R2:W3:Y:S01]  /*3860*/  @!P1 POPC R75, R77 ;  /* 0x0000004d004b9309 */ /* 0x0004e20000000000 */
[----:B0-----:R-:W-:Y:S02]  /*3870*/  @!P1 LOP3.LUT R76, R40, R66, RZ, 0xc0, !PT ;  /* 0x00000042284c9212 */ /* 0x001fe400078ec0ff */
[----:B------:R-:W-:Y:S01]  /*3880*/  @!P2 FFMA R4, R13, R73, R4 ;  /* 0x000000490d04a223 */ /* 0x000fe20000000004 */
[-C--:B--2---:R-:W-:Y:S01]  /*3890*/  @!P1 LOP3.LUT R77, R41, R67.reuse, RZ, 0xc0, !PT ;  /* 0x00000043294d9212 */ /* 0x084fe200078ec0ff */
[----:B---3--:R-:W-:Y:S01]  /*38a0*/  @!P1 IMAD.IADD R70, R72, 0x1, R75 ;  /* 0x0000000148469824 */ /* 0x008fe200078e024b */
[----:B------:R-:W-:Y:S02]  /*38b0*/  @!P2 LOP3.LUT R75, R57, R67, RZ, 0xc0, !PT ;  /* 0x00000043394ba212 */ /* 0x000fe400078ec0ff */
[----:B------:R0:W-:Y:S02]  /*38c0*/  @!P2 POPC R72, R74 ;  /* 0x0000004a0048a309 */ /* 0x0001e40000000000 */
[----:B------:R-:W-:-:S06]  /*38d0*/  @!P1 I2FP.F32.U32 R73, R70 ;  /* 0x0000004600499245 */ /* 0x000fcc0000201000 */
        /* <DEDUP_REMOVED lines=44> */
[-C--:B0-----:R-:W-:Y:S02]  /*3ba0*/  @!P1 LOP3.LUT R76, R46, R66.reuse, RZ, 0xc0, !PT ;  /* 0x000000422e4c9212 */ /* 0x081fe400078ec0ff */
[----:B--2---:R-:W-:Y:S02]  /*3bb0*/  @!P1 IADD3 R70, PT, PT, R72, R75, RZ ;  /* 0x0000004b48469210 */ /* 0x004fe40007ffe0ff */
[----:B------:R-:W-:Y:S01]  /*3bc0*/  @!P2 LOP3.LUT R75, R63, R67, RZ, 0xc0, !PT ;  /* 0x000000433f4ba212 */ /* 0x000fe200078ec0ff */
        /* <DEDUP_REMOVED lines=22> */
.L_x_1851:
        /* <DEDUP_REMOVED lines=8> */
.L_x_1896:
        /* <DEDUP_REMOVED lines=16> */
[----:B---3--:R-:W-:-:S07]  /*3eb0*/  @!P2 IADD3 R71, PT, PT, R71, R74, RZ ;  /* 0x0000004a4747a210 */ /* 0x008fce0007ffe0ff */
        /* <DEDUP_REMOVED lines=111> */
[----:B------:R0:W-:Y:S08]  /*45b0*/  @!P2 POPC R72, R74 ;  /* 0x0000004a0048a309 */ /* 0x0001f00000000000 */
[----:B------:R-:W2:Y:S01]  /*45c0*/  @!P2 POPC R75, R75 ;  /* 0x0000004b004ba309 */ /* 0x000ea20000000000 */
[----:B0-----:R-:W-:-:S07]  /*45d0*/  @!P2 LOP3.LUT R74, R64, R66, RZ, 0xc0, !PT ;  /* 0x00000042404aa212 */ /* 0x001fce00078ec0ff */
[----:B------:R-:W-:Y:S01]  /*45e0*/  @!P2 POPC R66, R74 ;  /* 0x0000004a0042a309 */ /* 0x000fe20000000000 */
[----:B--2---:R-:W-:Y:S02]  /*45f0*/  @!P2 IADD3 R69, PT, PT, R72, R75, RZ ;  /* 0x0000004b4845a210 */ /* 0x004fe40007ffe0ff */
[----:B------:R-:W-:-:S05]  /*4600*/  @!P2 LOP3.LUT R75, R65, R67, RZ, 0xc0, !PT ;  /* 0x00000043414ba212 */ /* 0x000fca00078ec0ff */
[----:B------:R-:W0:Y:S01]  /*4610*/  @!P1 POPC R72, R76 ;  /* 0x0000004c00489309 */ /* 0x000e220000000000 */
[----:B------:R-:W-:-:S05]  /*4620*/  @!P2 I2FP.F32.U32 R69, R69 ;  /* 0x000000450045a245 */ /* 0x000fca0000201000 */
[----:B------:R-:W-:Y:S02]  /*4630*/  @!P2 FMUL R69, R68, R69 ;  /* 0x000000454445a220 */ /* 0x000fe40000400000 */
[----:B------:R-:W2:Y:S02]  /*4640*/  @!P2 POPC R67, R75 ;  /* 0x0000004b0043a309 */ /* 0x000ea40000000000 */
        /* <DEDUP_REMOVED lines=12> */
.L_x_1853:
        /* <DEDUP_REMOVED lines=8> */
.L_x_1899:
        /* <DEDUP_REMOVED lines=24> */
[----:B--2---:R-:W-:Y:S02]  /*4910*/  @!P1 LOP3.LUT R77, R35, R67, RZ, 0xc0, !PT ;  /* 0x00000043234d9212 */ /* 0x004fe400078ec0ff */
[----:B----4-:R-:W-:-:S05]  /*4920*/  @!P1 IADD3 R70, PT, PT, R70, R73, RZ ;  /* 0x0000004946469210 */ /* 0x010fca0007ffe0ff */
        /* <DEDUP_REMOVED lines=113> */
[----:B0-----:R-:W-:-:S04]  /*5040*/  @!P1 IADD3 R72, PT, PT, R72, R73, RZ ;  /* 0x0000004948489210 */ /* 0x001fc80007ffe0ff */
        /* <DEDUP_REMOVED lines=10> */
.L_x_1855:
        /* <DEDUP_REMOVED lines=8> */
.L_x_1902:
        /* <DEDUP_REMOVED lines=31> */
[----:B------:R-:W-:Y:S02]  /*5360*/  @!P2 I2FP.F32.U32 R73, R71 ;  /* 0x000000470049a245 */ /* 0x000fe40000201000 */
[----:B--2---:R-:W-:-:S03]  /*5370*/  @!P2 IADD3 R69, PT, PT, R72, R75, RZ ;  /* 0x0000004b4845a210 */ /* 0x004fc60007ffe0ff */
        /* <DEDUP_REMOVED lines=107> */
[----:B------:R-:W-:Y:S02]  /*5a30*/  @!P1 I2FP.F32.U32 R71, R72 ;  /* 0x0000004800479245 */ /* 0x000fe40000201000 */
[----:B--2---:R-:W-:Y:S02]  /*5a40*/  @!P2 IADD3 R66, PT, PT, R66, R67, RZ ;  /* 0x000000434242a210 */ /* 0x004fe40007ffe0ff */
[----:B------:R-:W-:Y:S01]  /*5a50*/  @!P1 I2FP.F32.U32 R67, R70 ;  /* 0x0000004600439245 */ /* 0x000fe20000201000 */
[----:B------:R-:W-:Y:S01]  /*5a60*/  @!P1 FMUL R71, R68, R71 ;  /* 0x0000004744479220 */ /* 0x000fe20000400000 */
[----:B------:R-:W-:-:S03]  /*5a70*/  @!P2 I2FP.F32.U32 R73, R66 ;  /* 0x000000420049a245 */ /* 0x000fc60000201000 */
[C---:B------:R-:W-:Y:S02]  /*5a80*/  @!P1 FMUL R67, R68.reuse, R67 ;  /* 0x0000004344439220 */ /* 0x040fe40000400000 */
[----:B------:R-:W-:Y:S02]  /*5a90*/  @!P2 FMUL R73, R68, R73 ;  /* 0x000000494449a220 */ /* 0x000fe40000400000 */
[----:B------:R-:W-:Y:S02]  /*5aa0*/  @!P1 FFMA R3, R20, R67, R3 ;  /* 0x0000004314039223 */ /* 0x000fe40000000003 */
[----:B------:R-:W-:Y:S02]  /*5ab0*/  @!P2 FFMA R4, R23, R73, R4 ;  /* 0x000000491704a223 */ /* 0x000fe40000000004 */
[----:B------:R-:W-:-:S07]  /*5ac0*/  @!P1 FFMA R3, R22, R71, R3 ;  /* 0x0000004716039223 */ /* 0x000fce0000000003 */
.L_x_1857:
        /* <DEDUP_REMOVED lines=8> */
.L_x_1905:
        /* <DEDUP_REMOVED lines=44> */
[----:B---3--:R-:W-:-:S03]  /*5e10*/  @!P1 IADD3 R71, PT, PT, R72, R75, RZ ;  /* 0x0000004b48479210 */ /* 0x008fc60007ffe0ff */
[----:B------:R-:W-:Y:S01]  /*5e20*/  @!P2 FFMA R4, R9, R73, R4 ;  /* 0x000000490904a223 */ /* 0x000fe20000000004 */
        /* <DEDUP_REMOVED lines=104> */
.L_x_1859:
        /* <DEDUP_REMOVED lines=8> */
.L_x_1908:
        /* <DEDUP_REMOVED lines=150> */
.L_x_1861:
        /* <DEDUP_REMOVED lines=8> */
.L_x_1911:
        /* <DEDUP_REMOVED lines=150> */
.L_x_1863:
[----:B------:R-:W-:-:S13]  /*7870*/  ISETP.GE.AND P3, PT, R7, 0xa, PT ;  /* 0x0000000a0700780c */ /* 0x000fda0003f66270 */
[----:B------:R-:W-:Y:S05]  /*7880*/  @!P3 BRA `(.L_x_1865) ;  /* 0x000000080070b947 */ /* 0x000fea0003800000 */
[----:B------:R-:W-:Y:S01]  /*7890*/  LOP3.LUT P3, RZ, R6, 0x1f, RZ, 0xc0, !PT ;  /* 0x0000001f06ff7812 */ /* 0x000fe2000786c0ff */
[----:B0-----:R-:W-:Y:S01]  /*78a0*/  HFMA2 R68, -RZ, RZ, 0, 0 ;  /* 0x00000000ff447431 */ /* 0x001fe200000001ff */
[----:B------:R-:W-:-:S11]  /*78b0*/  UMOV UR4, 0xffffffff ;  /* 0xffffffff00047882 */ /* 0x000fd60000000000 */
[----:B------:R-:W0:Y:S01]  /*78c0*/  @!P3 LDS R68, [UR12+0x24] ;  /* 0x0000240cff44b984 */ /* 0x000e220008000800 */
[----:B------:R-:W-:Y:S05]  /*78d0*/  BRA.DIV UR4, `(.L_x_1866) ;  /* 0x0000004e04dc7947 */ /* 0x000fea000b800000 */
[----:B0-----:R-:W0:Y:S02]  /*78e0*/  SHFL.IDX PT, R68, R68, RZ, 0x1f ;  /* 0x00001fff44447589 */ /* 0x001e2400000e0000 */
.L_x_1914:
        /* <DEDUP_REMOVED lines=150> */
.L_x_1865:
        /* <DEDUP_REMOVED lines=8> */
.L_x_1917:
        /* <DEDUP_REMOVED lines=150> */
.L_x_1867:
        /* <DEDUP_REMOVED lines=8> */
.L_x_1920:
        /* <DEDUP_REMOVED lines=150> */
.L_x_1869:
        /* <DEDUP_REMOVED lines=8> */
.L_x_1923:
        /* <DEDUP_REMOVED lines=150> */
.L_x_1871:
        /* <DEDUP_REMOVED lines=8> */
.L_x_1926:
        /* <DEDUP_REMOVED lines=150> */
.L_x_1873:
        /* <DEDUP_REMOVED lines=8> */
.L_x_1929:
        /* <DEDUP_REMOVED lines=150> */
.L_x_1875:
[----:B------:R-:W-:-:S13]  /*b3b0*/  ISETP.NE.AND P3, PT, R7, 0x10, PT ;  /* 0x000000100700780c */ /* 0x000fda0003f65270 */
[----:B------:R-:W-:Y:S05]  /*b3c0*/  @P3 BRA `(.L_x_1846) ;  /* 0x0000000800703947 */ /* 0x000fea0003800000 */
[----:B------:R-:W-:Y:S01]  /*b3d0*/  LOP3.LUT P3, RZ, R6, 0x1f, RZ, 0xc0, !PT ;  /* 0x0000001f06ff7812 */ /* 0x000fe2000786c0ff */
[----:B0-----:R-:W-:Y:S01]  /*b3e0*/  HFMA2 R66, -RZ, RZ, 0, 0 ;  /* 0x00000000ff427431 */ /* 0x001fe200000001ff */
[----:B------:R-:W-:-:S11]  /*b3f0*/  UMOV UR4, 0xffffffff ;  /* 0xffffffff00047882 */ /* 0x000fd60000000000 */
[----:B------:R-:W0:Y:S01]  /*b400*/  @!P3 LDS R66, [UR12+0x3c] ;  /* 0x00003c0cff42b984 */ /* 0x000e220008000800 */
[----:B------:R-:W-:Y:S05]  /*b410*/  BRA.DIV UR4, `(.L_x_1877) ;  /* 0x0000001a04147947 */ /* 0x000fea000b800000 */
[----:B0-----:R-:W0:Y:S02]  /*b420*/  SHFL.IDX PT, R66, R66, RZ, 0x1f ;  /* 0x00001fff42427589 */ /* 0x001e2400000e0000 */
.L_x_1932:
        /* <DEDUP_REMOVED lines=15> */
[----:B------:R-:W2:Y:S01]  /*b520*/  @!P2 POPC R72, R72 ;  /* 0x000000480048a309 */ /* 0x000ea20000000000 */
[----:B------:R-:W-:-:S07]  /*b530*/  @!P1 LOP3.LUT R75, R35, R7, RZ, 0xc0, !PT ;  /* 0x00000007234b9212 */ /* 0x000fce00078ec0ff */
[----:B------:R-:W-:Y:S01]  /*b540*/  @!P1 POPC R74, R74 ;  /* 0x0000004a004a9309 */ /* 0x000fe20000000000 */
[----:B--2---:R-:W-:-:S07]  /*b550*/  @!P2 IMAD.IADD R69, R69, 0x1, R72 ;  /* 0x000000014545a824 */ /* 0x004fce00078e0248 */
[----:B------:R-:W2:Y:S01]  /*b560*/  @!P1 POPC R67, R67 ;  /* 0x0000004300439309 */ /* 0x000ea20000000000 */
[----:B------:R-:W-:-:S07]  /*b570*/  @!P1 LOP3.LUT R72, R34, R6, RZ, 0xc0, !PT ;  /* 0x0000000622489212 */ /* 0x000fce00078ec0ff */
[----:B------:R-:W-:Y:S01]  /*b580*/  @!P1 POPC R73, R73 ;  /* 0x0000004900499309 */ /* 0x000fe20000000000 */
[----:B--2---:R-:W-:-:S07]  /*b590*/  @!P1 IMAD.IADD R67, R74, 0x1, R67 ;  /* 0x000000014a439824 */ /* 0x004fce00078e0243 */
[----:B------:R2:W3:Y:S01]  /*b5a0*/  @!P1 POPC R70, R77 ;  /* 0x0000004d00469309 */ /* 0x0004e20000000000 */
[----:B------:R-:W-:-:S07]  /*b5b0*/  @!P2 LOP3.LUT R74, R52, R6, RZ, 0xc0, !PT ;  /* 0x00000006344aa212 */ /* 0x000fce00078ec0ff */
[----:B------:R-:W-:Y:S01]  /*b5c0*/  @!P2 POPC R68, R68 ;  /* 0x000000440044a309 */ /* 0x000fe20000000000 */
[----:B--2---:R-:W-:Y:S01]  /*b5d0*/  @!P2 LOP3.LUT R77, R53, R7, RZ, 0xc0, !PT ;  /* 0x00000007354da212 */ /* 0x004fe200078ec0ff */
[----:B---3--:R-:W-:-:S06]  /*b5e0*/  @!P1 IMAD.IADD R70, R73, 0x1, R70 ;  /* 0x0000000149469824 */ /* 0x008fcc00078e0246 */
[----:B------:R2:W3:Y:S08]  /*b5f0*/  @!P2 POPC R71, R76 ;  /* 0x0000004c0047a309 */ /* 0x0004f00000000000 */
[----:B------:R-:W-:Y:S01]  /*b600*/  @!P1 POPC R72, R72 ;  /* 0x0000004800489309 */ /* 0x000fe20000000000 */
[----:B--2---:R-:W-:Y:S01]  /*b610*/  @!P1 LOP3.LUT R76, R36, R6, RZ, 0xc0, !PT ;  /* 0x00000006244c9212 */ /* 0x004fe200078ec0ff */
[----:B---3--:R-:W-:-:S06]  /*b620*/  @!P2 IMAD.IADD R71, R68, 0x1, R71 ;  /* 0x000000014447a824 */ /* 0x008fcc00078e0247 */
[----:B------:R-:W2:Y:S08]  /*b630*/  @!P1 POPC R73, R75 ;  /* 0x0000004b00499309 */ /* 0x000eb00000000000 */
[----:B------:R-:W-:Y:S01]  /*b640*/  @!P2 POPC R74, R74 ;  /* 0x0000004a004aa309 */ /* 0x000fe20000000000 */
[----:B--2---:R-:W-:-:S07]  /*b650*/  @!P1 IADD3 R68, PT, PT, R72, R73, RZ ;  /* 0x0000004948449210 */ /* 0x004fce0007ffe0ff */
[----:B------:R2:W3:Y:S01]  /*b660*/  @!P2 POPC R75, R77 ;  /* 0x0000004d004ba309 */ /* 0x0004e20000000000 */
[----:B------:R-:W-:-:S05]  /*b670*/  @!P1 I2FP.F32.U32 R73, R67 ;  /* 0x0000004300499245 */ /* 0x000fca0000201000 */
[----:B0-----:R-:W-:Y:S02]  /*b680*/  @!P1 FMUL R73, R66, R73 ;  /* 0x0000004942499220 */ /* 0x001fe40000400000 */
[----:B------:R0:W-:Y:S02]  /*b690*/  @!P1 POPC R72, R76 ;  /* 0x0000004c00489309 */ /* 0x0001e40000000000 */
[----:B------:R-:W-:Y:S01]  /*b6a0*/  @!P1 FFMA R3, R0, R73, R3 ;  /* 0x0000004900039223 */ /* 0x000fe20000000003 */
[----:B--2---:R-:W-:Y:S02]  /*b6b0*/  @!P2 LOP3.LUT R77, R55, R7, RZ, 0xc0, !PT ;  /* 0x00000007374da212 */ /* 0x004fe400078ec0ff */
[----:B------:R-:W-:Y:S01]  /*b6c0*/  @!P2 I2FP.F32.U32 R73, R69 ;  /* 0x000000450049a245 */ /* 0x000fe20000201000 */
[----:B---3--:R-:W-:Y:S01]  /*b6d0*/  @!P2 IMAD.IADD R67, R74, 0x1, R75 ;  /* 0x000000014a43a824 */ /* 0x008fe200078e024b */
[----:B------:R-:W-:Y:S02]  /*b6e0*/  @!P1 LOP3.LUT R75, R37, R7, RZ, 0xc0, !PT ;  /* 0x00000007254b9212 */ /* 0x000fe400078ec0ff */
[-C--:B------:R-:W-:Y:S01]  /*b6f0*/  @!P2 LOP3.LUT R74, R54, R6.reuse, RZ, 0xc0, !PT ;  /* 0x00000006364aa212 */ /* 0x080fe200078ec0ff */
[----:B------:R-:W-:Y:S01]  /*b700*/  @!P2 FMUL R73, R66, R73 ;  /* 0x000000494249a220 */ /* 0x000fe20000400000 */
[----:B0-----:R-:W-:-:S02]  /*b710*/  @!P1 LOP3.LUT R76, R38, R6, RZ, 0xc0, !PT ;  /* 0x00000006264c9212 */ /* 0x001fc400078ec0ff */
        /* <DEDUP_REMOVED lines=11> */
[----:B------:R2:W3:Y:S01]  /*b7d0*/  @!P2 POPC R75, R77 ;  /* 0x0000004d004ba309 */ /* 0x0004e20000000000 */
[----:B0-----:R-:W-:-:S03]  /*b7e0*/  @!P2 LOP3.LUT R74, R56, R6, RZ, 0xc0, !PT ;  /* 0x00000006384aa212 */ /* 0x001fc600078ec0ff */
[----:B------:R-:W-:-:S04]  /*b7f0*/  @!P1 FMUL R73, R66, R73 ;  /* 0x0000004942499220 */ /* 0x000fc80000400000 */
[----:B------:R-:W-:Y:S01]  /*b800*/  @!P1 FFMA R3, R10, R73, R3 ;  /* 0x000000490a039223 */ /* 0x000fe20000000003 */
[----:B------:R-:W-:Y:S02]  /*b810*/  @!P2 I2FP.F32.U32 R73, R67 ;  /* 0x000000430049a245 */ /* 0x000fe40000201000 */
[----:B--2---:R-:W-:-:S03]  /*b820*/  @!P2 LOP3.LUT R77, R57, R7, RZ, 0xc0, !PT ;  /* 0x00000007394da212 */ /* 0x004fc600078ec0ff */
[----:B------:R-:W-:Y:S01]  /*b830*/  @!P2 FMUL R73, R66, R73 ;  /* 0x000000494249a220 */ /* 0x000fe20000400000 */
[----:B---3--:R-:W-:Y:S01]  /*b840*/  @!P2 IMAD.IADD R70, R72, 0x1, R75 ;  /* 0x000000014846a824 */ /* 0x008fe200078e024b */
[----:B------:R-:W-:Y:S01]  /*b850*/  @!P1 LOP3.LUT R75, R39, R7, RZ, 0xc0, !PT ;  /* 0x00000007274b9212 */ /* 0x000fe200078ec0ff */
[----:B------:R0:W-:Y:S01]  /*b860*/  @!P1 POPC R72, R76 ;  /* 0x0000004c00489309 */ /* 0x0001e20000000000 */
[----:B------:R-:W-:Y:S01]  /*b870*/  @!P2 FFMA R4, R11, R73, R4 ;  /* 0x000000490b04a223 */ /* 0x000fe20000000004 */
[----:B------:R-:W-:-:S05]  /*b880*/  @!P1 I2FP.F32.U32 R73, R69 ;  /* 0x0000004500499245 */ /* 0x000fca0000201000 */
[----:B------:R-:W-:Y:S01]  /*b890*/  @!P1 FMUL R73, R66, R73 ;  /* 0x0000004942499220 */ /* 0x000fe20000400000 */
[----:B------:R-:W2:Y:S01]  /*b8a0*/  @!P1 POPC R75, R75 ;  /* 0x0000004b004b9309 */ /* 0x000ea20000000000 */
[----:B0-----:R-:W-:Y:S02]  /*b8b0*/  @!P1 LOP3.LUT R76, R40, R6, RZ, 0xc0, !PT ;  /* 0x00000006284c9212 */ /* 0x001fe400078ec0ff */
[----:B------:R-:W-:Y:S01]  /*b8c0*/  @!P1 FFMA R3, R12, R73, R3 ;  /* 0x000000490c039223 */ /* 0x000fe20000000003 */
[----:B------:R-:W-:-:S05]  /*b8d0*/  @!P2 I2FP.F32.U32 R73, R70 ;  /* 0x000000460049a245 */ /* 0x000fca0000201000 */
[----:B------:R-:W-:-:S04]  /*b8e0*/  @!P2 FMUL R73, R66, R73 ;  /* 0x000000494249a220 */ /* 0x000fc80000400000 */
        /* <DEDUP_REMOVED lines=34> */
[----:B------:R0:W-:Y:S08]  /*bb10*/  @!P2 POPC R72, R74 ;  /* 0x0000004a0048a309 */ /* 0x0001f00000000000 */
[----:B------:R2:W3:Y:S01]  /*bb20*/  @!P2 POPC R75, R77 ;  /* 0x0000004d004ba309 */ /* 0x0004e20000000000 */
[----:B0-----:R-:W-:-:S02]  /*bb30*/  @!P2 LOP3.LUT R74, R62, R6, RZ, 0xc0, !PT ;  /* 0x000000063e4aa212 */ /* 0x001fc400078ec0ff */
[-C--:B--2---:R-:W-:Y:S01]  /*bb40*/  @!P2 LOP3.LUT R77, R63, R7.reuse, RZ, 0xc0, !PT ;  /* 0x000000073f4da212 */ /* 0x084fe200078ec0ff */
[----:B---3--:R-:W-:Y:S01]  /*bb50*/  @!P2 IMAD.IADD R71, R72, 0x1, R75 ;  /* 0x000000014847a824 */ /* 0x008fe200078e024b */
        /* <DEDUP_REMOVED lines=8> */
[----:B--2---:R-:W-:-:S07]  /*bbe0*/  @!P1 IMAD.IADD R68, R72, 0x1, R75 ;  /* 0x0000000148449824 */ /* 0x004fce00078e024b */
[----:B------:R0:W-:Y:S08]  /*bbf0*/  @!P2 POPC R72, R74 ;  /* 0x0000004a0048a309 */ /* 0x0001f00000000000 */
[----:B------:R-:W2:Y:S01]  /*bc00*/  @!P2 POPC R75, R77 ;  /* 0x0000004d004ba309 */ /* 0x000ea20000000000 */
[----:B0-----:R-:W-:-:S07]  /*bc10*/  @!P2 LOP3.LUT R74, R65, R7, RZ, 0xc0, !PT ;  /* 0x00000007414aa212 */ /* 0x001fce00078ec0ff */
[----:B------:R-:W-:Y:S01]  /*bc20*/  @!P2 POPC R7, R74 ;  /* 0x0000004a0007a309 */ /* 0x000fe20000000000 */
[----:B--2---:R-:W-:Y:S01]  /*bc30*/  @!P2 IMAD.IADD R67, R72, 0x1, R75 ;  /* 0x000000014843a824 */ /* 0x004fe200078e024b */
[----:B------:R-:W-:-:S06]  /*bc40*/  @!P1 LOP3.LUT R75, R46, R6, RZ, 0xc0, !PT ;  /* 0x000000062e4b9212 */ /* 0x000fcc00078ec0ff */
[----:B------:R-:W0:Y:S01]  /*bc50*/  @!P1 POPC R72, R75 ;  /* 0x0000004b00489309 */ /* 0x000e220000000000 */
[----:B------:R-:W-:-:S05]  /*bc60*/  @!P2 I2FP.F32.U32 R67, R67 ;  /* 0x000000430043a245 */ /* 0x000fca0000201000 */
        /* <DEDUP_REMOVED lines=11> */
[----:B------:R-:W-:Y:S01]  /*bd20*/  @!P1 FFMA R3, R18, R7, R3 ;  /* 0x0000000712039223 */ /* 0x000fe20000000003 */
[----:B------:R-:W-:Y:S01]  /*bd30*/  @!P1 I2FP.F32.U32 R7, R68 ;  /* 0x0000004400079245 */ /* 0x000fe20000201000 */
[----:B------:R-:W-:-:S04]  /*bd40*/  @!P2 FMUL R71, R66, R71 ;  /* 0x000000474247a220 */ /* 0x000fc80000400000 */
[----:B------:R-:W-:Y:S01]  /*bd50*/  @!P1 FMUL R7, R66, R7 ;  /* 0x0000000742079220 */ /* 0x000fe20000400000 */
[----:B------:R-:W-:-:S03]  /*bd60*/  @!P2 FFMA R4, R23, R71, R4 ;  /* 0x000000471704a223 */ /* 0x000fc60000000004 */
[----:B------:R-:W-:-:S04]  /*bd70*/  @!P1 FFMA R3, R20, R7, R3 ;  /* 0x0000000714039223 */ /* 0x000fc80000000003 */
[----:B------:R-:W-:-:S07]  /*bd80*/  @!P1 FFMA R3, R22, R69, R3 ;  /* 0x0000004516039223 */ /* 0x000fce0000000003 */
.L_x_1846:
[----:B------:R-:W2:Y:S01]  /*bd90*/  S2R R6, SR_TID.X ;  /* 0x0000000000067919 */ /* 0x000ea20000002100 */
[----:B------:R-:W-:Y:S01]  /*bda0*/  UMOV UR4, 0xffffffff ;  /* 0xffffffff00047882 */ /* 0x000fe20000000000 */
[----:B--2---:R-:W-:Y:S02]  /*bdb0*/  LOP3.LUT P1, RZ, R6, 0x1f, RZ, 0xc0, !PT ;  /* 0x0000001f06ff7812 */ /* 0x004fe4000782c0ff */
        /* <DEDUP_REMOVED lines=20> */
.L_x_1944:
[----:B---3--:R-:W-:Y:S01]  /*bf00*/  FADD R4, R4, R67 ;  /* 0x0000004304047221 */ /* 0x008fe20000000000 */
[----:B------:R-:W-:Y:S06]  /*bf10*/  @P1 BRA `(.L_x_1879) ;  /* 0x0000000000841947 */ /* 0x000fec0003800000 */
[----:B------:R-:W0:Y:S01]  /*bf20*/  S2R R6, SR_TID.X ;  /* 0x0000000000067919 */ /* 0x000e220000002100 */
[----:B------:R-:W-:Y:S01]  /*bf30*/  BSSY.RECONVERGENT B0, `(.L_x_1880) ;  /* 0x000000f000007945 */ /* 0x000fe20003800200 */
[----:B0-----:R-:W-:-:S04]  /*bf40*/  SHF.R.U32.HI R6, RZ, 0x4, R6 ;  /* 0x00000004ff067819 */ /* 0x001fc80000011606 */
[----:B------:R-:W-:-:S04]  /*bf50*/  LOP3.LUT R66, R6, 0x3e, RZ, 0xc0, !PT ;  /* 0x0000003e06427812 */ /* 0x000fc800078ec0ff */
[----:B------:R-:W-:-:S13]  /*bf60*/  ISETP.GE.U32.AND P1, PT, R66, UR6, PT ;  /* 0x0000000642007c0c */ /* 0x000fda000bf26070 */
        /* <DEDUP_REMOVED lines=11> */
.L_x_1881:
[----:B------:R-:W-:Y:S05]  /*c020*/  BSYNC.RECONVERGENT B0 ;  /* 0x0000000000007941 */ /* 0x000fea0003800200 */
.L_x_1880:
[----:B------:R-:W2:Y:S01]  /*c030*/  LDCU UR4, c[0x0][0x3b8] ;  /* 0x00007700ff0477ac */ /* 0x000ea20008000800 */
[----:B------:R-:W-:-:S04]  /*c040*/  LOP3.LUT R66, R66, 0x1, RZ, 0xfc, !PT ;  /* 0x0000000142427812 */ /* 0x000fc800078efcff */
[----:B--2---:R-:W-:-:S13]  /*c050*/  ISETP.GE.AND P1, PT, R66, UR4, PT ;  /* 0x0000000442007c0c */ /* 0x004fda000bf26270 */
[----:B------:R-:W-:Y:S05]  /*c060*/  @P1 BRA `(.L_x_1879) ;  /* 0x0000000000301947 */ /* 0x000fea0003800000 */
[----:B------:R-:W2:Y:S01]  /*c070*/  LDCU.128 UR16, c[0x0][0x3d0] ;  /* 0x00007a00ff1077ac */ /* 0x000ea20008000c00 */
[----:B0----5:R-:W-:Y:S02]  /*c080*/  IMAD.MOV.U32 R6, RZ, RZ, R28 ;  /* 0x000000ffff067224 */ /* 0x021fe400078e001c */
        /* <DEDUP_REMOVED lines=10> */
.L_x_1879:
[----:B------:R-:W-:Y:S05]  /*c130*/  WARPSYNC.ALL ;  /* 0x0000000000007948 */ /* 0x000fea0003800000 */
[----:B------:R-:W-:Y:S06]  /*c140*/  BAR.SYNC.DEFER_BLOCKING 0x0 ;  /* 0x0000000000007b1d */ /* 0x000fec0000010000 */
.L_x_1838:
[----:B------:R-:W-:-:S04]  /*c150*/  IADD3 R5, PT, PT, R5, 0x1, RZ ;  /* 0x0000000105057810 */ /* 0x000fc80007ffe0ff */
[----:B------:R-:W-:-:S13]  /*c160*/  ISETP.NE.AND P1, PT, R5, UR5, PT ;  /* 0x0000000505007c0c */ /* 0x000fda000bf25270 */
[----:B------:R-:W-:Y:S05]  /*c170*/  @P1 BRA `(.L_x_1882) ;  /* 0xffffff4800bc1947 */ /* 0x000fea000383ffff */
[----:B------:R-:W-:Y:S05]  /*c180*/  EXIT ;  /* 0x000000000000794d */ /* 0x000fea0003800000 */
.L_x_1844:
[----:B------:R-:W-:Y:S01]  /*c190*/  BSSY B0, `(.L_x_1883) ;  /* 0x0000008000007945 */ /* 0x000fe20003800000 */
[----:B--2---:R-:W-:Y:S02]  /*c1a0*/  IMAD.MOV.U32 R67, RZ, RZ, R70 ;  /* 0x000000ffff437224 */ /* 0x004fe400078e0046 */
[----:B------:R-:W-:Y:S02]  /*c1b0*/  IMAD.MOV.U32 R70, RZ, RZ, RZ ;  /* 0x000000ffff467224 */ /* 0x000fe400078e00ff */
[----:B------:R-:W-:Y:S02]  /*c1c0*/  IMAD.MOV.U32 R71, RZ, RZ, 0x1f ;  /* 0x0000001fff477424 */ /* 0x000fe400078e00ff */
[----:B------:R-:W-:-:S07]  /*c1d0*/  IMAD.MOV.U32 R66, RZ, RZ, -0x1 ;  /* 0xffffffffff427424 */ /* 0x000fce00078e00ff */
[----:B01---5:R-:W-:Y:S05]  /*c1e0*/  WARPSYNC.COLLECTIVE R66, `(.L_x_1884) ;  /* 0x0000000042087348 */ /* 0x023fea0003c00000 */
[----:B------:R2:W3:Y:S02]  /*c1f0*/  SHFL.IDX P4, R66, R67, R70, R71 ;  /* 0x0000004643427389 */ /* 0x0004e40000080047 */
[----:B0123-5:R-:W-:Y:S05]  /*c200*/  ENDCOLLECTIVE ;  /* 0x000000000000791b */ /* 0x02ffea0003800000 */
.L_x_1884:
[----:B------:R-:W-:Y:S05]  /*c210*/  BSYNC B0 ;  /* 0x0000000000007941 */ /* 0x000fea0003800000 */
.L_x_1883:
[----:B------:R-:W-:Y:S01]  /*c220*/  IMAD.MOV.U32 R70, RZ, RZ, R66 ;  /* 0x000000ffff467224 */ /* 0x000fe200078e0042 */
[----:B------:R-:W-:Y:S06]  /*c230*/  BRA `(.L_x_1885) ;  /* 0xffffff5000f07947 */ /* 0x000fec000383ffff */
.L_x_1848:
[----:B------:R-:W-:Y:S01]  /*c240*/  IMAD.MOV.U32 R66, RZ, RZ, -0x1 ;  /* 0xffffffffff427424 */ /* 0x000fe200078e00ff */
[----:B0-----:R-:W-:Y:S01]  /*c250*/  MOV R67, R68 ;  /* 0x0000004400437202 */ /* 0x001fe20000000f00 */
[----:B------:R-:W-:Y:S02]  /*c260*/  IMAD.MOV.U32 R70, RZ, RZ, RZ ;  /* 0x000000ffff467224 */ /* 0x000fe400078e00ff */
[----:B------:R-:W-:-:S07]  /*c270*/  IMAD.MOV.U32 R71, RZ, RZ, 0x1f ;  /* 0x0000001fff477424 */ /* 0x000fce00078e00ff */
[----:B-1---5:R-:W-:Y:S05]  /*c280*/  WARPSYNC.COLLECTIVE R66, `(.L_x_1886) ;  /* 0x0000000042087348 */ /* 0x022fea0003c00000 */
[----:B------:R0:W2:Y:S02]  /*c290*/  SHFL.IDX P4, R66, R67, R70, R71 ;  /* 0x0000004643427389 */ /* 0x0000a40000080047 */
[----:B012--5:R-:W-:Y:S05]  /*c2a0*/  ENDCOLLECTIVE ;  /* 0x000000000000791b */ /* 0x027fea0003800000 */
.L_x_1886:
[----:B------:R-:W-:Y:S01]  /*c2b0*/  IMAD.MOV.U32 R68, RZ, RZ, R66 ;  /* 0x000000ffff447224 */ /* 0x000fe200078e0042 */
[----:B------:R-:W-:Y:S06]  /*c2c0*/  BRA `(.L_x_1887) ;  /* 0xffffff5c00487947 */ /* 0x000fec000383ffff */
.L_x_1850:
[----:B------:R-:W-:Y:S01]  /*c2d0*/  HFMA2 R70, -RZ, RZ, 0, 0 ;  /* 0x00000000ff467431 */ /* 0x000fe200000001ff */
[----:B------:R-:W-:Y:S01]  /*c2e0*/  BSSY B0, `(.L_x_1888) ;  /* 0x0000007000007945 */ /* 0x000fe20003800000 */
[----:B0-----:R-:W-:Y:S02]  /*c2f0*/  IMAD.MOV.U32 R67, RZ, RZ, R68 ;  /* 0x000000ffff437224 */ /* 0x001fe400078e0044 */
[----:B------:R-:W-:Y:S02]  /*c300*/  IMAD.MOV.U32 R71, RZ, RZ, 0x1f ;  /* 0x0000001fff477424 */ /* 0x000fe400078e00ff */
[----:B------:R-:W-:-:S07]  /*c310*/  IMAD.MOV.U32 R66, RZ, RZ, -0x1 ;  /* 0xffffffffff427424 */ /* 0x000fce00078e00ff */
[----:B-1---5:R-:W-:Y:S05]  /*c320*/  WARPSYNC.COLLECTIVE R66, `(.L_x_1889) ;  /* 0x0000000042087348 */ /* 0x022fea0003c00000 */
[----:B------:R0:W2:Y:S02]  /*c330*/  SHFL.IDX P4, R66, R67, R70, R71 ;  /* 0x0000004643427389 */ /* 0x0000a40000080047 */
[----:B012--5:R-:W-:Y:S05]  /*c340*/  ENDCOLLECTIVE ;  /* 0x000000000000791b */ /* 0x027fea0003800000 */
.L_x_1889:
[----:B------:R-:W-:Y:S05]  /*c350*/  BSYNC B0 ;  /* 0x0000000000007941 */ /* 0x000fea0003800000 */
.L_x_1888:
[----:B------:R-:W-:Y:S01]  /*c360*/  IMAD.MOV.U32 R68, RZ, RZ, R66 ;  /* 0x000000ffff447224 */ /* 0x000fe200078e0042 */
[----:B------:R-:W-:Y:S06]  /*c370*/  BRA `(.L_x_1890) ;  /* 0xffffff64009c7947 */ /* 0x000fec000383ffff */
.L_x_1852:
[----:B------:R-:W-:Y:S01]  /*c380*/  BSSY B0, `(.L_x_1891) ;  /* 0x0000008000007945 */ /* 0x000fe20003800000 */
[----:B0-----:R-:W-:Y:S01]  /*c390*/  IMAD.MOV.U32 R67, RZ, RZ, R68 ;  /* 0x000000ffff437224 */ /* 0x001fe200078e0044 */
[----:B------:R-:W-:Y:S01]  /*c3a0*/  MOV R71, 0x1f ;  /* 0x0000001f00477802 */ /* 0x000fe20000000f00 */
[----:B------:R-:W-:Y:S02]  /*c3b0*/  IMAD.MOV.U32 R70, RZ, RZ, RZ ;  /* 0x000000ffff467224 */ /* 0x000fe400078e00ff */
[----:B------:R-:W-:-:S07]  /*c3c0*/  IMAD.MOV.U32 R66, RZ, RZ, -0x1 ;  /* 0xffffffffff427424 */ /* 0x000fce00078e00ff */
[----:B-1---5:R-:W-:Y:S05]  /*c3d0*/  WARPSYNC.COLLECTIVE R66, `(.L_x_1892) ;  /* 0x0000000042087348 */ /* 0x022fea0003c00000 */
[----:B------:R0:W2:Y:S02]  /*c3e0*/  SHFL.IDX P4, R66, R67, R70, R71 ;  /* 0x0000004643427389 */ /* 0x0000a40000080047 */
[----:B012--5:R-:W-:Y:S05]  /*c3f0*/  ENDCOLLECTIVE ;  /* 0x000000000000791b */ /* 0x027fea0003800000 */
.L_x_1892:
[----:B------:R-:W-:Y:S05]  /*c400*/  BSYNC B0 ;  /* 0x0000000000007941 */ /* 0x000fea0003800000 */
.L_x_1891:
[----:B------:R-:W-:Y:S01]  /*c410*/  IMAD.MOV.U32 R68, RZ, RZ, R66 ;  /* 0x000000ffff447224 */ /* 0x000fe200078e0042 */
[----:B------:R-:W-:Y:S06]  /*c420*/  BRA `(.L_x_1893) ;  /* 0xffffff6c00e87947 */ /* 0x000fec000383ffff */
.L_x_1854:
[----:B------:R-:W-:Y:S01]  /*c430*/  BSSY B0, `(.L_x_1894) ;  /* 0x0000008000007945 */ /* 0x000fe20003800000 */
[----:B0-----:R-:W-:Y:S01]  /*c440*/  IMAD.MOV.U32 R67, RZ, RZ, R68 ;  /* 0x000000ffff437224 */ /* 0x001fe200078e0044 */
[----:B------:R-:W-:Y:S01]  /*c450*/  MOV R66, 0xffffffff ;  /* 0xffffffff00427802 */ /* 0x000fe20000000f00 */
[----:B------:R-:W-:Y:S02]  /*c460*/  IMAD.MOV.U32 R70, RZ, RZ, RZ ;  /* 0x000000ffff467224 */ /* 0x000fe400078e00ff */
[----:B------:R-:W-:-:S07]  /*c470*/  IMAD.MOV.U32 R71, RZ, RZ, 0x1f ;  /* 0x0000001fff477424 */ /* 0x000fce00078e00ff */
[----:B-1---5:R-:W-:Y:S05]  /*c480*/  WARPSYNC.COLLECTIVE R66, `(.L_x_1895) ;  /* 0x0000000042087348 */ /* 0x022fea0003c00000 */
[----:B------:R0:W2:Y:S02]  /*c490*/  SHFL.IDX P4, R66, R67, R70, R71 ;  /* 0x0000004643427389 */ /* 0x0000a40000080047 */
[----:B012--5:R-:W-:Y:S05]  /*c4a0*/  ENDCOLLECTIVE ;  /* 0x000000000000791b */ /* 0x027fea0003800000 */
.L_x_1895:
[----:B------:R-:W-:Y:S05]  /*c4b0*/  BSYNC B0 ;  /* 0x0000000000007941 */ /* 0x000fea0003800000 */
.L_x_1894:
[----:B------:R-:W-:Y:S01]  /*c4c0*/  IMAD.MOV.U32 R68, RZ, RZ, R66 ;  /* 0x000000ffff447224 */ /* 0x000fe200078e0042 */
[----:B------:R-:W-:Y:S06]  /*c4d0*/  BRA `(.L_x_1896) ;  /* 0xffffff7800347947 */ /* 0x000fec000383ffff */
.L_x_1856:
[----:B------:R-:W-:Y:S01]  /*c4e0*/  BSSY B0, `(.L_x_1897) ;  /* 0x0000008000007945 */ /* 0x000fe20003800000 */
[----:B0-----:R-:W-:Y:S02]  /*c4f0*/  IMAD.MOV.U32 R67, RZ, RZ, R68 ;  /* 0x000000ffff437224 */ /* 0x001fe400078e0044 */
[----:B------:R-:W-:Y:S02]  /*c500*/  IMAD.MOV.U32 R70, RZ, RZ, RZ ;  /* 0x000000ffff467224 */ /* 0x000fe400078e00ff */
[----:B------:R-:W-:Y:S02]  /*c510*/  IMAD.MOV.U32 R71, RZ, RZ, 0x1f ;  /* 0x0000001fff477424 */ /* 0x000fe400078e00ff */
[----:B------:R-:W-:-:S07]  /*c520*/  IMAD.MOV.U32 R66, RZ, RZ, -0x1 ;  /* 0xffffffffff427424 */ /* 0x000fce00078e00ff */
[----:B-1---5:R-:W-:Y:S05]  /*c530*/  WARPSYNC.COLLECTIVE R66, `(.L_x_1898) ;  /* 0x0000000042087348 */ /* 0x022fea0003c00000 */
[----:B------:R0:W2:Y:S02]  /*c540*/  SHFL.IDX P4, R66, R67, R70, R71 ;  /* 0x0000004643427389 */ /* 0x0000a40000080047 */
[----:B012--5:R-:W-:Y:S05]  /*c550*/  ENDCOLLECTIVE ;  /* 0x000000000000791b */ /* 0x027fea0003800000 */
.L_x_1898:
[----:B------:R-:W-:Y:S05]  /*c560*/  BSYNC B0 ;  /* 0x0000000000007941 */ /* 0x000fea0003800000 */
.L_x_1897:
[----:B------:R-:W-:Y:S01]  /*c570*/  MOV R68, R66 ;  /* 0x0000004200447202 */ /* 0x000fe20000000f00 */
[----:B------:R-:W-:Y:S06]  /*c580*/  BRA `(.L_x_1899) ;  /* 0xffffff8000807947 */ /* 0x000fec000383ffff */
.L_x_1858:
        /* <DEDUP_REMOVED lines=8> */
.L_x_1901:
[----:B------:R-:W-:Y:S05]  /*c610*/  BSYNC B0 ;  /* 0x0000000000007941 */ /* 0x000fea0003800000 */
.L_x_1900:
[----:B------:R-:W-:Y:S01]  /*c620*/  IMAD.MOV.U32 R68, RZ, RZ, R66 ;  /* 0x000000ffff447224 */ /* 0x000fe200078e0042 */
[----:B------:R-:W-:Y:S06]  /*c630*/  BRA `(.L_x_1902) ;  /* 0xffffff8800cc7947 */ /* 0x000fec000383ffff */
.L_x_1860:
[----:B------:R-:W-:Y:S01]  /*c640*/  BSSY B0, `(.L_x_1903) ;  /* 0x0000008000007945 */ /* 0x000fe20003800000 */
[----:B0-----:R-:W-:Y:S01]  /*c650*/  MOV R67, R68 ;  /* 0x0000004400437202 */ /* 0x001fe20000000f00 */
[----:B------:R-:W-:Y:S02]  /*c660*/  IMAD.MOV.U32 R70, RZ, RZ, RZ ;  /* 0x000000ffff467224 */ /* 0x000fe400078e00ff */
[----:B------:R-:W-:Y:S02]  /*c670*/  IMAD.MOV.U32 R71, RZ, RZ, 0x1f ;  /* 0x0000001fff477424 */ /* 0x000fe400078e00ff */
[----:B------:R-:W-:-:S07]  /*c680*/  IMAD.MOV.U32 R66, RZ, RZ, -0x1 ;  /* 0xffffffffff427424 */ /* 0x000fce00078e00ff */
[----:B-1---5:R-:W-:Y:S05]  /*c690*/  WARPSYNC.COLLECTIVE R66, `(.L_x_1904) ;  /* 0x0000000042087348 */ /* 0x022fea0003c00000 */
[----:B------:R0:W2:Y:S02]  /*c6a0*/  SHFL.IDX P4, R66, R67, R70, R71 ;  /* 0x0000004643427389 */ /* 0x0000a40000080047 */
[----:B012--5:R-:W-:Y:S05]  /*c6b0*/  ENDCOLLECTIVE ;  /* 0x000000000000791b */ /* 0x027fea0003800000 */
.L_x_1904:
[----:B------:R-:W-:Y:S05]  /*c6c0*/  BSYNC B0 ;  /* 0x0000000000007941 */ /* 0x000fea0003800000 */
.L_x_1903:
[----:B------:R-:W-:Y:S01]  /*c6d0*/  IMAD.MOV.U32 R68, RZ, RZ, R66 ;  /* 0x000000ffff447224 */ /* 0x000fe200078e0042 */
[----:B------:R-:W-:Y:S06]  /*c6e0*/  BRA `(.L_x_1905) ;  /* 0xffffff9400187947 */ /* 0x000fec000383ffff */
.L_x_1862:
        /* <DEDUP_REMOVED lines=8> */
.L_x_1907:
[----:B------:R-:W-:Y:S05]  /*c770*/  BSYNC B0 ;  /* 0x0000000000007941 */ /* 0x000fea0003800000 */
.L_x_1906:
[----:B------:R-:W-:Y:S01]  /*c780*/  IMAD.MOV.U32 R68, RZ, RZ, R66 ;  /* 0x000000ffff447224 */ /* 0x000fe200078e0042 */
[----:B------:R-:W-:Y:S06]  /*c790*/  BRA `(.L_x_1908) ;  /* 0xffffff9c00647947 */ /* 0x000fec000383ffff */
.L_x_1864:
        /* <DEDUP_REMOVED lines=8> */
.L_x_1910:
[----:B------:R-:W-:Y:S05]  /*c820*/  BSYNC B0 ;  /* 0x0000000000007941 */ /* 0x000fea0003800000 */
.L_x_1909:
[----:B------:R-:W-:Y:S01]  /*c830*/  IMAD.MOV.U32 R68, RZ, RZ, R66 ;  /* 0x000000ffff447224 */ /* 0x000fe200078e0042 */
[----:B------:R-:W-:Y:S06]  /*c840*/  BRA `(.L_x_1911) ;  /* 0xffffffa400b07947 */ /* 0x000fec000383ffff */
.L_x_1866:
        /* <DEDUP_REMOVED lines=8> */
.L_x_1913:
[----:B------:R-:W-:Y:S05]  /*c8d0*/  BSYNC B0 ;  /* 0x0000000000007941 */ /* 0x000fea0003800000 */
.L_x_1912:
[----:B------:R-:W-:Y:S01]  /*c8e0*/  IMAD.MOV.U32 R68, RZ, RZ, R66 ;  /* 0x000000ffff447224 */ /* 0x000fe200078e0042 */
[----:B------:R-:W-:Y:S06]  /*c8f0*/  BRA `(.L_x_1914) ;  /* 0xffffffac00fc7947 */ /* 0x000fec000383ffff */
.L_x_1868:
        /* <DEDUP_REMOVED lines=8> */
.L_x_1916:
[----:B------:R-:W-:Y:S05]  /*c980*/  BSYNC B0 ;  /* 0x0000000000007941 */ /* 0x000fea0003800000 */
.L_x_1915:
[----:B------:R-:W-:Y:S01]  /*c990*/  MOV R68, R66 ;  /* 0x0000004200447202 */ /* 0x000fe20000000f00 */
[----:B------:R-:W-:Y:S06]  /*c9a0*/  BRA `(.L_x_1917) ;  /* 0xffffffb800487947 */ /* 0x000fec000383ffff */
.L_x_1870:
        /* <DEDUP_REMOVED lines=8> */
.L_x_1919:
[----:B------:R-:W-:Y:S05]  /*ca30*/  BSYNC B0 ;  /* 0x0000000000007941 */ /* 0x000fea0003800000 */
.L_x_1918:
[----:B------:R-:W-:Y:S01]  /*ca40*/  IMAD.MOV.U32 R68, RZ, RZ, R66 ;  /* 0x000000ffff447224 */ /* 0x000fe200078e0042 */
[----:B------:R-:W-:Y:S06]  /*ca50*/  BRA `(.L_x_1920) ;  /* 0xffffffc000947947 */ /* 0x000fec000383ffff */
.L_x_1872:
        /* <DEDUP_REMOVED lines=8> */
.L_x_1922:
[----:B------:R-:W-:Y:S05]  /*cae0*/  BSYNC B0 ;  /* 0x0000000000007941 */ /* 0x000fea0003800000 */
.L_x_1921:
[----:B------:R-:W-:Y:S01]  /*caf0*/  IMAD.MOV.U32 R68, RZ, RZ, R66 ;  /* 0x000000ffff447224 */ /* 0x000fe200078e0042 */
[----:B------:R-:W-:Y:S06]  /*cb00*/  BRA `(.L_x_1923) ;  /* 0xffffffc800e07947 */ /* 0x000fec000383ffff */
.L_x_1874:
        /* <DEDUP_REMOVED lines=8> */
.L_x_1925:
[----:B------:R-:W-:Y:S05]  /*cb90*/  BSYNC B0 ;  /* 0x0000000000007941 */ /* 0x000fea0003800000 */
.L_x_1924:
[----:B------:R-:W-:Y:S01]  /*cba0*/  IMAD.MOV.U32 R68, RZ, RZ, R66 ;  /* 0x000000ffff447224 */ /* 0x000fe200078e0042 */
[----:B------:R-:W-:Y:S06]  /*cbb0*/  BRA `(.L_x_1926) ;  /* 0xffffffd4002c7947 */ /* 0x000fec000383ffff */
.L_x_1876:
        /* <DEDUP_REMOVED lines=8> */
.L_x_1928:
[----:B------:R-:W-:Y:S05]  /*cc40*/  BSYNC B0 ;  /* 0x0000000000007941 */ /* 0x000fea0003800000 */
.L_x_1927:
[----:B------:R-:W-:Y:S01]  /*cc50*/  IMAD.MOV.U32 R68, RZ, RZ, R66 ;  /* 0x000000ffff447224 */ /* 0x000fe200078e0042 */
[----:B------:R-:W-:Y:S06]  /*cc60*/  BRA `(.L_x_1929) ;  /* 0xffffffdc00787947 */ /* 0x000fec000383ffff */
.L_x_1877:
        /* <DEDUP_REMOVED lines=8> */
.L_x_1931:
[----:B------:R-:W-:Y:S05]  /*ccf0*/  BSYNC B0 ;  /* 0x0000000000007941 */ /* 0x000fea0003800000 */
.L_x_1930:
[----:B------:R-:W-:Y:S05]  /*cd00*/  BRA `(.L_x_1932) ;  /* 0xffffffe400c87947 */ /* 0x000fea000383ffff */
.L_x_1878:
[----:B------:R-:W-:Y:S01]  /*cd10*/  BSSY B0, `(.L_x_1933) ;  /* 0x0000008000007945 */ /* 0x000fe20003800000 */
[----:B------:R-:W-:Y:S02]  /*cd20*/  IMAD.MOV.U32 R73, RZ, RZ, R3 ;  /* 0x000000ffff497224 */ /* 0x000fe400078e0003 */
[----:B------:R-:W-:Y:S02]  /*cd30*/  IMAD.MOV.U32 R72, RZ, RZ, 0x10 ;  /* 0x00000010ff487424 */ /* 0x000fe400078e00ff */
[----:B------:R-:W-:Y:S02]  /*cd40*/  IMAD.MOV.U32 R75, RZ, RZ, 0x1f ;  /* 0x0000001fff4b7424 */ /* 0x000fe400078e00ff */
[----:B0-----:R-:W-:-:S07]  /*cd50*/  IMAD.MOV.U32 R66, RZ, RZ, -0x1 ;  /* 0xffffffffff427424 */ /* 0x001fce00078e00ff */
[----:B-1---5:R-:W-:Y:S05]  /*cd60*/  WARPSYNC.COLLECTIVE R66, `(.L_x_1934) ;  /* 0x0000000042087348 */ /* 0x022fea0003c00000 */
[----:B------:R0:W2:Y:S02]  /*cd70*/  SHFL.DOWN P2, R71, R73, R72, R75 ;  /* 0x0800004849477389 */ /* 0x0000a4000004004b */
[----:B012--5:R-:W-:Y:S05]  /*cd80*/  ENDCOLLECTIVE ;  /* 0x000000000000791b */ /* 0x027fea0003800000 */
.L_x_1934:
[----:B------:R-:W-:Y:S05]  /*cd90*/  BSYNC B0 ;  /* 0x0000000000007941 */ /* 0x000fea0003800000 */
.L_x_1933:
        /* <DEDUP_REMOVED lines=9> */
.L_x_1935:
[----:B------:R-:W-:Y:S02]  /*ce30*/  HFMA2 R72, -RZ, RZ, 0, 2.384185791015625e-07 ;  /* 0x00000004ff487431 */ /* 0x000fe400000001ff */
[----:B------:R-:W-:-:S04]  /*ce40*/  IMAD.MOV.U32 R7, RZ, RZ, R71 ;  /* 0x000000ffff077224 */ /* 0x000fc800078e0047 */
[----:B------:R-:W-:-:S04]  /*ce50*/  FADD R7, R6, R7 ;  /* 0x0000000706077221 */ /* 0x000fc80000000000 */
[----:B------:R-:W-:-:S07]  /*ce60*/  IMAD.MOV.U32 R73, RZ, RZ, R7 ;  /* 0x000000ffff497224 */ /* 0x000fce00078e0007 */
[----:B------:R-:W-:Y:S05]  /*ce70*/  WARPSYNC.COLLECTIVE R66, `(.L_x_1936) ;  /* 0x0000000042087348 */ /* 0x000fea0003c00000 */
[----:B------:R0:W1:Y:S02]  /*ce80*/  SHFL.DOWN P2, R71, R73, R72, R75 ;  /* 0x0800004849477389 */ /* 0x000064000004004b */
[----:B01----:R-:W-:Y:S05]  /*ce90*/  ENDCOLLECTIVE ;  /* 0x000000000000791b */ /* 0x003fea0003800000 */
.L_x_1936:
[----:B------:R-:W-:Y:S02]  /*cea0*/  IMAD.MOV.U32 R72, RZ, RZ, 0x2 ;  /* 0x00000002ff487424 */ /* 0x000fe400078e00ff */
[----:B------:R-:W-:-:S04]  /*ceb0*/  IMAD.MOV.U32 R68, RZ, RZ, R71 ;  /* 0x000000ffff447224 */ /* 0x000fc800078e0047 */
[----:B------:R-:W-:-:S04]  /*cec0*/  FADD R68, R7, R68 ;  /* 0x0000004407447221 */ /* 0x000fc80000000000 */
[----:B------:R-:W-:-:S07]  /*ced0*/  IMAD.MOV.U32 R73, RZ, RZ, R68 ;  /* 0x000000ffff497224 */ /* 0x000fce00078e0044 */
[----:B------:R-:W-:Y:S05]  /*cee0*/  WARPSYNC.COLLECTIVE R66, `(.L_x_1937) ;  /* 0x0000000042087348 */ /* 0x000fea0003c00000 */
[----:B------:R0:W1:Y:S02]  /*cef0*/  SHFL.DOWN P2, R71, R73, R72, R75 ;  /* 0x0800004849477389 */ /* 0x000064000004004b */
[----:B01----:R-:W-:Y:S05]  /*cf00*/  ENDCOLLECTIVE ;  /* 0x000000000000791b */ /* 0x003fea0003800000 */
.L_x_1937:
[----:B------:R-:W-:Y:S01]  /*cf10*/  MOV R72, 0x1 ;  /* 0x0000000100487802 */ /* 0x000fe20000000f00 */
[----:B------:R-:W-:-:S04]  /*cf20*/  IMAD.MOV.U32 R3, RZ, RZ, R71 ;  /* 0x000000ffff037224 */ /* 0x000fc800078e0047 */
[----:B------:R-:W-:-:S04]  /*cf30*/  FADD R6, R68, R3 ;  /* 0x0000000344067221 */ /* 0x000fc80000000000 */
[----:B------:R-:W-:-:S07]  /*cf40*/  IMAD.MOV.U32 R73, RZ, RZ, R6 ;  /* 0x000000ffff497224 */ /* 0x000fce00078e0006 */
[----:B------:R-:W-:Y:S05]  /*cf50*/  WARPSYNC.COLLECTIVE R66, `(.L_x_1938) ;  /* 0x0000000042087348 */ /* 0x000fea0003c00000 */
[----:B------:R0:W1:Y:S02]  /*cf60*/  SHFL.DOWN P2, R71, R73, R72, R75 ;  /* 0x0800004849477389 */ /* 0x000064000004004b */
[----:B01----:R-:W-:Y:S05]  /*cf70*/  ENDCOLLECTIVE ;  /* 0x000000000000791b */ /* 0x003fea0003800000 */
.L_x_1938:
[----:B------:R-:W-:Y:S02]  /*cf80*/  IMAD.MOV.U32 R73, RZ, RZ, R4 ;  /* 0x000000ffff497224 */ /* 0x000fe400078e0004 */
[----:B------:R-:W-:Y:S02]  /*cf90*/  IMAD.MOV.U32 R72, RZ, RZ, 0x10 ;  /* 0x00000010ff487424 */ /* 0x000fe400078e00ff */
[----:B------:R-:W-:-:S07]  /*cfa0*/  IMAD.MOV.U32 R3, RZ, RZ, R71 ;  /* 0x000000ffff037224 */ /* 0x000fce00078e0047 */
[----:B------:R-:W-:Y:S05]  /*cfb0*/  WARPSYNC.COLLECTIVE R66, `(.L_x_1939) ;  /* 0x0000000042087348 */ /* 0x000fea0003c00000 */
[----:B------:R0:W1:Y:S02]  /*cfc0*/  SHFL.DOWN P2, R71, R73, R72, R75 ;  /* 0x0800004849477389 */ /* 0x000064000004004b */
[----:B01----:R-:W-:Y:S05]  /*cfd0*/  ENDCOLLECTIVE ;  /* 0x000000000000791b */ /* 0x003fea0003800000 */
.L_x_1939:
        /* <DEDUP_REMOVED lines=8> */
.L_x_1940:
[----:B------:R-:W-:Y:S02]  /*d060*/  IMAD.MOV.U32 R72, RZ, RZ, 0x4 ;  /* 0x00000004ff487424 */ /* 0x000fe400078e00ff */
[----:B------:R-:W-:-:S04]  /*d070*/  IMAD.MOV.U32 R70, RZ, RZ, R71 ;  /* 0x000000ffff467224 */ /* 0x000fc800078e0047 */
[----:B------:R-:W-:-:S04]  /*d080*/  FADD R70, R67, R70 ;  /* 0x0000004643467221 */ /* 0x000fc80000000000 */
[----:B------:R-:W-:-:S07]  /*d090*/  IMAD.MOV.U32 R73, RZ, RZ, R70 ;  /* 0x000000ffff497224 */ /* 0x000fce00078e0046 */
[----:B------:R-:W-:Y:S05]  /*d0a0*/  WARPSYNC.COLLECTIVE R66, `(.L_x_1941) ;  /* 0x0000000042087348 */ /* 0x000fea0003c00000 */
[----:B------:R0:W1:Y:S02]  /*d0b0*/  SHFL.DOWN P2, R71, R73, R72, R75 ;  /* 0x0800004849477389 */ /* 0x000064000004004b */
[----:B01----:R-:W-:Y:S05]  /*d0c0*/  ENDCOLLECTIVE ;  /* 0x000000000000791b */ /* 0x003fea0003800000 */
.L_x_1941:
[----:B------:R-:W-:Y:S01]  /*d0d0*/  MOV R72, 0x2 ;  /* 0x0000000200487802 */ /* 0x000fe20000000f00 */
[----:B------:R-:W-:-:S04]  /*d0e0*/  IMAD.MOV.U32 R69, RZ, RZ, R71 ;  /* 0x000000ffff457224 */ /* 0x000fc800078e0047 */
[----:B------:R-:W-:-:S04]  /*d0f0*/  FADD R69, R70, R69 ;  /* 0x0000004546457221 */ /* 0x000fc80000000000 */
[----:B------:R-:W-:-:S07]  /*d100*/  IMAD.MOV.U32 R73, RZ, RZ, R69 ;  /* 0x000000ffff497224 */ /* 0x000fce00078e0045 */
[----:B------:R-:W-:Y:S05]  /*d110*/  WARPSYNC.COLLECTIVE R66, `(.L_x_1942) ;  /* 0x0000000042087348 */ /* 0x000fea0003c00000 */
[----:B------:R0:W1:Y:S02]  /*d120*/  SHFL.DOWN P2, R71, R73, R72, R75 ;  /* 0x0800004849477389 */ /* 0x000064000004004b */
[----:B01----:R-:W-:Y:S05]  /*d130*/  ENDCOLLECTIVE ;  /* 0x000000000000791b */ /* 0x003fea0003800000 */
.L_x_1942:
[----:B------:R-:W-:Y:S02]  /*d140*/  IMAD.MOV.U32 R72, RZ, RZ, 0x1 ;  /* 0x00000001ff487424 */ /* 0x000fe400078e00ff */
[----:B------:R-:W-:-:S04]  /*d150*/  IMAD.MOV.U32 R4, RZ, RZ, R71 ;  /* 0x000000ffff047224 */ /* 0x000fc800078e0047 */
[----:B------:R-:W-:-:S04]  /*d160*/  FADD R4, R69, R4 ;  /* 0x0000000445047221 */ /* 0x000fc80000000000 */
[----:B------:R-:W-:-:S07]  /*d170*/  IMAD.MOV.U32 R73, RZ, RZ, R4 ;  /* 0x000000ffff497224 */ /* 0x000fce00078e0004 */
[----:B------:R-:W-:Y:S05]  /*d180*/  WARPSYNC.COLLECTIVE R66, `(.L_x_1943) ;  /* 0x0000000042087348 */ /* 0x000fea0003c00000 */
[----:B------:R0:W1:Y:S02]  /*d190*/  SHFL.DOWN P2, R71, R73, R72, R75 ;  /* 0x0800004849477389 */ /* 0x000064000004004b */
[----:B01----:R-:W-:Y:S05]  /*d1a0*/  ENDCOLLECTIVE ;  /* 0x000000000000791b */ /* 0x003fea0003800000 */
.L_x_1943:
[----:B------:R-:W-:Y:S01]  /*d1b0*/  IMAD.MOV.U32 R67, RZ, RZ, R71 ;  /* 0x000000ffff437224 */ /* 0x000fe200078e0047 */
[----:B------:R-:W-:Y:S06]  /*d1c0*/  BRA `(.L_x_1944) ;  /* 0xffffffec004c7947 */ /* 0x000fec000383ffff */
.L_x_1945:
        /* <DEDUP_REMOVED lines=11> */
.L_x_4153:


//--------------------- .text._Z66popcount_weighted_keys_literal_fused_multiq_kernel_warp_out_w32_sbILi8EEvPKyPKfiiS1_S3_iiiiiPKxS5_fiPf --------------------------
	.section	.text._Z66popcount_weighted_keys_literal_fused_multiq_kernel_warp_out_w32_sbILi8EEvPKyPKfiiS1_S3_iiiiiPKxS5_fiPf,"ax",@progbits
	.align	128
        .global         _Z66popcount_weighted_keys_literal_fused_multiq_kernel_warp_out_w32_sbILi8EEvPKyPKfiiS1_S3_iiiiiPKxS5_fiPf
        .type           _Z66popcount_weighted_keys_literal_fused_multiq_kernel_warp_out_w32_sbILi8EEvPKyPKfiiS1_S3_iiiiiPKxS5_fiPf,@function
        .size           _Z66popcount_weighted_keys_literal_fused_multiq_kernel_warp_out_w32_sbILi8EEvPKyPKfiiS1_S3_iiiiiPKxS5_fiPf,(.L_x_4154 - _Z66popcount_weighted_keys_literal_fused_multiq_kernel_warp_out_w32_sbILi8EEvPKyPKfiiS1_S3_iiiiiPKxS5_fiPf)
        .other          _Z66popcount_weighted_keys_literal_fused_multiq_kernel_warp_out_w32_sbILi8EEvPKyPKfiiS1_S3_iiiiiPKxS5_fiPf,@"STO_CUDA_ENTRY STV_DEFAULT"
_Z66popcount_weighted_keys_literal_fused_multiq_kernel_warp_out_w32_sbILi8EEvPKyPKfiiS1_S3_iiiiiPKxS5_fiPf:
.text._Z66popcount_weighted_keys_literal_fused_multiq_kernel_warp_out_w32_sbILi8EEvPKyPKfiiS1_S3_iiiiiPKxS5_fiPf:
        /* <DEDUP_REMOVED lines=57> */
[----:B------:R-:W-:Y:S02]  /*0390*/  @P1 IADD3 R3, PT, PT, R3, 0x1, RZ ;  /* 0x0000000103031810 */ /* 0x000fe40007ffe0ff */
[----:B------:R-:W-:Y:S02]  /*03a0*/  @P0 VIADD R5, R5, 0x1 ;  /* 0x0000000105050836 */ /* 0x000fe40000000000 */
[----:B------:R-:W-:-:S03]  /*03b0*/  SEL R3, R0, R3, !P3 ;  /* 0x0000000300037207 */ /* 0x000fc60005800000 */
[----:B------:R-:W-:Y:S01]  /*03c0*/  SEL R5, R0, R5, !P3 ;  /* 0x0000000500057207 */ /* 0x000fe20005800000 */
[----:B------:R-:W-:Y:S02]  /*03d0*/  VIADD R0, R7, UR20 ;  /* 0x0000001407007c36 */ /* 0x000fe40008000000 */
[----:B------:R-:W-:Y:S01]  /*03e0*/  IMAD.IADD R6, R6, 0x1, R3 ;  /* 0x0000000106067824 */ /* 0x000fe200078e0203 */
[----:B------:R-:W-:Y:S01]  /*03f0*/  LOP3.LUT R3, R2, 0x1f, RZ, 0xc0, !PT ;  /* 0x0000001f02037812 */ /* 0x000fe200078ec0ff */
[----:B------:R-:W-:Y:S02]  /*0400*/  IMAD.IADD R4, R8, 0x1, R5 ;  /* 0x0000000108047824 */ /* 0x000fe400078e0205 */
[----:B------:R-:W-:Y:S02]  /*0410*/  HFMA2 R5, -RZ, RZ, 0, 0 ;  /* 0x00000000ff057431 */ /* 0x000fe400000001ff */
[----:B------:R-:W-:Y:S01]  /*0420*/  VIADD R22, R0, UR20 ;  /* 0x0000001400167c36 */ /* 0x000fe20008000000 */
[----:B------:R-:W-:-:S02]  /*0430*/  LOP3.LUT R21, R6, 0x3, RZ, 0xc0, !PT ;  /* 0x0000000306157812 */ /* 0x000fc400078ec0ff */
[----:B------:R-:W-:-:S07]  /*0440*/  LOP3.LUT R20, R4, 0x3, RZ, 0xc0, !PT ;  /* 0x0000000304147812 */ /* 0x000fce00078ec0ff */
.L_x_1956:
        /* <DEDUP_REMOVED lines=37> */
.L_x_1950:
[----:B------:R-:W-:Y:S05]  /*06a0*/  BSYNC.RECONVERGENT B1 ;  /* 0x0000000000017941 */ /* 0x000fea0003800200 */
.L_x_1949:
[----:B------:R-:W-:Y:S05]  /*06b0*/  @!P0 BRA `(.L_x_1948) ;  /* 0x0000000000648947 */ /* 0x000fea0003800000 */
.L_x_1951:
        /* <DEDUP_REMOVED lines=25> */
.L_x_1948:
[----:B------:R-:W-:Y:S05]  /*0850*/  BSYNC.RECONVERGENT B0 ;  /* 0x0000000000007941 */ /* 0x000fea0003800200 */
.L_x_1947:
[----:B------:R-:W-:Y:S01]  /*0860*/  ISETP.GT.U32.AND P0, PT, R2, 0x7, PT ;  /* 0x000000070200780c */ /* 0x000fe20003f04070 */
[----:B------:R-:W-:-:S12]  /*0870*/  BSSY.RECONVERGENT B0, `(.L_x_1946) ;  /* 0x000003b000007945 */ /* 0x000fd80003800200 */
[----:B------:R-:W-:Y:S05]  /*0880*/  @P0 BRA `(.L_x_1952) ;  /* 0x0000000000e40947 */ /* 0x000fea0003800000 */
[----:B------:R-:W3:Y:S01]  /*0890*/  LDC.64 R8, c[0x0][0x3a0] ;  /* 0x0000e800ff087b82 */ /* 0x000ee20000000a00 */
[----:B------:R-:W-:Y:S01]  /*08a0*/  ISETP.NE.AND P1, PT, R20, 0x3, PT ;  /* 0x000000031400780c */ /* 0x000fe20003f25270 */
[----:B------:R-:W-:Y:S01]  /*08b0*/  BSSY.RECONVERGENT B1, `(.L_x_1953) ;  /* 0x000001c000017945 */ /* 0x000fe20003800200 */
[----:B------:R-:W-:Y:S01]  /*08c0*/  ISETP.GE.U32.AND P0, PT, R4, 0x3, PT ;  /* 0x000000030400780c */ /* 0x000fe20003f06070 */
[----:B--2---:R-:W-:Y:S01]  /*08d0*/  IMAD.MOV.U32 R18, RZ, RZ, R2 ;  /* 0x000000ffff127224 */ /* 0x004fe200078e0002 */
[----:B---3--:R-:W-:-:S04]  /*08e0*/  LEA R8, P2, R10, R8, 0x5 ;  /* 0x000000080a087211 */ /* 0x008fc800078428ff */
[----:B------:R-:W-:-:S05]  /*08f0*/  LEA.HI.X R9, R10, R9, RZ, 0x5, P2 ;  /* 0x000000090a097211 */ /* 0x000fca00010f2cff */
        /* <DEDUP_REMOVED lines=23> */
.L_x_1954:
[----:B------:R-:W-:Y:S05]  /*0a70*/  BSYNC.RECONVERGENT B1 ;  /* 0x0000000000017941 */ /* 0x000fea0003800200 */
.L_x_1953:
[----:B------:R-:W-:Y:S05]  /*0a80*/  @!P0 BRA `(.L_x_1952) ;  /* 0x0000000000648947 */ /* 0x000fea0003800000 */
.L_x_1955:
        /* <DEDUP_REMOVED lines=25> */
.L_x_1952:
[----:B------:R-:W-:Y:S05]  /*0c20*/  BSYNC.RECONVERGENT B0 ;  /* 0x0000000000007941 */ /* 0x000fea0003800200 */
.L_x_1946:
        /* <DEDUP_REMOVED lines=9> */
[----:B---3--:R-:W-:Y:S02]  /*0cc0*/  ULOP3.LUT UR6, UR13, 0x7ffffffe, URZ, 0xc0, !UPT ;  /* 0x7ffffffe0d067892 */ /* 0x008fe4000f8ec0ff */
[----:B------:R-:W-:Y:S02]  /*0cd0*/  USHF.L.U32 UR19, UR13, 0x5, URZ ;  /* 0x000000050d137899 */ /* 0x000fe400080006ff */
[----:B-----5:R-:W-:Y:S02]  /*0ce0*/  USHF.R.S32.HI UR12, URZ, 0x1f, UR12 ;  /* 0x0000001fff0c7899 */ /* 0x020fe4000801140c */
[----:B------:R-:W-:Y:S02]  /*0cf0*/  USHF.R.S32.HI UR13, URZ, 0x1f, UR13 ;  /* 0x0000001fff0d7899 */ /* 0x000fe4000801140d */
[----:B------:R-:W-:-:S12]  /*0d00*/  UIADD3 UR14, UPT, UPT, -UR6, URZ, URZ ;  /* 0x000000ff060e7290 */ /* 0x000fd8000fffe1ff */
.L_x_2005:
[----:B---3--:R-:W3:Y:S01]  /*0d10*/  LDCU UR6, c[0x0][0x3b0] ;  /* 0x00007600ff0677ac */ /* 0x008ee20008000800 */
        /* <DEDUP_REMOVED lines=8> */
[----:B0---4-:R-:W-:Y:S01]  /*0da0*/  IMAD.U32 R10, RZ, RZ, UR6 ;  /* 0x00000006ff0a7e24 */ /* 0x011fe2000f8e00ff */
[----:B------:R-:W-:-:S06]  /*0db0*/  MOV R11, UR7 ;  /* 0x00000007000b7c02 */ /* 0x000fcc0008000f00 */
        /* <DEDUP_REMOVED lines=11> */
[----:B------:R-:W-:Y:S02]  /*0e70*/  IMAD.U32 R7, RZ, RZ, UR25 ;  /* 0x00000019ff077e24 */ /* 0x000fe4000f8e00ff */
[----:B------:R-:W-:Y:S02]  /*0e80*/  IMAD.U32 R7, RZ, RZ, UR15 ;  /* 0x0000000fff077e24 */ /* 0x000fe4000f8e00ff */
[----:B--2---:R-:W-:Y:S01]  /*0e90*/  IMAD.MOV.U32 R13, RZ, RZ, R2 ;  /* 0x000000ffff0d7224 */ /* 0x004fe200078e0002 */
[----:B-1----:R-:W-:Y:S02]  /*0ea0*/  LEA R8, P0, R6, UR6, 0x8 ;  /* 0x0000000606087c11 */ /* 0x002fe4000f8040ff */
[----:B0-----:R-:W-:-:S02]  /*0eb0*/  LEA R0, R9, R0, 0x18 ;  /* 0x0000000009007211 */ /* 0x001fc400078ec0ff */
[----:B------:R-:W-:-:S09]  /*0ec0*/  LEA.HI.X R9, R6, UR7, R7, 0x8, P0 ;  /* 0x0000000706097c11 */ /* 0x000fd200080f4407 */
.L_x_1959:
[----:B0-----:R-:W-:-:S06]  /*0ed0*/  IMAD.WIDE R6, R13, 0x8, R8 ;  /* 0x000000080d067825 */ /* 0x001fcc00078e0208 */
[----:B------:R-:W2:Y:S01]  /*0ee0*/  LDG.E.64.CONSTANT R6, desc[UR16][R6.64] ;  /* 0x0000001006067981 */ /* 0x000ea2000c1e9b00 */
[C---:B------:R-:W-:Y:S01]  /*0ef0*/  LEA R15, R13.reuse, R0, 0x3 ;  /* 0x000000000d0f7211 */ /* 0x040fe200078e18ff */
[----:B------:R-:W-:-:S05]  /*0f00*/  VIADD R13, R13, UR20 ;  /* 0x000000140d0d7c36 */ /* 0x000fca0008000000 */
[----:B------:R-:W-:Y:S01]  /*0f10*/  ISETP.GE.AND P0, PT, R13, UR19, PT ;  /* 0x000000130d007c0c */ /* 0x000fe2000bf06270 */
[----:B--2---:R0:W-:-:S12]  /*0f20*/  STS.64 [R15], R6 ;  /* 0x000000060f007388 */ /* 0x0041d80000000a00 */
[----:B------:R-:W-:Y:S05]  /*0f30*/  @!P0 BRA `(.L_x_1959) ;  /* 0xfffffffc00e48947 */ /* 0x000fea000383ffff */
.L_x_1958:
[----:B------:R-:W-:Y:S05]  /*0f40*/  BSYNC.RECONVERGENT B0 ;  /* 0x0000000000007941 */ /* 0x000fea0003800200 */
.L_x_1957:
[----:B------:R-:W-:Y:S04]  /*0f50*/  BSSY.RECONVERGENT B0, `(.L_x_1960) ;  /* 0x000000d000007945 */ /* 0x000fe80003800200 */
[----:B------:R-:W-:Y:S05]  /*0f60*/  @P1 BRA `(.L_x_1961) ;  /* 0x00000000002c1947 */ /* 0x000fea0003800000 */
[----:B------:R-:W-:-:S07]  /*0f70*/  IMAD.MOV.U32 R0, RZ, RZ, R2 ;  /* 0x000000ffff007224 */ /* 0x000fce00078e0002 */
.L_x_1962:
        /* <DEDUP_REMOVED lines=10> */
.L_x_1961:
[----:B------:R-:W-:Y:S05]  /*1020*/  BSYNC.RECONVERGENT B0 ;  /* 0x0000000000007941 */ /* 0x000fea0003800200 */
.L_x_1960:
        /* <DEDUP_REMOVED lines=11> */
.L_x_2004:
        /* <DEDUP_REMOVED lines=30> */
[----:B------:R-:W-:Y:S01]  /*12c0*/  ISETP.NE.AND P1, PT, R3, RZ, PT ;  /* 0x000000ff0300720c */ /* 0x000fe20003f25270 */
[----:B------:R-:W-:Y:S01]  /*12d0*/  IMAD.MOV.U32 R39, RZ, RZ, RZ ;  /* 0x000000ffff277224 */ /* 0x000fe200078e00ff */
[----:B------:R-:W-:Y:S01]  /*12e0*/  MOV R41, R5 ;  /* 0x0000000500297202 */ /* 0x000fe20000000f00 */
[----:B------:R-:W-:Y:S02]  /*12f0*/  IMAD.U32 R38, RZ, RZ, UR18 ;  /* 0x00000012ff267e24 */ /* 0x000fe4000f8e00ff */
[----:B------:R-:W-:-:S08]  /*1300*/  IMAD.U32 R40, RZ, RZ, UR14 ;  /* 0x0000000eff287e24 */ /* 0x000fd0000f8e00ff */
.L_x_1969:
[----:B------:R-:W-:Y:S01]  /*1310*/  IMAD.MOV.U32 R42, RZ, RZ, RZ ;  /* 0x000000ffff2a7224 */ /* 0x000fe200078e00ff */
[----:B------:R-:W-:Y:S01]  /*1320*/  UMOV UR6, 0xffffffff ;  /* 0xffffffff00067882 */ /* 0x000fe20000000000 */
[----:B------:R-:W-:-:S04]  /*1330*/  IMAD.MOV.U32 R15, RZ, RZ, R41 ;  /* 0x000000ffff0f7224 */ /* 0x000fc800078e0029 */
[----:B------:R1:W2:Y:S01]  /*1340*/  @!P1 LDS R42, [R38] ;  /* 0x00000000262a9984 */ /* 0x0002a20000000800 */
[----:B------:R-:W-:Y:S05]  /*1350*/  BRA.DIV UR6, `(.L_x_1968) ;  /* 0x0000005a06207947 */ /* 0x000fea000b800000 */
[----:B0--3--:R-:W0:Y:S04]  /*1360*/  LDS.64 R36, [R41] ;  /* 0x0000000029247984 */ /* 0x009e280000000a00 */
[----:B--2---:R-:W2:Y:S01]  /*1370*/  SHFL.IDX PT, R42, R42, RZ, 0x1f ;  /* 0x00001fff2a2a7589 */ /* 0x004ea200000e0000 */
[-C--:B0-----:R-:W-:Y:S02]  /*1380*/  LOP3.LUT R46, R20, R36.reuse, RZ, 0xc0, !PT ;  /* 0x00000024142e7212 */ /* 0x081fe400078ec0ff */
[----:B------:R-:W-:Y:S02]  /*1390*/  LOP3.LUT R47, R21, R37, RZ, 0xc0, !PT ;  /* 0x00000025152f7212 */ /* 0x000fe400078ec0ff */
[----:B------:R0:W-:Y:S01]  /*13a0*/  POPC R43, R46 ;  /* 0x0000002e002b7309 */ /* 0x0001e20000000000 */
[----:B------:R-:W-:-:S02]  /*13b0*/  LOP3.LUT R45, R22, R36, RZ, 0xc0, !PT ;  /* 0x00000024162d7212 */ /* 0x000fc400078ec0ff */
[----:B------:R-:W-:-:S05]  /*13c0*/  LOP3.LUT R48, R23, R37, RZ, 0xc0, !PT ;  /* 0x0000002517307212 */ /* 0x000fca00078ec0ff */
[----:B------:R3:W4:Y:S01]  /*13d0*/  POPC R44, R47 ;  /* 0x0000002f002c7309 */ /* 0x0007220000000000 */
[----:B0-----:R-:W-:-:S07]  /*13e0*/  LOP3.LUT R46, R25, R37, RZ, 0xc0, !PT ;  /* 0x00000025192e7212 */ /* 0x001fce00078ec0ff */
[----:B------:R-:W-:Y:S01]  /*13f0*/  POPC R46, R46 ;  /* 0x0000002e002e7309 */ /* 0x000fe20000000000 */
[----:B---3--:R-:W-:Y:S01]  /*1400*/  LOP3.LUT R47, R24, R36, RZ, 0xc0, !PT ;  /* 0x00000024182f7212 */ /* 0x008fe200078ec0ff */
[----:B----4-:R-:W-:-:S06]  /*1410*/  IMAD.IADD R43, R43, 0x1, R44 ;  /* 0x000000012b2b7824 */ /* 0x010fcc00078e022c */
[----:B------:R0:W-:Y:S01]  /*1420*/  POPC R44, R48 ;  /* 0x00000030002c7309 */ /* 0x0001e20000000000 */
[----:B------:R-:W-:-:S05]  /*1430*/  I2FP.F32.U32 R43, R43 ;  /* 0x0000002b002b7245 */ /* 0x000fca0000201000 */
[----:B--2---:R-:W-:Y:S01]  /*1440*/  FMUL R43, R42, R43 ;  /* 0x0000002b2a2b7220 */ /* 0x004fe20000400000 */
[----:B0-----:R-:W-:-:S03]  /*1450*/  LOP3.LUT R48, R27, R37, RZ, 0xc0, !PT ;  /* 0x000000251b307212 */ /* 0x001fc600078ec0ff */
[----:B------:R-:W-:Y:S02]  /*1460*/  FFMA R43, R0, R43, R39 ;  /* 0x0000002b002b7223 */ /* 0x000fe40000000027 */
[----:B------:R0:W2:Y:S02]  /*1470*/  POPC R39, R45 ;  /* 0x0000002d00277309 */ /* 0x0000a40000000000 */
[----:B0-----:R-:W-:Y:S01]  /*1480*/  LOP3.LUT R45, R26, R36, RZ, 0xc0, !PT ;  /* 0x000000241a2d7212 */ /* 0x001fe200078ec0ff */
[----:B--2---:R-:W-:-:S05]  /*1490*/  IMAD.IADD R39, R39, 0x1, R44 ;  /* 0x0000000127277824 */ /* 0x004fca00078e022c */
[----:B------:R-:W-:-:S05]  /*14a0*/  I2FP.F32.U32 R39, R39 ;  /* 0x0000002700277245 */ /* 0x000fca0000201000 */
[----:B------:R-:W-:-:S04]  /*14b0*/  FMUL R39, R42, R39 ;  /* 0x000000272a277220 */ /* 0x000fc80000400000 */
[----:B------:R-:W-:Y:S02]  /*14c0*/  FFMA R44, R8, R39, R43 ;  /* 0x00000027082c7223 */ /* 0x000fe4000000002b */
[----:B------:R0:W2:Y:S08]  /*14d0*/  POPC R39, R47 ;  /* 0x0000002f00277309 */ /* 0x0000b00000000000 */
[----:B------:R3:W-:Y:S01]  /*14e0*/  POPC R43, R45 ;  /* 0x0000002d002b7309 */ /* 0x0007e20000000000 */
[----:B0-----:R-:W-:-:S02]  /*14f0*/  LOP3.LUT R47, R28, R36, RZ, 0xc0, !PT ;  /* 0x000000241c2f7212 */ /* 0x001fc400078ec0ff */
[----:B--2---:R-:W-:Y:S02]  /*1500*/  IADD3 R39, PT, PT, R39, R46, RZ ;  /* 0x0000002e27277210 */ /* 0x004fe40007ffe0ff */
[----:B------:R-:W-:Y:S02]  /*1510*/  LOP3.LUT R46, R29, R37, RZ, 0xc0, !PT ;  /* 0x000000251d2e7212 */ /* 0x000fe400078ec0ff */
[----:B------:R-:W-:Y:S02]  /*1520*/  I2FP.F32.U32 R39, R39 ;  /* 0x0000002700277245 */ /* 0x000fe40000201000 */
[----:B---3--:R-:W-:Y:S02]  /*1530*/  LOP3.LUT R45, R30, R36, RZ, 0xc0, !PT ;  /* 0x000000241e2d7212 */ /* 0x008fe400078ec0ff */
[----:B------:R-:W-:Y:S01]  /*1540*/  POPC R46, R46 ;  /* 0x0000002e002e7309 */ /* 0x000fe20000000000 */
[----:B------:R-:W-:-:S04]  /*1550*/  FMUL R39, R42, R39 ;  /* 0x000000272a277220 */ /* 0x000fc80000400000 */
[----:B------:R-:W-:-:S03]  /*1560*/  FFMA R39, R9, R39, R44 ;  /* 0x0000002709277223 */ /* 0x000fc6000000002c */
        /* <DEDUP_REMOVED lines=8> */
[----:B0-----:R-:W-:Y:S01]  /*15f0*/  LOP3.LUT R47, R32, R36, RZ, 0xc0, !PT ;  /* 0x00000024202f7212 */ /* 0x001fe200078ec0ff */
[----:B--2---:R-:W-:Y:S01]  /*1600*/  IMAD.IADD R39, R39, 0x1, R46 ;  /* 0x0000000127277824 */ /* 0x004fe200078e022e */
[----:B------:R-:W-:-:S02]  /*1610*/  LOP3.LUT R46, R33, R37, RZ, 0xc0, !PT ;  /* 0x00000025212e7212 */ /* 0x000fc400078ec0ff */
[----:B---3--:R-:W-:Y:S02]  /*1620*/  LOP3.LUT R45, R35, R37, RZ, 0xc0, !PT ;  /* 0x00000025232d7212 */ /* 0x008fe400078ec0ff */
[----:B------:R-:W-:Y:S02]  /*1630*/  I2FP.F32.U32 R39, R39 ;  /* 0x0000002700277245 */ /* 0x000fe40000201000 */
[----:B------:R-:W-:Y:S03]  /*1640*/  POPC R46, R46 ;  /* 0x0000002e002e7309 */ /* 0x000fe60000000000 */
[----:B------:R-:W-:-:S04]  /*1650*/  FMUL R39, R42, R39 ;  /* 0x000000272a277220 */ /* 0x000fc80000400000 */
[----:B------:R-:W-:Y:S01]  /*1660*/  FFMA R39, R11, R39, R44 ;  /* 0x000000270b277223 */ /* 0x000fe2000000002c */
[----:B------:R-:W-:Y:S08]  /*1670*/  POPC R37, R45 ;  /* 0x0000002d00257309 */ /* 0x000ff00000000000 */
[----:B------:R-:W0:Y:S02]  /*1680*/  POPC R44, R48 ;  /* 0x00000030002c7309 */ /* 0x000e240000000000 */
[----:B0-----:R-:W-:-:S05]  /*1690*/  IMAD.IADD R43, R43, 0x1, R44 ;  /* 0x000000012b2b7824 */ /* 0x001fca00078e022c */
[----:B------:R-:W-:-:S05]  /*16a0*/  I2FP.F32.U32 R43, R43 ;  /* 0x0000002b002b7245 */ /* 0x000fca0000201000 */
[----:B------:R-:W-:-:S04]  /*16b0*/  FMUL R43, R42, R43 ;  /* 0x0000002b2a2b7220 */ /* 0x000fc80000400000 */
[----:B------:R-:W-:Y:S02]  /*16c0*/  FFMA R44, R12, R43, R39 ;  /* 0x0000002b0c2c7223 */ /* 0x000fe40000000027 */
[----:B------:R0:W2:Y:S02]  /*16d0*/  POPC R39, R47 ;  /* 0x0000002f00277309 */ /* 0x0000a40000000000 */
[----:B0-----:R-:W0:Y:S01]  /*16e0*/  @!P1 LDS R47, [R38+0x4] ;  /* 0x00000400262f9984 */ /* 0x001e220000000800 */
[----:B--2---:R-:W-:-:S05]  /*16f0*/  IMAD.IADD R39, R39, 0x1, R46 ;  /* 0x0000000127277824 */ /* 0x004fca00078e022e */
[----:B------:R-:W-:-:S05]  /*1700*/  I2FP.F32.U32 R39, R39 ;  /* 0x0000002700277245 */ /* 0x000fca0000201000 */
[----:B------:R-:W-:-:S04]  /*1710*/  FMUL R39, R42, R39 ;  /* 0x000000272a277220 */ /* 0x000fc80000400000 */
[----:B------:R-:W-:Y:S01]  /*1720*/  FFMA R43, R13, R39, R44 ;  /* 0x000000270d2b7223 */ /* 0x000fe2000000002c */
[----:B------:R-:W-:Y:S01]  /*1730*/  LOP3.LUT R44, R34, R36, RZ, 0xc0, !PT ;  /* 0x00000024222c7212 */ /* 0x000fe200078ec0ff */
[----:B------:R-:W-:-:S03]  /*1740*/  IMAD.MOV.U32 R39, RZ, RZ, RZ ;  /* 0x000000ffff277224 */ /* 0x000fc600078e00ff */
[----:B------:R-:W2:Y:S02]  /*1750*/  POPC R36, R44 ;  /* 0x0000002c00247309 */ /* 0x000ea40000000000 */
[----:B--2---:R-:W-:Y:S01]  /*1760*/  IADD3 R36, PT, PT, R36, R37, RZ ;  /* 0x0000002524247210 */ /* 0x004fe20007ffe0ff */
[----:B0-----:R-:W-:-:S03]  /*1770*/  @!P1 IMAD.MOV.U32 R39, RZ, RZ, R47 ;  /* 0x000000ffff279224 */ /* 0x001fc600078e002f */
[----:B------:R-:W-:-:S03]  /*1780*/  I2FP.F32.U32 R37, R36 ;  /* 0x0000002400257245 */ /* 0x000fc60000201000 */
[----:B------:R-:W0:Y:S02]  /*1790*/  SHFL.IDX PT, R39, R39, RZ, 0x1f ;  /* 0x00001fff27277589 */ /* 0x000e2400000e0000 */
[----:B------:R-:W-:-:S04]  /*17a0*/  FMUL R37, R42, R37 ;  /* 0x000000252a257220 */ /* 0x000fc80000400000 */
[----:B------:R-:W-:-:S07]  /*17b0*/  FFMA R43, R14, R37, R43 ;  /* 0x000000250e2b7223 */ /* 0x000fce000000002b */
.L_x_2009:
[----:B------:R2:W3:Y:S01]  /*17c0*/  LDS.64 R36, [R41+0x100] ;  /* 0x0001000029247984 */ /* 0x0004e20000000a00 */
[----:B------:R-:W-:Y:S02]  /*17d0*/  VIADD R40, R40, 0x2 ;  /* 0x0000000228287836 */ /* 0x000fe40000000000 */
[----:B-1----:R-:W-:-:S03]  /*17e0*/  VIADD R38, R38, 0x8 ;  /* 0x0000000826267836 */ /* 0x002fc60000000000 */
[----:B------:R-:W-:Y:S01]  /*17f0*/  ISETP.NE.AND P0, PT, R40, RZ, PT ;  /* 0x000000ff2800720c */ /* 0x000fe20003f05270 */
[----:B--2---:R-:W-:Y:S01]  /*1800*/  VIADD R41, R41, 0x200 ;  /* 0x0000020029297836 */ /* 0x004fe20000000000 */
[-C--:B---3--:R-:W-:Y:S02]  /*1810*/  LOP3.LUT R44, R20, R36.reuse, RZ, 0xc0, !PT ;  /* 0x00000024142c7212 */ /* 0x088fe400078ec0ff */
[-C--:B------:R-:W-:Y:S02]  /*1820*/  LOP3.LUT R46, R21, R37.reuse, RZ, 0xc0, !PT ;  /* 0x00000025152e7212 */ /* 0x080fe400078ec0ff */
[----:B------:R-:W-:Y:S01]  /*1830*/  POPC R42, R44 ;  /* 0x0000002c002a7309 */ /* 0x000fe20000000000 */
[----:B------:R-:W-:Y:S02]  /*1840*/  LOP3.LUT R47, R22, R36, RZ, 0xc0, !PT ;  /* 0x00000024162f7212 */ /* 0x000fe400078ec0ff */
[-C--:B------:R-:W-:Y:S02]  /*1850*/  LOP3.LUT R48, R25, R37.reuse, RZ, 0xc0, !PT ;  /* 0x0000002519307212 */ /* 0x080fe400078ec0ff */
[----:B------:R-:W-:-:S03]  /*1860*/  LOP3.LUT R49, R29, R37, RZ, 0xc0, !PT ;  /* 0x000000251d317212 */ /* 0x000fc600078ec0ff */
[----:B------:R1:W2:Y:S08]  /*1870*/  POPC R45, R46 ;  /* 0x0000002e002d7309 */ /* 0x0002b00000000000 */
[----:B------:R3:W-:Y:S01]  /*1880*/  POPC R44, R48 ;  /* 0x00000030002c7309 */ /* 0x0007e20000000000 */
[----:B-1----:R-:W-:Y:S01]  /*1890*/  LOP3.LUT R46, R24, R36, RZ, 0xc0, !PT ;  /* 0x00000024182e7212 */ /* 0x002fe200078ec0ff */
[----:B--2---:R-:W-:Y:S01]  /*18a0*/  IMAD.IADD R42, R42, 0x1, R45 ;  /* 0x000000012a2a7824 */ /* 0x004fe200078e022d */
[----:B------:R-:W-:-:S02]  /*18b0*/  LOP3.LUT R45, R23, R37, RZ, 0xc0, !PT ;  /* 0x00000025172d7212 */ /* 0x000fc400078ec0ff */
[----:B---3--:R-:W-:Y:S02]  /*18c0*/  LOP3.LUT R48, R31, R37, RZ, 0xc0, !PT ;  /* 0x000000251f307212 */ /* 0x008fe400078ec0ff */
[----:B------:R-:W-:Y:S02]  /*18d0*/  I2FP.F32.U32 R42, R42 ;  /* 0x0000002a002a7245 */ /* 0x000fe40000201000 */
[----:B------:R-:W-:Y:S03]  /*18e0*/  POPC R45, R45 ;  /* 0x0000002d002d7309 */ /* 0x000fe60000000000 */
[----:B0-----:R-:W-:-:S04]  /*18f0*/  FMUL R42, R39, R42 ;  /* 0x0000002a272a7220 */ /* 0x001fc80000400000 */
[----:B------:R-:W-:Y:S02]  /*1900*/  FFMA R43, R0, R42, R43 ;  /* 0x0000002a002b7223 */ /* 0x000fe4000000002b */
[----:B------:R0:W1:Y:S02]  /*1910*/  POPC R42, R47 ;  /* 0x0000002f002a7309 */ /* 0x0000640000000000 */
[----:B0-----:R-:W-:Y:S01]  /*1920*/  LOP3.LUT R47, R26, R36, RZ, 0xc0, !PT ;  /* 0x000000241a2f7212 */ /* 0x001fe200078ec0ff */
[----:B-1----:R-:W-:Y:S01]  /*1930*/  IMAD.IADD R42, R42, 0x1, R45 ;  /* 0x000000012a2a7824 */ /* 0x002fe200078e022d */
        /* <DEDUP_REMOVED lines=9> */
[----:B------:R-:W-:-:S04]  /*19d0*/  FMUL R44, R39, R44 ;  /* 0x0000002c272c7220 */ /* 0x000fc80000400000 */
[----:B------:R-:W-:Y:S02]  /*19e0*/  FFMA R43, R9, R44, R42 ;  /* 0x0000002c092b7223 */ /* 0x000fe4000000002a */
[----:B------:R0:W1:Y:S08]  /*19f0*/  POPC R42, R47 ;  /* 0x0000002f002a7309 */ /* 0x0000700000000000 */
[----:B------:R-:W-:Y:S01]  /*1a00*/  POPC R44, R49 ;  /* 0x00000031002c7309 */ /* 0x000fe20000000000 */
[----:B0-----:R-:W-:Y:S01]  /*1a10*/  LOP3.LUT R47, R30, R36, RZ, 0xc0, !PT ;  /* 0x000000241e2f7212 */ /* 0x001fe200078ec0ff */
[----:B-1----:R-:W-:-:S06]  /*1a20*/  IMAD.IADD R42, R42, 0x1, R45 ;  /* 0x000000012a2a7824 */ /* 0x002fcc00078e022d */
[----:B------:R-:W-:Y:S01]  /*1a30*/  POPC R45, R48 ;  /* 0x00000030002d7309 */ /* 0x000fe20000000000 */
[----:B------:R-:W-:-:S05]  /*1a40*/  I2FP.F32.U32 R42, R42 ;  /* 0x0000002a002a7245 */ /* 0x000fca0000201000 */
[----:B------:R-:W-:-:S04]  /*1a50*/  FMUL R42, R39, R42 ;  /* 0x0000002a272a7220 */ /* 0x000fc80000400000 */
[----:B------:R-:W-:Y:S02]  /*1a60*/  FFMA R42, R10, R42, R43 ;  /* 0x0000002a0a2a7223 */ /* 0x000fe4000000002b */
[----:B------:R0:W1:Y:S02]  /*1a70*/  POPC R43, R46 ;  /* 0x0000002e002b7309 */ /* 0x0000640000000000 */
[-C--:B0-----:R-:W-:Y:S02]  /*1a80*/  LOP3.LUT R46, R33, R37.reuse, RZ, 0xc0, !PT ;  /* 0x00000025212e7212 */ /* 0x081fe400078ec0ff */
[----:B------:R-:W-:Y:S01]  /*1a90*/  LOP3.LUT R37, R35, R37, RZ, 0xc0, !PT ;  /* 0x0000002523257212 */ /* 0x000fe200078ec0ff */
[----:B-1----:R-:W-:-:S05]  /*1aa0*/  IMAD.IADD R43, R43, 0x1, R44 ;  /* 0x000000012b2b7824 */ /* 0x002fca00078e022c */
[----:B------:R-:W-:Y:S01]  /*1ab0*/  POPC R37, R37 ;  /* 0x0000002500257309 */ /* 0x000fe20000000000 */
[----:B------:R-:W-:-:S05]  /*1ac0*/  I2FP.F32.U32 R44, R43 ;  /* 0x0000002b002c7245 */ /* 0x000fca0000201000 */
[----:B------:R-:W-:-:S04]  /*1ad0*/  FMUL R44, R39, R44 ;  /* 0x0000002c272c7220 */ /* 0x000fc80000400000 */
        /* <DEDUP_REMOVED lines=9> */
[----:B0-----:R-:W-:-:S05]  /*1b70*/  IMAD.IADD R43, R43, 0x1, R44 ;  /* 0x000000012b2b7824 */ /* 0x001fca00078e022c */
[----:B------:R-:W-:-:S05]  /*1b80*/  I2FP.F32.U32 R44, R43 ;  /* 0x0000002b002c7245 */ /* 0x000fca0000201000 */
[----:B------:R-:W-:-:S04]  /*1b90*/  FMUL R44, R39, R44 ;  /* 0x0000002c272c7220 */ /* 0x000fc80000400000 */
[----:B------:R-:W-:Y:S01]  /*1ba0*/  FFMA R43, R13, R44, R42 ;  /* 0x0000002c0d2b7223 */ /* 0x000fe2000000002a */
[----:B------:R-:W-:-:S04]  /*1bb0*/  LOP3.LUT R42, R34, R36, RZ, 0xc0, !PT ;  /* 0x00000024222a7212 */ /* 0x000fc800078ec0ff */
[----:B------:R-:W0:Y:S02]  /*1bc0*/  POPC R36, R42 ;  /* 0x0000002a00247309 */ /* 0x000e240000000000 */
[----:B0-----:R-:W-:-:S04]  /*1bd0*/  IADD3 R36, PT, PT, R36, R37, RZ ;  /* 0x0000002524247210 */ /* 0x001fc80007ffe0ff */
[----:B------:R-:W-:-:S05]  /*1be0*/  I2FP.F32.U32 R36, R36 ;  /* 0x0000002400247245 */ /* 0x000fca0000201000 */
[----:B------:R-:W-:-:S04]  /*1bf0*/  FMUL R36, R39, R36 ;  /* 0x0000002427247220 */ /* 0x000fc80000400000 */
[----:B------:R-:W-:Y:S01]  /*1c00*/  FFMA R39, R14, R36, R43 ;  /* 0x000000240e277223 */ /* 0x000fe2000000002b */
[----:B------:R-:W-:Y:S06]  /*1c10*/  @P0 BRA `(.L_x_1969) ;  /* 0xfffffff400bc0947 */ /* 0x000fec000383ffff */
[----:B------:R-:W-:Y:S05]  /*1c20*/  BSYNC B1 ;  /* 0x0000000000017941 */ /* 0x000fea0003800000 */
.L_x_1967:
[----:B------:R-:W0:Y:S02]  /*1c30*/  LDCU UR6, c[0x0][0x390] ;  /* 0x00007200ff0677ac */ /* 0x000e240008000800 */
[----:B0-----:R-:W-:-:S09]  /*1c40*/  ULOP3.LUT UP1, URZ, UR6, 0x1, URZ, 0xc0, !UPT ;  /* 0x0000000106ff7892 */ /* 0x001fd2000f82c0ff */
[----:B------:R-:W-:Y:S05]  /*1c50*/  BRA.U !UP1, `(.L_x_1970) ;  /* 0x0000004d09607547 */ /* 0x000fea000b800000 */
[----:B------:R-:W-:Y:S01]  /*1c60*/  IMAD.MOV.U32 R36, RZ, RZ, RZ ;  /* 0x000000ffff247224 */ /* 0x000fe200078e00ff */
[----:B------:R-:W-:-:S05]  /*1c70*/  UMOV UR6, 0xffffffff ;  /* 0xffffffff00067882 */ /* 0x000fca0000000000 */
[----:B------:R0:W1:Y:S01]  /*1c80*/  @!P1 LDS R36, [R38] ;  /* 0x0000000026249984 */ /* 0x0000620000000800 */
[----:B------:R-:W-:Y:S05]  /*1c90*/  BRA.DIV UR6, `(.L_x_1971) ;  /* 0x0000005606287947 */ /* 0x000fea000b800000 */
[----:B01----:R0:W1:Y:S02]  /*1ca0*/  SHFL.IDX PT, R38, R36, RZ, 0x1f ;  /* 0x00001fff24267589 */ /* 0x00306400000e0000 */
.L_x_2012:
        /* <DEDUP_REMOVED lines=10> */
[----:B------:R0:W2:Y:S01]  /*1d50*/  POPC R45, R20 ;  /* 0x00000014002d7309 */ /* 0x0000a20000000000 */
[-C--:B------:R-:W-:Y:S02]  /*1d60*/  LOP3.LUT R21, R29, R37.reuse, RZ, 0xc0, !PT ;  /* 0x000000251d157212 */ /* 0x080fe400078ec0ff */
[----:B------:R-:W-:Y:S02]  /*1d70*/  LOP3.LUT R23, R32, R36, RZ, 0xc0, !PT ;  /* 0x0000002420177212 */ /* 0x000fe400078ec0ff */
[----:B------:R-:W-:-:S03]  /*1d80*/  LOP3.LUT R29, R35, R37, RZ, 0xc0, !PT ;  /* 0x00000025231d7212 */ /* 0x000fc600078ec0ff */
[----:B------:R-:W-:Y:S01]  /*1d90*/  POPC R43, R43 ;  /* 0x0000002b002b7309 */ /* 0x000fe20000000000 */
[-C--:B0-----:R-:W-:Y:S02]  /*1da0*/  LOP3.LUT R20, R28, R36.reuse, RZ, 0xc0, !PT ;  /* 0x000000241c147212 */ /* 0x081fe400078ec0ff */
[----:B------:R-:W-:Y:S02]  /*1db0*/  LOP3.LUT R28, R34, R36, RZ, 0xc0, !PT ;  /* 0x00000024221c7212 */ /* 0x000fe400078ec0ff */
[----:B--2---:R-:W-:-:S03]  /*1dc0*/  IADD3 R42, PT, PT, R42, R45, RZ ;  /* 0x0000002d2a2a7210 */ /* 0x004fc60007ffe0ff */
[----:B------:R0:W2:Y:S01]  /*1dd0*/  POPC R44, R22 ;  /* 0x00000016002c7309 */ /* 0x0000a20000000000 */
[----:B------:R-:W-:-:S07]  /*1de0*/  I2FP.F32.U32 R27, R42 ;  /* 0x0000002a001b7245 */ /* 0x000fce0000201000 */
[----:B------:R-:W-:Y:S01]  /*1df0*/  POPC R24, R24 ;  /* 0x0000001800187309 */ /* 0x000fe20000000000 */
[----:B-1----:R-:W-:Y:S01]  /*1e00*/  FMUL R27, R38, R27 ;  /* 0x0000001b261b7220 */ /* 0x002fe20000400000 */
[----:B0-----:R-:W-:-:S03]  /*1e10*/  LOP3.LUT R22, R30, R36, RZ, 0xc0, !PT ;  /* 0x000000241e167212 */ /* 0x001fc600078ec0ff */
[----:B------:R-:W-:Y:S01]  /*1e20*/  FFMA R27, R0, R27, R39 ;  /* 0x0000001b001b7223 */ /* 0x000fe20000000027 */
[----:B--2---:R-:W-:Y:S02]  /*1e30*/  IMAD.IADD R43, R43, 0x1, R44 ;  /* 0x000000012b2b7824 */ /* 0x004fe400078e022c */
[----:B------:R0:W1:Y:S03]  /*1e40*/  POPC R41, R25 ;  /* 0x0000001900297309 */ /* 0x0000660000000000 */
[----:B------:R-:W-:-:S05]  /*1e50*/  I2FP.F32.U32 R43, R43 ;  /* 0x0000002b002b7245 */ /* 0x000fca0000201000 */
[----:B------:R-:W-:Y:S01]  /*1e60*/  POPC R15, R15 ;  /* 0x0000000f000f7309 */ /* 0x000fe20000000000 */
[----:B------:R-:W-:Y:S01]  /*1e70*/  FMUL R43, R38, R43 ;  /* 0x0000002b262b7220 */ /* 0x000fe20000400000 */
[----:B0-----:R-:W-:-:S03]  /*1e80*/  LOP3.LUT R25, R31, R37, RZ, 0xc0, !PT ;  /* 0x000000251f197212 */ /* 0x001fc600078ec0ff */
[----:B------:R-:W-:Y:S01]  /*1e90*/  FFMA R8, R8, R43, R27 ;  /* 0x0000002b08087223 */ /* 0x000fe2000000001b */
[----:B-1----:R-:W-:Y:S02]  /*1ea0*/  IMAD.IADD R24, R24, 0x1, R41 ;  /* 0x0000000118187824 */ /* 0x002fe400078e0229 */
[----:B------:R0:W1:Y:S08]  /*1eb0*/  POPC R40, R26 ;  /* 0x0000001a00287309 */ /* 0x0000700000000000 */
[----:B------:R-:W-:Y:S01]  /*1ec0*/  POPC R20, R20 ;  /* 0x0000001400147309 */ /* 0x000fe20000000000 */
[----:B0-----:R-:W-:Y:S01]  /*1ed0*/  LOP3.LUT R26, R33, R37, RZ, 0xc0, !PT ;  /* 0x00000025211a7212 */ /* 0x001fe200078ec0ff */
[----:B-1----:R-:W-:-:S06]  /*1ee0*/  IMAD.IADD R40, R15, 0x1, R40 ;  /* 0x000000010f287824 */ /* 0x002fcc00078e0228 */
        /* <DEDUP_REMOVED lines=30> */
.L_x_1966:
        /* <DEDUP_REMOVED lines=9> */
.L_x_2015:
[----:B0--3--:R-:W0:Y:S02]  /*2160*/  LDS.64 R36, [R5] ;  /* 0x0000000005247984 */ /* 0x009e240000000a00 */
[-C--:B0-----:R-:W-:Y:S02]  /*2170*/  LOP3.LUT R43, R20, R36.reuse, RZ, 0xc0, !PT ;  /* 0x00000024142b7212 */ /* 0x081fe400078ec0ff */
[-C--:B------:R-:W-:Y:S02]  /*2180*/  LOP3.LUT R46, R21, R37.reuse, RZ, 0xc0, !PT ;  /* 0x00000025152e7212 */ /* 0x080fe400078ec0ff */
[----:B------:R-:W-:Y:S01]  /*2190*/  POPC R39, R43 ;  /* 0x0000002b00277309 */ /* 0x000fe20000000000 */
[-C--:B------:R-:W-:Y:S02]  /*21a0*/  LOP3.LUT R42, R23, R37.reuse, RZ, 0xc0, !PT ;  /* 0x00000025172a7212 */ /* 0x080fe400078ec0ff */
[----:B------:R-:W-:Y:S02]  /*21b0*/  LOP3.LUT R44, R22, R36, RZ, 0xc0, !PT ;  /* 0x00000024162c7212 */ /* 0x000fe400078ec0ff */
[----:B------:R-:W-:-:S02]  /*21c0*/  LOP3.LUT R45, R25, R37, RZ, 0xc0, !PT ;  /* 0x00000025192d7212 */ /* 0x000fc400078ec0ff */
[-C--:B------:R-:W-:Y:S01]  /*21d0*/  LOP3.LUT R47, R31, R37.reuse, RZ, 0xc0, !PT ;  /* 0x000000251f2f7212 */ /* 0x080fe200078ec0ff */
[----:B------:R0:W2:Y:S08]  /*21e0*/  POPC R40, R46 ;  /* 0x0000002e00287309 */ /* 0x0000b00000000000 */
[----:B------:R3:W-:Y:S01]  /*21f0*/  POPC R41, R44 ;  /* 0x0000002c00297309 */ /* 0x0007e20000000000 */
[----:B0-----:R-:W-:-:S02]  /*2200*/  LOP3.LUT R46, R29, R37, RZ, 0xc0, !PT ;  /* 0x000000251d2e7212 */ /* 0x001fc400078ec0ff */
[----:B--2---:R-:W-:-:S05]  /*2210*/  IADD3 R39, PT, PT, R39, R40, RZ ;  /* 0x0000002827277210 */ /* 0x004fca0007ffe0ff */
[----:B------:R-:W0:Y:S01]  /*2220*/  POPC R42, R42 ;  /* 0x0000002a002a7309 */ /* 0x000e220000000000 */
[----:B------:R-:W-:Y:S02]  /*2230*/  LOP3.LUT R40, R24, R36, RZ, 0xc0, !PT ;  /* 0x0000002418287212 */ /* 0x000fe400078ec0ff */
[----:B------:R-:W-:Y:S02]  /*2240*/  I2FP.F32.U32 R39, R39 ;  /* 0x0000002700277245 */ /* 0x000fe40000201000 */
[----:B---3--:R-:W-:-:S03]  /*2250*/  LOP3.LUT R44, R27, R37, RZ, 0xc0, !PT ;  /* 0x000000251b2c7212 */ /* 0x008fc600078ec0ff */
[----:B------:R-:W-:Y:S01]  /*2260*/  POPC R40, R40 ;  /* 0x0000002800287309 */ /* 0x000fe20000000000 */
[----:B-1----:R-:W-:-:S04]  /*2270*/  FMUL R39, R38, R39 ;  /* 0x0000002726277220 */ /* 0x002fc80000400000 */
[----:B------:R-:W-:Y:S01]  /*2280*/  FFMA R39, R0, R39, RZ ;  /* 0x0000002700277223 */ /* 0x000fe200000000ff */
[----:B0-----:R-:W-:Y:S02]  /*2290*/  IMAD.IADD R41, R41, 0x1, R42 ;  /* 0x0000000129297824 */ /* 0x001fe400078e022a */
[----:B------:R0:W1:Y:S01]  /*22a0*/  POPC R43, R45 ;  /* 0x0000002d002b7309 */ /* 0x0000620000000000 */
[----:B------:R-:W-:Y:S02]  /*22b0*/  LOP3.LUT R42, R26, R36, RZ, 0xc0, !PT ;  /* 0x000000241a2a7212 */ /* 0x000fe400078ec0ff */
[----:B------:R-:W-:-:S05]  /*22c0*/  I2FP.F32.U32 R41, R41 ;  /* 0x0000002900297245 */ /* 0x000fca0000201000 */
[----:B------:R-:W-:Y:S01]  /*22d0*/  POPC R42, R42 ;  /* 0x0000002a002a7309 */ /* 0x000fe20000000000 */
[----:B------:R-:W-:Y:S01]  /*22e0*/  FMUL R41, R38, R41 ;  /* 0x0000002926297220 */ /* 0x000fe20000400000 */
[----:B0-----:R-:W-:Y:S01]  /*22f0*/  LOP3.LUT R45, R28, R36, RZ, 0xc0, !PT ;  /* 0x000000241c2d7212 */ /* 0x001fe200078ec0ff */
[----:B-1----:R-:W-:Y:S02]  /*2300*/  IMAD.IADD R43, R40, 0x1, R43 ;  /* 0x00000001282b7824 */ /* 0x002fe400078e022b */
[----:B------:R-:W-:-:S03]  /*2310*/  FFMA R40, R8, R41, R39 ;  /* 0x0000002908287223 */ /* 0x000fc60000000027 */
[----:B------:R0:W1:Y:S01]  /*2320*/  POPC R39, R44 ;  /* 0x0000002c00277309 */ /* 0x0000620000000000 */
[----:B------:R-:W-:-:S05]  /*2330*/  I2FP.F32.U32 R43, R43 ;  /* 0x0000002b002b7245 */ /* 0x000fca0000201000 */
[----:B------:R-:W-:Y:S02]  /*2340*/  FMUL R43, R38, R43 ;  /* 0x0000002b262b7220 */ /* 0x000fe40000400000 */
[----:B------:R2:W-:Y:S02]  /*2350*/  POPC R41, R45 ;  /* 0x0000002d00297309 */ /* 0x0005e40000000000 */
[----:B------:R-:W-:Y:S01]  /*2360*/  FFMA R43, R9, R43, R40 ;  /* 0x0000002b092b7223 */ /* 0x000fe20000000028 */
[----:B0-----:R-:W-:Y:S01]  /*2370*/  LOP3.LUT R44, R30, R36, RZ, 0xc0, !PT ;  /* 0x000000241e2c7212 */ /* 0x001fe200078ec0ff */
[----:B-1----:R-:W-:-:S04]  /*2380*/  IMAD.IADD R39, R42, 0x1, R39 ;  /* 0x000000012a277824 */ /* 0x002fc800078e0227 */
[----:B------:R0:W1:Y:S01]  /*2390*/  POPC R40, R46 ;  /* 0x0000002e00287309 */ /* 0x0000620000000000 */
[----:B--2---:R-:W-:Y:S02]  /*23a0*/  LOP3.LUT R45, R32, R36, RZ, 0xc0, !PT ;  /* 0x00000024202d7212 */ /* 0x004fe400078ec0ff */
[----:B------:R-:W-:-:S05]  /*23b0*/  I2FP.F32.U32 R39, R39 ;  /* 0x0000002700277245 */ /* 0x000fca0000201000 */
[----:B------:R2:W-:Y:S01]  /*23c0*/  POPC R42, R44 ;  /* 0x0000002c002a7309 */ /* 0x0005e20000000000 */
[----:B------:R-:W-:Y:S01]  /*23d0*/  FMUL R39, R38, R39 ;  /* 0x0000002726277220 */ /* 0x000fe20000400000 */
[----:B0-----:R-:W-:Y:S01]  /*23e0*/  LOP3.LUT R46, R33, R37, RZ, 0xc0, !PT ;  /* 0x00000025212e7212 */ /* 0x001fe200078ec0ff */
[----:B-1----:R-:W-:Y:S02]  /*23f0*/  IMAD.IADD R41, R41, 0x1, R40 ;  /* 0x0000000129297824 */ /* 0x002fe400078e0228 */
[----:B------:R-:W-:-:S03]  /*2400*/  FFMA R40, R10, R39, R43 ;  /* 0x000000270a287223 */ /* 0x000fc6000000002b */
[----:B------:R-:W0:Y:S01]  /*2410*/  POPC R39, R47 ;  /* 0x0000002f00277309 */ /* 0x000e220000000000 */
[----:B--2---:R-:W-:Y:S02]  /*2420*/  LOP3.LUT R44, R35, R37, RZ, 0xc0, !PT ;  /* 0x00000025232c7212 */ /* 0x004fe400078ec0ff */
[----:B------:R-:W-:-:S05]  /*2430*/  I2FP.F32.U32 R41, R41 ;  /* 0x0000002900297245 */ /* 0x000fca0000201000 */
[----:B------:R-:W-:Y:S01]  /*2440*/  POPC R43, R46 ;  /* 0x0000002e002b7309 */ /* 0x000fe20000000000 */
[----:B------:R-:W-:-:S04]  /*2450*/  FMUL R41, R38, R41 ;  /* 0x0000002926297220 */ /* 0x000fc80000400000 */
[----:B------:R-:W-:Y:S01]  /*2460*/  FFMA R41, R11, R41, R40 ;  /* 0x000000290b297223 */ /* 0x000fe20000000028 */
[----:B0-----:R-:W-:Y:S02]  /*2470*/  IADD3 R39, PT, PT, R42, R39, RZ ;  /* 0x000000272a277210 */ /* 0x001fe40007ffe0ff */
[----:B------:R-:W-:Y:S02]  /*2480*/  POPC R37, R44 ;  /* 0x0000002c00257309 */ /* 0x000fe40000000000 */
[----:B------:R-:W-:-:S06]  /*2490*/  I2FP.F32.U32 R39, R39 ;  /* 0x0000002700277245 */ /* 0x000fcc0000201000 */
[----:B------:R-:W0:Y:S01]  /*24a0*/  POPC R42, R45 ;  /* 0x0000002d002a7309 */ /* 0x000e220000000000 */
[----:B------:R-:W-:Y:S01]  /*24b0*/  FMUL R39, R38, R39 ;  /* 0x0000002726277220 */ /* 0x000fe20000400000 */
[----:B0-----:R-:W-:Y:S01]  /*24c0*/  IMAD.IADD R42, R42, 0x1, R43 ;  /* 0x000000012a2a7824 */ /* 0x001fe200078e022b */
[----:B------:R-:W-:-:S05]  /*24d0*/  LOP3.LUT R43, R34, R36, RZ, 0xc0, !PT ;  /* 0x00000024222b7212 */ /* 0x000fca00078ec0ff */
[----:B------:R-:W0:Y:S02]  /*24e0*/  POPC R36, R43 ;  /* 0x0000002b00247309 */ /* 0x000e240000000000 */
[----:B0-----:R-:W-:Y:S01]  /*24f0*/  IMAD.IADD R40, R36, 0x1, R37 ;  /* 0x0000000124287824 */ /* 0x001fe200078e0225 */
[----:B------:R-:W-:Y:S01]  /*2500*/  I2FP.F32.U32 R37, R42 ;  /* 0x0000002a00257245 */ /* 0x000fe20000201000 */
[----:B------:R-:W-:-:S03]  /*2510*/  FFMA R36, R12, R39, R41 ;  /* 0x000000270c247223 */ /* 0x000fc60000000029 */
[----:B------:R-:W-:Y:S01]  /*2520*/  I2FP.F32.U32 R39, R40 ;  /* 0x0000002800277245 */ /* 0x000fe20000201000 */
[----:B------:R-:W-:-:S04]  /*2530*/  FMUL R37, R38, R37 ;  /* 0x0000002526257220 */ /* 0x000fc80000400000 */
[----:B------:R-:W-:Y:S01]  /*2540*/  FMUL R39, R38, R39 ;  /* 0x0000002726277220 */ /* 0x000fe20000400000 */
[----:B------:R-:W-:-:S04]  /*2550*/  FFMA R37, R13, R37, R36 ;  /* 0x000000250d257223 */ /* 0x000fc80000000024 */
[----:B------:R-:W-:-:S07]  /*2560*/  FFMA R39, R14, R39, R37 ;  /* 0x000000270e277223 */ /* 0x000fce0000000025 */
.L_x_1972:
        /* <DEDUP_REMOVED lines=8> */
.L_x_2018:
[----:B0--3--:R-:W0:Y:S02]  /*25f0*/  LDS.64 R36, [R5+0x100] ;  /* 0x0001000005247984 */ /* 0x009e240000000a00 */
[-C--:B0-----:R-:W-:Y:S02]  /*2600*/  LOP3.LUT R45, R20, R36.reuse, RZ, 0xc0, !PT ;  /* 0x00000024142d7212 */ /* 0x081fe400078ec0ff */
[-C--:B------:R-:W-:Y:S02]  /*2610*/  LOP3.LUT R46, R21, R37.reuse, RZ, 0xc0, !PT ;  /* 0x00000025152e7212 */ /* 0x080fe400078ec0ff */
[----:B------:R0:W-:Y:S01]  /*2620*/  POPC R40, R45 ;  /* 0x0000002d00287309 */ /* 0x0001e20000000000 */
[----:B------:R-:W-:Y:S02]  /*2630*/  LOP3.LUT R44, R22, R36, RZ, 0xc0, !PT ;  /* 0x00000024162c7212 */ /* 0x000fe400078ec0ff */
[----:B------:R-:W-:-:S05]  /*2640*/  LOP3.LUT R47, R23, R37, RZ, 0xc0, !PT ;  /* 0x00000025172f7212 */ /* 0x000fca00078ec0ff */
[----:B------:R2:W3:Y:S01]  /*2650*/  POPC R41, R46 ;  /* 0x0000002e00297309 */ /* 0x0004e20000000000 */
[----:B0-----:R-:W-:-:S07]  /*2660*/  LOP3.LUT R45, R24, R36, RZ, 0xc0, !PT ;  /* 0x00000024182d7212 */ /* 0x001fce00078ec0ff */
[----:B------:R0:W-:Y:S01]  /*2670*/  POPC R42, R44 ;  /* 0x0000002c002a7309 */ /* 0x0001e20000000000 */
[----:B--2---:R-:W-:Y:S01]  /*2680*/  LOP3.LUT R46, R25, R37, RZ, 0xc0, !PT ;  /* 0x00000025192e7212 */ /* 0x004fe200078ec0ff */
[----:B---3--:R-:W-:-:S06]  /*2690*/  IMAD.IADD R40, R40, 0x1, R41 ;  /* 0x0000000128287824 */ /* 0x008fcc00078e0229 */
[----:B------:R2:W3:Y:S01]  /*26a0*/  POPC R43, R47 ;  /* 0x0000002f002b7309 */ /* 0x0004e20000000000 */
[----:B0-----:R-:W-:Y:S02]  /*26b0*/  LOP3.LUT R44, R27, R37, RZ, 0xc0, !PT ;  /* 0x000000251b2c7212 */ /* 0x001fe400078ec0ff */
[----:B------:R-:W-:-:S05]  /*26c0*/  I2FP.F32.U32 R41, R40 ;  /* 0x0000002800297245 */ /* 0x000fca0000201000 */
[----:B------:R0:W-:Y:S01]  /*26d0*/  POPC R40, R45 ;  /* 0x0000002d00287309 */ /* 0x0001e20000000000 */
[----:B-1----:R-:W-:Y:S01]  /*26e0*/  FMUL R41, R38, R41 ;  /* 0x0000002926297220 */ /* 0x002fe20000400000 */
[----:B--2---:R-:W-:-:S03]  /*26f0*/  LOP3.LUT R47, R31, R37, RZ, 0xc0, !PT ;  /* 0x000000251f2f7212 */ /* 0x004fc600078ec0ff */
[----:B------:R-:W-:Y:S01]  /*2700*/  FFMA R41, R0, R41, R39 ;  /* 0x0000002900297223 */ /* 0x000fe20000000027 */
[----:B---3--:R-:W-:Y:S02]  /*2710*/  IADD3 R42, PT, PT, R42, R43, RZ ;  /* 0x0000002b2a2a7210 */ /* 0x008fe40007ffe0ff */
[----:B------:R1:W2:Y:S02]  /*2720*/  POPC R43, R46 ;  /* 0x0000002e002b7309 */ /* 0x0002a40000000000 */
[----:B------:R-:W-:Y:S02]  /*2730*/  I2FP.F32.U32 R39, R42 ;  /* 0x0000002a00277245 */ /* 0x000fe40000201000 */
[-C--:B------:R-:W-:Y:S02]  /*2740*/  LOP3.LUT R42, R26, R36.reuse, RZ, 0xc0, !PT ;  /* 0x000000241a2a7212 */ /* 0x080fe400078ec0ff */
[----:B0-----:R-:W-:Y:S01]  /*2750*/  LOP3.LUT R45, R28, R36, RZ, 0xc0, !PT ;  /* 0x000000241c2d7212 */ /* 0x001fe200078ec0ff */
[----:B------:R-:W-:-:S03]  /*2760*/  FMUL R39, R38, R39 ;  /* 0x0000002726277220 */ /* 0x000fc60000400000 */
[----:B------:R-:W-:Y:S01]  /*2770*/  POPC R42, R42 ;  /* 0x0000002a002a7309 */ /* 0x000fe20000000000 */
[----:B-1----:R-:W-:Y:S01]  /*2780*/  LOP3.LUT R46, R29, R37, RZ, 0xc0, !PT ;  /* 0x000000251d2e7212 */ /* 0x002fe200078ec0ff */
[----:B--2---:R-:W-:Y:S02]  /*2790*/  IMAD.IADD R43, R40, 0x1, R43 ;  /* 0x00000001282b7824 */ /* 0x004fe400078e022b */
[----:B------:R-:W-:-:S04]  /*27a0*/  FFMA R40, R8, R39, R41 ;  /* 0x0000002708287223 */ /* 0x000fc80000000029 */
        /* <DEDUP_REMOVED lines=27> */
[----:B------:R-:W-:-:S04]  /*2960*/  LOP3.LUT R43, R34, R36, RZ, 0xc0, !PT ;  /* 0x00000024222b7212 */ /* 0x000fc800078ec0ff */
        /* <DEDUP_REMOVED lines=9> */
.L_x_1974:
        /* <DEDUP_REMOVED lines=8> */
.L_x_2021:
        /* <DEDUP_REMOVED lines=18> */
[----:B---3--:R-:W-:Y:S02]  /*2ba0*/  IMAD.IADD R42, R42, 0x1, R43 ;  /* 0x000000012a2a7824 */ /* 0x008fe400078e022b */
[----:B------:R1:W2:Y:S01]  /*2bb0*/  POPC R43, R46 ;  /* 0x0000002e002b7309 */ /* 0x0002a20000000000 */
[----:B0-----:R-:W-:Y:S02]  /*2bc0*/  LOP3.LUT R45, R28, R36, RZ, 0xc0, !PT ;  /* 0x000000241c2d7212 */ /* 0x001fe400078ec0ff */
[----:B------:R-:W-:Y:S02]  /*2bd0*/  I2FP.F32.U32 R39, R42 ;  /* 0x0000002a00277245 */ /* 0x000fe40000201000 */
[----:B------:R-:W-:-:S03]  /*2be0*/  LOP3.LUT R42, R26, R36, RZ, 0xc0, !PT ;  /* 0x000000241a2a7212 */ /* 0x000fc600078ec0ff */
[----:B------:R-:W-:Y:S01]  /*2bf0*/  FMUL R39, R38, R39 ;  /* 0x0000002726277220 */ /* 0x000fe20000400000 */
[----:B-1----:R-:W-:Y:S02]  /*2c00*/  LOP3.LUT R46, R29, R37, RZ, 0xc0, !PT ;  /* 0x000000251d2e7212 */ /* 0x002fe400078ec0ff */
[----:B------:R-:W-:Y:S01]  /*2c10*/  POPC R42, R42 ;  /* 0x0000002a002a7309 */ /* 0x000fe20000000000 */
[----:B--2---:R-:W-:Y:S01]  /*2c20*/  IADD3 R43, PT, PT, R40, R43, RZ ;  /* 0x0000002b282b7210 */ /* 0x004fe20007ffe0ff */
[----:B------:R-:W-:-:S03]  /*2c30*/  FFMA R40, R8, R39, R41 ;  /* 0x0000002708287223 */ /* 0x000fc60000000029 */
[----:B------:R-:W-:-:S03]  /*2c40*/  I2FP.F32.U32 R43, R43 ;  /* 0x0000002b002b7245 */ /* 0x000fc60000201000 */
[----:B------:R0:W1:Y:S02]  /*2c50*/  POPC R39, R44 ;  /* 0x0000002c00277309 */ /* 0x0000640000000000 */
[----:B------:R-:W-:-:S04]  /*2c60*/  FMUL R43, R38, R43 ;  /* 0x0000002b262b7220 */ /* 0x000fc80000400000 */
[----:B------:R-:W-:Y:S02]  /*2c70*/  FFMA R43, R9, R43, R40 ;  /* 0x0000002b092b7223 */ /* 0x000fe40000000028 */
[----:B------:R2:W-:Y:S01]  /*2c80*/  POPC R41, R45 ;  /* 0x0000002d00297309 */ /* 0x0005e20000000000 */
[----:B0-----:R-:W-:Y:S01]  /*2c90*/  LOP3.LUT R44, R30, R36, RZ, 0xc0, !PT ;  /* 0x000000241e2c7212 */ /* 0x001fe200078ec0ff */
[----:B-1----:R-:W-:-:S06]  /*2ca0*/  IMAD.IADD R39, R42, 0x1, R39 ;  /* 0x000000012a277824 */ /* 0x002fcc00078e0227 */
[----:B------:R0:W1:Y:S01]  /*2cb0*/  POPC R40, R46 ;  /* 0x0000002e00287309 */ /* 0x0000620000000000 */
[----:B------:R-:W-:Y:S02]  /*2cc0*/  I2FP.F32.U32 R39, R39 ;  /* 0x0000002700277245 */ /* 0x000fe40000201000 */
[----:B--2---:R-:W-:-:S03]  /*2cd0*/  LOP3.LUT R45, R32, R36, RZ, 0xc0, !PT ;  /* 0x00000024202d7212 */ /* 0x004fc600078ec0ff */
[----:B------:R-:W-:Y:S02]  /*2ce0*/  FMUL R39, R38, R39 ;  /* 0x0000002726277220 */ /* 0x000fe40000400000 */
[----:B------:R2:W-:Y:S01]  /*2cf0*/  POPC R42, R44 ;  /* 0x0000002c002a7309 */ /* 0x0005e20000000000 */
[----:B0-----:R-:W-:Y:S01]  /*2d00*/  LOP3.LUT R46, R33, R37, RZ, 0xc0, !PT ;  /* 0x00000025212e7212 */ /* 0x001fe200078ec0ff */
[----:B-1----:R-:W-:Y:S02]  /*2d10*/  IMAD.IADD R41, R41, 0x1, R40 ;  /* 0x0000000129297824 */ /* 0x002fe400078e0228 */
[----:B------:R-:W-:-:S04]  /*2d20*/  FFMA R40, R10, R39, R43 ;  /* 0x000000270a287223 */ /* 0x000fc8000000002b */
        /* <DEDUP_REMOVED lines=12> */
[----:B------:R-:W-:-:S05]  /*2df0*/  LOP3.LUT R43, R34, R36, RZ, 0xc0, !PT ;  /* 0x00000024222b7212 */ /* 0x000fca00078ec0ff */
[----:B------:R-:W0:Y:S02]  /*2e00*/  POPC R36, R43 ;  /* 0x0000002b00247309 */ /* 0x000e240000000000 */
[----:B0-----:R-:W-:Y:S01]  /*2e10*/  IADD3 R40, PT, PT, R36, R37, RZ ;  /* 0x0000002524287210 */ /* 0x001fe20007ffe0ff */
[----:B------:R-:W-:Y:S01]  /*2e20*/  FFMA R36, R12, R39, R41 ;  /* 0x000000270c247223 */ /* 0x000fe20000000029 */
[----:B------:R-:W-:Y:S02]  /*2e30*/  I2FP.F32.U32 R37, R42 ;  /* 0x0000002a00257245 */ /* 0x000fe40000201000 */
[----:B------:R-:W-:-:S03]  /*2e40*/  I2FP.F32.U32 R39, R40 ;  /* 0x0000002800277245 */ /* 0x000fc60000201000 */
[C---:B------:R-:W-:Y:S02]  /*2e50*/  FMUL R37, R38.reuse, R37 ;  /* 0x0000002526257220 */ /* 0x040fe40000400000 */
[----:B------:R-:W-:Y:S02]  /*2e60*/  FMUL R39, R38, R39 ;  /* 0x0000002726277220 */ /* 0x000fe40000400000 */
[----:B------:R-:W-:-:S04]  /*2e70*/  FFMA R37, R13, R37, R36 ;  /* 0x000000250d257223 */ /* 0x000fc80000000024 */
[----:B------:R-:W-:-:S07]  /*2e80*/  FFMA R39, R14, R39, R37 ;  /* 0x000000270e277223 */ /* 0x000fce0000000025 */
.L_x_1976:
        /* <DEDUP_REMOVED lines=8> */
.L_x_2024:
        /* <DEDUP_REMOVED lines=26> */
[----:B--2---:R-:W-:Y:S02]  /*30b0*/  IMAD.IADD R43, R40, 0x1, R43 ;  /* 0x00000001282b7824 */ /* 0x004fe400078e022b */
[----:B------:R-:W-:-:S05]  /*30c0*/  FFMA R40, R8, R39, R41 ;  /* 0x0000002708287223 */ /* 0x000fca0000000029 */
[----:B------:R0:W1:Y:S01]  /*30d0*/  POPC R39, R44 ;  /* 0x0000002c00277309 */ /* 0x0000620000000000 */
[----:B------:R-:W-:-:S05]  /*30e0*/  I2FP.F32.U32 R43, R43 ;  /* 0x0000002b002b7245 */ /* 0x000fca0000201000 */
[----:B------:R-:W-:Y:S02]  /*30f0*/  FMUL R43, R38, R43 ;  /* 0x0000002b262b7220 */ /* 0x000fe40000400000 */
[----:B------:R2:W-:Y:S02]  /*3100*/  POPC R41, R45 ;  /* 0x0000002d00297309 */ /* 0x0005e40000000000 */
[----:B------:R-:W-:Y:S01]  /*3110*/  FFMA R43, R9, R43, R40 ;  /* 0x0000002b092b7223 */ /* 0x000fe20000000028 */
[----:B0-----:R-:W-:Y:S02]  /*3120*/  LOP3.LUT R44, R30, R36, RZ, 0xc0, !PT ;  /* 0x000000241e2c7212 */ /* 0x001fe400078ec0ff */
[----:B-1----:R-:W-:-:S03]  /*3130*/  IADD3 R39, PT, PT, R42, R39, RZ ;  /* 0x000000272a277210 */ /* 0x002fc60007ffe0ff */
        /* <DEDUP_REMOVED lines=30> */
.L_x_1978:
        /* <DEDUP_REMOVED lines=8> */
.L_x_2027:
        /* <DEDUP_REMOVED lines=40> */
[----:B0-----:R-:W-:Y:S02]  /*3620*/  LOP3.LUT R46, R33, R37, RZ, 0xc0, !PT ;  /* 0x00000025212e7212 */ /* 0x001fe400078ec0ff */
[----:B-1----:R-:W-:Y:S01]  /*3630*/  IADD3 R41, PT, PT, R41, R40, RZ ;  /* 0x0000002829297210 */ /* 0x002fe20007ffe0ff */
        /* <DEDUP_REMOVED lines=23> */
.L_x_1980:
        /* <DEDUP_REMOVED lines=8> */
.L_x_2030:
        /* <DEDUP_REMOVED lines=9> */
[----:B--2---:R-:W-:Y:S02]  /*38c0*/  LOP3.LUT R46, R25, R37, RZ, 0xc0, !PT ;  /* 0x00000025192e7212 */ /* 0x004fe400078ec0ff */
[----:B---3--:R-:W-:-:S05]  /*38d0*/  IADD3 R40, PT, PT, R40, R41, RZ ;  /* 0x0000002928287210 */ /* 0x008fca0007ffe0ff */
[----:B------:R2:W3:Y:S01]  /*38e0*/  POPC R43, R47 ;  /* 0x0000002f002b7309 */ /* 0x0004e20000000000 */
[----:B------:R-:W-:Y:S02]  /*38f0*/  I2FP.F32.U32 R41, R40 ;  /* 0x0000002800297245 */ /* 0x000fe40000201000 */
[----:B0-----:R-:W-:-:S05]  /*3900*/  LOP3.LUT R44, R27, R37, RZ, 0xc0, !PT ;  /* 0x000000251b2c7212 */ /* 0x001fca00078ec0ff */
        /* <DEDUP_REMOVED lines=51> */
.L_x_1982:
        /* <DEDUP_REMOVED lines=8> */
.L_x_2033:
        /* <DEDUP_REMOVED lines=65> */
.L_x_1984:
        /* <DEDUP_REMOVED lines=8> */
.L_x_2036:
        /* <DEDUP_REMOVED lines=65> */
.L_x_1986:
        /* <DEDUP_REMOVED lines=8> */
.L_x_2039:
        /* <DEDUP_REMOVED lines=65> */
.L_x_1988:
        /* <DEDUP_REMOVED lines=8> */
.L_x_2042:
        /* <DEDUP_REMOVED lines=65> */
.L_x_1990:
        /* <DEDUP_REMOVED lines=8> */
.L_x_2045:
        /* <DEDUP_REMOVED lines=65> */
.L_x_1992:
        /* <DEDUP_REMOVED lines=8> */
.L_x_2048:
        /* <DEDUP_REMOVED lines=65> */
.L_x_1994:
        /* <DEDUP_REMOVED lines=8> */
.L_x_2051:
        /* <DEDUP_REMOVED lines=65> */
.L_x_1996:
        /* <DEDUP_REMOVED lines=8> */
.L_x_2054:
        /* <DEDUP_REMOVED lines=65> */
.L_x_1998:
        /* <DEDUP_REMOVED lines=8> */
.L_x_2057:
        /* <DEDUP_REMOVED lines=65> */
.L_x_2000:
        /* <DEDUP_REMOVED lines=8> */
.L_x_2060:
[----:B0--3--:R-:W0:Y:S02]  /*65d0*/  LDS.64 R36, [R5+0xf00] ;  /* 0x000f000005247984 */ /* 0x009e240000000a00 */
        /* <DEDUP_REMOVED lines=10> */
[----:B------:R-:W-:Y:S02]  /*6680*/  LOP3.LUT R23, R30, R36, RZ, 0xc0, !PT ;  /* 0x000000241e177212 */ /* 0x000fe400078ec0ff */
[-C--:B------:R-:W-:Y:S02]  /*6690*/  LOP3.LUT R26, R31, R37.reuse, RZ, 0xc0, !PT ;  /* 0x000000251f1a7212 */ /* 0x080fe400078ec0ff */
[----:B------:R-:W-:-:S03]  /*66a0*/  LOP3.LUT R25, R33, R37, RZ, 0xc0, !PT ;  /* 0x0000002521197212 */ /* 0x000fc600078ec0ff */
[----:B------:R-:W-:Y:S01]  /*66b0*/  POPC R42, R42 ;  /* 0x0000002a002a7309 */ /* 0x000fe20000000000 */
[-C--:B0-----:R-:W-:Y:S02]  /*66c0*/  LOP3.LUT R21, R28, R36.reuse, RZ, 0xc0, !PT ;  /* 0x000000241c157212 */ /* 0x081fe400078ec0ff */
[----:B------:R-:W-:Y:S02]  /*66d0*/  LOP3.LUT R28, R34, R36, RZ, 0xc0, !PT ;  /* 0x00000024221c7212 */ /* 0x000fe400078ec0ff */
[----:B--2---:R-:W-:-:S03]  /*66e0*/  IADD3 R40, PT, PT, R40, R43, RZ ;  /* 0x0000002b28287210 */ /* 0x004fc60007ffe0ff */
[----:B------:R0:W2:Y:S01]  /*66f0*/  POPC R45, R22 ;  /* 0x00000016002d7309 */ /* 0x0000a20000000000 */
[----:B------:R-:W-:Y:S02]  /*6700*/  LOP3.LUT R34, R35, R37, RZ, 0xc0, !PT ;  /* 0x0000002523227212 */ /* 0x000fe400078ec0ff */
[----:B------:R-:W-:-:S05]  /*6710*/  I2FP.F32.U32 R40, R40 ;  /* 0x0000002800287245 */ /* 0x000fca0000201000 */
        /* <DEDUP_REMOVED lines=44> */
.L_x_1970:
        /* <DEDUP_REMOVED lines=12> */
.L_x_2067:
        /* <DEDUP_REMOVED lines=10> */
.L_x_1965:
[----:B------:R-:W-:Y:S05]  /*6b40*/  BSYNC B0 ;  /* 0x0000000000007941 */ /* 0x000fea0003800000 */
.L_x_1964:
[----:B------:R-:W-:-:S06]  /*6b50*/  UIADD3 UR6, UPT, UPT, UR20, 0x1f, URZ ;  /* 0x0000001f14067890 */ /* 0x000fcc000fffe0ff */
[----:B------:R-:W-:-:S05]  /*6b60*/  IMAD.U32 R0, RZ, RZ, UR6 ;  /* 0x00000006ff007e24 */ /* 0x000fca000f8e00ff */
[----:B------:R-:W-:-:S04]  /*6b70*/  LEA.HI R7, R0, R7, RZ, 0x1b ;  /* 0x0000000700077211 */ /* 0x000fc800078fd8ff */
[----:B------:R-:W-:-:S13]  /*6b80*/  ISETP.GE.U32.AND P0, PT, R7, UR8, PT ;  /* 0x0000000807007c0c */ /* 0x000fda000bf06070 */
[----:B------:R-:W-:Y:S05]  /*6b90*/  @!P0 BRA `(.L_x_2004) ;  /* 0xffffffa400508947 */ /* 0x000fea000383ffff */
.L_x_1963:
[----:B------:R-:W-:Y:S05]  /*6ba0*/  WARPSYNC.ALL ;  /* 0x0000000000007948 */ /* 0x000fea0003800000 */
[----:B------:R-:W-:Y:S06]  /*6bb0*/  BAR.SYNC.DEFER_BLOCKING 0x0 ;  /* 0x0000000000007b1d */ /* 0x000fec0000010000 */
[----:B------:R-:W-:Y:S05]  /*6bc0*/  BRA.U UP0, `(.L_x_2005) ;  /* 0xffffffa100507547 */ /* 0x000fea000b83ffff */
[----:B------:R-:W-:Y:S05]  /*6bd0*/  EXIT ;  /* 0x000000000000794d */ /* 0x000fea0003800000 */
.L_x_1968:
[----:B0--3--:R-:W0:Y:S01]  /*6be0*/  LDS.64 R36, [R41] ;  /* 0x0000000029247984 */ /* 0x009e220000000a00 */
[----:B------:R-:W-:Y:S01]  /*6bf0*/  BSSY B2, `(.L_x_2006) ;  /* 0x000000b000027945 */ /* 0x000fe20003800000 */
[----:B--2---:R-:W-:Y:S01]  /*6c00*/  MOV R45, R42 ;  /* 0x0000002a002d7202 */ /* 0x004fe20000000f00 */
[----:B------:R-:W-:Y:S02]  /*6c10*/  IMAD.MOV.U32 R46, RZ, RZ, RZ ;  /* 0x000000ffff2e7224 */ /* 0x000fe400078e00ff */
[----:B------:R-:W-:Y:S02]  /*6c20*/  IMAD.MOV.U32 R47, RZ, RZ, 0x1f ;  /* 0x0000001fff2f7424 */ /* 0x000fe400078e00ff */
[----:B------:R-:W-:Y:S01]  /*6c30*/  IMAD.MOV.U32 R42, RZ, RZ, -0x1 ;  /* 0xffffffffff2a7424 */ /* 0x000fe200078e00ff */
[----:B0-----:R-:W-:Y:S02]  /*6c40*/  LOP3.LUT R43, R20, R36, RZ, 0xc0, !PT ;  /* 0x00000024142b7212 */ /* 0x001fe400078ec0ff */
[----:B------:R-:W-:-:S04]  /*6c50*/  LOP3.LUT R44, R21, R37, RZ, 0xc0, !PT ;  /* 0x00000025152c7212 */ /* 0x000fc800078ec0ff */
[----:B------:R-:W0:Y:S03]  /*6c60*/  POPC R43, R43 ;  /* 0x0000002b002b7309 */ /* 0x000e260000000000 */
[----:B01---5:R-:W-:Y:S05]  /*6c70*/  WARPSYNC.COLLECTIVE R42, `(.L_x_2007) ;  /* 0x000000002a087348 */ /* 0x023fea0003c00000 */
[----:B------:R2:W3:Y:S02]  /*6c80*/  SHFL.IDX P0, R42, R45, R46, R47 ;  /* 0x0000002e2d2a7389 */ /* 0x0004e4000000002f */
[----:B0123-5:R-:W-:Y:S05]  /*6c90*/  ENDCOLLECTIVE ;  /* 0x000000000000791b */ /* 0x02ffea0003800000 */
.L_x_2007:
[----:B------:R-:W-:Y:S05]  /*6ca0*/  BSYNC B2 ;  /* 0x0000000000027941 */ /* 0x000fea0003800000 */
.L_x_2006:
[----:B------:R-:W0:Y:S01]  /*6cb0*/  POPC R44, R44 ;  /* 0x0000002c002c7309 */ /* 0x000e220000000000 */
[----:B------:R-:W-:-:S07]  /*6cc0*/  LOP3.LUT R45, R23, R37, RZ, 0xc0, !PT ;  /* 0x00000025172d7212 */ /* 0x000fce00078ec0ff */
[----:B------:R1:W-:Y:S01]  /*6cd0*/  POPC R46, R45 ;  /* 0x0000002d002e7309 */ /* 0x0003e20000000000 */
[----:B0-----:R-:W-:Y:S01]  /*6ce0*/  IMAD.IADD R43, R43, 0x1, R44 ;  /* 0x000000012b2b7824 */ /* 0x001fe200078e022c */
[----:B-1----:R-:W-:-:S04]  /*6cf0*/  LOP3.LUT R45, R27, R37, RZ, 0xc0, !PT ;  /* 0x000000251b2d7212 */ /* 0x002fc800078ec0ff */
[----:B------:R-:W-:Y:S02]  /*6d00*/  I2FP.F32.U32 R43, R43 ;  /* 0x0000002b002b7245 */ /* 0x000fe40000201000 */
[----:B------:R-:W-:Y:S03]  /*6d10*/  POPC R45, R45 ;  /* 0x0000002d002d7309 */ /* 0x000fe60000000000 */
[----:B------:R-:W-:-:S04]  /*6d20*/  FMUL R43, R42, R43 ;  /* 0x0000002b2a2b7220 */ /* 0x000fc80000400000 */
[----:B------:R-:W-:Y:S01]  /*6d30*/  FFMA R43, R0, R43, R39 ;  /* 0x0000002b002b7223 */ /* 0x000fe20000000027 */
[----:B------:R-:W-:-:S06]  /*6d40*/  LOP3.LUT R39, R22, R36, RZ, 0xc0, !PT ;  /* 0x0000002416277212 */ /* 0x000fcc00078ec0ff */
[----:B------:R-:W0:Y:S02]  /*6d50*/  POPC R39, R39 ;  /* 0x0000002700277309 */ /* 0x000e240000000000 */
[----:B0-----:R-:W-:-:S04]  /*6d60*/  IADD3 R46, PT, PT, R39, R46, RZ ;  /* 0x0000002e272e7210 */ /* 0x001fc80007ffe0ff */
[----:B------:R-:W-:Y:S02]  /*6d70*/  I2FP.F32.U32 R47, R46 ;  /* 0x0000002e002f7245 */ /* 0x000fe40000201000 */
[----:B------:R-:W-:-:S03]  /*6d80*/  LOP3.LUT R46, R25, R37, RZ, 0xc0, !PT ;  /* 0x00000025192e7212 */ /* 0x000fc600078ec0ff */
[----:B------:R-:W-:-:S03]  /*6d90*/  FMUL R47, R42, R47 ;  /* 0x0000002f2a2f7220 */ /* 0x000fc60000400000 */
[----:B------:R-:W-:Y:S01]  /*6da0*/  POPC R46, R46 ;  /* 0x0000002e002e7309 */ /* 0x000fe20000000000 */
[----:B------:R-:W-:Y:S01]  /*6db0*/  FFMA R44, R8, R47, R43 ;  /* 0x0000002f082c7223 */ /* 0x000fe2000000002b */
[----:B------:R-:W-:-:S06]  /*6dc0*/  LOP3.LUT R43, R24, R36, RZ, 0xc0, !PT ;  /* 0x00000024182b7212 */ /* 0x000fcc00078ec0ff */
[----:B------:R-:W0:Y:S02]  /*6dd0*/  POPC R43, R43 ;  /* 0x0000002b002b7309 */ /* 0x000e240000000000 */
[----:B0-----:R-:W-:-:S05]  /*6de0*/  IMAD.IADD R39, R43, 0x1, R46 ;  /* 0x000000012b277824 */ /* 0x001fca00078e022e */
[----:B------:R-:W-:-:S05]  /*6df0*/  I2FP.F32.U32 R39, R39 ;  /* 0x0000002700277245 */ /* 0x000fca0000201000 */
[----:B------:R-:W-:-:S04]  /*6e00*/  FMUL R39, R42, R39 ;  /* 0x000000272a277220 */ /* 0x000fc80000400000 */
[----:B------:R-:W-:Y:S01]  /*6e10*/  FFMA R39, R9, R39, R44 ;  /* 0x0000002709277223 */ /* 0x000fe2000000002c */
[----:B------:R-:W-:-:S06]  /*6e20*/  LOP3.LUT R44, R26, R36, RZ, 0xc0, !PT ;  /* 0x000000241a2c7212 */ /* 0x000fcc00078ec0ff */
        /* <DEDUP_REMOVED lines=8> */
[----:B------:R-:W-:Y:S01]  /*6eb0*/  LOP3.LUT R39, R28, R36, RZ, 0xc0, !PT ;  /* 0x000000241c277212 */ /* 0x000fe200078ec0ff */
[----:B------:R-:W-:Y:S01]  /*6ec0*/  POPC R45, R45 ;  /* 0x0000002d002d7309 */ /* 0x000fe20000000000 */
[----:B------:R-:W-:-:S07]  /*6ed0*/  LOP3.LUT R43, R29, R37, RZ, 0xc0, !PT ;  /* 0x000000251d2b7212 */ /* 0x000fce00078ec0ff */
[----:B------:R-:W-:Y:S08]  /*6ee0*/  POPC R39, R39 ;  /* 0x0000002700277309 */ /* 0x000ff00000000000 */
[----:B------:R0:W1:Y:S02]  /*6ef0*/  POPC R48, R43 ;  /* 0x0000002b00307309 */ /* 0x0000640000000000 */
[----:B0-----:R-:W-:-:S02]  /*6f00*/  LOP3.LUT R43, R33, R37, RZ, 0xc0, !PT ;  /* 0x00000025212b7212 */ /* 0x001fc400078ec0ff */
[----:B------:R-:W-:Y:S01]  /*6f10*/  LOP3.LUT R37, R35, R37, RZ, 0xc0, !PT ;  /* 0x0000002523257212 */ /* 0x000fe200078ec0ff */
[----:B-1----:R-:W-:Y:S02]  /*6f20*/  IMAD.IADD R48, R39, 0x1, R48 ;  /* 0x0000000127307824 */ /* 0x002fe400078e0230 */
[----:B------:R-:W-:-:S03]  /*6f30*/  IMAD.IADD R39, R44, 0x1, R45 ;  /* 0x000000012c277824 */ /* 0x000fc600078e022d */
[----:B------:R-:W-:Y:S01]  /*6f40*/  POPC R37, R37 ;  /* 0x0000002500257309 */ /* 0x000fe20000000000 */
[----:B------:R-:W-:Y:S02]  /*6f50*/  I2FP.F32.U32 R47, R48 ;  /* 0x00000030002f7245 */ /* 0x000fe40000201000 */
[----:B------:R-:W-:-:S03]  /*6f60*/  I2FP.F32.U32 R39, R39 ;  /* 0x0000002700277245 */ /* 0x000fc60000201000 */
[C---:B------:R-:W-:Y:S02]  /*6f70*/  FMUL R47, R42.reuse, R47 ;  /* 0x0000002f2a2f7220 */ /* 0x040fe40000400000 */
[----:B------:R-:W-:Y:S01]  /*6f80*/  FMUL R39, R42, R39 ;  /* 0x000000272a277220 */ /* 0x000fe20000400000 */
[----:B------:R-:W-:Y:S01]  /*6f90*/  POPC R48, R43 ;  /* 0x0000002b00307309 */ /* 0x000fe20000000000 */
[----:B------:R-:W-:-:S04]  /*6fa0*/  FFMA R47, R11, R47, R46 ;  /* 0x0000002f0b2f7223 */ /* 0x000fc8000000002e */
[----:B------:R-:W-:Y:S01]  /*6fb0*/  FFMA R46, R12, R39, R47 ;  /* 0x000000270c2e7223 */ /* 0x000fe2000000002f */
[-C--:B------:R-:W-:Y:S02]  /*6fc0*/  LOP3.LUT R39, R32, R36.reuse, RZ, 0xc0, !PT ;  /* 0x0000002420277212 */ /* 0x080fe400078ec0ff */
[----:B------:R-:W-:-:S04]  /*6fd0*/  LOP3.LUT R36, R34, R36, RZ, 0xc0, !PT ;  /* 0x0000002422247212 */ /* 0x000fc800078ec0ff */
[----:B------:R-:W0:Y:S08]  /*6fe0*/  POPC R39, R39 ;  /* 0x0000002700277309 */ /* 0x000e300000000000 */
[----:B------:R-:W1:Y:S01]  /*6ff0*/  POPC R36, R36 ;  /* 0x0000002400247309 */ /* 0x000e620000000000 */
[----:B0-----:R-:W-:-:S04]  /*7000*/  IADD3 R48, PT, PT, R39, R48, RZ ;  /* 0x0000003027307210 */ /* 0x001fc80007ffe0ff */
[----:B------:R-:W-:Y:S01]  /*7010*/  I2FP.F32.U32 R47, R48 ;  /* 0x00000030002f7245 */ /* 0x000fe20000201000 */
[----:B-1----:R-:W-:-:S04]  /*7020*/  IMAD.IADD R39, R36, 0x1, R37 ;  /* 0x0000000124277824 */ /* 0x002fc800078e0225 */
[----:B------:R-:W-:Y:S01]  /*7030*/  FMUL R47, R42, R47 ;  /* 0x0000002f2a2f7220 */ /* 0x000fe20000400000 */
[----:B------:R-:W-:-:S03]  /*7040*/  I2FP.F32.U32 R39, R39 ;  /* 0x0000002700277245 */ /* 0x000fc60000201000 */
[----:B------:R-:W-:Y:S01]  /*7050*/  FFMA R47, R13, R47, R46 ;  /* 0x0000002f0d2f7223 */ /* 0x000fe2000000002e */
[----:B------:R-:W-:Y:S02]  /*7060*/  HFMA2 R46, -RZ, RZ, 0, 0 ;  /* 0x00000000ff2e7431 */ /* 0x000fe400000001ff */
[----:B------:R-:W-:Y:S01]  /*7070*/  FMUL R39, R42, R39 ;  /* 0x000000272a277220 */ /* 0x000fe20000400000 */
[----:B------:R-:W-:-:S03]  /*7080*/  IMAD.MOV.U32 R42, RZ, RZ, -0x1 ;  /* 0xffffffffff2a7424 */ /* 0x000fc600078e00ff */
[----:B------:R-:W-:Y:S01]  /*7090*/  FFMA R43, R14, R39, R47 ;  /* 0x000000270e2b7223 */ /* 0x000fe2000000002f */
[----:B------:R-:W-:Y:S01]  /*70a0*/  IMAD.MOV.U32 R39, RZ, RZ, RZ ;  /* 0x000000ffff277224 */ /* 0x000fe200078e00ff */
[----:B------:R-:W0:Y:S02]  /*70b0*/  @!P1 LDS R47, [R38+0x4] ;  /* 0x00000400262f9984 */ /* 0x000e240000000800 */
[----:B0-----:R-:W-:Y:S02]  /*70c0*/  @!P1 IMAD.MOV.U32 R39, RZ, RZ, R47 ;  /* 0x000000ffff279224 */ /* 0x001fe400078e002f */
[----:B------:R-:W-:Y:S02]  /*70d0*/  IMAD.MOV.U32 R47, RZ, RZ, 0x1f ;  /* 0x0000001fff2f7424 */ /* 0x000fe400078e00ff */
[----:B------:R-:W-:-:S07]  /*70e0*/  IMAD.MOV.U32 R45, RZ, RZ, R39 ;  /* 0x000000ffff2d7224 */ /* 0x000fce00078e0027 */
[----:B------:R-:W-:Y:S05]  /*70f0*/  WARPSYNC.COLLECTIVE R42, `(.L_x_2008) ;  /* 0x000000002a087348 */ /* 0x000fea0003c00000 */
[----:B------:R0:W1:Y:S02]  /*7100*/  SHFL.IDX P0, R42, R45, R46, R47 ;  /* 0x0000002e2d2a7389 */ /* 0x000064000000002f */
[----:B01----:R-:W-:Y:S05]  /*7110*/  ENDCOLLECTIVE ;  /* 0x000000000000791b */ /* 0x003fea0003800000 */
.L_x_2008:
[----:B------:R-:W-:Y:S01]  /*7120*/  IMAD.MOV.U32 R39, RZ, RZ, R42 ;  /* 0x000000ffff277224 */ /* 0x000fe200078e002a */
[----:B------:R-:W-:Y:S06]  /*7130*/  BRA `(.L_x_2009) ;  /* 0xffffffa400a07947 */ /* 0x000fec000383ffff */
.L_x_1971:
[----:B------:R-:W-:Y:S01]  /*7140*/  BSSY B1, `(.L_x_2010) ;  /* 0x0000008000017945 */ /* 0x000fe20003800000 */
[----:B-1----:R-:W-:Y:S01]  /*7150*/  IMAD.MOV.U32 R45, RZ, RZ, R36 ;  /* 0x000000ffff2d7224 */ /* 0x002fe200078e0024 */
[----:B------:R-:W-:Y:S01]  /*7160*/  MOV R46, RZ ;  /* 0x000000ff002e7202 */ /* 0x000fe20000000f00 */
[----:B------:R-:W-:Y:S02]  /*7170*/  IMAD.MOV.U32 R47, RZ, RZ, 0x1f ;  /* 0x0000001fff2f7424 */ /* 0x000fe400078e00ff */
[----:B------:R-:W-:-:S07]  /*7180*/  IMAD.MOV.U32 R42, RZ, RZ, -0x1 ;  /* 0xffffffffff2a7424 */ /* 0x000fce00078e00ff */
[----:B0----5:R-:W-:Y:S05]  /*7190*/  WARPSYNC.COLLECTIVE R42, `(.L_x_2011) ;  /* 0x000000002a087348 */ /* 0x021fea0003c00000 */
[----:B------:R1:W2:Y:S02]  /*71a0*/  SHFL.IDX P0, R42, R45, R46, R47 ;  /* 0x0000002e2d2a7389 */ /* 0x0002a4000000002f */
[----:B012--5:R-:W-:Y:S05]  /*71b0*/  ENDCOLLECTIVE ;  /* 0x000000000000791b */ /* 0x027fea0003800000 */
.L_x_2011:
[----:B------:R-:W-:Y:S05]  /*71c0*/  BSYNC B1 ;  /* 0x0000000000017941 */ /* 0x000fea0003800000 */
.L_x_2010:
[----:B------:R-:W-:Y:S01]  /*71d0*/  IMAD.MOV.U32 R38, RZ, RZ, R42 ;  /* 0x000000ffff267224 */ /* 0x000fe200078e002a */
[----:B------:R-:W-:Y:S06]  /*71e0*/  BRA `(.L_x_2012) ;  /* 0xffffffa800b07947 */ /* 0x000fec000383ffff */
.L_x_1973:
[----:B------:R-:W-:Y:S01]  /*71f0*/  HFMA2 R46, -RZ, RZ, 0, 0 ;  /* 0x00000000ff2e7431 */ /* 0x000fe200000001ff */
[----:B------:R-:W-:Y:S01]  /*7200*/  BSSY B1, `(.L_x_2013) ;  /* 0x0000007000017945 */ /* 0x000fe20003800000 */
[----:B-1----:R-:W-:Y:S02]  /*7210*/  IMAD.MOV.U32 R45, RZ, RZ, R38 ;  /* 0x000000ffff2d7224 */ /* 0x002fe400078e0026 */
[----:B------:R-:W-:Y:S02]  /*7220*/  IMAD.MOV.U32 R47, RZ, RZ, 0x1f ;  /* 0x0000001fff2f7424 */ /* 0x000fe400078e00ff */
[----:B------:R-:W-:-:S07]  /*7230*/  IMAD.MOV.U32 R42, RZ, RZ, -0x1 ;  /* 0xffffffffff2a7424 */ /* 0x000fce00078e00ff */
[----:B0--3-5:R-:W-:Y:S05]  /*7240*/  WARPSYNC.COLLECTIVE R42, `(.L_x_2014) ;  /* 0x000000002a087348 */ /* 0x029fea0003c00000 */
[----:B------:R1:W2:Y:S02]  /*7250*/  SHFL.IDX P0, R42, R45, R46, R47 ;  /* 0x0000002e2d2a7389 */ /* 0x0002a4000000002f */
[----:B0123-5:R-:W-:Y:S05]  /*7260*/  ENDCOLLECTIVE ;  /* 0x000000000000791b */ /* 0x02ffea0003800000 */
.L_x_2014:
[----:B------:R-:W-:Y:S05]  /*7270*/  BSYNC B1 ;  /* 0x0000000000017941 */ /* 0x000fea0003800000 */
.L_x_2013:
[----:B------:R-:W-:Y:S01]  /*7280*/  IMAD.MOV.U32 R38, RZ, RZ, R42 ;  /* 0x000000ffff267224 */ /* 0x000fe200078e002a */
[----:B------:R-:W-:Y:S06]  /*7290*/  BRA `(.L_x_2015) ;  /* 0xffffffac00b07947 */ /* 0x000fec000383ffff */
.L_x_1975:
[----:B------:R-:W-:Y:S01]  /*72a0*/  BSSY B1, `(.L_x_2016) ;  /* 0x0000008000017945 */ /* 0x000fe20003800000 */
[----:B-1----:R-:W-:Y:S01]  /*72b0*/  IMAD.MOV.U32 R45, RZ, RZ, R38 ;  /* 0x000000ffff2d7224 */ /* 0x002fe200078e0026 */
[----:B------:R-:W-:Y:S01]  /*72c0*/  MOV R46, RZ ;  /* 0x000000ff002e7202 */ /* 0x000fe20000000f00 */
[----:B------:R-:W-:Y:S02]  /*72d0*/  IMAD.MOV.U32 R47, RZ, RZ, 0x1f ;  /* 0x0000001fff2f7424 */ /* 0x000fe400078e00ff */
[----:B------:R-:W-:-:S07]  /*72e0*/  IMAD.MOV.U32 R42, RZ, RZ, -0x1 ;  /* 0xffffffffff2a7424 */ /* 0x000fce00078e00ff */
[----:B0--3-5:R-:W-:Y:S05]  /*72f0*/  WARPSYNC.COLLECTIVE R42, `(.L_x_2017) ;  /* 0x000000002a087348 */ /* 0x029fea0003c00000 */
[----:B------:R1:W2:Y:S02]  /*7300*/  SHFL.IDX P0, R42, R45, R46, R47 ;  /* 0x0000002e2d2a7389 */ /* 0x0002a4000000002f */
[----:B0123-5:R-:W-:Y:S05]  /*7310*/  ENDCOLLECTIVE ;  /* 0x000000000000791b */ /* 0x02ffea0003800000 */
.L_x_2017:
[----:B------:R-:W-:Y:S05]  /*7320*/  BSYNC B1 ;  /* 0x0000000000017941 */ /* 0x000fea0003800000 */
.L_x_2016:
[----:B------:R-:W-:Y:S01]  /*7330*/  IMAD.MOV.U32 R38, RZ, RZ, R42 ;  /* 0x000000ffff267224 */ /* 0x000fe200078e002a */
[----:B------:R-:W-:Y:S06]  /*7340*/  BRA `(.L_x_2018) ;  /* 0xffffffb000a87947 */ /* 0x000fec000383ffff */
.L_x_1977:
        /* <DEDUP_REMOVED lines=8> */
.L_x_2020:
[----:B------:R-:W-:Y:S05]  /*73d0*/  BSYNC B1 ;  /* 0x0000000000017941 */ /* 0x000fea0003800000 */
.L_x_2019:
[----:B------:R-:W-:Y:S01]  /*73e0*/  IMAD.MOV.U32 R38, RZ, RZ, R42 ;  /* 0x000000ffff267224 */ /* 0x000fe200078e002a */
[----:B------:R-:W-:Y:S06]  /*73f0*/  BRA `(.L_x_2021) ;  /* 0xffffffb400a07947 */ /* 0x000fec000383ffff */
.L_x_1979:
        /* <DEDUP_REMOVED lines=8> */
.L_x_2023:
[----:B------:R-:W-:Y:S05]  /*7480*/  BSYNC B1 ;  /* 0x0000000000017941 */ /* 0x000fea0003800000 */
.L_x_2022:
[----:B------:R-:W-:Y:S01]  /*7490*/  IMAD.MOV.U32 R38, RZ, RZ, R42 ;  /* 0x000000ffff267224 */ /* 0x000fe200078e002a */
[----:B------:R-:W-:Y:S06]  /*74a0*/  BRA `(.L_x_2024) ;  /* 0xffffffb800987947 */ /* 0x000fec000383ffff */
.L_x_1981:
        /* <DEDUP_REMOVED lines=8> */
.L_x_2026:
[----:B------:R-:W-:Y:S05]  /*7530*/  BSYNC B1 ;  /* 0x0000000000017941 */ /* 0x000fea0003800000 */
.L_x_2025:
[----:B------:R-:W-:Y:S01]  /*7540*/  IMAD.MOV.U32 R38, RZ, RZ, R42 ;  /* 0x000000ffff267224 */ /* 0x000fe200078e002a */
[----:B------:R-:W-:Y:S06]  /*7550*/  BRA `(.L_x_2027) ;  /* 0xffffffbc00907947 */ /* 0x000fec000383ffff */
.L_x_1983:
        /* <DEDUP_REMOVED lines=8> */
.L_x_2029:
[----:B------:R-:W-:Y:S05]  /*75e0*/  BSYNC B1 ;  /* 0x0000000000017941 */ /* 0x000fea0003800000 */
.L_x_2028:
[----:B------:R-:W-:Y:S01]  /*75f0*/  IMAD.MOV.U32 R38, RZ, RZ, R42 ;  /* 0x000000ffff267224 */ /* 0x000fe200078e002a */
[----:B------:R-:W-:Y:S06]  /*7600*/  BRA `(.L_x_2030) ;  /* 0xffffffc000887947 */ /* 0x000fec000383ffff */
.L_x_1985:
        /* <DEDUP_REMOVED lines=8> */
.L_x_2032:
[----:B------:R-:W-:Y:S05]  /*7690*/  BSYNC B1 ;  /* 0x0000000000017941 */ /* 0x000fea0003800000 */
.L_x_2031:
[----:B------:R-:W-:Y:S01]  /*76a0*/  IMAD.MOV.U32 R38, RZ, RZ, R42 ;  /* 0x000000ffff267224 */ /* 0x000fe200078e002a */
[----:B------:R-:W-:Y:S06]  /*76b0*/  BRA `(.L_x_2033) ;  /* 0xffffffc400807947 */ /* 0x000fec000383ffff */
.L_x_1987:
        /* <DEDUP_REMOVED lines=8> */
.L_x_2035:
[----:B------:R-:W-:Y:S05]  /*7740*/  BSYNC B1 ;  /* 0x0000000000017941 */ /* 0x000fea0003800000 */
.L_x_2034:
[----:B------:R-:W-:Y:S01]  /*7750*/  IMAD.MOV.U32 R38, RZ, RZ, R42 ;  /* 0x000000ffff267224 */ /* 0x000fe200078e002a */
[----:B------:R-:W-:Y:S06]  /*7760*/  BRA `(.L_x_2036) ;  /* 0xffffffc800787947 */ /* 0x000fec000383ffff */
.L_x_1989:
        /* <DEDUP_REMOVED lines=8> */
.L_x_2038:
[----:B------:R-:W-:Y:S05]  /*77f0*/  BSYNC B1 ;  /* 0x0000000000017941 */ /* 0x000fea0003800000 */
.L_x_2037:
[----:B------:R-:W-:Y:S01]  /*7800*/  IMAD.MOV.U32 R38, RZ, RZ, R42 ;  /* 0x000000ffff267224 */ /* 0x000fe200078e002a */
[----:B------:R-:W-:Y:S06]  /*7810*/  BRA `(.L_x_2039) ;  /* 0xffffffcc00707947 */ /* 0x000fec000383ffff */
.L_x_1991:
        /* <DEDUP_REMOVED lines=8> */
.L_x_2041:
[----:B------:R-:W-:Y:S05]  /*78a0*/  BSYNC B1 ;  /* 0x0000000000017941 */ /* 0x000fea0003800000 */
.L_x_2040:
[----:B------:R-:W-:Y:S01]  /*78b0*/  IMAD.MOV.U32 R38, RZ, RZ, R42 ;  /* 0x000000ffff267224 */ /* 0x000fe200078e002a */
[----:B------:R-:W-:Y:S06]  /*78c0*/  BRA `(.L_x_2042) ;  /* 0xffffffd000687947 */ /* 0x000fec000383ffff */
.L_x_1993:
        /* <DEDUP_REMOVED lines=8> */
.L_x_2044:
[----:B------:R-:W-:Y:S05]  /*7950*/  BSYNC B1 ;  /* 0x0000000000017941 */ /* 0x000fea0003800000 */
.L_x_2043:
[----:B------:R-:W-:Y:S01]  /*7960*/  IMAD.MOV.U32 R38, RZ, RZ, R42 ;  /* 0x000000ffff267224 */ /* 0x000fe200078e002a */
[----:B------:R-:W-:Y:S06]  /*7970*/  BRA `(.L_x_2045) ;  /* 0xffffffd400607947 */ /* 0x000fec000383ffff */
.L_x_1995:
        /* <DEDUP_REMOVED lines=8> */
.L_x_2047:
[----:B------:R-:W-:Y:S05]  /*7a00*/  BSYNC B1 ;  /* 0x0000000000017941 */ /* 0x000fea0003800000 */
.L_x_2046:
[----:B------:R-:W-:Y:S01]  /*7a10*/  IMAD.MOV.U32 R38, RZ, RZ, R42 ;  /* 0x000000ffff267224 */ /* 0x000fe200078e002a */
[----:B------:R-:W-:Y:S06]  /*7a20*/  BRA `(.L_x_2048) ;  /* 0xffffffd800587947 */ /* 0x000fec000383ffff */
.L_x_1997:
        /* <DEDUP_REMOVED lines=8> */
.L_x_2050:
[----:B------:R-:W-:Y:S05]  /*7ab0*/  BSYNC B1 ;  /* 0x0000000000017941 */ /* 0x000fea0003800000 */
.L_x_2049:
[----:B------:R-:W-:Y:S01]  /*7ac0*/  IMAD.MOV.U32 R38, RZ, RZ, R42 ;  /* 0x000000ffff267224 */ /* 0x000fe200078e002a */
[----:B------:R-:W-:Y:S06]  /*7ad0*/  BRA `(.L_x_2051) ;  /* 0xffffffdc00507947 */ /* 0x000fec000383ffff */
.L_x_1999:
        /* <DEDUP_REMOVED lines=8> */
.L_x_2053:
[----:B------:R-:W-:Y:S05]  /*7b60*/  BSYNC B1 ;  /* 0x0000000000017941 */ /* 0x000fea0003800000 */
.L_x_2052:
[----:B------:R-:W-:Y:S01]  /*7b70*/  IMAD.MOV.U32 R38, RZ, RZ, R42 ;  /* 0x000000ffff267224 */ /* 0x000fe200078e002a */
[----:B------:R-:W-:Y:S06]  /*7b80*/  BRA `(.L_x_2054) ;  /* 0xffffffe000487947 */ /* 0x000fec000383ffff */
.L_x_2001:
        /* <DEDUP_REMOVED lines=8> */
.L_x_2056:
[----:B------:R-:W-:Y:S05]  /*7c10*/  BSYNC B1 ;  /* 0x0000000000017941 */ /* 0x000fea0003800000 */
.L_x_2055:
[----:B------:R-:W-:Y:S01]  /*7c20*/  IMAD.MOV.U32 R38, RZ, RZ, R42 ;  /* 0x000000ffff267224 */ /* 0x000fe200078e002a */
[----:B------:R-:W-:Y:S06]  /*7c30*/  BRA `(.L_x_2057) ;  /* 0xffffffe400407947 */ /* 0x000fec000383ffff */
.L_x_2002:
        /* <DEDUP_REMOVED lines=8> */
.L_x_2059:
[----:B------:R-:W-:Y:S05]  /*7cc0*/  BSYNC B1 ;  /* 0x0000000000017941 */ /* 0x000fea0003800000 */
.L_x_2058:
[----:B------:R-:W-:Y:S01]  /*7cd0*/  IMAD.MOV.U32 R15, RZ, RZ, R42 ;  /* 0x000000ffff0f7224 */ /* 0x000fe200078e002a */
[----:B------:R-:W-:Y:S06]  /*7ce0*/  BRA `(.L_x_2060) ;  /* 0xffffffe800387947 */ /* 0x000fec000383ffff */
.L_x_2003:
[----:B------:R-:W-:Y:S01]  /*7cf0*/  BSSY B1, `(.L_x_2061) ;  /* 0x0000007000017945 */ /* 0x000fe20003800000 */
[----:B------:R-:W-:Y:S01]  /*7d00*/  IMAD.MOV.U32 R12, RZ, RZ, 0x10 ;  /* 0x00000010ff0c7424 */ /* 0x000fe200078e00ff */
[----:B0-----:R-:W-:Y:S01]  /*7d10*/  MOV R13, 0x1f ;  /* 0x0000001f000d7802 */ /* 0x001fe20000000f00 */
[----:B------:R-:W-:-:S07]  /*7d20*/  IMAD.MOV.U32 R42, RZ, RZ, -0x1 ;  /* 0xffffffffff2a7424 */ /* 0x000fce00078e00ff */
[----:B---3-5:R-:W-:Y:S05]  /*7d30*/  WARPSYNC.COLLECTIVE R42, `(.L_x_2062) ;  /* 0x000000002a087348 */ /* 0x028fea0003c00000 */
[----:B------:R0:W1:Y:S02]  /*7d40*/  SHFL.DOWN P1, R10, R39, R12, R13 ;  /* 0x0800000c270a7389 */ /* 0x000064000002000d */
[----:B01-3-5:R-:W-:Y:S05]  /*7d50*/  ENDCOLLECTIVE ;  /* 0x000000000000791b */ /* 0x02bfea0003800000 */
.L_x_2062:
[----:B------:R-:W-:Y:S05]  /*7d60*/  BSYNC B1 ;  /* 0x0000000000017941 */ /* 0x000fea0003800000 */
.L_x_2061:
        /* <DEDUP_REMOVED lines=9> */
.L_x_2063:
[----:B------:R-:W-:Y:S01]  /*7e00*/  MOV R12, 0x4 ;  /* 0x00000004000c7802 */ /* 0x000fe20000000f00 */
[----:B------:R-:W-:-:S04]  /*7e10*/  IMAD.MOV.U32 R9, RZ, RZ, R10 ;  /* 0x000000ffff097224 */ /* 0x000fc800078e000a */
[----:B------:R-:W-:-:S04]  /*7e20*/  FADD R9, R0, R9 ;  /* 0x0000000900097221 */ /* 0x000fc80000000000 */
[----:B------:R-:W-:-:S07]  /*7e30*/  IMAD.MOV.U32 R39, RZ, RZ, R9 ;  /* 0x000000ffff277224 */ /* 0x000fce00078e0009 */
[----:B------:R-:W-:Y:S05]  /*7e40*/  WARPSYNC.COLLECTIVE R42, `(.L_x_2064) ;  /* 0x000000002a087348 */ /* 0x000fea0003c00000 */
[----:B------:R0:W1:Y:S02]  /*7e50*/  SHFL.DOWN P1, R10, R39, R12, R13 ;  /* 0x0800000c270a7389 */ /* 0x000064000002000d */
[----:B01----:R-:W-:Y:S05]  /*7e60*/  ENDCOLLECTIVE ;  /* 0x000000000000791b */ /* 0x003fea0003800000 */
.L_x_2064:
[----:B------:R-:W-:Y:S02]  /*7e70*/  IMAD.MOV.U32 R12, RZ, RZ, 0x2 ;  /* 0x00000002ff0c7424 */ /* 0x000fe400078e00ff */
[----:B------:R-:W-:-:S04]  /*7e80*/  IMAD.MOV.U32 R8, RZ, RZ, R10 ;  /* 0x000000ffff087224 */ /* 0x000fc800078e000a */
[----:B------:R-:W-:-:S04]  /*7e90*/  FADD R8, R9, R8 ;  /* 0x0000000809087221 */ /* 0x000fc80000000000 */
[----:B------:R-:W-:-:S07]  /*7ea0*/  IMAD.MOV.U32 R39, RZ, RZ, R8 ;  /* 0x000000ffff277224 */ /* 0x000fce00078e0008 */
[----:B------:R-:W-:Y:S05]  /*7eb0*/  WARPSYNC.COLLECTIVE R42, `(.L_x_2065) ;  /* 0x000000002a087348 */ /* 0x000fea0003c00000 */
[----:B------:R0:W1:Y:S02]  /*7ec0*/  SHFL.DOWN P1, R10, R39, R12, R13 ;  /* 0x0800000c270a7389 */ /* 0x000064000002000d */
[----:B01----:R-:W-:Y:S05]  /*7ed0*/  ENDCOLLECTIVE ;  /* 0x000000000000791b */ /* 0x003fea0003800000 */
.L_x_2065:
[----:B------:R-:W-:Y:S01]  /*7ee0*/  IMAD.MOV.U32 R12, RZ, RZ, 0x1 ;  /* 0x00000001ff0c7424 */ /* 0x000fe200078e00ff */
[----:B------:R-:W-:-:S05]  /*7ef0*/  MOV R11, R10 ;  /* 0x0000000a000b7202 */ /* 0x000fca0000000f00 */
[----:B------:R-:W-:-:S04]  /*7f00*/  FADD R11, R8, R11 ;  /* 0x0000000b080b7221 */ /* 0x000fc80000000000 */
[----:B------:R-:W-:-:S07]  /*7f10*/  IMAD.MOV.U32 R39, RZ, RZ, R11 ;  /* 0x000000ffff277224 */ /* 0x000fce00078e000b */
[----:B------:R-:W-:Y:S05]  /*7f20*/  WARPSYNC.COLLECTIVE R42, `(.L_x_2066) ;  /* 0x000000002a087348 */ /* 0x000fea0003c00000 */
[----:B------:R0:W1:Y:S02]  /*7f30*/  SHFL.DOWN P1, R10, R39, R12, R13 ;  /* 0x0800000c270a7389 */ /* 0x000064000002000d */
[----:B01----:R-:W-:Y:S05]  /*7f40*/  ENDCOLLECTIVE ;  /* 0x000000000000791b */ /* 0x003fea0003800000 */
.L_x_2066:
[----:B------:R-:W-:Y:S05]  /*7f50*/  BRA `(.L_x_2067) ;  /* 0xffffffe800d07947 */ /* 0x000fea000383ffff */
.L_x_2068:
        /* <DEDUP_REMOVED lines=10> */
.L_x_4154:


//--------------------- .text._Z67popcount_weighted_keys_literal_fused_multiq_kernel_warp_out_w32_sb2ILi8EEvPKyPKfiiS1_S3_iiiiiPKxS5_fiPf --------------------------
	.section	.text._Z67popcount_weighted_keys_literal_fused_multiq_kernel_warp_out_w32_sb2ILi8EEvPKyPKfiiS1_S3_iiiiiPKxS5_fiPf,"ax",@progbits
	.align	128
        .global         _Z67popcount_weighted_keys_literal_fused_multiq_kernel_warp_out_w32_sb2ILi8EEvPKyPKfiiS1_S3_iiiiiPKxS5_fiPf
        .type           _Z67popcount_weighted_keys_literal_fused_multiq_kernel_warp_out_w32_sb2ILi8EEvPKyPKfiiS1_S3_iiiiiPKxS5_fiPf,@function
        .size           _Z67popcount_weighted_keys_literal_fused_multiq_kernel_warp_out_w32_sb2ILi8EEvPKyPKfiiS1_S3_iiiiiPKxS5_fiPf,(.L_x_4155 - _Z67popcount_weighted_keys_literal_fused_multiq_kernel_warp_out_w32_sb2ILi8EEvPKyPKfiiS1_S3_iiiiiPKxS5_fiPf)
        .other          _Z67popcount_weighted_keys_literal_fused_multiq_kernel_warp_out_w32_sb2ILi8EEvPKyPKfiiS1_S3_iiiiiPKxS5_fiPf,@"STO_CUDA_ENTRY STV_DEFAULT"
_Z67popcount_weighted_keys_literal_fused_multiq_kernel_warp_out_w32_sb2ILi8EEvPKyPKfiiS1_S3_iiiiiPKxS5_fiPf:
.text._Z67popcount_weighted_keys_literal_fused_multiq_kernel_warp_out_w32_sb2ILi8EEvPKyPKfiiS1_S3_iiiiiPKxS5_fiPf:
[----:B------:R-:W-:Y:S08]  /*0000*/  LDC R1, c[0x0][0x37c] ;  /* 0x0000df00ff017b82 */ /* 0x000ff00000000800 */
[----:B------:R-:W0:Y:S08]  /*0010*/  LDC.64 R2, c[0x0][0x3b0] ;  /* 0x0000ec00ff027b82 */ /* 0x000e300000000a00 */
[----:B------:R-:W1:Y:S01]  /*0020*/  S2UR UR4, SR_CTAID.Y ;  /* 0x00000000000479c3 */ /* 0x000e620000002600 */
[----:B0-----:R-:W-:-:S05]  /*0030*/  VIMNMX R0, PT, PT, R3, 0x1, !PT ;  /* 0x0000000103007848 */ /* 0x001fca0007fe0100 */
[----:B-1----:R-:W-:-:S05]  /*0040*/  IMAD R3, R0, UR4, RZ ;  /* 0x0000000400037c24 */ /* 0x002fca000f8e02ff */
[----:B------:R-:W-:-:S13]  /*0050*/  ISETP.GE.AND P0, PT, R3, R2, PT ;  /* 0x000000020300720c */ /* 0x000fda0003f06270 */
        /* <DEDUP_REMOVED lines=51> */
[C---:B------:R-:W-:Y:S02]  /*0390*/  SEL R5, R3.reuse, R4, !P0 ;  /* 0x0000000403057207 */ /* 0x040fe40004000000 */
[----:B------:R-:W-:Y:S02]  /*03a0*/  LOP3.LUT R4, R0, 0x1f, RZ, 0xc0, !PT ;  /* 0x0000001f00047812 */ /* 0x000fe400078ec0ff */
[----:B------:R-:W-:Y:S01]  /*03b0*/  SEL R8, R3, R8, !P0 ;  /* 0x0000000803087207 */ /* 0x000fe20004000000 */
[----:B------:R-:W-:Y:S02]  /*03c0*/  IMAD.IADD R3, R6, 0x1, R5 ;  /* 0x0000000106037824 */ /* 0x000fe400078e0205 */
[----:B------:R-:W-:Y:S01]  /*03d0*/  VIADD R6, R2, UR13 ;  /* 0x0000000d02067c36 */ /* 0x000fe20008000000 */
[----:B------:R-:W-:Y:S01]  /*03e0*/  IADD3 R5, PT, PT, R7, R8, RZ ;  /* 0x0000000807057210 */ /* 0x000fe20007ffe0ff */
[----:B------:R-:W-:Y:S01]  /*03f0*/  IMAD.MOV.U32 R7, RZ, RZ, RZ ;  /* 0x000000ffff077224 */ /* 0x000fe200078e00ff */
[----:B------:R-:W-:Y:S01]  /*0400*/  LOP3.LUT R22, R3, 0x3, RZ, 0xc0, !PT ;  /* 0x0000000303167812 */ /* 0x000fe200078ec0ff */
[----:B------:R-:W-:Y:S01]  /*0410*/  VIADD R20, R6, UR13 ;  /* 0x0000000d06147c36 */ /* 0x000fe20008000000 */
[----:B------:R-:W-:-:S07]  /*0420*/  LOP3.LUT R24, R5, 0x3, RZ, 0xc0, !PT ;  /* 0x0000000305187812 */ /* 0x000fce00078ec0ff */
.L_x_2079:
        /* <DEDUP_REMOVED lines=37> */
.L_x_2073:
[----:B------:R-:W-:Y:S05]  /*0680*/  BSYNC.RECONVERGENT B1 ;  /* 0x0000000000017941 */ /* 0x000fea0003800200 */
.L_x_2072:
[----:B------:R-:W-:Y:S05]  /*0690*/  @!P1 BRA `(.L_x_2071) ;  /* 0x0000000000649947 */ /* 0x000fea0003800000 */
.L_x_2074:
        /* <DEDUP_REMOVED lines=14> */
[----:B------:R-:W-:-:S03]  /*0780*/  IMAD.U32 R18, RZ, RZ, UR13 ;  /* 0x0000000dff127e24 */ /* 0x000fc6000f8e00ff */
[----:B------:R-:W-:-:S05]  /*0790*/  LEA R21, R28, R19, 0x3 ;  /* 0x000000131c157211 */ /* 0x000fca00078e18ff */
        /* <DEDUP_REMOVED lines=9> */
.L_x_2071:
[----:B------:R-:W-:Y:S05]  /*0830*/  BSYNC.RECONVERGENT B0 ;  /* 0x0000000000007941 */ /* 0x000fea0003800200 */
.L_x_2070:
        /* <DEDUP_REMOVED lines=21> */
[----:B---3--:R-:W-:-:S04]  /*0990*/  IMAD.WIDE R12, R13, 0x4, R10 ;  /* 0x000000040d0c7825 */ /* 0x008fc800078e020a */
        /* <DEDUP_REMOVED lines=11> */
.L_x_2077:
[----:B------:R-:W-:Y:S05]  /*0a50*/  BSYNC.RECONVERGENT B1 ;  /* 0x0000000000017941 */ /* 0x000fea0003800200 */
.L_x_2076:
[----:B------:R-:W-:Y:S05]  /*0a60*/  @!P1 BRA `(.L_x_2075) ;  /* 0x0000000000649947 */ /* 0x000fea0003800000 */
.L_x_2078:
[C---:B-12---:R-:W-:Y:S02]  /*0a70*/  VIADD R13, R18.reuse, UR13 ;  /* 0x0000000d120d7c36 */ /* 0x046fe40008000000 */
[----:B0---4-:R-:W-:-:S04]  /*0a80*/  IMAD.WIDE.U32 R10, R18, 0x4, R8 ;  /* 0x00000004120a7825 */ /* 0x011fc800078e0008 */
[C---:B---3--:R-:W-:Y:S02]  /*0a90*/  VIADD R15, R13.reuse, UR13 ;  /* 0x0000000d0d0f7c36 */ /* 0x048fe40008000000 */
        /* <DEDUP_REMOVED lines=8> */
[----:B------:R-:W-:Y:S01]  /*0b20*/  IMAD R18, R7, 0x8, R18 ;  /* 0x0000000807127824 */ /* 0x000fe200078e0212 */
[----:B------:R-:W-:-:S04]  /*0b30*/  MOV R26, UR13 ;  /* 0x0000000d001a7c02 */ /* 0x000fc80008000f00 */
[----:B------:R-:W-:Y:S01]  /*0b40*/  LEA R19, R18, UR7, 0x2 ;  /* 0x0000000712137c11 */ /* 0x000fe2000f8e10ff */
[----:B------:R-:W-:-:S04]  /*0b50*/  IMAD.U32 R18, RZ, RZ, UR13 ;  /* 0x0000000dff127e24 */ /* 0x000fc8000f8e00ff */
        /* <DEDUP_REMOVED lines=10> */
.L_x_2075:
[----:B------:R-:W-:Y:S05]  /*0c00*/  BSYNC.RECONVERGENT B0 ;  /* 0x0000000000007941 */ /* 0x000fea0003800200 */
.L_x_2069:
[----:B------:R-:W-:-:S04]  /*0c10*/  IADD3 R7, PT, PT, R7, 0x1, RZ ;  /* 0x0000000107077810 */ /* 0x000fc80007ffe0ff */
[----:B------:R-:W-:-:S13]  /*0c20*/  ISETP.NE.AND P0, PT, R7, UR4, PT ;  /* 0x0000000407007c0c */ /* 0x000fda000bf05270 */
[----:B------:R-:W-:Y:S05]  /*0c30*/  @P0 BRA `(.L_x_2079) ;  /* 0xfffffff400fc0947 */ /* 0x000fea000383ffff */
[----:B------:R-:W5:Y:S01]  /*0c40*/  LDCU UR5, c[0x0][0x3b8] ;  /* 0x00007700ff0577ac */ /* 0x000f620008000800 */
[----:B------:R-:W-:Y:S01]  /*0c50*/  SHF.R.U32.HI R2, RZ, 0x4, R0 ;  /* 0x00000004ff027819 */ /* 0x000fe20000011600 */
[C---:B------:R-:W-:Y:S02]  /*0c60*/  IMAD.SHL.U32 R9, R0.reuse, 0x80, RZ ;  /* 0x0000008000097824 */ /* 0x040fe400078e00ff */
[----:B------:R-:W-:Y:S01]  /*0c70*/  IMAD.SHL.U32 R8, R0, 0x2, RZ ;  /* 0x0000000200087824 */ /* 0x000fe200078e00ff */
[----:B------:R-:W-:Y:S01]  /*0c80*/  LOP3.LUT R2, R2, 0x3e, RZ, 0xc0, !PT ;  /* 0x0000003e02027812 */ /* 0x000fe200078ec0ff */
[----:B------:R-:W-:Y:S01]  /*0c90*/  IMAD.SHL.U32 R6, R4, 0x8, RZ ;  /* 0x0000000804067824 */ /* 0x000fe200078e00ff */
[----:B------:R-:W3:Y:S01]  /*0ca0*/  LDCU.64 UR16, c[0x0][0x388] ;  /* 0x00007100ff1077ac */ /* 0x000ee20008000a00 */
[----:B------:R-:W-:Y:S01]  /*0cb0*/  IMAD.MOV.U32 R7, RZ, RZ, RZ ;  /* 0x000000ffff077224 */ /* 0x000fe200078e00ff */
[----:B------:R-:W-:Y:S01]  /*0cc0*/  LOP3.LUT R3, R2, 0x1, RZ, 0xfc, !PT ;  /* 0x0000000102037812 */ /* 0x000fe200078efcff */
[----:B012-4-:R-:W-:Y:S01]  /*0cd0*/  VIADD R10, R6, UR6 ;  /* 0x00000006060a7c36 */ /* 0x017fe20008000000 */
[----:B------:R-:W-:-:S02]  /*0ce0*/  LOP3.LUT R8, R8, 0x7c0, RZ, 0xc0, !PT ;  /* 0x000007c008087812 */ /* 0x000fc400078ec0ff */
[----:B------:R-:W-:Y:S01]  /*0cf0*/  LOP3.LUT R9, R6, 0x1f000, R9, 0xf8, !PT ;  /* 0x0001f00006097812 */ /* 0x000fe200078ef809 */
[----:B------:R-:W-:Y:S01]  /*0d00*/  BAR.SYNC.DEFER_BLOCKING 0x0 ;  /* 0x0000000000007b1d */ /* 0x000fe20000010000 */
[----:B-----5:R-:W-:-:S04]  /*0d10*/  ISETP.GE.AND P0, PT, R3, UR5, PT ;  /* 0x0000000503007c0c */ /* 0x020fc8000bf06270 */
[----:B------:R-:W-:-:S13]  /*0d20*/  ISETP.LT.U32.OR P0, PT, R2, UR4, !P0 ;  /* 0x0000000402007c0c */ /* 0x000fda000c701470 */
.L_x_2129:
[----:B0-----:R-:W0:Y:S01]  /*0d30*/  LDC R3, c[0x0][0x3b4] ;  /* 0x0000ed00ff037b82 */ /* 0x001e220000000800 */
[----:B-1----:R-:W1:Y:S07]  /*0d40*/  LDCU UR8, c[0x0][0x3b0] ;  /* 0x00007600ff0877ac */ /* 0x002e6e0008000800 */
[----:B--2---:R-:W2:Y:S01]  /*0d50*/  S2UR UR5, SR_CTAID.Y ;  /* 0x00000000000579c3 */ /* 0x004ea20000002600 */
[----:B0-----:R-:W-:-:S05]  /*0d60*/  VIMNMX R3, PT, PT, R3, 0x1, !PT ;  /* 0x0000000103037848 */ /* 0x001fca0007fe0100 */
[----:B--2---:R-:W-:-:S05]  /*0d70*/  IMAD R19, R3, UR5, R7 ;  /* 0x0000000503137c24 */ /* 0x004fca000f8e0207 */
[----:B-1----:R-:W-:-:S13]  /*0d80*/  ISETP.GE.AND P1, PT, R19, UR8, PT ;  /* 0x0000000813007c0c */ /* 0x002fda000bf26270 */
[----:B---3-5:R-:W-:Y:S05]  /*0d90*/  @P1 EXIT ;  /* 0x000000000000194d */ /* 0x028fea0003800000 */
[----:B------:R-:W0:Y:S01]  /*0da0*/  LDC.64 R26, c[0x0][0x3c8] ;  /* 0x0000f200ff1a7b82 */ /* 0x000e220000000a00 */
[----:B------:R-:W1:Y:S07]  /*0db0*/  S2R R5, SR_TID.X ;  /* 0x0000000000057919 */ /* 0x000e6e0000002100 */
[----:B------:R-:W2:Y:S01]  /*0dc0*/  LDC R11, c[0x0][0x390] ;  /* 0x0000e400ff0b7b82 */ /* 0x000ea20000000800 */
[----:B0-----:R-:W-:-:S06]  /*0dd0*/  IMAD.WIDE.U32 R26, R19, 0x8, R26 ;  /* 0x00000008131a7825 */ /* 0x001fcc00078e001a */
[----:B------:R-:W5:Y:S01]  /*0de0*/  LDG.E.64.CONSTANT R26, desc[UR10][R26.64] ;  /* 0x0000000a1a1a7981 */ /* 0x000f62000c1e9b00 */
[----:B------:R-:W-:Y:S01]  /*0df0*/  BSSY.RECONVERGENT B0, `(.L_x_2080) ;  /* 0x0000016000007945 */ /* 0x000fe20003800200 */
[----:B--2---:R-:W-:Y:S01]  /*0e00*/  SHF.L.U32 R17, R11, 0x5, RZ ;  /* 0x000000050b117819 */ /* 0x004fe200000006ff */
[----:B------:R-:W-:Y:S01]  /*0e10*/  IMAD.WIDE.U32 R28, R19, R11, RZ ;  /* 0x0000000b131c7225 */ /* 0x000fe200078e00ff */
[----:B------:R-:W-:Y:S02]  /*0e20*/  SHF.R.S32.HI R15, RZ, 0x1f, R11 ;  /* 0x0000001fff0f7819 */ /* 0x000fe4000001140b */
[C---:B-1----:R-:W-:Y:S02]  /*0e30*/  ISETP.GE.AND P1, PT, R5.reuse, R17, PT ;  /* 0x000000110500720c */ /* 0x042fe40003f26270 */
[----:B------:R-:W-:Y:S01]  /*0e40*/  ISETP.GE.AND P2, PT, R5, R11, PT ;  /* 0x0000000b0500720c */ /* 0x000fe20003f46270 */
[----:B------:R-:W-:-:S10]  /*0e50*/  IMAD R15, R19, R15, R29 ;  /* 0x0000000f130f7224 */ /* 0x000fd400078e021d */
        /* <DEDUP_REMOVED lines=8> */
.L_x_2082:
[----:B0-----:R-:W-:-:S06]  /*0ee0*/  IMAD.WIDE R64, R19, 0x8, R30 ;  /* 0x0000000813407825 */ /* 0x001fcc00078e021e */
[----:B------:R-:W2:Y:S01]  /*0ef0*/  LDG.E.64.CONSTANT R64, desc[UR10][R64.64] ;  /* 0x0000000a40407981 */ /* 0x000ea2000c1e9b00 */
[C---:B------:R-:W-:Y:S02]  /*0f00*/  IMAD R21, R19.reuse, 0x8, R23 ;  /* 0x0000000813157824 */ /* 0x040fe400078e0217 */
[----:B------:R-:W-:-:S05]  /*0f10*/  VIADD R19, R19, UR13 ;  /* 0x0000000d13137c36 */ /* 0x000fca0008000000 */
[----:B------:R-:W-:Y:S01]  /*0f20*/  ISETP.GE.AND P1, PT, R19, R17, PT ;  /* 0x000000111300720c */ /* 0x000fe20003f26270 */
[----:B--2---:R0:W-:-:S12]  /*0f30*/  STS.64 [R21], R64 ;  /* 0x0000004015007388 */ /* 0x0041d80000000a00 */
[----:B------:R-:W-:Y:S05]  /*0f40*/  @!P1 BRA `(.L_x_2082) ;  /* 0xfffffffc00e49947 */ /* 0x000fea000383ffff */
.L_x_2081:
[----:B------:R-:W-:Y:S05]  /*0f50*/  BSYNC.RECONVERGENT B0 ;  /* 0x0000000000007941 */ /* 0x000fea0003800200 */
.L_x_2080:
[----:B------:R-:W-:Y:S05]  /*0f60*/  @P2 BRA `(.L_x_2083) ;  /* 0x00000000002c2947 */ /* 0x000fea0003800000 */
[----:B0-----:R-:W-:-:S07]  /*0f70*/  IMAD.MOV.U32 R64, RZ, RZ, R5 ;  /* 0x000000ffff407224 */ /* 0x001fce00078e0005 */
.L_x_2084:
[----:B-1----:R-:W-:-:S04]  /*0f80*/  IADD3 R17, P1, PT, R64, R28, RZ ;  /* 0x0000001c40117210 */ /* 0x002fc80007f3e0ff */
        /* <DEDUP_REMOVED lines=9> */
.L_x_2083:
[----:B------:R-:W-:Y:S05]  /*1020*/  WARPSYNC.ALL ;  /* 0x0000000000007948 */ /* 0x000fea0003800000 */
[----:B------:R-:W-:Y:S01]  /*1030*/  BAR.SYNC.DEFER_BLOCKING 0x0 ;  /* 0x0000000000007b1d */ /* 0x000fe20000010000 */
[----:B------:R-:W-:-:S07]  /*1040*/  IADD3 R7, PT, PT, R7, 0x1, RZ ;  /* 0x0000000107077810 */ /* 0x000fce0007ffe0ff */
[----:B------:R-:W-:Y:S01]  /*1050*/  @!P0 BAR.SYNC.DEFER_BLOCKING 0x0 ;  /* 0x0000000000008b1d */ /* 0x000fe20000010000 */
[----:B------:R-:W-:-:S05]  /*1060*/  ISETP.NE.AND P1, PT, R7, R3, PT ;  /* 0x000000030700720c */ /* 0x000fca0003f25270 */
[----:B------:R-:W-:Y:S08]  /*1070*/  @!P0 BRA `(.L_x_2085) ;  /* 0x0000009800648947 */ /* 0x000ff00003800000 */
[----:B------:R-:W2:Y:S01]  /*1080*/  S2R R3, SR_CTAID.X ;  /* 0x0000000000037919 */ /* 0x000ea20000002500 */
[----:B------:R-:W3:Y:S01]  /*1090*/  LDCU UR5, c[0x0][0x3b8] ;  /* 0x00007700ff0577ac */ /* 0x000ee20008000800 */
[----:B0-----:R-:W0:Y:S01]  /*10a0*/  LDC.64 R64, c[0x0][0x3c0] ;  /* 0x0000f000ff407b82 */ /* 0x001e220000000a00 */
[----:B------:R-:W-:Y:S02]  /*10b0*/  SHF.R.U32.HI R5, RZ, 0x4, R5 ;  /* 0x00000004ff057819 */ /* 0x000fe40000011605 */
[----:B-1----:R-:W-:Y:S02]  /*10c0*/  CS2R R30, SRZ ;  /* 0x00000000001e7805 */ /* 0x002fe4000001ff00 */
[----:B------:R-:W-:-:S04]  /*10d0*/  LOP3.LUT R28, R5, 0x3e, RZ, 0xc0, !PT ;  /* 0x0000003e051c7812 */ /* 0x000fc800078ec0ff */
[C---:B------:R-:W-:Y:S02]  /*10e0*/  LOP3.LUT R5, R28.reuse, 0x1, RZ, 0xfc, !PT ;  /* 0x000000011c057812 */ /* 0x040fe400078efcff */
[----:B------:R-:W-:Y:S02]  /*10f0*/  ISETP.GE.U32.AND P2, PT, R28, UR4, PT ;  /* 0x000000041c007c0c */ /* 0x000fe4000bf46070 */
[----:B---3--:R-:W-:Y:S01]  /*1100*/  ISETP.GE.AND P3, PT, R5, UR5, PT ;  /* 0x0000000505007c0c */ /* 0x008fe2000bf66270 */
[----:B--2---:R-:W-:Y:S01]  /*1110*/  IMAD R3, R3, UR4, R28 ;  /* 0x0000000403037c24 */ /* 0x004fe2000f8e021c */
[----:B------:R-:W-:-:S03]  /*1120*/  CS2R R28, SRZ ;  /* 0x00000000001c7805 */ /* 0x000fc6000001ff00 */
[----:B0-----:R-:W-:-:S06]  /*1130*/  IMAD.WIDE.U32 R64, R3, 0x8, R64 ;  /* 0x0000000803407825 */ /* 0x001fcc00078e0040 */
[----:B------:R0:W5:Y:S04]  /*1140*/  @!P2 LDG.E.64.CONSTANT R28, desc[UR10][R64.64] ;  /* 0x0000000a401ca981 */ /* 0x000168000c1e9b00 */
        /* <DEDUP_REMOVED lines=19> */
[----:B--234-:R1:W0:Y:S02]  /*1280*/  LDS.64 R46, [R9+UR9+0x700] ;  /* 0x00070009092e7984 */ /* 0x01c2240008000a00 */
.L_x_2087:
[----:B------:R-:W-:Y:S05]  /*1290*/  BSYNC.RECONVERGENT B0 ;  /* 0x0000000000007941 */ /* 0x000fea0003800200 */
.L_x_2086:
        /* <DEDUP_REMOVED lines=18> */
.L_x_2089:
[----:B------:R-:W-:Y:S05]  /*13c0*/  BSYNC.RECONVERGENT B0 ;  /* 0x0000000000007941 */ /* 0x000fea0003800200 */
.L_x_2088:
[----:B------:R-:W-:Y:S05]  /*13d0*/  @!P4 BRA `(.L_x_2090) ;  /* 0x000000080048c947 */ /* 0x000fea0003800000 */
[----:B------:R-:W-:Y:S02]  /*13e0*/  IMAD.MOV R11, RZ, RZ, -R11 ;  /* 0x000000ffff0b7224 */ /* 0x000fe400078e0a0b */
[----:B------:R-:W-:Y:S02]  /*13f0*/  IMAD.MOV.U32 R5, RZ, RZ, RZ ;  /* 0x000000ffff057224 */ /* 0x000fe400078e00ff */
[----:B------:R-:W-:Y:S02]  /*1400*/  IMAD.U32 R17, RZ, RZ, UR12 ;  /* 0x0000000cff117e24 */ /* 0x000fe4000f8e00ff */
[----:B------:R-:W-:Y:S02]  /*1410*/  IMAD.MOV.U32 R15, RZ, RZ, R10 ;  /* 0x000000ffff0f7224 */ /* 0x000fe400078e000a */
[----:B------:R-:W-:-:S07]  /*1420*/  IMAD.MOV.U32 R3, RZ, RZ, RZ ;  /* 0x000000ffff037224 */ /* 0x000fce00078e00ff */
.L_x_2092:
[----:B------:R-:W-:Y:S01]  /*1430*/  ISETP.NE.AND P4, PT, R4, RZ, PT ;  /* 0x000000ff0400720c */ /* 0x000fe20003f85270 */
[----:B------:R-:W-:Y:S02]  /*1440*/  HFMA2 R19, -RZ, RZ, 0, 0 ;  /* 0x00000000ff137431 */ /* 0x000fe400000001ff */
[----:B------:R-:W-:Y:S01]  /*1450*/  VIADD R11, R11, 0x1 ;  /* 0x000000010b0b7836 */ /* 0x000fe20000000000 */
[----:B------:R-:W-:-:S09]  /*1460*/  UMOV UR5, 0xffffffff ;  /* 0xffffffff00057882 */ /* 0x000fd20000000000 */
[----:B------:R3:W4:Y:S01]  /*1470*/  @!P4 LDS R19, [R17] ;  /* 0x000000001113c984 */ /* 0x0007220000000800 */
[----:B------:R-:W-:Y:S01]  /*1480*/  ISETP.NE.AND P4, PT, R11, RZ, PT ;  /* 0x000000ff0b00720c */ /* 0x000fe20003f85270 */
[----:B------:R-:W-:-:S12]  /*1490*/  BRA.DIV UR5, `(.L_x_2091) ;  /* 0x0000009605647947 */ /* 0x000fd8000b800000 */
[----:B----4-:R-:W4:Y:S02]  /*14a0*/  SHFL.IDX PT, R19, R19, RZ, 0x1f ;  /* 0x00001fff13137589 */ /* 0x010f2400000e0000 */
.L_x_2132:
[----:B0-----:R0:W1:Y:S01]  /*14b0*/  LDS.64 R64, [R15] ;  /* 0x000000000f407984 */ /* 0x0010620000000a00 */
[----:B---3--:R-:W-:Y:S01]  /*14c0*/  IADD3 R17, PT, PT, R17, 0x4, RZ ;  /* 0x0000000411117810 */ /* 0x008fe20007ffe0ff */
[----:B0-----:R-:W-:Y:S01]  /*14d0*/  VIADD R15, R15, 0x100 ;  /* 0x000001000f0f7836 */ /* 0x001fe20000000000 */
[-C--:B-1----:R-:W-:Y:S02]  /*14e0*/  @!P2 LOP3.LUT R67, R33, R65.reuse, RZ, 0xc0, !PT ;  /* 0x000000412143a212 */ /* 0x082fe400078ec0ff */
[-C--:B------:R-:W-:Y:S02]  /*14f0*/  @!P2 LOP3.LUT R77, R32, R64.reuse, RZ, 0xc0, !PT ;  /* 0x00000040204da212 */ /* 0x080fe400078ec0ff */
[----:B------:R-:W-:Y:S02]  /*1500*/  @!P3 LOP3.LUT R69, R49, R65, RZ, 0xc0, !PT ;  /* 0x000000413145b212 */ /* 0x000fe400078ec0ff */
[-C--:B------:R-:W-:Y:S01]  /*1510*/  @!P3 LOP3.LUT R71, R48, R64.reuse, RZ, 0xc0, !PT ;  /* 0x000000403047b212 */ /* 0x080fe200078ec0ff */
[----:B------:R0:W-:Y:S01]  /*1520*/  @!P2 POPC R21, R77 ;  /* 0x0000004d0015a309 */ /* 0x0001e20000000000 */
[----:B------:R-:W-:-:S02]  /*1530*/  @!P2 LOP3.LUT R73, R34, R64, RZ, 0xc0, !PT ;  /* 0x000000402249a212 */ /* 0x000fc400078ec0ff */
[----:B------:R-:W-:-:S05]  /*1540*/  @!P2 LOP3.LUT R75, R35, R65, RZ, 0xc0, !PT ;  /* 0x00000041234ba212 */ /* 0x000fca00078ec0ff */
[----:B------:R-:W1:Y:S01]  /*1550*/  @!P2 POPC R67, R67 ;  /* 0x000000430043a309 */ /* 0x000e620000000000 */
[----:B0-----:R-:W-:-:S07]  /*1560*/  @!P3 LOP3.LUT R77, R50, R64, RZ, 0xc0, !PT ;  /* 0x00000040324db212 */ /* 0x001fce00078ec0ff */
[----:B------:R0:W-:Y:S01]  /*1570*/  @!P3 POPC R25, R71 ;  /* 0x000000470019b309 */ /* 0x0001e20000000000 */
[----:B-1----:R-:W-:-:S07]  /*1580*/  @!P2 IMAD.IADD R21, R21, 0x1, R67 ;  /* 0x000000011515a824 */ /* 0x002fce00078e0243 */
[----:B------:R-:W1:Y:S01]  /*1590*/  @!P3 POPC R69, R69 ;  /* 0x000000450045b309 */ /* 0x000e620000000000 */
[----:B0-----:R-:W-:-:S07]  /*15a0*/  @!P3 LOP3.LUT R71, R51, R65, RZ, 0xc0, !PT ;  /* 0x000000413347b212 */ /* 0x001fce00078ec0ff */
[----:B------:R0:W-:Y:S01]  /*15b0*/  @!P2 POPC R23, R73 ;  /* 0x000000490017a309 */ /* 0x0001e20000000000 */
[----:B-1----:R-:W-:-:S07]  /*15c0*/  @!P3 IMAD.IADD R25, R25, 0x1, R69 ;  /* 0x000000011919b824 */ /* 0x002fce00078e0245 */
[----:B------:R1:W3:Y:S01]  /*15d0*/  @!P2 POPC R67, R75 ;  /* 0x0000004b0043a309 */ /* 0x0002e20000000000 */
[----:B0-----:R-:W-:-:S07]  /*15e0*/  @!P2 LOP3.LUT R73, R36, R64, RZ, 0xc0, !PT ;  /* 0x000000402449a212 */ /* 0x001fce00078ec0ff */
[----:B------:R0:W-:Y:S01]  /*15f0*/  @!P3 POPC R69, R77 ;  /* 0x0000004d0045b309 */ /* 0x0001e20000000000 */
[----:B-1----:R-:W-:Y:S01]  /*1600*/  @!P2 LOP3.LUT R75, R37, R65, RZ, 0xc0, !PT ;  /* 0x00000041254ba212 */ /* 0x002fe200078ec0ff */
[----:B---3--:R-:W-:-:S06]  /*1610*/  @!P2 IMAD.IADD R23, R23, 0x1, R67 ;  /* 0x000000011717a824 */ /* 0x008fcc00078e0243 */
[----:B------:R-:W1:Y:S01]  /*1620*/  @!P3 POPC R71, R71 ;  /* 0x000000470047b309 */ /* 0x000e620000000000 */
[----:B------:R-:W-:Y:S02]  /*1630*/  @!P2 I2FP.F32.U32 R67, R21 ;  /* 0x000000150043a245 */ /* 0x000fe40000201000 */
[----:B0-----:R-:W-:-:S03]  /*1640*/  @!P3 LOP3.LUT R77, R52, R64, RZ, 0xc0, !PT ;  /* 0x00000040344db212 */ /* 0x001fc600078ec0ff */
[----:B----4-:R-:W-:-:S04]  /*1650*/  @!P2 FMUL R67, R19, R67 ;  /* 0x000000431343a220 */ /* 0x010fc80000400000 */
[----:B------:R-:W-:Y:S01]  /*1660*/  @!P2 FFMA R3, R0, R67, R3 ;  /* 0x000000430003a223 */ /* 0x000fe20000000003 */
[----:B------:R-:W-:Y:S01]  /*1670*/  @!P3 I2FP.F32.U32 R67, R25 ;  /* 0x000000190043b245 */ /* 0x000fe20000201000 */
[----:B-1----:R-:W-:-:S04]  /*1680*/  @!P3 IMAD.IADD R21, R69, 0x1, R71 ;  /* 0x000000014515b824 */ /* 0x002fc800078e0247 */
        /* <DEDUP_REMOVED lines=9> */
[----:B-1----:R-:W-:-:S03]  /*1720*/  @!P2 LOP3.LUT R75, R39, R65, RZ, 0xc0, !PT ;  /* 0x00000041274ba212 */ /* 0x002fc600078ec0ff */
[----:B------:R-:W-:Y:S01]  /*1730*/  @!P3 FMUL R67, R19, R67 ;  /* 0x000000431343b220 */ /* 0x000fe20000400000 */
[----:B---3--:R-:W-:-:S03]  /*1740*/  @!P2 IADD3 R25, PT, PT, R69, R71, RZ ;  /* 0x000000474519a210 */ /* 0x008fc60007ffe0ff */
[----:B------:R-:W-:Y:S01]  /*1750*/  @!P3 FFMA R5, R66, R67, R5 ;  /* 0x000000434205b223 */ /* 0x000fe20000000005 */
        /* <DEDUP_REMOVED lines=56> */
[----:B------:R0:W-:Y:S08]  /*1ae0*/  @!P2 POPC R69, R73 ;  /* 0x000000490045a309 */ /* 0x0001f00000000000 */
[----:B------:R1:W3:Y:S01]  /*1af0*/  @!P2 POPC R71, R75 ;  /* 0x0000004b0047a309 */ /* 0x0002e20000000000 */
[----:B0-----:R-:W-:Y:S02]  /*1b00*/  @!P2 LOP3.LUT R73, R46, R64, RZ, 0xc0, !PT ;  /* 0x000000402e49a212 */ /* 0x001fe400078ec0ff */
[-C--:B-1----:R-:W-:Y:S01]  /*1b10*/  @!P2 LOP3.LUT R75, R47, R65.reuse, RZ, 0xc0, !PT ;  /* 0x000000412f4ba212 */ /* 0x082fe200078ec0ff */
[----:B---3--:R-:W-:Y:S01]  /*1b20*/  @!P2 IMAD.IADD R21, R69, 0x1, R71 ;  /* 0x000000014515a824 */ /* 0x008fe200078e0247 */
[----:B------:R-:W-:-:S03]  /*1b30*/  @!P3 LOP3.LUT R71, R61, R65, RZ, 0xc0, !PT ;  /* 0x000000413d47b212 */ /* 0x000fc600078ec0ff */
        /* <DEDUP_REMOVED lines=8> */
[----:B------:R-:W0:Y:S08]  /*1bc0*/  @!P2 POPC R69, R73 ;  /* 0x000000490045a309 */ /* 0x000e300000000000 */
[----:B------:R-:W-:Y:S01]  /*1bd0*/  @!P3 POPC R65, R71 ;  /* 0x000000470041b309 */ /* 0x000fe20000000000 */
[----:B0-----:R-:W-:Y:S01]  /*1be0*/  @!P2 IMAD.IADD R67, R69, 0x1, R67 ;  /* 0x000000014543a824 */ /* 0x001fe200078e0243 */
[----:B------:R-:W-:-:S02]  /*1bf0*/  @!P3 LOP3.LUT R69, R62, R64, RZ, 0xc0, !PT ;  /* 0x000000403e45b212 */ /* 0x000fc400078ec0ff */
[----:B------:R-:W-:Y:S02]  /*1c00*/  @!P3 I2FP.F32.U32 R64, R23 ;  /* 0x000000170040b245 */ /* 0x000fe40000201000 */
[----:B------:R-:W-:Y:S02]  /*1c10*/  @!P2 I2FP.F32.U32 R67, R67 ;  /* 0x000000430043a245 */ /* 0x000fe40000201000 */
[----:B------:R-:W0:Y:S01]  /*1c20*/  @!P3 POPC R69, R69 ;  /* 0x000000450045b309 */ /* 0x000e220000000000 */
[C---:B------:R-:W-:Y:S02]  /*1c30*/  @!P3 FMUL R64, R19.reuse, R64 ;  /* 0x000000401340b220 */ /* 0x040fe40000400000 */
[----:B------:R-:W-:Y:S02]  /*1c40*/  @!P2 FMUL R67, R19, R67 ;  /* 0x000000431343a220 */ /* 0x000fe40000400000 */
[----:B------:R-:W-:Y:S01]  /*1c50*/  @!P3 FFMA R5, R74, R64, R5 ;  /* 0x000000404a05b223 */ /* 0x000fe20000000005 */
[----:B------:R-:W-:Y:S01]  /*1c60*/  @!P3 I2FP.F32.U32 R64, R25 ;  /* 0x000000190040b245 */ /* 0x000fe20000201000 */
[----:B------:R-:W-:-:S04]  /*1c70*/  @!P2 FFMA R3, R24, R67, R3 ;  /* 0x000000431803a223 */ /* 0x000fc80000000003 */
[----:B------:R-:W-:Y:S01]  /*1c80*/  @!P3 FMUL R64, R19, R64 ;  /* 0x000000401340b220 */ /* 0x000fe20000400000 */
[----:B0-----:R-:W-:-:S03]  /*1c90*/  @!P3 IMAD.IADD R65, R69, 0x1, R65 ;  /* 0x000000014541b824 */ /* 0x001fc600078e0241 */
[----:B------:R-:W-:Y:S02]  /*1ca0*/  @!P3 FFMA R5, R76, R64, R5 ;  /* 0x000000404c05b223 */ /* 0x000fe40000000005 */
[----:B------:R-:W-:-:S05]  /*1cb0*/  @!P3 I2FP.F32.U32 R65, R65 ;  /* 0x000000410041b245 */ /* 0x000fca0000201000 */
[----:B------:R-:W-:-:S04]  /*1cc0*/  @!P3 FMUL R65, R19, R65 ;  /* 0x000000411341b220 */ /* 0x000fc80000400000 */
[----:B------:R-:W-:Y:S01]  /*1cd0*/  @!P3 FFMA R5, R13, R65, R5 ;  /* 0x000000410d05b223 */ /* 0x000fe20000000005 */
[----:B------:R-:W-:Y:S06]  /*1ce0*/  @P4 BRA `(.L_x_2092) ;  /* 0xfffffff400d04947 */ /* 0x000fec000383ffff */
[----:B------:R-:W-:Y:S05]  /*1cf0*/  BRA `(.L_x_2093) ;  /* 0x0000008800507947 */ /* 0x000fea0003800000 */
.L_x_2090:
        /* <DEDUP_REMOVED lines=10> */
.L_x_2134:
[----:B0-----:R-:W0:Y:S02]  /*1da0*/  LDS.64 R64, [R6+UR6] ;  /* 0x0000000606407984 */ /* 0x001e240008000a00 */
[-C--:B0-----:R-:W-:Y:S02]  /*1db0*/  @!P2 LOP3.LUT R5, R32, R64.reuse, RZ, 0xc0, !PT ;  /* 0x000000402005a212 */ /* 0x081fe400078ec0ff */
[-C--:B------:R-:W-:Y:S02]  /*1dc0*/  @!P2 LOP3.LUT R25, R33, R65.reuse, RZ, 0xc0, !PT ;  /* 0x000000412119a212 */ /* 0x080fe400078ec0ff */
[-C--:B------:R-:W-:Y:S02]  /*1dd0*/  @!P3 LOP3.LUT R69, R48, R64.reuse, RZ, 0xc0, !PT ;  /* 0x000000403045b212 */ /* 0x080fe400078ec0ff */
[----:B------:R-:W-:Y:S01]  /*1de0*/  @!P2 POPC R5, R5 ;  /* 0x000000050005a309 */ /* 0x000fe20000000000 */
[----:B------:R-:W-:Y:S02]  /*1df0*/  @!P3 LOP3.LUT R3, R49, R65, RZ, 0xc0, !PT ;  /* 0x000000413103b212 */ /* 0x000fe400078ec0ff */
        /* <DEDUP_REMOVED lines=10> */
[----:B------:R-:W-:Y:S01]  /*1ea0*/  @!P3 LOP3.LUT R77, R55, R65, RZ, 0xc0, !PT ;  /* 0x00000041374db212 */ /* 0x000fe200078ec0ff */
[----:B0-----:R-:W-:-:S04]  /*1eb0*/  @!P2 IMAD.IADD R5, R5, 0x1, R25 ;  /* 0x000000010505a824 */ /* 0x001fc800078e0219 */
        /* <DEDUP_REMOVED lines=17> */
[----:B---3--:R-:W-:-:S07]  /*1fd0*/  @!P3 LOP3.LUT R75, R54, R64, RZ, 0xc0, !PT ;  /* 0x00000040364bb212 */ /* 0x008fce00078ec0ff */
[----:B------:R-:W-:Y:S01]  /*1fe0*/  @!P2 POPC R67, R71 ;  /* 0x000000470043a309 */ /* 0x000fe20000000000 */
[----:B0-----:R-:W-:-:S07]  /*1ff0*/  @!P3 IMAD.IADD R23, R23, 0x1, R69 ;  /* 0x000000011717b824 */ /* 0x001fce00078e0245 */
[----:B------:R0:W3:Y:S08]  /*2000*/  @!P2 POPC R25, R73 ;  /* 0x000000490019a309 */ /* 0x0000f00000000000 */
[----:B------:R4:W-:Y:S01]  /*2010*/  @!P3 POPC R69, R75 ;  /* 0x0000004b0045b309 */ /* 0x0009e20000000000 */
[----:B0-----:R-:W-:Y:S01]  /*2020*/  @!P2 LOP3.LUT R73, R40, R64, RZ, 0xc0, !PT ;  /* 0x000000402849a212 */ /* 0x001fe200078ec0ff */
[----:B---3--:R-:W-:-:S06]  /*2030*/  @!P2 IMAD.IADD R25, R67, 0x1, R25 ;  /* 0x000000014319a824 */ /* 0x008fcc00078e0219 */
[----:B------:R0:W3:Y:S01]  /*2040*/  @!P3 POPC R71, R77 ;  /* 0x0000004d0047b309 */ /* 0x0000e20000000000 */
[----:B------:R-:W-:Y:S01]  /*2050*/  @!P3 I2FP.F32.U32 R67, R3 ;  /* 0x000000030043b245 */ /* 0x000fe20000201000 */
[----:B------:R-:W-:Y:S01]  /*2060*/  HFMA2 R3, -RZ, RZ, 0, 0 ;  /* 0x00000000ff037431 */ /* 0x000fe200000001ff */
[----:B----4-:R-:W-:-:S03]  /*2070*/  @!P3 LOP3.LUT R75, R56, R64, RZ, 0xc0, !PT ;  /* 0x00000040384bb212 */ /* 0x010fc600078ec0ff */
[----:B------:R-:W-:Y:S01]  /*2080*/  @!P3 FMUL R67, R15, R67 ;  /* 0x000000430f43b220 */ /* 0x000fe20000400000 */
[----:B------:R-:W-:Y:S01]  /*2090*/  @!P2 FFMA R3, R0, R5, RZ ;  /* 0x000000050003a223 */ /* 0x000fe200000000ff */
[----:B------:R-:W-:Y:S02]  /*20a0*/  IMAD.MOV.U32 R5, RZ, RZ, RZ ;  /* 0x000000ffff057224 */ /* 0x000fe400078e00ff */
[----:B------:R-:W-:Y:S01]  /*20b0*/  @!P3 FFMA R5, R2, R67, RZ ;  /* 0x000000430205b223 */ /* 0x000fe200000000ff */
[----:B------:R-:W-:Y:S02]  /*20c0*/  @!P2 I2FP.F32.U32 R67, R17 ;  /* 0x000000110043a245 */ /* 0x000fe40000201000 */
[-C--:B0-----:R-:W-:Y:S01]  /*20d0*/  @!P3 LOP3.LUT R77, R57, R65.reuse, RZ, 0xc0, !PT ;  /* 0x00000041394db212 */ /* 0x081fe200078ec0ff */
[----:B---3--:R-:W-:Y:S01]  /*20e0*/  @!P3 IMAD.IADD R17, R69, 0x1, R71 ;  /* 0x000000014511b824 */ /* 0x008fe200078e0247 */
[----:B------:R-:W-:Y:S01]  /*20f0*/  @!P2 LOP3.LUT R71, R41, R65, RZ, 0xc0, !PT ;  /* 0x000000412947a212 */ /* 0x000fe200078ec0ff */
[----:B------:R0:W-:Y:S01]  /*2100*/  @!P2 POPC R69, R73 ;  /* 0x000000490045a309 */ /* 0x0001e20000000000 */
[----:B------:R-:W-:-:S04]  /*2110*/  @!P2 FMUL R67, R15, R67 ;  /* 0x000000430f43a220 */ /* 0x000fc80000400000 */
[----:B------:R-:W-:Y:S01]  /*2120*/  @!P2 FFMA R3, R12, R67, R3 ;  /* 0x000000430c03a223 */ /* 0x000fe20000000003 */
[----:B------:R-:W-:Y:S02]  /*2130*/  @!P3 I2FP.F32.U32 R67, R19 ;  /* 0x000000130043b245 */ /* 0x000fe40000201000 */
[----:B------:R-:W3:Y:S03]  /*2140*/  @!P2 POPC R71, R71 ;  /* 0x000000470047a309 */ /* 0x000ee60000000000 */
[----:B------:R-:W-:Y:S01]  /*2150*/  @!P3 FMUL R67, R15, R67 ;  /* 0x000000430f43b220 */ /* 0x000fe20000400000 */
[----:B0-----:R-:W-:-:S03]  /*2160*/  @!P2 LOP3.LUT R73, R42, R64, RZ, 0xc0, !PT ;  /* 0x000000402a49a212 */ /* 0x001fc600078ec0ff */
[----:B------:R-:W-:Y:S01]  /*2170*/  @!P3 FFMA R5, R66, R67, R5 ;  /* 0x000000434205b223 */ /* 0x000fe20000000005 */
[----:B------:R-:W-:-:S05]  /*2180*/  @!P2 I2FP.F32.U32 R67, R21 ;  /* 0x000000150043a245 */ /* 0x000fca0000201000 */
[----:B------:R-:W-:Y:S01]  /*2190*/  @!P2 FMUL R67, R15, R67 ;  /* 0x000000430f43a220 */ /* 0x000fe20000400000 */
[----:B---3--:R-:W-:Y:S02]  /*21a0*/  @!P2 IMAD.IADD R19, R69, 0x1, R71 ;  /* 0x000000014513a824 */ /* 0x008fe400078e0247 */
        /* <DEDUP_REMOVED lines=9> */
[----:B---3--:R-:W-:-:S03]  /*2240*/  @!P3 LOP3.LUT R77, R59, R65, RZ, 0xc0, !PT ;  /* 0x000000413b4db212 */ /* 0x008fc600078ec0ff */
[----:B------:R-:W-:Y:S01]  /*2250*/  @!P2 FFMA R3, R16, R67, R3 ;  /* 0x000000431003a223 */ /* 0x000fe20000000003 */
[----:B----4-:R-:W-:Y:S01]  /*2260*/  @!P3 IMAD.IADD R21, R69, 0x1, R71 ;  /* 0x000000014515b824 */ /* 0x010fe200078e0247 */
[----:B------:R-:W-:Y:S01]  /*2270*/  @!P2 LOP3.LUT R71, R43, R65, RZ, 0xc0, !PT ;  /* 0x000000412b47a212 */ /* 0x000fe200078ec0ff */
[----:B------:R0:W-:Y:S01]  /*2280*/  @!P2 POPC R69, R73 ;  /* 0x000000490045a309 */ /* 0x0001e20000000000 */
[----:B------:R-:W-:-:S05]  /*2290*/  @!P3 I2FP.F32.U32 R67, R17 ;  /* 0x000000110043b245 */ /* 0x000fca0000201000 */
[----:B------:R-:W-:Y:S02]  /*22a0*/  @!P3 FMUL R67, R15, R67 ;  /* 0x000000430f43b220 */ /* 0x000fe40000400000 */
[----:B------:R-:W3:Y:S02]  /*22b0*/  @!P2 POPC R71, R71 ;  /* 0x000000470047a309 */ /* 0x000ee40000000000 */
[----:B------:R-:W-:Y:S01]  /*22c0*/  @!P3 FFMA R5, R70, R67, R5 ;  /* 0x000000434605b223 */ /* 0x000fe20000000005 */
[----:B0-----:R-:W-:Y:S02]  /*22d0*/  @!P2 LOP3.LUT R73, R44, R64, RZ, 0xc0, !PT ;  /* 0x000000402c49a212 */ /* 0x001fe400078ec0ff */
[----:B------:R-:W-:-:S05]  /*22e0*/  @!P2 I2FP.F32.U32 R67, R19 ;  /* 0x000000130043a245 */ /* 0x000fca0000201000 */
        /* <DEDUP_REMOVED lines=15> */
[----:B------:R-:W3:Y:S01]  /*23e0*/  @!P2 POPC R71, R71 ;  /* 0x000000470047a309 */ /* 0x000ee20000000000 */
[-C--:B0-----:R-:W-:Y:S02]  /*23f0*/  @!P2 LOP3.LUT R73, R47, R65.reuse, RZ, 0xc0, !PT ;  /* 0x000000412f49a212 */ /* 0x081fe400078ec0ff */
[----:B------:R-:W-:-:S05]  /*2400*/  @!P3 LOP3.LUT R65, R63, R65, RZ, 0xc0, !PT ;  /* 0x000000413f41b212 */ /* 0x000fca00078ec0ff */
[----:B------:R-:W-:Y:S01]  /*2410*/  @!P2 POPC R67, R73 ;  /* 0x000000490043a309 */ /* 0x000fe20000000000 */
[----:B---3--:R-:W-:-:S07]  /*2420*/  @!P2 IMAD.IADD R17, R69, 0x1, R71 ;  /* 0x000000014511a824 */ /* 0x008fce00078e0247 */
[----:B------:R-:W-:Y:S08]  /*2430*/  @!P3 POPC R65, R65 ;  /* 0x000000410041b309 */ /* 0x000ff00000000000 */
[----:B------:R-:W-:Y:S08]  /*2440*/  @!P3 POPC R69, R75 ;  /* 0x0000004b0045b309 */ /* 0x000ff00000000000 */
[----:B------:R-:W0:Y:S02]  /*2450*/  @!P3 POPC R71, R77 ;  /* 0x0000004d0047b309 */ /* 0x000e240000000000 */
[----:B0-----:R-:W-:Y:S01]  /*2460*/  @!P3 IMAD.IADD R19, R69, 0x1, R71 ;  /* 0x000000014513b824 */ /* 0x001fe200078e0247 */
[----:B------:R-:W-:-:S05]  /*2470*/  @!P2 LOP3.LUT R71, R46, R64, RZ, 0xc0, !PT ;  /* 0x000000402e47a212 */ /* 0x000fca00078ec0ff */
[----:B------:R-:W0:Y:S01]  /*2480*/  @!P2 POPC R69, R71 ;  /* 0x000000470045a309 */ /* 0x000e220000000000 */
[----:B------:R-:W-:-:S05]  /*2490*/  @!P3 I2FP.F32.U32 R19, R19 ;  /* 0x000000130013b245 */ /* 0x000fca0000201000 */
[----:B------:R-:W-:Y:S01]  /*24a0*/  @!P3 FMUL R19, R15, R19 ;  /* 0x000000130f13b220 */ /* 0x000fe20000400000 */
[----:B0-----:R-:W-:Y:S01]  /*24b0*/  @!P2 IMAD.IADD R67, R69, 0x1, R67 ;  /* 0x000000014543a824 */ /* 0x001fe200078e0243 */
[----:B------:R-:W-:Y:S02]  /*24c0*/  @!P3 LOP3.LUT R69, R62, R64, RZ, 0xc0, !PT ;  /* 0x000000403e45b212 */ /* 0x000fe400078ec0ff */
[----:B------:R-:W-:Y:S02]  /*24d0*/  @!P3 I2FP.F32.U32 R64, R21 ;  /* 0x000000150040b245 */ /* 0x000fe40000201000 */
[----:B------:R-:W-:Y:S02]  /*24e0*/  @!P2 I2FP.F32.U32 R67, R67 ;  /* 0x000000430043a245 */ /* 0x000fe40000201000 */
[----:B------:R-:W0:Y:S01]  /*24f0*/  @!P3 POPC R69, R69 ;  /* 0x000000450045b309 */ /* 0x000e220000000000 */
[C---:B------:R-:W-:Y:S02]  /*2500*/  @!P3 FMUL R64, R15.reuse, R64 ;  /* 0x000000400f40b220 */ /* 0x040fe40000400000 */
[----:B------:R-:W-:-:S02]  /*2510*/  @!P2 FMUL R67, R15, R67 ;  /* 0x000000430f43a220 */ /* 0x000fc40000400000 */
[----:B------:R-:W-:Y:S01]  /*2520*/  @!P3 FFMA R5, R72, R64, R5 ;  /* 0x000000404805b223 */ /* 0x000fe20000000005 */
[----:B------:R-:W-:-:S03]  /*2530*/  @!P2 I2FP.F32.U32 R64, R17 ;  /* 0x000000110040a245 */ /* 0x000fc60000201000 */
[----:B------:R-:W-:Y:S02]  /*2540*/  @!P3 FFMA R5, R74, R25, R5 ;  /* 0x000000194a05b223 */ /* 0x000fe40000000005 */
[----:B------:R-:W-:Y:S02]  /*2550*/  @!P2 FMUL R64, R15, R64 ;  /* 0x000000400f40a220 */ /* 0x000fe40000400000 */
[----:B------:R-:W-:Y:S01]  /*2560*/  @!P3 FFMA R5, R76, R19, R5 ;  /* 0x000000134c05b223 */ /* 0x000fe20000000005 */
[----:B0-----:R-:W-:Y:S02]  /*2570*/  @!P3 IMAD.IADD R21, R69, 0x1, R65 ;  /* 0x000000014515b824 */ /* 0x001fe400078e0241 */
[----:B------:R-:W-:-:S03]  /*2580*/  @!P2 FFMA R3, R22, R64, R3 ;  /* 0x000000401603a223 */ /* 0x000fc60000000003 */
[----:B------:R-:W-:Y:S01]  /*2590*/  @!P3 I2FP.F32.U32 R21, R21 ;  /* 0x000000150015b245 */ /* 0x000fe20000201000 */
[----:B------:R-:W-:-:S04]  /*25a0*/  @!P2 FFMA R3, R24, R67, R3 ;  /* 0x000000431803a223 */ /* 0x000fc80000000003 */
[----:B------:R-:W-:-:S04]  /*25b0*/  @!P3 FMUL R21, R15, R21 ;  /* 0x000000150f15b220 */ /* 0x000fc80000400000 */
[----:B------:R-:W-:-:S07]  /*25c0*/  @!P3 FFMA R5, R13, R21, R5 ;  /* 0x000000150d05b223 */ /* 0x000fce0000000005 */
.L_x_2094:
        /* <DEDUP_REMOVED lines=8> */
.L_x_2137:
[----:B0-----:R-:W0:Y:S02]  /*2650*/  LDS.64 R64, [R6+UR6+0x100] ;  /* 0x0001000606407984 */ /* 0x001e240008000a00 */
        /* <DEDUP_REMOVED lines=9> */
[----:B------:R0:W4:Y:S01]  /*26f0*/  @!P2 POPC R23, R75 ;  /* 0x0000004b0017a309 */ /* 0x0001220000000000 */
[----:B------:R-:W-:-:S07]  /*2700*/  @!P3 LOP3.LUT R77, R53, R65, RZ, 0xc0, !PT ;  /* 0x00000041354db212 */ /* 0x000fce00078ec0ff */
[----:B------:R-:W-:Y:S01]  /*2710*/  @!P3 POPC R21, R21 ;  /* 0x000000150015b309 */ /* 0x000fe20000000000 */
[----:B0-----:R-:W-:Y:S01]  /*2720*/  @!P3 LOP3.LUT R75, R52, R64, RZ, 0xc0, !PT ;  /* 0x00000040344bb212 */ /* 0x001fe200078ec0ff */
[----:B----4-:R-:W-:-:S06]  /*2730*/  @!P2 IMAD.IADD R23, R69, 0x1, R23 ;  /* 0x000000014517a824 */ /* 0x010fcc00078e0217 */
[----:B------:R-:W0:Y:S01]  /*2740*/  @!P3 POPC R25, R25 ;  /* 0x000000190019b309 */ /* 0x000e220000000000 */
[----:B------:R-:W-:-:S07]  /*2750*/  @!P2 LOP3.LUT R69, R37, R65, RZ, 0xc0, !PT ;  /* 0x000000412545a212 */ /* 0x000fce00078ec0ff */
[----:B------:R-:W-:Y:S01]  /*2760*/  @!P2 POPC R17, R17 ;  /* 0x000000110011a309 */ /* 0x000fe20000000000 */
[----:B0-----:R-:W-:-:S07]  /*2770*/  @!P3 IMAD.IADD R21, R21, 0x1, R25 ;  /* 0x000000011515b824 */ /* 0x001fce00078e0219 */
[----:B------:R-:W0:Y:S08]  /*2780*/  @!P2 POPC R67, R67 ;  /* 0x000000430043a309 */ /* 0x000e300000000000 */
[----:B------:R4:W-:Y:S01]  /*2790*/  @!P2 POPC R25, R73 ;  /* 0x000000490019a309 */ /* 0x0009e20000000000 */
[----:B0-----:R-:W-:-:S07]  /*27a0*/  @!P2 IADD3 R17, PT, PT, R17, R67, RZ ;  /* 0x000000431111a210 */ /* 0x001fce0007ffe0ff */
[----:B------:R-:W0:Y:S01]  /*27b0*/  @!P2 POPC R69, R69 ;  /* 0x000000450045a309 */ /* 0x000e220000000000 */
[----:B------:R-:W-:Y:S02]  /*27c0*/  @!P3 LOP3.LUT R67, R51, R65, RZ, 0xc0, !PT ;  /* 0x000000413343b212 */ /* 0x000fe400078ec0ff */
[----:B----4-:R-:W-:-:S05]  /*27d0*/  @!P2 LOP3.LUT R73, R38, R64, RZ, 0xc0, !PT ;  /* 0x000000402649a212 */ /* 0x010fca00078ec0ff */
[----:B------:R-:W-:Y:S01]  /*27e0*/  @!P3 POPC R19, R71 ;  /* 0x000000470013b309 */ /* 0x000fe20000000000 */
[----:B0-----:R-:W-:-:S07]  /*27f0*/  @!P2 IMAD.IADD R25, R25, 0x1, R69 ;  /* 0x000000011919a824 */ /* 0x001fce00078e0245 */
[----:B------:R-:W0:Y:S08]  /*2800*/  @!P3 POPC R67, R67 ;  /* 0x000000430043b309 */ /* 0x000e300000000000 */
[----:B------:R4:W-:Y:S01]  /*2810*/  @!P3 POPC R71, R75 ;  /* 0x0000004b0047b309 */ /* 0x0009e20000000000 */
[----:B0-----:R-:W-:-:S07]  /*2820*/  @!P3 IMAD.IADD R19, R19, 0x1, R67 ;  /* 0x000000011313b824 */ /* 0x001fce00078e0243 */
[----:B------:R0:W1:Y:S01]  /*2830*/  @!P3 POPC R69, R77 ;  /* 0x0000004d0045b309 */ /* 0x0000620000000000 */
[----:B------:R-:W-:Y:S02]  /*2840*/  @!P2 I2FP.F32.U32 R67, R17 ;  /* 0x000000110043a245 */ /* 0x000fe40000201000 */
[----:B----4-:R-:W-:-:S03]  /*2850*/  @!P3 LOP3.LUT R75, R54, R64, RZ, 0xc0, !PT ;  /* 0x00000040364bb212 */ /* 0x010fc600078ec0ff */
[----:B---3--:R-:W-:-:S04]  /*2860*/  @!P2 FMUL R67, R15, R67 ;  /* 0x000000430f43a220 */ /* 0x008fc80000400000 */
[----:B------:R-:W-:Y:S01]  /*2870*/  @!P2 FFMA R3, R0, R67, R3 ;  /* 0x000000430003a223 */ /* 0x000fe20000000003 */
[----:B0-----:R-:W-:Y:S02]  /*2880*/  @!P3 LOP3.LUT R77, R55, R65, RZ, 0xc0, !PT ;  /* 0x00000041374db212 */ /* 0x001fe400078ec0ff */
[----:B------:R-:W-:Y:S01]  /*2890*/  @!P3 I2FP.F32.U32 R67, R21 ;  /* 0x000000150043b245 */ /* 0x000fe20000201000 */
[----:B-1----:R-:W-:Y:S01]  /*28a0*/  @!P3 IMAD.IADD R17, R71, 0x1, R69 ;  /* 0x000000014711b824 */ /* 0x002fe200078e0245 */
        /* <DEDUP_REMOVED lines=16> */
[----:B------:R1:W3:Y:S01]  /*29b0*/  @!P3 POPC R71, R77 ;  /* 0x0000004d0047b309 */ /* 0x0002e20000000000 */
[----:B0-----:R-:W-:Y:S02]  /*29c0*/  @!P3 LOP3.LUT R75, R56, R64, RZ, 0xc0, !PT ;  /* 0x00000040384bb212 */ /* 0x001fe400078ec0ff */
[----:B------:R-:W-:Y:S01]  /*29d0*/  @!P2 FFMA R3, R14, R67, R3 ;  /* 0x000000430e03a223 */ /* 0x000fe20000000003 */
[----:B------:R-:W-:-:S05]  /*29e0*/  @!P3 I2FP.F32.U32 R67, R17 ;  /* 0x000000110043b245 */ /* 0x000fca0000201000 */
[----:B------:R-:W-:Y:S01]  /*29f0*/  @!P3 FMUL R67, R15, R67 ;  /* 0x000000430f43b220 */ /* 0x000fe20000400000 */
[----:B-1----:R-:W-:-:S03]  /*2a00*/  @!P3 LOP3.LUT R77, R57, R65, RZ, 0xc0, !PT ;  /* 0x00000041394db212 */ /* 0x002fc600078ec0ff */
[----:B------:R-:W-:Y:S01]  /*2a10*/  @!P3 FFMA R5, R68, R67, R5 ;  /* 0x000000434405b223 */ /* 0x000fe20000000005 */
[----:B---3--:R-:W-:Y:S01]  /*2a20*/  @!P3 IMAD.IADD R23, R69, 0x1, R71 ;  /* 0x000000014517b824 */ /* 0x008fe200078e0247 */
        /* <DEDUP_REMOVED lines=20> */
[----:B------:R0:W-:Y:S08]  /*2b70*/  @!P2 POPC R69, R73 ;  /* 0x000000490045a309 */ /* 0x0001f00000000000 */
[----:B------:R-:W1:Y:S01]  /*2b80*/  @!P2 POPC R71, R71 ;  /* 0x000000470047a309 */ /* 0x000e620000000000 */
[----:B0-----:R-:W-:Y:S01]  /*2b90*/  @!P2 LOP3.LUT R73, R44, R64, RZ, 0xc0, !PT ;  /* 0x000000402c49a212 */ /* 0x001fe200078ec0ff */
[----:B-1----:R-:W-:-:S06]  /*2ba0*/  @!P2 IMAD.IADD R17, R69, 0x1, R71 ;  /* 0x000000014511a824 */ /* 0x002fcc00078e0247 */
        /* <DEDUP_REMOVED lines=13> */
[-C--:B0-----:R-:W-:Y:S02]  /*2c80*/  @!P2 LOP3.LUT R73, R47, R65.reuse, RZ, 0xc0, !PT ;  /* 0x000000412f49a212 */ /* 0x081fe400078ec0ff */
[----:B------:R-:W-:-:S04]  /*2c90*/  @!P3 LOP3.LUT R65, R63, R65, RZ, 0xc0, !PT ;  /* 0x000000413f41b212 */ /* 0x000fc800078ec0ff */
[----:B------:R-:W-:Y:S01]  /*2ca0*/  @!P2 POPC R67, R73 ;  /* 0x000000490043a309 */ /* 0x000fe20000000000 */
[----:B-1----:R-:W-:-:S07]  /*2cb0*/  @!P2 IADD3 R23, PT, PT, R69, R71, RZ ;  /* 0x000000474517a210 */ /* 0x002fce0007ffe0ff */
        /* <DEDUP_REMOVED lines=26> */
.L_x_2096:
        /* <DEDUP_REMOVED lines=8> */
.L_x_2140:
        /* <DEDUP_REMOVED lines=18> */
[----:B0-----:R-:W-:-:S07]  /*3000*/  @!P3 IADD3 R21, PT, PT, R21, R25, RZ ;  /* 0x000000191515b210 */ /* 0x001fce0007ffe0ff */
[----:B------:R-:W0:Y:S08]  /*3010*/  @!P2 POPC R67, R67 ;  /* 0x000000430043a309 */ /* 0x000e300000000000 */
[----:B------:R4:W-:Y:S01]  /*3020*/  @!P2 POPC R25, R73 ;  /* 0x000000490019a309 */ /* 0x0009e20000000000 */
[----:B0-----:R-:W-:-:S07]  /*3030*/  @!P2 IMAD.IADD R17, R17, 0x1, R67 ;  /* 0x000000011111a824 */ /* 0x001fce00078e0243 */
        /* <DEDUP_REMOVED lines=39> */
[----:B---3--:R-:W-:Y:S02]  /*32b0*/  @!P3 IADD3 R23, PT, PT, R69, R71, RZ ;  /* 0x000000474517b210 */ /* 0x008fe40007ffe0ff */
        /* <DEDUP_REMOVED lines=40> */
[----:B-1----:R-:W-:-:S07]  /*3540*/  @!P2 IMAD.IADD R23, R69, 0x1, R71 ;  /* 0x000000014517a824 */ /* 0x002fce00078e0247 */
[----:B------:R-:W-:Y:S08]  /*3550*/  @!P3 POPC R65, R65 ;  /* 0x000000410041b309 */ /* 0x000ff00000000000 */
[----:B------:R-:W-:Y:S08]  /*3560*/  @!P3 POPC R69, R75 ;  /* 0x0000004b0045b309 */ /* 0x000ff00000000000 */
[----:B------:R-:W0:Y:S02]  /*3570*/  @!P3 POPC R71, R77 ;  /* 0x0000004d0047b309 */ /* 0x000e240000000000 */
[----:B0-----:R-:W-:-:S02]  /*3580*/  @!P3 IADD3 R19, PT, PT, R69, R71, RZ ;  /* 0x000000474513b210 */ /* 0x001fc40007ffe0ff */
[-C--:B------:R-:W-:Y:S02]  /*3590*/  @!P2 LOP3.LUT R71, R46, R64.reuse, RZ, 0xc0, !PT ;  /* 0x000000402e47a212 */ /* 0x080fe400078ec0ff */
[----:B------:R-:W-:Y:S02]  /*35a0*/  @!P3 I2FP.F32.U32 R19, R19 ;  /* 0x000000130013b245 */ /* 0x000fe40000201000 */
[----:B------:R-:W0:Y:S03]  /*35b0*/  @!P2 POPC R69, R71 ;  /* 0x000000470045a309 */ /* 0x000e260000000000 */
[----:B------:R-:W-:Y:S01]  /*35c0*/  @!P3 FMUL R19, R15, R19 ;  /* 0x000000130f13b220 */ /* 0x000fe20000400000 */
[----:B0-----:R-:W-:Y:S01]  /*35d0*/  @!P2 IMAD.IADD R67, R69, 0x1, R67 ;  /* 0x000000014543a824 */ /* 0x001fe200078e0243 */
[----:B------:R-:W-:Y:S02]  /*35e0*/  @!P3 LOP3.LUT R69, R62, R64, RZ, 0xc0, !PT ;  /* 0x000000403e45b212 */ /* 0x000fe400078ec0ff */
[----:B------:R-:W-:-:S02]  /*35f0*/  @!P3 I2FP.F32.U32 R64, R25 ;  /* 0x000000190040b245 */ /* 0x000fc40000201000 */
[----:B------:R-:W-:Y:S02]  /*3600*/  @!P2 I2FP.F32.U32 R67, R67 ;  /* 0x000000430043a245 */ /* 0x000fe40000201000 */
[----:B------:R-:W0:Y:S01]  /*3610*/  @!P3 POPC R69, R69 ;  /* 0x000000450045b309 */ /* 0x000e220000000000 */
[C---:B------:R-:W-:Y:S02]  /*3620*/  @!P3 FMUL R64, R15.reuse, R64 ;  /* 0x000000400f40b220 */ /* 0x040fe40000400000 */
[----:B------:R-:W-:Y:S02]  /*3630*/  @!P2 FMUL R67, R15, R67 ;  /* 0x000000430f43a220 */ /* 0x000fe40000400000 */
        /* <DEDUP_REMOVED lines=11> */
.L_x_2098:
        /* <DEDUP_REMOVED lines=8> */
.L_x_2143:
        /* <DEDUP_REMOVED lines=13> */
[----:B0-----:R-:W-:Y:S02]  /*3840*/  @!P3 LOP3.LUT R75, R52, R64, RZ, 0xc0, !PT ;  /* 0x00000040344bb212 */ /* 0x001fe400078ec0ff */
[----:B----4-:R-:W-:-:S05]  /*3850*/  @!P2 IADD3 R23, PT, PT, R69, R23, RZ ;  /* 0x000000174517a210 */ /* 0x010fca0007ffe0ff */
        /* <DEDUP_REMOVED lines=57> */
[----:B-1----:R-:W-:Y:S02]  /*3bf0*/  @!P2 IADD3 R19, PT, PT, R69, R71, RZ ;  /* 0x000000474513a210 */ /* 0x002fe40007ffe0ff */
[----:B------:R0:W-:Y:S02]  /*3c00*/  @!P3 POPC R69, R75 ;  /* 0x0000004b0045b309 */ /* 0x0001e40000000000 */
[----:B------:R-:W-:-:S05]  /*3c10*/  @!P2 I2FP.F32.U32 R67, R19 ;  /* 0x000000130043a245 */ /* 0x000fca0000201000 */
[----:B------:R-:W-:Y:S01]  /*3c20*/  @!P2 FMUL R67, R15, R67 ;  /* 0x000000430f43a220 */ /* 0x000fe20000400000 */
[----:B------:R1:W3:Y:S01]  /*3c30*/  @!P3 POPC R71, R77 ;  /* 0x0000004d0047b309 */ /* 0x0002e20000000000 */
[-C--:B0-----:R-:W-:Y:S02]  /*3c40*/  @!P3 LOP3.LUT R75, R58, R64.reuse, RZ, 0xc0, !PT ;  /* 0x000000403a4bb212 */ /* 0x081fe400078ec0ff */
[----:B------:R-:W-:Y:S01]  /*3c50*/  @!P2 FFMA R3, R18, R67, R3 ;  /* 0x000000431203a223 */ /* 0x000fe20000000003 */
[-C--:B-1----:R-:W-:Y:S01]  /*3c60*/  @!P3 LOP3.LUT R77, R59, R65.reuse, RZ, 0xc0, !PT ;  /* 0x000000413b4db212 */ /* 0x082fe200078ec0ff */
[----:B---3--:R-:W-:Y:S01]  /*3c70*/  @!P3 IMAD.IADD R25, R69, 0x1, R71 ;  /* 0x000000014519b824 */ /* 0x008fe200078e0247 */
[----:B------:R-:W-:Y:S02]  /*3c80*/  @!P2 LOP3.LUT R71, R43, R65, RZ, 0xc0, !PT ;  /* 0x000000412b47a212 */ /* 0x000fe400078ec0ff */
        /* <DEDUP_REMOVED lines=29> */
[----:B0-----:R-:W-:Y:S02]  /*3e60*/  @!P2 IADD3 R67, PT, PT, R69, R67, RZ ;  /* 0x000000434543a210 */ /* 0x001fe40007ffe0ff */
[----:B------:R-:W-:Y:S02]  /*3e70*/  @!P3 LOP3.LUT R69, R62, R64, RZ, 0xc0, !PT ;  /* 0x000000403e45b212 */ /* 0x000fe400078ec0ff */
[----:B------:R-:W-:Y:S02]  /*3e80*/  @!P3 I2FP.F32.U32 R64, R25 ;  /* 0x000000190040b245 */ /* 0x000fe40000201000 */
[----:B------:R-:W-:Y:S02]  /*3e90*/  @!P2 I2FP.F32.U32 R67, R67 ;  /* 0x000000430043a245 */ /* 0x000fe40000201000 */
[----:B------:R-:W0:Y:S01]  /*3ea0*/  @!P3 POPC R69, R69 ;  /* 0x000000450045b309 */ /* 0x000e220000000000 */
[----:B------:R-:W-:-:S02]  /*3eb0*/  @!P3 FMUL R64, R15, R64 ;  /* 0x000000400f40b220 */ /* 0x000fc40000400000 */
        /* <DEDUP_REMOVED lines=12> */
.L_x_2100:
        /* <DEDUP_REMOVED lines=8> */
.L_x_2146:
        /* <DEDUP_REMOVED lines=29> */
[----:B0-----:R-:W-:-:S07]  /*41d0*/  @!P3 IADD3 R19, PT, PT, R19, R67, RZ ;  /* 0x000000431313b210 */ /* 0x001fce0007ffe0ff */
        /* <DEDUP_REMOVED lines=93> */
[----:B0-----:R-:W-:Y:S01]  /*47b0*/  @!P3 IADD3 R25, PT, PT, R69, R65, RZ ;  /* 0x000000414519b210 */ /* 0x001fe20007ffe0ff */
[----:B------:R-:W-:-:S03]  /*47c0*/  @!P2 FFMA R3, R22, R64, R3 ;  /* 0x000000401603a223 */ /* 0x000fc60000000003 */
[----:B------:R-:W-:Y:S01]  /*47d0*/  @!P3 I2FP.F32.U32 R25, R25 ;  /* 0x000000190019b245 */ /* 0x000fe20000201000 */
[----:B------:R-:W-:-:S04]  /*47e0*/  @!P2 FFMA R3, R24, R67, R3 ;  /* 0x000000431803a223 */ /* 0x000fc80000000003 */
[----:B------:R-:W-:-:S04]  /*47f0*/  @!P3 FMUL R25, R15, R25 ;  /* 0x000000190f19b220 */ /* 0x000fc80000400000 */
[----:B------:R-:W-:-:S07]  /*4800*/  @!P3 FFMA R5, R13, R25, R5 ;  /* 0x000000190d05b223 */ /* 0x000fce0000000005 */
.L_x_2102:
        /* <DEDUP_REMOVED lines=8> */
.L_x_2149:
        /* <DEDUP_REMOVED lines=26> */
[----:B0-----:R-:W-:-:S07]  /*4a30*/  @!P2 IADD3 R25, PT, PT, R25, R69, RZ ;  /* 0x000000451919a210 */ /* 0x001fce0007ffe0ff */
        /* <DEDUP_REMOVED lines=57> */
[----:B0-----:R-:W-:-:S02]  /*4dd0*/  @!P2 LOP3.LUT R73, R44, R64, RZ, 0xc0, !PT ;  /* 0x000000402c49a212 */ /* 0x001fc400078ec0ff */
[----:B-1----:R-:W-:-:S05]  /*4de0*/  @!P2 IADD3 R17, PT, PT, R69, R71, RZ ;  /* 0x000000474511a210 */ /* 0x002fca0007ffe0ff */
[----:B------:R0:W-:Y:S01]  /*4df0*/  @!P3 POPC R69, R75 ;  /* 0x0000004b0045b309 */ /* 0x0001e20000000000 */
[----:B------:R-:W-:-:S05]  /*4e00*/  @!P2 I2FP.F32.U32 R17, R17 ;  /* 0x000000110011a245 */ /* 0x000fca0000201000 */
[----:B------:R-:W-:Y:S02]  /*4e10*/  @!P2 FMUL R17, R15, R17 ;  /* 0x000000110f11a220 */ /* 0x000fe40000400000 */
[----:B------:R1:W3:Y:S01]  /*4e20*/  @!P3 POPC R71, R77 ;  /* 0x0000004d0047b309 */ /* 0x0002e20000000000 */
[----:B0-----:R-:W-:Y:S01]  /*4e30*/  @!P3 LOP3.LUT R75, R60, R64, RZ, 0xc0, !PT ;  /* 0x000000403c4bb212 */ /* 0x001fe200078ec0ff */
[----:B------:R-:W-:Y:S01]  /*4e40*/  @!P2 FFMA R3, R20, R17, R3 ;  /* 0x000000111403a223 */ /* 0x000fe20000000003 */
[-C--:B-1----:R-:W-:Y:S01]  /*4e50*/  @!P3 LOP3.LUT R77, R61, R65.reuse, RZ, 0xc0, !PT ;  /* 0x000000413d4db212 */ /* 0x082fe200078ec0ff */
[----:B---3--:R-:W-:Y:S01]  /*4e60*/  @!P3 IMAD.IADD R21, R69, 0x1, R71 ;  /* 0x000000014515b824 */ /* 0x008fe200078e0247 */
[----:B------:R-:W-:-:S03]  /*4e70*/  @!P2 LOP3.LUT R71, R45, R65, RZ, 0xc0, !PT ;  /* 0x000000412d47a212 */ /* 0x000fc600078ec0ff */
[----:B------:R0:W-:Y:S01]  /*4e80*/  @!P2 POPC R69, R73 ;  /* 0x000000490045a309 */ /* 0x0001e20000000000 */
[----:B------:R-:W-:-:S07]  /*4e90*/  @!P3 I2FP.F32.U32 R21, R21 ;  /* 0x000000150015b245 */ /* 0x000fce0000201000 */
        /* <DEDUP_REMOVED lines=32> */
.L_x_2104:
        /* <DEDUP_REMOVED lines=8> */
.L_x_2152:
        /* <DEDUP_REMOVED lines=36> */
[----:B------:R-:W-:Y:S02]  /*5360*/  @!P3 I2FP.F32.U32 R67, R21 ;  /* 0x000000150043b245 */ /* 0x000fe40000201000 */
[----:B-1----:R-:W-:Y:S02]  /*5370*/  @!P3 IADD3 R17, PT, PT, R71, R69, RZ ;  /* 0x000000454711b210 */ /* 0x002fe40007ffe0ff */
        /* <DEDUP_REMOVED lines=60> */
[----:B------:R-:W1:Y:S01]  /*5740*/  @!P2 POPC R71, R71 ;  /* 0x000000470047a309 */ /* 0x000e620000000000 */
[-C--:B0-----:R-:W-:Y:S02]  /*5750*/  @!P2 LOP3.LUT R73, R47, R65.reuse, RZ, 0xc0, !PT ;  /* 0x000000412f49a212 */ /* 0x081fe400078ec0ff */
[----:B------:R-:W-:-:S05]  /*5760*/  @!P3 LOP3.LUT R65, R63, R65, RZ, 0xc0, !PT ;  /* 0x000000413f41b212 */ /* 0x000fca00078ec0ff */
        /* <DEDUP_REMOVED lines=28> */
.L_x_2106:
        /* <DEDUP_REMOVED lines=8> */
.L_x_2155:
        /* <DEDUP_REMOVED lines=129> */
.L_x_2108:
        /* <DEDUP_REMOVED lines=8> */
.L_x_2158:
        /* <DEDUP_REMOVED lines=129> */
.L_x_2110:
        /* <DEDUP_REMOVED lines=8> */
.L_x_2161:
        /* <DEDUP_REMOVED lines=129> */
.L_x_2112:
        /* <DEDUP_REMOVED lines=8> */
.L_x_2164:
        /* <DEDUP_REMOVED lines=129> */
.L_x_2114:
        /* <DEDUP_REMOVED lines=8> */
.L_x_2167:
        /* <DEDUP_REMOVED lines=129> */
.L_x_2116:
        /* <DEDUP_REMOVED lines=8> */
.L_x_2170:
        /* <DEDUP_REMOVED lines=129> */
.L_x_2118:
        /* <DEDUP_REMOVED lines=8> */
.L_x_2173:
        /* <DEDUP_REMOVED lines=129> */
.L_x_2120:
        /* <DEDUP_REMOVED lines=8> */
.L_x_2176:
        /* <DEDUP_REMOVED lines=129> */
.L_x_2122:
        /* <DEDUP_REMOVED lines=8> */
.L_x_2179:
        /* <DEDUP_REMOVED lines=30> */
[----:B------:R0:W1:Y:S01]  /*a010*/  @!P3 POPC R71, R77 ;  /* 0x0000004d0047b309 */ /* 0x0000620000000000 */
[----:B----4-:R-:W-:-:S07]  /*a020*/  @!P3 LOP3.LUT R75, R54, R64, RZ, 0xc0, !PT ;  /* 0x00000040364bb212 */ /* 0x010fce00078ec0ff */
[----:B------:R4:W-:Y:S01]  /*a030*/  @!P2 POPC R69, R73 ;  /* 0x000000490045a309 */ /* 0x0009e20000000000 */
[-C--:B0-----:R-:W-:Y:S01]  /*a040*/  @!P3 LOP3.LUT R77, R55, R65.reuse, RZ, 0xc0, !PT ;  /* 0x00000041374db212 */ /* 0x081fe200078ec0ff */
[----:B-1----:R-:W-:Y:S01]  /*a050*/  @!P3 IMAD.IADD R21, R67, 0x1, R71 ;  /* 0x000000014315b824 */ /* 0x002fe200078e0247 */
[----:B------:R-:W-:Y:S02]  /*a060*/  @!P2 LOP3.LUT R71, R39, R65, RZ, 0xc0, !PT ;  /* 0x000000412747a212 */ /* 0x000fe400078ec0ff */
[----:B------:R-:W-:Y:S02]  /*a070*/  @!P2 I2FP.F32.U32 R67, R19 ;  /* 0x000000130043a245 */ /* 0x000fe40000201000 */
[----:B----4-:R-:W-:Y:S02]  /*a080*/  @!P2 LOP3.LUT R73, R40, R64, RZ, 0xc0, !PT ;  /* 0x000000402849a212 */ /* 0x010fe400078ec0ff */
[----:B------:R-:W0:Y:S01]  /*a090*/  @!P2 POPC R71, R71 ;  /* 0x000000470047a309 */ /* 0x000e220000000000 */
[----:B---3--:R-:W-:-:S04]  /*a0a0*/  @!P2 FMUL R67, R11, R67 ;  /* 0x000000430b43a220 */ /* 0x008fc80000400000 */
[----:B------:R-:W-:Y:S01]  /*a0b0*/  @!P2 FFMA R3, R0, R67, R3 ;  /* 0x000000430003a223 */ /* 0x000fe20000000003 */
[----:B------:R-:W-:-:S05]  /*a0c0*/  @!P3 I2FP.F32.U32 R67, R17 ;  /* 0x000000110043b245 */ /* 0x000fca0000201000 */
[----:B------:R-:W-:Y:S01]  /*a0d0*/  @!P3 FMUL R67, R11, R67 ;  /* 0x000000430b43b220 */ /* 0x000fe20000400000 */
[----:B0-----:R-:W-:-:S03]  /*a0e0*/  @!P2 IMAD.IADD R19, R69, 0x1, R71 ;  /* 0x000000014513a824 */ /* 0x001fc600078e0247 */
[----:B------:R-:W-:Y:S01]  /*a0f0*/  @!P3 FFMA R5, R2, R67, R5 ;  /* 0x000000430205b223 */ /* 0x000fe20000000005 */
[----:B------:R0:W-:Y:S01]  /*a100*/  @!P3 POPC R69, R75 ;  /* 0x0000004b0045b309 */ /* 0x0001e20000000000 */
[----:B------:R-:W-:-:S05]  /*a110*/  @!P2 I2FP.F32.U32 R67, R15 ;  /* 0x0000000f0043a245 */ /* 0x000fca0000201000 */
[----:B------:R-:W-:Y:S02]  /*a120*/  @!P2 FMUL R67, R11, R67 ;  /* 0x000000430b43a220 */ /* 0x000fe40000400000 */
[----:B------:R1:W3:Y:S02]  /*a130*/  @!P3 POPC R71, R77 ;  /* 0x0000004d0047b309 */ /* 0x0002e40000000000 */
[----:B------:R-:W-:Y:S01]  /*a140*/  @!P2 FFMA R3, R12, R67, R3 ;  /* 0x000000430c03a223 */ /* 0x000fe20000000003 */
[----:B0-----:R-:W-:Y:S02]  /*a150*/  @!P3 LOP3.LUT R75, R56, R64, RZ, 0xc0, !PT ;  /* 0x00000040384bb212 */ /* 0x001fe400078ec0ff */
        /* <DEDUP_REMOVED lines=20> */
[----:B------:R1:W3:Y:S01]  /*a2a0*/  @!P3 POPC R71, R77 ;  /* 0x0000004d0047b309 */ /* 0x0002e20000000000 */
        /* <DEDUP_REMOVED lines=31> */
[----:B------:R-:W-:Y:S01]  /*a4a0*/  @!P3 LOP3.LUT R65, R63, R65, RZ, 0xc0, !PT ;  /* 0x000000413f41b212 */ /* 0x000fe200078ec0ff */
[----:B------:R-:W-:-:S03]  /*a4b0*/  @!P3 FFMA R5, R74, R21, R5 ;  /* 0x000000154a05b223 */ /* 0x000fc60000000005 */
        /* <DEDUP_REMOVED lines=18> */
[----:B------:R-:W-:-:S04]  /*a5e0*/  @!P2 FMUL R67, R11, R67 ;  /* 0x000000430b43a220 */ /* 0x000fc80000400000 */
[----:B------:R-:W-:Y:S01]  /*a5f0*/  @!P2 FFMA R3, R24, R67, R3 ;  /* 0x000000431803a223 */ /* 0x000fe20000000003 */
[----:B0-----:R-:W-:-:S05]  /*a600*/  @!P3 IMAD.IADD R64, R64, 0x1, R65 ;  /* 0x000000014040b824 */ /* 0x001fca00078e0241 */
[----:B------:R-:W-:-:S05]  /*a610*/  @!P3 I2FP.F32.U32 R64, R64 ;  /* 0x000000400040b245 */ /* 0x000fca0000201000 */
[----:B------:R-:W-:-:S04]  /*a620*/  @!P3 FMUL R64, R11, R64 ;  /* 0x000000400b40b220 */ /* 0x000fc80000400000 */
[----:B------:R-:W-:-:S07]  /*a630*/  @!P3 FFMA R5, R13, R64, R5 ;  /* 0x000000400d05b223 */ /* 0x000fce0000000005 */
.L_x_2093:
        /* <DEDUP_REMOVED lines=22> */
.L_x_2191:
[----:B----4-:R-:W-:Y:S01]  /*a7a0*/  FADD R5, R25, R21 ;  /* 0x0000001519057221 */ /* 0x010fe20000000000 */
[----:B------:R-:W-:Y:S06]  /*a7b0*/  @P2 BRA `(.L_x_2126) ;  /* 0x00000000008c2947 */ /* 0x000fec0003800000 */
[----:B------:R-:W0:Y:S01]  /*a7c0*/  S2R R11, SR_TID.X ;  /* 0x00000000000b7919 */ /* 0x000e220000002100 */
[----:B------:R-:W-:Y:S01]  /*a7d0*/  BSSY.RECONVERGENT B0, `(.L_x_2127) ;  /* 0x0000011000007945 */ /* 0x000fe20003800200 */
[----:B0-----:R-:W-:-:S04]  /*a7e0*/  SHF.R.U32.HI R11, RZ, 0x4, R11 ;  /* 0x00000004ff0b7819 */ /* 0x001fc8000001160b */
        /* <DEDUP_REMOVED lines=15> */
.L_x_2128:
[----:B------:R-:W-:Y:S05]  /*a8e0*/  BSYNC.RECONVERGENT B0 ;  /* 0x0000000000007941 */ /* 0x000fea0003800200 */
.L_x_2127:
[----:B------:R-:W3:Y:S01]  /*a8f0*/  LDCU UR5, c[0x0][0x3b8] ;  /* 0x00007700ff0577ac */ /* 0x000ee20008000800 */
[----:B------:R-:W-:-:S04]  /*a900*/  LOP3.LUT R15, R15, 0x1, RZ, 0xfc, !PT ;  /* 0x000000010f0f7812 */ /* 0x000fc800078efcff */
[----:B---3--:R-:W-:-:S13]  /*a910*/  ISETP.GE.AND P2, PT, R15, UR5, PT ;  /* 0x000000050f007c0c */ /* 0x008fda000bf46270 */
[----:B------:R-:W-:Y:S05]  /*a920*/  @P2 BRA `(.L_x_2126) ;  /* 0x0000000000302947 */ /* 0x000fea0003800000 */
[----:B------:R-:W3:Y:S01]  /*a930*/  LDCU.128 UR20, c[0x0][0x3d0] ;  /* 0x00007a00ff1477ac */ /* 0x000ee20008000c00 */
[----:B0----5:R-:W-:Y:S01]  /*a940*/  MOV R29, R31 ;  /* 0x0000001f001d7202 */ /* 0x021fe20000000f00 */
        /* <DEDUP_REMOVED lines=10> */
.L_x_2126:
[----:B------:R-:W-:Y:S05]  /*a9f0*/  WARPSYNC.ALL ;  /* 0x0000000000007948 */ /* 0x000fea0003800000 */
[----:B------:R-:W-:Y:S06]  /*aa00*/  BAR.SYNC.DEFER_BLOCKING 0x0 ;  /* 0x0000000000007b1d */ /* 0x000fec0000010000 */
.L_x_2085:
[----:B------:R-:W-:Y:S05]  /*aa10*/  @P1 BRA `(.L_x_2129) ;  /* 0xffffff6000c41947 */ /* 0x000fea000383ffff */
[----:B------:R-:W-:Y:S05]  /*aa20*/  EXIT ;  /* 0x000000000000794d */ /* 0x000fea0003800000 */
.L_x_2091:
[----:B------:R-:W-:Y:S01]  /*aa30*/  BSSY B0, `(.L_x_2130) ;  /* 0x0000008000007945 */ /* 0x000fe20003800000 */
[----:B0---4-:R-:W-:Y:S02]  /*aa40*/  IMAD.MOV.U32 R64, RZ, RZ, R19 ;  /* 0x000000ffff407224 */ /* 0x011fe400078e0013 */
[----:B------:R-:W-:Y:S02]  /*aa50*/  IMAD.MOV.U32 R21, RZ, RZ, RZ ;  /* 0x000000ffff157224 */ /* 0x000fe400078e00ff */
[----:B------:R-:W-:Y:S02]  /*aa60*/  IMAD.MOV.U32 R23, RZ, RZ, 0x1f ;  /* 0x0000001fff177424 */ /* 0x000fe400078e00ff */
[----:B------:R-:W-:-:S07]  /*aa70*/  IMAD.MOV.U32 R19, RZ, RZ, -0x1 ;  /* 0xffffffffff137424 */ /* 0x000fce00078e00ff */
[----:B-123-5:R-:W-:Y:S05]  /*aa80*/  WARPSYNC.COLLECTIVE R19, `(.L_x_2131) ;  /* 0x0000000013087348 */ /* 0x02efea0003c00000 */
[----:B------:R0:W4:Y:S02]  /*aa90*/  SHFL.IDX P5, R19, R64, R21, R23 ;  /* 0x0000001540137389 */ /* 0x00012400000a0017 */
[----:B012345:R-:W-:Y:S05]  /*aaa0*/  ENDCOLLECTIVE ;  /* 0x000000000000791b */ /* 0x03ffea0003800000 */
.L_x_2131:
[----:B------:R-:W-:Y:S05]  /*aab0*/  BSYNC B0 ;  /* 0x0000000000007941 */ /* 0x000fea0003800000 */
.L_x_2130:
[----:B------:R-:W-:Y:S05]  /*aac0*/  BRA `(.L_x_2132) ;  /* 0xffffff6800787947 */ /* 0x000fea000383ffff */
.L_x_2095:
[----:B------:R-:W-:Y:S01]  /*aad0*/  IMAD.MOV.U32 R19, RZ, RZ, -0x1 ;  /* 0xffffffffff137424 */ /* 0x000fe200078e00ff */
[----:B0--3--:R-:W-:Y:S01]  /*aae0*/  MOV R64, R15 ;  /* 0x0000000f00407202 */ /* 0x009fe20000000f00 */
[----:B------:R-:W-:Y:S02]  /*aaf0*/  IMAD.MOV.U32 R21, RZ, RZ, RZ ;  /* 0x000000ffff157224 */ /* 0x000fe400078e00ff */
[----:B------:R-:W-:-:S07]  /*ab00*/  IMAD.MOV.U32 R23, RZ, RZ, 0x1f ;  /* 0x0000001fff177424 */ /* 0x000fce00078e00ff */
[----:B-12--5:R-:W-:Y:S05]  /*ab10*/  WARPSYNC.COLLECTIVE R19, `(.L_x_2133) ;  /* 0x0000000013087348 */ /* 0x026fea0003c00000 */
[----:B------:R0:W3:Y:S02]  /*ab20*/  SHFL.IDX P5, R19, R64, R21, R23 ;  /* 0x0000001540137389 */ /* 0x0000e400000a0017 */
[----:B0123-5:R-:W-:Y:S05]  /*ab30*/  ENDCOLLECTIVE ;  /* 0x000000000000791b */ /* 0x02ffea0003800000 */
.L_x_2133:
[----:B------:R-:W-:Y:S01]  /*ab40*/  IMAD.MOV.U32 R15, RZ, RZ, R19 ;  /* 0x000000ffff0f7224 */ /* 0x000fe200078e0013 */
[----:B------:R-:W-:Y:S06]  /*ab50*/  BRA `(.L_x_2134) ;  /* 0xffffff7000907947 */ /* 0x000fec000383ffff */
.L_x_2097:
[----:B------:R-:W-:Y:S01]  /*ab60*/  HFMA2 R21, -RZ, RZ, 0, 0 ;  /* 0x00000000ff157431 */ /* 0x000fe200000001ff */
[----:B------:R-:W-:Y:S01]  /*ab70*/  BSSY B0, `(.L_x_2135) ;  /* 0x0000007000007945 */ /* 0x000fe20003800000 */
[----:B0--3--:R-:W-:Y:S02]  /*ab80*/  IMAD.MOV.U32 R64, RZ, RZ, R15 ;  /* 0x000000ffff407224 */ /* 0x009fe400078e000f */
[----:B------:R-:W-:Y:S02]  /*ab90*/  IMAD.MOV.U32 R23, RZ, RZ, 0x1f ;  /* 0x0000001fff177424 */ /* 0x000fe400078e00ff */
[----:B------:R-:W-:-:S07]  /*aba0*/  IMAD.MOV.U32 R19, RZ, RZ, -0x1 ;  /* 0xffffffffff137424 */ /* 0x000fce00078e00ff */
[----:B-12--5:R-:W-:Y:S05]  /*abb0*/  WARPSYNC.COLLECTIVE R19, `(.L_x_2136) ;  /* 0x0000000013087348 */ /* 0x026fea0003c00000 */
[----:B------:R0:W3:Y:S02]  /*abc0*/  SHFL.IDX P5, R19, R64, R21, R23 ;  /* 0x0000001540137389 */ /* 0x0000e400000a0017 */
[----:B0123-5:R-:W-:Y:S05]  /*abd0*/  ENDCOLLECTIVE ;  /* 0x000000000000791b */ /* 0x02ffea0003800000 */
.L_x_2136:
[----:B------:R-:W-:Y:S05]  /*abe0*/  BSYNC B0 ;  /* 0x0000000000007941 */ /* 0x000fea0003800000 */
.L_x_2135:
[----:B------:R-:W-:Y:S01]  /*abf0*/  IMAD.MOV.U32 R15, RZ, RZ, R19 ;  /* 0x000000ffff0f7224 */ /* 0x000fe200078e0013 */
[----:B------:R-:W-:Y:S06]  /*ac00*/  BRA `(.L_x_2137) ;  /* 0xffffff7800907947 */ /* 0x000fec000383ffff */
.L_x_2099:
[----:B------:R-:W-:Y:S01]  /*ac10*/  BSSY B0, `(.L_x_2138) ;  /* 0x0000008000007945 */ /* 0x000fe20003800000 */
[----:B0--3--:R-:W-:Y:S01]  /*ac20*/  IMAD.MOV.U32 R64, RZ, RZ, R15 ;  /* 0x000000ffff407224 */ /* 0x009fe200078e000f */
[----:B------:R-:W-:Y:S01]  /*ac30*/  MOV R23, 0x1f ;  /* 0x0000001f00177802 */ /* 0x000fe20000000f00 */
[----:B------:R-:W-:Y:S02]  /*ac40*/  IMAD.MOV.U32 R21, RZ, RZ, RZ ;  /* 0x000000ffff157224 */ /* 0x000fe400078e00ff */
[----:B------:R-:W-:-:S07]  /*ac50*/  IMAD.MOV.U32 R19, RZ, RZ, -0x1 ;  /* 0xffffffffff137424 */ /* 0x000fce00078e00ff */
[----:B-12--5:R-:W-:Y:S05]  /*ac60*/  WARPSYNC.COLLECTIVE R19, `(.L_x_2139) ;  /* 0x0000000013087348 */ /* 0x026fea0003c00000 */
[----:B------:R0:W3:Y:S02]  /*ac70*/  SHFL.IDX P5, R19, R64, R21, R23 ;  /* 0x0000001540137389 */ /* 0x0000e400000a0017 */
[----:B0123-5:R-:W-:Y:S05]  /*ac80*/  ENDCOLLECTIVE ;  /* 0x000000000000791b */ /* 0x02ffea0003800000 */
.L_x_2139:
[----:B------:R-:W-:Y:S05]  /*ac90*/  BSYNC B0 ;  /* 0x0000000000007941 */ /* 0x000fea0003800000 */
.L_x_2138:
[----:B------:R-:W-:Y:S01]  /*aca0*/  IMAD.MOV.U32 R15, RZ, RZ, R19 ;  /* 0x000000ffff0f7224 */ /* 0x000fe200078e0013 */
[----:B------:R-:W-:Y:S06]  /*acb0*/  BRA `(.L_x_2140) ;  /* 0xffffff8000887947 */ /* 0x000fec000383ffff */
.L_x_2101:
[----:B------:R-:W-:Y:S01]  /*acc0*/  BSSY B0, `(.L_x_2141) ;  /* 0x0000008000007945 */ /* 0x000fe20003800000 */
[----:B0--3--:R-:W-:Y:S01]  /*acd0*/  IMAD.MOV.U32 R64, RZ, RZ, R15 ;  /* 0x000000ffff407224 */ /* 0x009fe200078e000f */
[----:B------:R-:W-:Y:S01]  /*ace0*/  MOV R19, 0xffffffff ;  /* 0xffffffff00137802 */ /* 0x000fe20000000f00 */
[----:B------:R-:W-:Y:S02]  /*acf0*/  IMAD.MOV.U32 R21, RZ, RZ, RZ ;  /* 0x000000ffff157224 */ /* 0x000fe400078e00ff */
[----:B------:R-:W-:-:S07]  /*ad00*/  IMAD.MOV.U32 R23, RZ, RZ, 0x1f ;  /* 0x0000001fff177424 */ /* 0x000fce00078e00ff */
[----:B-12--5:R-:W-:Y:S05]  /*ad10*/  WARPSYNC.COLLECTIVE R19, `(.L_x_2142) ;  /* 0x0000000013087348 */ /* 0x026fea0003c00000 */
[----:B------:R0:W3:Y:S02]  /*ad20*/  SHFL.IDX P5, R19, R64, R21, R23 ;  /* 0x0000001540137389 */ /* 0x0000e400000a0017 */
[----:B0123-5:R-:W-:Y:S05]  /*ad30*/  ENDCOLLECTIVE ;  /* 0x000000000000791b */ /* 0x02ffea0003800000 */
.L_x_2142:
[----:B------:R-:W-:Y:S05]  /*ad40*/  BSYNC B0 ;  /* 0x0000000000007941 */ /* 0x000fea0003800000 */
.L_x_2141:
[----:B------:R-:W-:Y:S01]  /*ad50*/  IMAD.MOV.U32 R15, RZ, RZ, R19 ;  /* 0x000000ffff0f7224 */ /* 0x000fe200078e0013 */
[----:B------:R-:W-:Y:S06]  /*ad60*/  BRA `(.L_x_2143) ;  /* 0xffffff8800807947 */ /* 0x000fec000383ffff */
.L_x_2103:
[----:B------:R-:W-:Y:S01]  /*ad70*/  BSSY B0, `(.L_x_2144) ;  /* 0x0000008000007945 */ /* 0x000fe20003800000 */
[----:B0--3--:R-:W-:Y:S02]  /*ad80*/  IMAD.MOV.U32 R64, RZ, RZ, R15 ;  /* 0x000000ffff407224 */ /* 0x009fe400078e000f */
[----:B------:R-:W-:Y:S02]  /*ad90*/  IMAD.MOV.U32 R21, RZ, RZ, RZ ;  /* 0x000000ffff157224 */ /* 0x000fe400078e00ff */
[----:B------:R-:W-:Y:S02]  /*ada0*/  IMAD.MOV.U32 R23, RZ, RZ, 0x1f ;  /* 0x0000001fff177424 */ /* 0x000fe400078e00ff */
[----:B------:R-:W-:-:S07]  /*adb0*/  IMAD.MOV.U32 R19, RZ, RZ, -0x1 ;  /* 0xffffffffff137424 */ /* 0x000fce00078e00ff */
[----:B-12--5:R-:W-:Y:S05]  /*adc0*/  WARPSYNC.COLLECTIVE R19, `(.L_x_2145) ;  /* 0x0000000013087348 */ /* 0x026fea0003c00000 */
[----:B------:R0:W3:Y:S02]  /*add0*/  SHFL.IDX P5, R19, R64, R21, R23 ;  /* 0x0000001540137389 */ /* 0x0000e400000a0017 */
[----:B0123-5:R-:W-:Y:S05]  /*ade0*/  ENDCOLLECTIVE ;  /* 0x000000000000791b */ /* 0x02ffea0003800000 */
.L_x_2145:
[----:B------:R-:W-:Y:S05]  /*adf0*/  BSYNC B0 ;  /* 0x0000000000007941 */ /* 0x000fea0003800000 */
.L_x_2144:
[----:B------:R-:W-:Y:S01]  /*ae00*/  MOV R15, R19 ;  /* 0x00000013000f7202 */ /* 0x000fe20000000f00 */
[----:B------:R-:W-:Y:S06]  /*ae10*/  BRA `(.L_x_2146) ;  /* 0xffffff9000787947 */ /* 0x000fec000383ffff */
.L_x_2105:
        /* <DEDUP_REMOVED lines=8> */
.L_x_2148:
[----:B------:R-:W-:Y:S05]  /*aea0*/  BSYNC B0 ;  /* 0x0000000000007941 */ /* 0x000fea0003800000 */
.L_x_2147:
[----:B------:R-:W-:Y:S01]  /*aeb0*/  IMAD.MOV.U32 R15, RZ, RZ, R19 ;  /* 0x000000ffff0f7224 */ /* 0x000fe200078e0013 */
[----:B------:R-:W-:Y:S06]  /*aec0*/  BRA `(.L_x_2149) ;  /* 0xffffff9800707947 */ /* 0x000fec000383ffff */
.L_x_2107:
[----:B------:R-:W-:Y:S01]  /*aed0*/  BSSY B0, `(.L_x_2150) ;  /* 0x0000008000007945 */ /* 0x000fe20003800000 */
[----:B0--3--:R-:W-:Y:S01]  /*aee0*/  MOV R64, R15 ;  /* 0x0000000f00407202 */ /* 0x009fe20000000f00 */
[----:B------:R-:W-:Y:S02]  /*aef0*/  IMAD.MOV.U32 R21, RZ, RZ, RZ ;  /* 0x000000ffff157224 */ /* 0x000fe400078e00ff */
[----:B------:R-:W-:Y:S02]  /*af00*/  IMAD.MOV.U32 R23, RZ, RZ, 0x1f ;  /* 0x0000001fff177424 */ /* 0x000fe400078e00ff */
[----:B------:R-:W-:-:S07]  /*af10*/  IMAD.MOV.U32 R19, RZ, RZ, -0x1 ;  /* 0xffffffffff137424 */ /* 0x000fce00078e00ff */
[----:B-12--5:R-:W-:Y:S05]  /*af20*/  WARPSYNC.COLLECTIVE R19, `(.L_x_2151) ;  /* 0x0000000013087348 */ /* 0x026fea0003c00000 */
[----:B------:R0:W3:Y:S02]  /*af30*/  SHFL.IDX P5, R19, R64, R21, R23 ;  /* 0x0000001540137389 */ /* 0x0000e400000a0017 */
[----:B0123-5:R-:W-:Y:S05]  /*af40*/  ENDCOLLECTIVE ;  /* 0x000000000000791b */ /* 0x02ffea0003800000 */
.L_x_2151:
[----:B------:R-:W-:Y:S05]  /*af50*/  BSYNC B0 ;  /* 0x0000000000007941 */ /* 0x000fea0003800000 */
.L_x_2150:
[----:B------:R-:W-:Y:S01]  /*af60*/  IMAD.MOV.U32 R15, RZ, RZ, R19 ;  /* 0x000000ffff0f7224 */ /* 0x000fe200078e0013 */
[----:B------:R-:W-:Y:S06]  /*af70*/  BRA `(.L_x_2152) ;  /* 0xffffffa000687947 */ /* 0x000fec000383ffff */
.L_x_2109:
        /* <DEDUP_REMOVED lines=8> */
.L_x_2154:
[----:B------:R-:W-:Y:S05]  /*b000*/  BSYNC B0 ;  /* 0x0000000000007941 */ /* 0x000fea0003800000 */
.L_x_2153:
[----:B------:R-:W-:Y:S01]  /*b010*/  IMAD.MOV.U32 R15, RZ, RZ, R19 ;  /* 0x000000ffff0f7224 */ /* 0x000fe200078e0013 */
[----:B------:R-:W-:Y:S06]  /*b020*/  BRA `(.L_x_2155) ;  /* 0xffffffa800607947 */ /* 0x000fec000383ffff */
.L_x_2111:
        /* <DEDUP_REMOVED lines=8> */
.L_x_2157:
[----:B------:R-:W-:Y:S05]  /*b0b0*/  BSYNC B0 ;  /* 0x0000000000007941 */ /* 0x000fea0003800000 */
.L_x_2156:
[----:B------:R-:W-:Y:S01]  /*b0c0*/  IMAD.MOV.U32 R15, RZ, RZ, R19 ;  /* 0x000000ffff0f7224 */ /* 0x000fe200078e0013 */
[----:B------:R-:W-:Y:S06]  /*b0d0*/  BRA `(.L_x_2158) ;  /* 0xffffffb000587947 */ /* 0x000fec000383ffff */
.L_x_2113:
        /* <DEDUP_REMOVED lines=8> */
.L_x_2160:
[----:B------:R-:W-:Y:S05]  /*b160*/  BSYNC B0 ;  /* 0x0000000000007941 */ /* 0x000fea0003800000 */
.L_x_2159:
[----:B------:R-:W-:Y:S01]  /*b170*/  IMAD.MOV.U32 R15, RZ, RZ, R19 ;  /* 0x000000ffff0f7224 */ /* 0x000fe200078e0013 */
[----:B------:R-:W-:Y:S06]  /*b180*/  BRA `(.L_x_2161) ;  /* 0xffffffb800507947 */ /* 0x000fec000383ffff */
.L_x_2115:
        /* <DEDUP_REMOVED lines=8> */
.L_x_2163:
[----:B------:R-:W-:Y:S05]  /*b210*/  BSYNC B0 ;  /* 0x0000000000007941 */ /* 0x000fea0003800000 */
.L_x_2162:
[----:B------:R-:W-:Y:S01]  /*b220*/  MOV R15, R19 ;  /* 0x00000013000f7202 */ /* 0x000fe20000000f00 */
[----:B------:R-:W-:Y:S06]  /*b230*/  BRA `(.L_x_2164) ;  /* 0xffffffc000487947 */ /* 0x000fec000383ffff */
.L_x_2117:
        /* <DEDUP_REMOVED lines=8> */
.L_x_2166:
[----:B------:R-:W-:Y:S05]  /*b2c0*/  BSYNC B0 ;  /* 0x0000000000007941 */ /* 0x000fea0003800000 */
.L_x_2165:
[----:B------:R-:W-:Y:S01]  /*b2d0*/  IMAD.MOV.U32 R15, RZ, RZ, R19 ;  /* 0x000000ffff0f7224 */ /* 0x000fe200078e0013 */
[----:B------:R-:W-:Y:S06]  /*b2e0*/  BRA `(.L_x_2167) ;  /* 0xffffffc800407947 */ /* 0x000fec000383ffff */
.L_x_2119:
        /* <DEDUP_REMOVED lines=8> */
.L_x_2169:
[----:B------:R-:W-:Y:S05]  /*b370*/  BSYNC B0 ;  /* 0x0000000000007941 */ /* 0x000fea0003800000 */
.L_x_2168:
[----:B------:R-:W-:Y:S01]  /*b380*/  IMAD.MOV.U32 R15, RZ, RZ, R19 ;  /* 0x000000ffff0f7224 */ /* 0x000fe200078e0013 */
[----:B------:R-:W-:Y:S06]  /*b390*/  BRA `(.L_x_2170) ;  /* 0xffffffd000387947 */ /* 0x000fec000383ffff */
.L_x_2121:
        /* <DEDUP_REMOVED lines=8> */
.L_x_2172:
[----:B------:R-:W-:Y:S05]  /*b420*/  BSYNC B0 ;  /* 0x0000000000007941 */ /* 0x000fea0003800000 */
.L_x_2171:
[----:B------:R-:W-:Y:S01]  /*b430*/  IMAD.MOV.U32 R15, RZ, RZ, R19 ;  /* 0x000000ffff0f7224 */ /* 0x000fe200078e0013 */
[----:B------:R-:W-:Y:S06]  /*b440*/  BRA `(.L_x_2173) ;  /* 0xffffffd800307947 */ /* 0x000fec000383ffff */
.L_x_2123:
        /* <DEDUP_REMOVED lines=8> */
.L_x_2175:
[----:B------:R-:W-:Y:S05]  /*b4d0*/  BSYNC B0 ;  /* 0x0000000000007941 */ /* 0x000fea0003800000 */
.L_x_2174:
[----:B------:R-:W-:Y:S01]  /*b4e0*/  IMAD.MOV.U32 R15, RZ, RZ, R19 ;  /* 0x000000ffff0f7224 */ /* 0x000fe200078e0013 */
[----:B------:R-:W-:Y:S06]  /*b4f0*/  BRA `(.L_x_2176) ;  /* 0xffffffe000287947 */ /* 0x000fec000383ffff */
.L_x_2124:
        /* <DEDUP_REMOVED lines=8> */
.L_x_2178:
[----:B------:R-:W-:Y:S05]  /*b580*/  BSYNC B0 ;  /* 0x0000000000007941 */ /* 0x000fea0003800000 */
.L_x_2177:
[----:B------:R-:W-:Y:S01]  /*b590*/  IMAD.MOV.U32 R11, RZ, RZ, R19 ;  /* 0x000000ffff0b7224 */ /* 0x000fe200078e0013 */
[----:B------:R-:W-:Y:S06]  /*b5a0*/  BRA `(.L_x_2179) ;  /* 0xffffffe800207947 */ /* 0x000fec000383ffff */
.L_x_2125:
[----:B------:R-:W-:Y:S01]  /*b5b0*/  BSSY B0, `(.L_x_2180) ;  /* 0x0000008000007945 */ /* 0x000fe20003800000 */
[----:B0-----:R-:W-:Y:S02]  /*b5c0*/  IMAD.MOV.U32 R64, RZ, RZ, R3 ;  /* 0x000000ffff407224 */ /* 0x001fe400078e0003 */
[----:B------:R-:W-:Y:S02]  /*b5d0*/  IMAD.MOV.U32 R67, RZ, RZ, 0x10 ;  /* 0x00000010ff437424 */ /* 0x000fe400078e00ff */
[----:B------:R-:W-:Y:S02]  /*b5e0*/  IMAD.MOV.U32 R69, RZ, RZ, 0x1f ;  /* 0x0000001fff457424 */ /* 0x000fe400078e00ff */
[----:B------:R-:W-:-:S07]  /*b5f0*/  IMAD.MOV.U32 R19, RZ, RZ, -0x1 ;  /* 0xffffffffff137424 */ /* 0x000fce00078e00ff */
[----:B-12--5:R-:W-:Y:S05]  /*b600*/  WARPSYNC.COLLECTIVE R19, `(.L_x_2181) ;  /* 0x0000000013087348 */ /* 0x026fea0003c00000 */
[----:B------:R0:W3:Y:S02]  /*b610*/  SHFL.DOWN P3, R65, R64, R67, R69 ;  /* 0x0800004340417389 */ /* 0x0000e40000060045 */
[----:B0123-5:R-:W-:Y:S05]  /*b620*/  ENDCOLLECTIVE ;  /* 0x000000000000791b */ /* 0x02ffea0003800000 */
.L_x_2181:
[----:B------:R-:W-:Y:S05]  /*b630*/  BSYNC B0 ;  /* 0x0000000000007941 */ /* 0x000fea0003800000 */
.L_x_2180:
[----:B------:R-:W-:Y:S01]  /*b640*/  MOV R64, R65 ;  /* 0x0000004100407202 */ /* 0x000fe20000000f00 */
[----:B------:R-:W-:Y:S02]  /*b650*/  IMAD.MOV.U32 R67, RZ, RZ, 0x8 ;  /* 0x00000008ff437424 */ /* 0x000fe400078e00ff */
[----:B------:R-:W-:Y:S02]  /*b660*/  IMAD.MOV.U32 R69, RZ, RZ, 0x1f ;  /* 0x0000001fff457424 */ /* 0x000fe400078e00ff */
[----:B------:R-:W-:Y:S01]  /*b670*/  FADD R64, R64, R3 ;  /* 0x0000000340407221 */ /* 0x000fe20000000000 */
[----:B------:R-:W-:-:S07]  /*b680*/  IMAD.MOV.U32 R19, RZ, RZ, -0x1 ;  /* 0xffffffffff137424 */ /* 0x000fce00078e00ff */
[----:B------:R-:W-:Y:S05]  /*b690*/  WARPSYNC.COLLECTIVE R19, `(.L_x_2182) ;  /* 0x0000000013087348 */ /* 0x000fea0003c00000 */
[----:B------:R0:W1:Y:S02]  /*b6a0*/  SHFL.DOWN P3, R65, R64, R67, R69 ;  /* 0x0800004340417389 */ /* 0x0000640000060045 */
[----:B01----:R-:W-:Y:S05]  /*b6b0*/  ENDCOLLECTIVE ;  /* 0x000000000000791b */ /* 0x003fea0003800000 */
.L_x_2182:
[----:B------:R-:W-:Y:S02]  /*b6c0*/  HFMA2 R67, -RZ, RZ, 0, 2.384185791015625e-07 ;  /* 0x00000004ff437431 */ /* 0x000fe400000001ff */
[----:B------:R-:W-:-:S04]  /*b6d0*/  IMAD.MOV.U32 R11, RZ, RZ, R65 ;  /* 0x000000ffff0b7224 */ /* 0x000fc800078e0041 */
[----:B------:R-:W-:-:S04]  /*b6e0*/  FADD R11, R64, R11 ;  /* 0x0000000b400b7221 */ /* 0x000fc80000000000 */
[----:B------:R-:W-:-:S07]  /*b6f0*/  IMAD.MOV.U32 R64, RZ, RZ, R11 ;  /* 0x000000ffff407224 */ /* 0x000fce00078e000b */
[----:B------:R-:W-:Y:S05]  /*b700*/  WARPSYNC.COLLECTIVE R19, `(.L_x_2183) ;  /* 0x0000000013087348 */ /* 0x000fea0003c00000 */
[----:B------:R0:W1:Y:S02]  /*b710*/  SHFL.DOWN P3, R65, R64, R67, R69 ;  /* 0x0800004340417389 */ /* 0x0000640000060045 */
[----:B01----:R-:W-:Y:S05]  /*b720*/  ENDCOLLECTIVE ;  /* 0x000000000000791b */ /* 0x003fea0003800000 */
.L_x_2183:
[----:B------:R-:W-:Y:S02]  /*b730*/  IMAD.MOV.U32 R67, RZ, RZ, 0x2 ;  /* 0x00000002ff437424 */ /* 0x000fe400078e00ff */
[----:B------:R-:W-:-:S04]  /*b740*/  IMAD.MOV.U32 R15, RZ, RZ, R65 ;  /* 0x000000ffff0f7224 */ /* 0x000fc800078e0041 */
[----:B------:R-:W-:-:S04]  /*b750*/  FADD R15, R11, R15 ;  /* 0x0000000f0b0f7221 */ /* 0x000fc80000000000 */
[----:B------:R-:W-:-:S07]  /*b760*/  IMAD.MOV.U32 R64, RZ, RZ, R15 ;  /* 0x000000ffff407224 */ /* 0x000fce00078e000f */
[----:B------:R-:W-:Y:S05]  /*b770*/  WARPSYNC.COLLECTIVE R19, `(.L_x_2184) ;  /* 0x0000000013087348 */ /* 0x000fea0003c00000 */
[----:B------:R0:W1:Y:S02]  /*b780*/  SHFL.DOWN P3, R65, R64, R67, R69 ;  /* 0x0800004340417389 */ /* 0x0000640000060045 */
[----:B01----:R-:W-:Y:S05]  /*b790*/  ENDCOLLECTIVE ;  /* 0x000000000000791b */ /* 0x003fea0003800000 */
.L_x_2184:
[----:B------:R-:W-:Y:S01]  /*b7a0*/  MOV R67, 0x1 ;  /* 0x0000000100437802 */ /* 0x000fe20000000f00 */
[----:B------:R-:W-:-:S04]  /*b7b0*/  IMAD.MOV.U32 R3, RZ, RZ, R65 ;  /* 0x000000ffff037224 */ /* 0x000fc800078e0041 */
[----:B------:R-:W-:-:S04]  /*b7c0*/  FADD R17, R15, R3 ;  /* 0x000000030f117221 */ /* 0x000fc80000000000 */
[----:B------:R-:W-:-:S07]  /*b7d0*/  IMAD.MOV.U32 R64, RZ, RZ, R17 ;  /* 0x000000ffff407224 */ /* 0x000fce00078e0011 */
[----:B------:R-:W-:Y:S05]  /*b7e0*/  WARPSYNC.COLLECTIVE R19, `(.L_x_2185) ;  /* 0x0000000013087348 */ /* 0x000fea0003c00000 */
[----:B------:R0:W1:Y:S02]  /*b7f0*/  SHFL.DOWN P3, R65, R64, R67, R69 ;  /* 0x0800004340417389 */ /* 0x0000640000060045 */
[----:B01----:R-:W-:Y:S05]  /*b800*/  ENDCOLLECTIVE ;  /* 0x000000000000791b */ /* 0x003fea0003800000 */
.L_x_2185:
[----:B------:R-:W-:Y:S02]  /*b810*/  IMAD.MOV.U32 R67, RZ, RZ, 0x10 ;  /* 0x00000010ff437424 */ /* 0x000fe400078e00ff */
[----:B------:R-:W-:-:S04]  /*b820*/  IMAD.MOV.U32 R64, RZ, RZ, R65 ;  /* 0x000000ffff407224 */ /* 0x000fc800078e0041 */
[----:B------:R-:W-:Y:S01]  /*b830*/  FADD R3, R17, R64 ;  /* 0x0000004011037221 */ /* 0x000fe20000000000 */
[----:B------:R-:W-:-:S07]  /*b840*/  IMAD.MOV.U32 R64, RZ, RZ, R5 ;  /* 0x000000ffff407224 */ /* 0x000fce00078e0005 */
[----:B------:R-:W-:Y:S05]  /*b850*/  WARPSYNC.COLLECTIVE R19, `(.L_x_2186) ;  /* 0x0000000013087348 */ /* 0x000fea0003c00000 */
[----:B------:R0:W1:Y:S02]  /*b860*/  SHFL.DOWN P3, R65, R64, R67, R69 ;  /* 0x0800004340417389 */ /* 0x0000640000060045 */
[----:B01----:R-:W-:Y:S05]  /*b870*/  ENDCOLLECTIVE ;  /* 0x000000000000791b */ /* 0x003fea0003800000 */
.L_x_2186:
[----:B------:R-:W-:Y:S02]  /*b880*/  HFMA2 R67, -RZ, RZ, 0, 4.76837158203125e-07 ;  /* 0x00000008ff437431 */ /* 0x000fe400000001ff */
[----:B------:R-:W-:-:S04]  /*b890*/  IMAD.MOV.U32 R15, RZ, RZ, R65 ;  /* 0x000000ffff0f7224 */ /* 0x000fc800078e0041 */
[----:B------:R-:W-:-:S04]  /*b8a0*/  FADD R21, R15, R5 ;  /* 0x000000050f157221 */ /* 0x000fc80000000000 */
[----:B------:R-:W-:-:S07]  /*b8b0*/  IMAD.MOV.U32 R64, RZ, RZ, R21 ;  /* 0x000000ffff407224 */ /* 0x000fce00078e0015 */
[----:B------:R-:W-:Y:S05]  /*b8c0*/  WARPSYNC.COLLECTIVE R19, `(.L_x_2187) ;  /* 0x0000000013087348 */ /* 0x000fea0003c00000 */
[----:B------:R0:W1:Y:S02]  /*b8d0*/  SHFL.DOWN P3, R65, R64, R67, R69 ;  /* 0x0800004340417389 */ /* 0x0000640000060045 */
[----:B01----:R-:W-:Y:S05]  /*b8e0*/  ENDCOLLECTIVE ;  /* 0x000000000000791b */ /* 0x003fea0003800000 */
.L_x_2187:
[----:B------:R-:W-:Y:S02]  /*b8f0*/  IMAD.MOV.U32 R67, RZ, RZ, 0x4 ;  /* 0x00000004ff437424 */ /* 0x000fe400078e00ff */
[----:B------:R-:W-:-:S04]  /*b900*/  IMAD.MOV.U32 R17, RZ, RZ, R65 ;  /* 0x000000ffff117224 */ /* 0x000fc800078e0041 */
[----:B------:R-:W-:-:S04]  /*b910*/  FADD R23, R21, R17 ;  /* 0x0000001115177221 */ /* 0x000fc80000000000 */
[----:B------:R-:W-:-:S07]  /*b920*/  IMAD.MOV.U32 R64, RZ, RZ, R23 ;  /* 0x000000ffff407224 */ /* 0x000fce00078e0017 */
[----:B------:R-:W-:Y:S05]  /*b930*/  WARPSYNC.COLLECTIVE R19, `(.L_x_2188) ;  /* 0x0000000013087348 */ /* 0x000fea0003c00000 */
[----:B------:R0:W1:Y:S02]  /*b940*/  SHFL.DOWN P3, R65, R64, R67, R69 ;  /* 0x0800004340417389 */ /* 0x0000640000060045 */
[----:B01----:R-:W-:Y:S05]  /*b950*/  ENDCOLLECTIVE ;  /* 0x000000000000791b */ /* 0x003fea0003800000 */
.L_x_2188:
[----:B------:R-:W-:Y:S01]  /*b960*/  MOV R67, 0x2 ;  /* 0x0000000200437802 */ /* 0x000fe20000000f00 */
[----:B------:R-:W-:-:S04]  /*b970*/  IMAD.MOV.U32 R17, RZ, RZ, R65 ;  /* 0x000000ffff117224 */ /* 0x000fc800078e0041 */
[----:B------:R-:W-:-:S04]  /*b980*/  FADD R5, R23, R17 ;  /* 0x0000001117057221 */ /* 0x000fc80000000000 */
[----:B------:R-:W-:-:S07]  /*b990*/  IMAD.MOV.U32 R64, RZ, RZ, R5 ;  /* 0x000000ffff407224 */ /* 0x000fce00078e0005 */
[----:B------:R-:W-:Y:S05]  /*b9a0*/  WARPSYNC.COLLECTIVE R19, `(.L_x_2189) ;  /* 0x0000000013087348 */ /* 0x000fea0003c00000 */
[----:B------:R0:W1:Y:S02]  /*b9b0*/  SHFL.DOWN P3, R65, R64, R67, R69 ;  /* 0x0800004340417389 */ /* 0x0000640000060045 */
[----:B01----:R-:W-:Y:S05]  /*b9c0*/  ENDCOLLECTIVE ;  /* 0x000000000000791b */ /* 0x003fea0003800000 */
.L_x_2189:
[----:B------:R-:W-:Y:S02]  /*b9d0*/  IMAD.MOV.U32 R67, RZ, RZ, 0x1 ;  /* 0x00000001ff437424 */ /* 0x000fe400078e00ff */
[----:B------:R-:W-:-:S04]  /*b9e0*/  IMAD.MOV.U32 R25, RZ, RZ, R65 ;  /* 0x000000ffff197224 */ /* 0x000fc800078e0041 */
[----:B------:R-:W-:-:S04]  /*b9f0*/  FADD R25, R5, R25 ;  /* 0x0000001905197221 */ /* 0x000fc80000000000 */
[----:B------:R-:W-:-:S07]  /*ba00*/  IMAD.MOV.U32 R64, RZ, RZ, R25 ;  /* 0x000000ffff407224 */ /* 0x000fce00078e0019 */
[----:B------:R-:W-:Y:S05]  /*ba10*/  WARPSYNC.COLLECTIVE R19, `(.L_x_2190) ;  /* 0x0000000013087348 */ /* 0x000fea0003c00000 */
[----:B------:R0:W1:Y:S02]  /*ba20*/  SHFL.DOWN P3, R65, R64, R67, R69 ;  /* 0x0800004340417389 */ /* 0x0000640000060045 */
[----:B01----:R-:W-:Y:S05]  /*ba30*/  ENDCOLLECTIVE ;  /* 0x000000000000791b */ /* 0x003fea0003800000 */
.L_x_2190:
[----:B------:R-:W-:Y:S01]  /*ba40*/  IMAD.MOV.U32 R21, RZ, RZ, R65 ;  /* 0x000000ffff157224 */ /* 0x000fe200078e0041 */
[----:B------:R-:W-:Y:S06]  /*ba50*/  BRA `(.L_x_2191) ;  /* 0xffffffec00507947 */ /* 0x000fec000383ffff */
.L_x_2192:
        /* <DEDUP_REMOVED lines=10> */
.L_x_4155:


//--------------------- .text._Z66popcount_weighted_keys_literal_fused_multiq_kernel_warp_out_w32_sbILi7EEvPKyPKfiiS1_S3_iiiiiPKxS5_fiPf --------------------------
	.section	.text._Z66popcount_weighted_keys_literal_fused_multiq_kernel_warp_out_w32_sbILi7EEvPKyPKfiiS1_S3_iiiiiPKxS5_fiPf,"ax",@progbits
	.align	128
        .global         _Z66popcount_weighted_keys_literal_fused_multiq_kernel_warp_out_w32_sbILi7EEvPKyPKfiiS1_S3_iiiiiPKxS5_fiPf
        .type           _Z66popcount_weighted_keys_literal_fused_multiq_kernel_warp_out_w32_sbILi7EEvPKyPKfiiS1_S3_iiiiiPKxS5_fiPf,@function
        .size           _Z66popcount_weighted_keys_literal_fused_multiq_kernel_warp_out_w32_sbILi7EEvPKyPKfiiS1_S3_iiiiiPKxS5_fiPf,(.L_x_4156 - _Z66popcount_weighted_keys_literal_fused_multiq_kernel_warp_out_w32_sbILi7EEvPKyPKfiiS1_S3_iiiiiPKxS5_fiPf)
        .other          _Z66popcount_weighted_keys_literal_fused_multiq_kernel_warp_out_w32_sbILi7EEvPKyPKfiiS1_S3_iiiiiPKxS5_fiPf,@"STO_CUDA_ENTRY STV_DEFAULT"
_Z66popcount_weighted_keys_literal_fused_multiq_kernel_warp_out_w32_sbILi7EEvPKyPKfiiS1_S3_iiiiiPKxS5_fiPf:
.text._Z66popcount_weighted_keys_literal_fused_multiq_kernel_warp_out_w32_sbILi7EEvPKyPKfiiS1_S3_iiiiiPKxS5_fiPf:
        /* <DEDUP_REMOVED lines=18> */
[----:B------:R-:W-:Y:S01]  /*0120*/  ISETP.NE.U32.AND P2, PT, RZ, UR19, PT ;  /* 0x00000013ff007c0c */ /* 0x000fe2000bf45070 */
        /* <DEDUP_REMOVED lines=11> */
[----:B------:R-:W-:Y:S01]  /*01e0*/  VIMNMX.U32 R0, PT, PT, R7, 0xe0, !PT ;  /* 0x000000e007007848 */ /* 0x000fe20007fe0000 */
[----:B------:R-:W-:Y:S01]  /*01f0*/  VIADD R19, R6, UR19 ;  /* 0x0000001306137c36 */ /* 0x000fe20008000000 */
[----:B------:R-:W-:-:S04]  /*0200*/  SEL R4, RZ, 0x1, P0 ;  /* 0x00000001ff047807 */ /* 0x000fc80000000000 */
[----:B------:R-:W-:Y:S01]  /*0210*/  IADD3 R0, PT, PT, R0, -R7, -R4 ;  /* 0x8000000700007210 */ /* 0x000fe20007ffe804 */
[----:B0-----:R-:W-:-:S04]  /*0220*/  VIADD R2, R5, 0xffffffe ;  /* 0x0ffffffe05027836 */ /* 0x001fc80000000000 */
[----:B------:R0:W1:Y:S02]  /*0230*/  F2I.FTZ.U32.TRUNC.NTZ R3, R2 ;  /* 0x0000000200037305 */ /* 0x000064000021f000 */
[----:B0-----:R-:W-:Y:S02]  /*0240*/  IMAD.MOV.U32 R2, RZ, RZ, RZ ;  /* 0x000000ffff027224 */ /* 0x001fe400078e00ff */
[----:B-1----:R-:W-:-:S04]  /*0250*/  IMAD.MOV R11, RZ, RZ, -R3 ;  /* 0x000000ffff0b7224 */ /* 0x002fc800078e0a03 */
[----:B------:R-:W-:-:S04]  /*0260*/  IMAD R11, R11, UR19, RZ ;  /* 0x000000130b0b7c24 */ /* 0x000fc8000f8e02ff */
[----:B------:R-:W-:Y:S01]  /*0270*/  IMAD.HI.U32 R3, R3, R11, R2 ;  /* 0x0000000b03037227 */ /* 0x000fe200078e0002 */
[----:B------:R-:W-:-:S05]  /*0280*/  LOP3.LUT R2, R9, 0x1f, RZ, 0xc0, !PT ;  /* 0x0000001f09027812 */ /* 0x000fca00078ec0ff */
[----:B------:R-:W-:-:S05]  /*0290*/  IMAD.HI.U32 R3, R3, R0, RZ ;  /* 0x0000000003037227 */ /* 0x000fca00078e00ff */
[----:B------:R-:W-:-:S05]  /*02a0*/  IADD3 R5, PT, PT, -R3, RZ, RZ ;  /* 0x000000ff03057210 */ /* 0x000fca0007ffe1ff */
[----:B------:R-:W-:-:S05]  /*02b0*/  IMAD R0, R5, UR19, R0 ;  /* 0x0000001305007c24 */ /* 0x000fca000f8e0200 */
[----:B------:R-:W-:-:S13]  /*02c0*/  ISETP.GE.U32.AND P0, PT, R0, UR19, PT ;  /* 0x0000001300007c0c */ /* 0x000fda000bf06070 */
[----:B------:R-:W-:Y:S02]  /*02d0*/  @P0 VIADD R0, R0, -UR19 ;  /* 0x8000001300000c36 */ /* 0x000fe40008000000 */
[----:B------:R-:W-:-:S03]  /*02e0*/  @P0 VIADD R3, R3, 0x1 ;  /* 0x0000000103030836 */ /* 0x000fc60000000000 */
[----:B------:R-:W-:Y:S01]  /*02f0*/  ISETP.GE.U32.AND P1, PT, R0, UR19, PT ;  /* 0x0000001300007c0c */ /* 0x000fe2000bf26070 */
[----:B------:R-:W-:-:S12]  /*0300*/  IMAD.MOV.U32 R0, RZ, RZ, RZ ;  /* 0x000000ffff007224 */ /* 0x000fd800078e00ff */
[----:B------:R-:W-:Y:S01]  /*0310*/  @P1 VIADD R3, R3, 0x1 ;  /* 0x0000000103031836 */ /* 0x000fe20000000000 */
[----:B------:R-:W-:-:S04]  /*0320*/  @!P2 LOP3.LUT R3, RZ, UR19, RZ, 0x33, !PT ;  /* 0x00000013ff03ac12 */ /* 0x000fc8000f8e33ff */
[----:B------:R-:W-:-:S04]  /*0330*/  IADD3 R3, PT, PT, R4, R3, RZ ;  /* 0x0000000304037210 */ /* 0x000fc80007ffe0ff */
[----:B------:R-:W-:-:S07]  /*0340*/  LOP3.LUT R18, R3, 0x3, RZ, 0xc0, !PT ;  /* 0x0000000303127812 */ /* 0x000fce00078ec0ff */
.L_x_2201:
[----:B0-----:R-:W0:Y:S01]  /*0350*/  LDCU UR4, c[0x0][0x3ac] ;  /* 0x00007580ff0477ac */ /* 0x001e220008000800 */
[----:B------:R-:W-:-:S05]  /*0360*/  VIADD R8, R0, UR10 ;  /* 0x0000000a00087c36 */ /* 0x000fca0008000000 */
[----:B0-----:R-:W-:-:S13]  /*0370*/  ISETP.GE.AND P0, PT, R8, UR4, PT ;  /* 0x0000000408007c0c */ /* 0x001fda000bf06270 */
[----:B-123--:R-:W-:Y:S05]  /*0380*/  @P0 BRA `(.L_x_2193) ;  /* 0x0000000400440947 */ /* 0x00efea0003800000 */
        /* <DEDUP_REMOVED lines=34> */
.L_x_2197:
[----:B------:R-:W-:Y:S05]  /*05b0*/  BSYNC.RECONVERGENT B1 ;  /* 0x0000000000017941 */ /* 0x000fea0003800200 */
.L_x_2196:
[----:B------:R-:W-:Y:S05]  /*05c0*/  @!P0 BRA `(.L_x_2195) ;  /* 0x0000000000648947 */ /* 0x000fea0003800000 */
.L_x_2198:
        /* <DEDUP_REMOVED lines=25> */
.L_x_2195:
[----:B------:R-:W-:Y:S05]  /*0760*/  BSYNC.RECONVERGENT B0 ;  /* 0x0000000000007941 */ /* 0x000fea0003800200 */
.L_x_2194:
[----:B------:R-:W-:Y:S01]  /*0770*/  ISETP.GT.U32.AND P0, PT, R9, 0x6, PT ;  /* 0x000000060900780c */ /* 0x000fe20003f04070 */
[----:B------:R-:W-:-:S12]  /*0780*/  BSSY.RECONVERGENT B0, `(.L_x_2193) ;  /* 0x0000011000007945 */ /* 0x000fd80003800200 */
[----:B------:R-:W-:Y:S05]  /*0790*/  @P0 BRA `(.L_x_2199) ;  /* 0x00000000003c0947 */ /* 0x000fea0003800000 */
[----:B------:R-:W0:Y:S01]  /*07a0*/  LDC.64 R4, c[0x0][0x3a0] ;  /* 0x0000e800ff047b82 */ /* 0x000e220000000a00 */
[----:B------:R-:W-:Y:S01]  /*07b0*/  UMOV UR4, URZ ;  /* 0x000000ff00047c82 */ /* 0x000fe20008000000 */
[----:B-12---:R-:W-:Y:S02]  /*07c0*/  IMAD.MOV.U32 R13, RZ, RZ, R9 ;  /* 0x000000ffff0d7224 */ /* 0x006fe400078e0009 */
[----:B0-----:R-:W-:-:S04]  /*07d0*/  IMAD.WIDE.U32 R10, R8, 0x1c, R4 ;  /* 0x0000001c080a7825 */ /* 0x001fc800078e0004 */
[----:B------:R-:W-:-:S07]  /*07e0*/  VIADD R17, R11, UR4 ;  /* 0x000000040b117c36 */ /* 0x000fce0008000000 */
.L_x_2200:
[----:B---3--:R-:W-:Y:S01]  /*07f0*/  MOV R4, R10 ;  /* 0x0000000a00047202 */ /* 0x008fe20000000f00 */
[----:B------:R-:W-:-:S04]  /*0800*/  IMAD.MOV.U32 R5, RZ, RZ, R17 ;  /* 0x000000ffff057224 */ /* 0x000fc800078e0011 */
[----:B------:R-:W-:-:S06]  /*0810*/  IMAD.WIDE.U32 R4, R13, 0x4, R4 ;  /* 0x000000040d047825 */ /* 0x000fcc00078e0004 */
[----:B------:R-:W2:Y:S01]  /*0820*/  LDG.E.CONSTANT R4, desc[UR16][R4.64] ;  /* 0x0000001004047981 */ /* 0x000ea2000c1e9900 */
[----:B------:R-:W-:Y:S02]  /*0830*/  IMAD R8, R0, 0x7, R13 ;  /* 0x0000000700087824 */ /* 0x000fe400078e020d */
[----:B------:R-:W-:-:S03]  /*0840*/  VIADD R13, R13, UR19 ;  /* 0x000000130d0d7c36 */ /* 0x000fc60008000000 */
[----:B------:R-:W-:Y:S02]  /*0850*/  LEA R15, R8, UR11, 0x2 ;  /* 0x0000000b080f7c11 */ /* 0x000fe4000f8e10ff */
[----:B------:R-:W-:-:S03]  /*0860*/  ISETP.GE.U32.AND P0, PT, R13, 0x7, PT ;  /* 0x000000070d00780c */ /* 0x000fc60003f06070 */
[----:B--2---:R3:W-:Y:S10]  /*0870*/  STS [R15], R4 ;  /* 0x000000040f007388 */ /* 0x0047f40000000800 */
[----:B------:R-:W-:Y:S05]  /*0880*/  @!P0 BRA `(.L_x_2200) ;  /* 0xfffffffc00d88947 */ /* 0x000fea000383ffff */
.L_x_2199:
[----:B------:R-:W-:Y:S05]  /*0890*/  BSYNC.RECONVERGENT B0 ;  /* 0x0000000000007941 */ /* 0x000fea0003800200 */
.L_x_2193:
[----:B------:R-:W-:-:S05]  /*08a0*/  VIADD R0, R0, 0x1 ;  /* 0x0000000100007836 */ /* 0x000fca0000000000 */
[----:B------:R-:W-:-:S13]  /*08b0*/  ISETP.NE.AND P0, PT, R0, UR8, PT ;  /* 0x0000000800007c0c */ /* 0x000fda000bf05270 */
[----:B------:R-:W-:Y:S05]  /*08c0*/  @P0 BRA `(.L_x_2201) ;  /* 0xfffffff800a00947 */ /* 0x000fea000383ffff */
[----:B------:R-:W4:Y:S01]  /*08d0*/  LDCU UR12, c[0x0][0x390] ;  /* 0x00007200ff0c77ac */ /* 0x000f220008000800 */
[C---:B------:R-:W-:Y:S02]  /*08e0*/  LEA R3, R2.reuse, UR7, 0x3 ;  /* 0x0000000702037c11 */ /* 0x040fe4000f8e18ff */
[----:B---3--:R-:W-:Y:S01]  /*08f0*/  LEA R4, R2, UR6, 0x3 ;  /* 0x0000000602047c11 */ /* 0x008fe2000f8e18ff */
[----:B------:R-:W3:Y:S01]  /*0900*/  LDCU UR13, c[0x0][0x3d4] ;  /* 0x00007a80ff0d77ac */ /* 0x000ee20008000800 */
[----:B----4-:R-:W-:Y:S02]  /*0910*/  ULOP3.LUT UR4, UR12, 0x7ffffffe, URZ, 0xc0, !UPT ;  /* 0x7ffffffe0c047892 */ /* 0x010fe4000f8ec0ff */
[----:B------:R-:W-:Y:S02]  /*0920*/  USHF.R.S32.HI UR20, URZ, 0x1f, UR12 ;  /* 0x0000001fff147899 */ /* 0x000fe4000801140c */
[----:B------:R-:W-:Y:S02]  /*0930*/  UIADD3 UR14, UPT, UPT, -UR4, URZ, URZ ;  /* 0x000000ff040e7290 */ /* 0x000fe4000fffe1ff */
[----:B------:R-:W-:-:S02]  /*0940*/  USHF.L.U32 UR12, UR12, 0x5, URZ ;  /* 0x000000050c0c7899 */ /* 0x000fc400080006ff */
[----:B---3--:R-:W-:Y:S01]  /*0950*/  USHF.R.S32.HI UR13, URZ, 0x1f, UR13 ;  /* 0x0000001fff0d7899 */ /* 0x008fe2000801140d */
[----:B------:R-:W-:Y:S01]  /*0960*/  UMOV UR4, URZ ;  /* 0x000000ff00047c82 */ /* 0x000fe20008000000 */
[----:B------:R-:W-:Y:S10]  /*0970*/  BAR.SYNC.DEFER_BLOCKING 0x0 ;  /* 0x0000000000007b1d */ /* 0x000ff40000010000 */
.L_x_2250:
[----:B------:R-:W3:Y:S01]  /*0980*/  LDCU UR6, c[0x0][0x3b0] ;  /* 0x00007600ff0677ac */ /* 0x000ee20008000800 */
[----:B------:R-:W-:-:S04]  /*0990*/  UIADD3 UR15, UPT, UPT, UR9, UR4, URZ ;  /* 0x00000004090f7290 */ /* 0x000fc8000fffe0ff */
[----:B---3--:R-:W-:-:S06]  /*09a0*/  UISETP.GE.AND UP1, UPT, UR15, UR6, UPT ;  /* 0x000000060f00728c */ /* 0x008fcc000bf26270 */
[----:B------:R-:W-:-:S13]  /*09b0*/  PLOP3.LUT P0, PT, PT, PT, UP1, 0x80, 0x8 ;  /* 0x000000000008781c */ /* 0x000fda0003f0f018 */
[----:B012--5:R-:W-:Y:S05]  /*09c0*/  @P0 EXIT ;  /* 0x000000000000094d */ /* 0x027fea0003800000 */
[----:B------:R-:W3:Y:S01]  /*09d0*/  LDCU.64 UR6, c[0x0][0x3c8] ;  /* 0x00007900ff0677ac */ /* 0x000ee20008000a00 */
[----:B-12---:R-:W1:Y:S01]  /*09e0*/  S2R R12, SR_TID.X ;  /* 0x00000000000c7919 */ /* 0x006e620000002100 */
[----:B------:R-:W2:Y:S01]  /*09f0*/  LDCU UR21, c[0x0][0x390] ;  /* 0x00007200ff1577ac */ /* 0x000ea20008000800 */
[----:B------:R-:W4:Y:S01]  /*0a00*/  LDCU.64 UR22, c[0x0][0x388] ;  /* 0x00007100ff1677ac */ /* 0x000f220008000a00 */
[----:B---3--:R-:W-:-:S06]  /*0a10*/  UIMAD.WIDE.U32 UR6, UR15, 0x8, UR6 ;  /* 0x000000080f0678a5 */ /* 0x008fcc000f8e0006 */
[----:B------:R-:W-:Y:S01]  /*0a20*/  IMAD.U32 R6, RZ, RZ, UR6 ;  /* 0x00000006ff067e24 */ /* 0x000fe2000f8e00ff */
[----:B------:R-:W-:-:S06]  /*0a30*/  MOV R7, UR7 ;  /* 0x0000000700077c02 */ /* 0x000fcc0008000f00 */
[----:B------:R-:W5:Y:S01]  /*0a40*/  LDG.E.64.CONSTANT R6, desc[UR16][R6.64] ;  /* 0x0000001006067981 */ /* 0x000f62000c1e9b00 */
[----:B--2---:R-:W-:Y:S01]  /*0a50*/  UIMAD.WIDE.U32 UR24, UR15, UR21, URZ ;  /* 0x000000150f1872a5 */ /* 0x004fe2000f8e00ff */
[C---:B-1----:R-:W-:Y:S01]  /*0a60*/  ISETP.GE.AND P1, PT, R12.reuse, UR12, PT ;  /* 0x0000000c0c007c0c */ /* 0x042fe2000bf26270 */
[----:B------:R-:W-:Y:S01]  /*0a70*/  BSSY.RECONVERGENT B0, `(.L_x_2202) ;  /* 0x0000015000007945 */ /* 0x000fe20003800200 */
[----:B------:R-:W-:Y:S01]  /*0a80*/  ISETP.GE.AND P0, PT, R12, UR21, PT ;  /* 0x000000150c007c0c */ /* 0x000fe2000bf06270 */
[----:B------:R-:W-:-:S10]  /*0a90*/  UIMAD UR15, UR15, UR20, UR25 ;  /* 0x000000140f0f72a4 */ /* 0x000fd4000f8e0219 */
[----:B----4-:R-:W-:Y:S05]  /*0aa0*/  @P1 BRA `(.L_x_2203) ;  /* 0x0000000000441947 */ /* 0x010fea0003800000 */
[----:B------:R-:W1:Y:S01]  /*0ab0*/  S2R R5, SR_CgaCtaId ;  /* 0x0000000000057919 */ /* 0x000e620000008800 */
[----:B------:R-:W0:Y:S01]  /*0ac0*/  LDCU.64 UR6, c[0x0][0x380] ;  /* 0x00007000ff0677ac */ /* 0x000e220008000a00 */
[----:B------:R-:W-:Y:S01]  /*0ad0*/  IMAD.U32 R8, RZ, RZ, UR24 ;  /* 0x00000018ff087e24 */ /* 0x000fe2000f8e00ff */
[----:B------:R-:W-:Y:S01]  /*0ae0*/  MOV R0, 0x400 ;  /* 0x0000040000007802 */ /* 0x000fe20000000f00 */
[----:B------:R-:W-:Y:S02]  /*0af0*/  IMAD.U32 R9, RZ, RZ, UR25 ;  /* 0x00000019ff097e24 */ /* 0x000fe4000f8e00ff */
[----:B------:R-:W-:Y:S01]  /*0b00*/  IMAD.U32 R9, RZ, RZ, UR15 ;  /* 0x0000000fff097e24 */ /* 0x000fe2000f8e00ff */
[----:B0-----:R-:W-:-:S04]  /*0b10*/  LEA R10, P1, R8, UR6, 0x8 ;  /* 0x00000006080a7c11 */ /* 0x001fc8000f8240ff */
[----:B------:R-:W-:Y:S02]  /*0b20*/  LEA.HI.X R11, R8, UR7, R9, 0x8, P1 ;  /* 0x00000007080b7c11 */ /* 0x000fe400088f4409 */
[----:B-1----:R-:W-:Y:S01]  /*0b30*/  LEA R0, R5, R0, 0x18 ;  /* 0x0000000005007211 */ /* 0x002fe200078ec0ff */
[----:B------:R-:W-:-:S07]  /*0b40*/  IMAD.MOV.U32 R5, RZ, RZ, R12 ;  /* 0x000000ffff057224 */ /* 0x000fce00078e000c */
.L_x_2204:
[----:B-1----:R-:W-:-:S06]  /*0b50*/  IMAD.WIDE R8, R5, 0x8, R10 ;  /* 0x0000000805087825 */ /* 0x002fcc00078e020a */
[----:B------:R-:W2:Y:S01]  /*0b60*/  LDG.E.64.CONSTANT R8, desc[UR16][R8.64] ;  /* 0x0000001008087981 */ /* 0x000ea2000c1e9b00 */
[C---:B------:R-:W-:Y:S01]  /*0b70*/  LEA R13, R5.reuse, R0, 0x3 ;  /* 0x00000000050d7211 */ /* 0x040fe200078e18ff */
[----:B------:R-:W-:-:S05]  /*0b80*/  VIADD R5, R5, UR19 ;  /* 0x0000001305057c36 */ /* 0x000fca0008000000 */
[----:B------:R-:W-:Y:S01]  /*0b90*/  ISETP.GE.AND P1, PT, R5, UR12, PT ;  /* 0x0000000c05007c0c */ /* 0x000fe2000bf26270 */
[----:B--2---:R1:W-:-:S12]  /*0ba0*/  STS.64 [R13], R8 ;  /* 0x000000080d007388 */ /* 0x0043d80000000a00 */
[----:B------:R-:W-:Y:S05]  /*0bb0*/  @!P1 BRA `(.L_x_2204) ;  /* 0xfffffffc00e49947 */ /* 0x000fea000383ffff */
.L_x_2203:
[----:B------:R-:W-:Y:S05]  /*0bc0*/  BSYNC.RECONVERGENT B0 ;  /* 0x0000000000007941 */ /* 0x000fea0003800200 */
.L_x_2202:
[----:B------:R-:W-:Y:S04]  /*0bd0*/  BSSY.RECONVERGENT B0, `(.L_x_2205) ;  /* 0x000000d000007945 */ /* 0x000fe80003800200 */
[----:B------:R-:W-:Y:S05]  /*0be0*/  @P0 BRA `(.L_x_2206) ;  /* 0x00000000002c0947 */ /* 0x000fea0003800000 */
[----:B------:R-:W-:-:S07]  /*0bf0*/  IMAD.MOV.U32 R0, RZ, RZ, R12 ;  /* 0x000000ffff007224 */ /* 0x000fce00078e000c */
.L_x_2207:
[----:B--2---:R-:W-:-:S04]  /*0c00*/  IADD3 R5, P0, PT, R0, UR24, RZ ;  /* 0x0000001800057c10 */ /* 0x004fc8000ff1e0ff */
[----:B0-----:R-:W-:Y:S02]  /*0c10*/  LEA.HI.X.SX32 R10, R0, UR15, 0x1, P0 ;  /* 0x0000000f000a7c11 */ /* 0x001fe400080f0eff */
        /* <DEDUP_REMOVED lines=8> */
.L_x_2206:
[----:B------:R-:W-:Y:S05]  /*0ca0*/  BSYNC.RECONVERGENT B0 ;  /* 0x0000000000007941 */ /* 0x000fea0003800200 */
.L_x_2205:
[----:B------:R-:W-:Y:S01]  /*0cb0*/  SHF.R.U32.HI R0, RZ, 0x5, R12 ;  /* 0x00000005ff007819 */ /* 0x000fe2000001160c */
[----:B------:R-:W-:Y:S01]  /*0cc0*/  UIADD3 UR4, UPT, UPT, UR4, 0x1, URZ ;  /* 0x0000000104047890 */ /* 0x000fe2000fffe0ff */
[----:B------:R-:W-:Y:S02]  /*0cd0*/  BAR.SYNC.DEFER_BLOCKING 0x0 ;  /* 0x0000000000007b1d */ /* 0x000fe40000010000 */
[----:B------:R-:W-:Y:S01]  /*0ce0*/  ISETP.GE.U32.AND P0, PT, R0, UR8, PT ;  /* 0x0000000800007c0c */ /* 0x000fe2000bf06070 */
[----:B------:R-:W-:-:S12]  /*0cf0*/  UISETP.NE.AND UP0, UPT, UR4, UR5, UPT ;  /* 0x000000050400728c */ /* 0x000fd8000bf05270 */
[----:B------:R-:W-:Y:S05]  /*0d00*/  @P0 BRA `(.L_x_2208) ;  /* 0x0000005000640947 */ /* 0x000fea0003800000 */
[----:B0-----:R-:W2:Y:S02]  /*0d10*/  LDC R15, c[0x0][0x3d4] ;  /* 0x0000f500ff0f7b82 */ /* 0x001ea40000000800 */
[-C--:B--2--5:R-:W-:Y:S02]  /*0d20*/  IMAD R5, R7, R15.reuse, RZ ;  /* 0x0000000f07057224 */ /* 0x0a4fe400078e02ff */
[----:B------:R-:W-:-:S04]  /*0d30*/  IMAD.WIDE.U32 R14, R6, R15, RZ ;  /* 0x0000000f060e7225 */ /* 0x000fc800078e00ff */
[----:B------:R-:W-:Y:S02]  /*0d40*/  IMAD R5, R6, UR13, R5 ;  /* 0x0000000d06057c24 */ /* 0x000fe4000f8e0205 */
[----:B------:R-:W-:-:S03]  /*0d50*/  IMAD.MOV.U32 R6, RZ, RZ, R0 ;  /* 0x000000ffff067224 */ /* 0x000fc600078e0000 */
[----:B------:R-:W-:-:S07]  /*0d60*/  IADD3 R5, PT, PT, R15, R5, RZ ;  /* 0x000000050f057210 */ /* 0x000fce0007ffe0ff */
.L_x_2249:
        /* <DEDUP_REMOVED lines=8> */
[----:B-1----:R-:W1:Y:S01]  /*0df0*/  LDC R13, c[0x0][0x390] ;  /* 0x0000e400ff0d7b82 */ /* 0x002e620000000800 */
        /* <DEDUP_REMOVED lines=25> */
.L_x_2214:
[----:B------:R-:W-:Y:S01]  /*0f90*/  IMAD.MOV.U32 R38, RZ, RZ, RZ ;  /* 0x000000ffff267224 */ /* 0x000fe200078e00ff */
[----:B------:R-:W-:Y:S01]  /*0fa0*/  UMOV UR6, 0xffffffff ;  /* 0xffffffff00067882 */ /* 0x000fe20000000000 */
[----:B------:R-:W-:-:S04]  /*0fb0*/  IMAD.MOV.U32 R13, RZ, RZ, R37 ;  /* 0x000000ffff0d7224 */ /* 0x000fc800078e0025 */
[----:B------:R1:W2:Y:S01]  /*0fc0*/  @!P1 LDS R38, [R34] ;  /* 0x0000000022269984 */ /* 0x0002a20000000800 */
[----:B------:R-:W-:Y:S05]  /*0fd0*/  BRA.DIV UR6, `(.L_x_2213) ;  /* 0x0000004e06c07947 */ /* 0x000fea000b800000 */
[----:B0-----:R-:W0:Y:S04]  /*0fe0*/  LDS.64 R32, [R37] ;  /* 0x0000000025207984 */ /* 0x001e280000000a00 */
[----:B--2---:R-:W2:Y:S01]  /*0ff0*/  SHFL.IDX PT, R38, R38, RZ, 0x1f ;  /* 0x00001fff26267589 */ /* 0x004ea200000e0000 */
[-C--:B0-----:R-:W-:Y:S02]  /*1000*/  LOP3.LUT R42, R19, R33.reuse, RZ, 0xc0, !PT ;  /* 0x00000021132a7212 */ /* 0x081fe400078ec0ff */
[-C--:B------:R-:W-:Y:S02]  /*1010*/  LOP3.LUT R43, R18, R32.reuse, RZ, 0xc0, !PT ;  /* 0x00000020122b7212 */ /* 0x080fe400078ec0ff */
[----:B------:R-:W-:Y:S02]  /*1020*/  LOP3.LUT R45, R22, R32, RZ, 0xc0, !PT ;  /* 0x00000020162d7212 */ /* 0x000fe400078ec0ff */
[----:B------:R-:W-:Y:S01]  /*1030*/  POPC R39, R43 ;  /* 0x0000002b00277309 */ /* 0x000fe20000000000 */
[----:B------:R-:W-:-:S02]  /*1040*/  LOP3.LUT R40, R21, R33, RZ, 0xc0, !PT ;  /* 0x0000002115287212 */ /* 0x000fc400078ec0ff */
[----:B------:R-:W-:-:S05]  /*1050*/  LOP3.LUT R44, R20, R32, RZ, 0xc0, !PT ;  /* 0x00000020142c7212 */ /* 0x000fca00078ec0ff */
[----:B------:R-:W0:Y:S08]  /*1060*/  POPC R42, R42 ;  /* 0x0000002a002a7309 */ /* 0x000e300000000000 */
[----:B------:R3:W-:Y:S01]  /*1070*/  POPC R41, R44 ;  /* 0x0000002c00297309 */ /* 0x0007e20000000000 */
[----:B0-----:R-:W-:-:S07]  /*1080*/  IMAD.IADD R39, R39, 0x1, R42 ;  /* 0x0000000127277824 */ /* 0x001fce00078e022a */
[----:B------:R-:W0:Y:S01]  /*1090*/  POPC R40, R40 ;  /* 0x0000002800287309 */ /* 0x000e220000000000 */
[----:B---3--:R-:W-:-:S07]  /*10a0*/  LOP3.LUT R44, R25, R33, RZ, 0xc0, !PT ;  /* 0x00000021192c7212 */ /* 0x008fce00078ec0ff */
[----:B------:R3:W-:Y:S01]  /*10b0*/  POPC R42, R45 ;  /* 0x0000002d002a7309 */ /* 0x0007e20000000000 */
[----:B0-----:R-:W-:-:S07]  /*10c0*/  IADD3 R40, PT, PT, R41, R40, RZ ;  /* 0x0000002829287210 */ /* 0x001fce0007ffe0ff */
[----:B------:R-:W-:Y:S01]  /*10d0*/  POPC R44, R44 ;  /* 0x0000002c002c7309 */ /* 0x000fe20000000000 */
[----:B------:R-:W-:Y:S02]  /*10e0*/  I2FP.F32.U32 R41, R39 ;  /* 0x0000002700297245 */ /* 0x000fe40000201000 */
[----:B---3--:R-:W-:-:S05]  /*10f0*/  LOP3.LUT R45, R23, R33, RZ, 0xc0, !PT ;  /* 0x00000021172d7212 */ /* 0x008fca00078ec0ff */
[----:B------:R0:W3:Y:S02]  /*1100*/  POPC R43, R45 ;  /* 0x0000002d002b7309 */ /* 0x0000e40000000000 */
[----:B0-----:R-:W-:Y:S01]  /*1110*/  LOP3.LUT R45, R27, R33, RZ, 0xc0, !PT ;  /* 0x000000211b2d7212 */ /* 0x001fe200078ec0ff */
[----:B---3--:R-:W-:Y:S01]  /*1120*/  IMAD.IADD R39, R42, 0x1, R43 ;  /* 0x000000012a277824 */ /* 0x008fe200078e022b */
[----:B------:R-:W-:Y:S01]  /*1130*/  LOP3.LUT R43, R24, R32, RZ, 0xc0, !PT ;  /* 0x00000020182b7212 */ /* 0x000fe200078ec0ff */
[----:B--2---:R-:W-:-:S03]  /*1140*/  FMUL R42, R38, R41 ;  /* 0x00000029262a7220 */ /* 0x004fc60000400000 */
[----:B------:R-:W-:Y:S01]  /*1150*/  POPC R45, R45 ;  /* 0x0000002d002d7309 */ /* 0x000fe20000000000 */
[----:B------:R-:W-:-:S07]  /*1160*/  FFMA R42, R0, R42, R35 ;  /* 0x0000002a002a7223 */ /* 0x000fce0000000023 */
[----:B------:R0:W2:Y:S02]  /*1170*/  POPC R41, R43 ;  /* 0x0000002b00297309 */ /* 0x0000a40000000000 */
[----:B0-----:R-:W-:Y:S01]  /*1180*/  I2FP.F32.U32 R43, R40 ;  /* 0x00000028002b7245 */ /* 0x001fe20000201000 */
[----:B--2---:R-:W-:Y:S01]  /*1190*/  IMAD.IADD R35, R41, 0x1, R44 ;  /* 0x0000000129237824 */ /* 0x004fe200078e022c */
[----:B------:R-:W-:-:S03]  /*11a0*/  LOP3.LUT R44, R26, R32, RZ, 0xc0, !PT ;  /* 0x000000201a2c7212 */ /* 0x000fc600078ec0ff */
[C---:B------:R-:W-:Y:S01]  /*11b0*/  FMUL R41, R38.reuse, R43 ;  /* 0x0000002b26297220 */ /* 0x040fe20000400000 */
[----:B------:R-:W-:Y:S01]  /*11c0*/  I2FP.F32.U32 R43, R39 ;  /* 0x00000027002b7245 */ /* 0x000fe20000201000 */
[----:B------:R0:W2:Y:S02]  /*11d0*/  POPC R40, R44 ;  /* 0x0000002c00287309 */ /* 0x0000a40000000000 */
[----:B------:R-:W-:Y:S01]  /*11e0*/  FFMA R41, R7, R41, R42 ;  /* 0x0000002907297223 */ /* 0x000fe2000000002a */
[----:B------:R-:W-:Y:S01]  /*11f0*/  I2FP.F32.U32 R35, R35 ;  /* 0x0000002300237245 */ /* 0x000fe20000201000 */
[----:B------:R-:W-:Y:S01]  /*1200*/  FMUL R42, R38, R43 ;  /* 0x0000002b262a7220 */ /* 0x000fe20000400000 */
[----:B------:R-:W-:-:S03]  /*1210*/  LOP3.LUT R43, R28, R32, RZ, 0xc0, !PT ;  /* 0x000000201c2b7212 */ /* 0x000fc600078ec0ff */
[----:B------:R-:W-:Y:S01]  /*1220*/  FFMA R42, R8, R42, R41 ;  /* 0x0000002a082a7223 */ /* 0x000fe20000000029 */
[----:B------:R-:W-:Y:S01]  /*1230*/  LOP3.LUT R41, R29, R33, RZ, 0xc0, !PT ;  /* 0x000000211d297212 */ /* 0x000fe200078ec0ff */
[----:B------:R-:W-:Y:S01]  /*1240*/  FMUL R35, R38, R35 ;  /* 0x0000002326237220 */ /* 0x000fe20000400000 */
[----:B0-----:R-:W-:-:S04]  /*1250*/  LOP3.LUT R44, R30, R32, RZ, 0xc0, !PT ;  /* 0x000000201e2c7212 */ /* 0x001fc800078ec0ff */
[----:B------:R-:W-:Y:S01]  /*1260*/  POPC R41, R41 ;  /* 0x0000002900297309 */ /* 0x000fe20000000000 */
[----:B--2---:R-:W-:Y:S01]  /*1270*/  IMAD.IADD R39, R40, 0x1, R45 ;  /* 0x0000000128277824 */ /* 0x004fe200078e022d */
[----:B------:R-:W-:Y:S02]  /*1280*/  LOP3.LUT R45, R31, R33, RZ, 0xc0, !PT ;  /* 0x000000211f2d7212 */ /* 0x000fe400078ec0ff */
[----:B------:R-:W0:Y:S02]  /*1290*/  @!P1 LDS R33, [R34+0x4] ;  /* 0x0000040022219984 */ /* 0x000e240000000800 */
[----:B------:R-:W-:Y:S02]  /*12a0*/  I2FP.F32.U32 R39, R39 ;  /* 0x0000002700277245 */ /* 0x000fe40000201000 */
[----:B------:R2:W3:Y:S03]  /*12b0*/  POPC R40, R43 ;  /* 0x0000002b00287309 */ /* 0x0004e60000000000 */
[----:B------:R-:W-:-:S05]  /*12c0*/  FMUL R39, R38, R39 ;  /* 0x0000002726277220 */ /* 0x000fca0000400000 */
[----:B------:R-:W-:Y:S01]  /*12d0*/  POPC R32, R44 ;  /* 0x0000002c00207309 */ /* 0x000fe20000000000 */
[----:B--2---:R-:W-:Y:S02]  /*12e0*/  IMAD.MOV.U32 R43, RZ, RZ, RZ ;  /* 0x000000ffff2b7224 */ /* 0x004fe400078e00ff */
[----:B---3--:R-:W-:-:S05]  /*12f0*/  IMAD.IADD R40, R40, 0x1, R41 ;  /* 0x0000000128287824 */ /* 0x008fca00078e0229 */
[----:B------:R-:W2:Y:S02]  /*1300*/  POPC R41, R45 ;  /* 0x0000002d00297309 */ /* 0x000ea40000000000 */
[----:B--2---:R-:W-:Y:S02]  /*1310*/  IADD3 R32, PT, PT, R32, R41, RZ ;  /* 0x0000002920207210 */ /* 0x004fe40007ffe0ff */
[----:B------:R-:W-:Y:S01]  /*1320*/  I2FP.F32.U32 R41, R40 ;  /* 0x0000002800297245 */ /* 0x000fe20000201000 */
[----:B0-----:R-:W-:Y:S02]  /*1330*/  @!P1 IMAD.MOV.U32 R43, RZ, RZ, R33 ;  /* 0x000000ffff2b9224 */ /* 0x001fe400078e0021 */
[----:B------:R-:W-:Y:S02]  /*1340*/  FFMA R33, R9, R35, R42 ;  /* 0x0000002309217223 */ /* 0x000fe4000000002a */
[----:B------:R-:W-:Y:S01]  /*1350*/  FMUL R41, R38, R41 ;  /* 0x0000002926297220 */ /* 0x000fe20000400000 */
[----:B------:R0:W2:Y:S01]  /*1360*/  SHFL.IDX PT, R35, R43, RZ, 0x1f ;  /* 0x00001fff2b237589 */ /* 0x0000a200000e0000 */
[----:B------:R-:W-:Y:S01]  /*1370*/  FFMA R40, R10, R39, R33 ;  /* 0x000000270a287223 */ /* 0x000fe20000000021 */
[----:B------:R-:W-:-:S03]  /*1380*/  I2FP.F32.U32 R33, R32 ;  /* 0x0000002000217245 */ /* 0x000fc60000201000 */
[----:B------:R-:W-:Y:S02]  /*1390*/  FFMA R41, R11, R41, R40 ;  /* 0x000000290b297223 */ /* 0x000fe40000000028 */
[----:B------:R-:W-:-:S04]  /*13a0*/  FMUL R33, R38, R33 ;  /* 0x0000002126217220 */ /* 0x000fc80000400000 */
[----:B0-----:R-:W-:-:S07]  /*13b0*/  FFMA R39, R12, R33, R41 ;  /* 0x000000210c277223 */ /* 0x001fce0000000029 */
.L_x_2254:
[----:B------:R0:W3:Y:S01]  /*13c0*/  LDS.64 R32, [R37+0x100] ;  /* 0x0001000025207984 */ /* 0x0000e20000000a00 */
[----:B------:R-:W-:Y:S01]  /*13d0*/  IADD3 R36, PT, PT, R36, 0x2, RZ ;  /* 0x0000000224247810 */ /* 0x000fe20007ffe0ff */
[----:B-1----:R-:W-:-:S03]  /*13e0*/  VIADD R34, R34, 0x8 ;  /* 0x0000000822227836 */ /* 0x002fc60000000000 */
[----:B------:R-:W-:Y:S01]  /*13f0*/  ISETP.NE.AND P0, PT, R36, RZ, PT ;  /* 0x000000ff2400720c */ /* 0x000fe20003f05270 */
[----:B0-----:R-:W-:Y:S01]  /*1400*/  VIADD R37, R37, 0x200 ;  /* 0x0000020025257836 */ /* 0x001fe20000000000 */
[-C--:B---3--:R-:W-:Y:S02]  /*1410*/  LOP3.LUT R42, R18, R32.reuse, RZ, 0xc0, !PT ;  /* 0x00000020122a7212 */ /* 0x088fe400078ec0ff */
[-C--:B------:R-:W-:Y:S02]  /*1420*/  LOP3.LUT R43, R21, R33.reuse, RZ, 0xc0, !PT ;  /* 0x00000021152b7212 */ /* 0x080fe400078ec0ff */
[----:B------:R0:W-:Y:S01]  /*1430*/  POPC R40, R42 ;  /* 0x0000002a00287309 */ /* 0x0001e20000000000 */
[----:B------:R-:W-:Y:S02]  /*1440*/  LOP3.LUT R45, R20, R32, RZ, 0xc0, !PT ;  /* 0x00000020142d7212 */ /* 0x000fe400078ec0ff */
[----:B------:R-:W-:-:S05]  /*1450*/  LOP3.LUT R44, R23, R33, RZ, 0xc0, !PT ;  /* 0x00000021172c7212 */ /* 0x000fca00078ec0ff */
[----:B------:R1:W-:Y:S01]  /*1460*/  POPC R38, R45 ;  /* 0x0000002d00267309 */ /* 0x0003e20000000000 */
[----:B0-----:R-:W-:-:S07]  /*1470*/  LOP3.LUT R42, R19, R33, RZ, 0xc0, !PT ;  /* 0x00000021132a7212 */ /* 0x001fce00078ec0ff */
[----:B------:R-:W0:Y:S01]  /*1480*/  POPC R41, R42 ;  /* 0x0000002a00297309 */ /* 0x000e220000000000 */
[----:B-1----:R-:W-:-:S07]  /*1490*/  LOP3.LUT R45, R25, R33, RZ, 0xc0, !PT ;  /* 0x00000021192d7212 */ /* 0x002fce00078ec0ff */
[----:B------:R-:W1:Y:S01]  /*14a0*/  POPC R43, R43 ;  /* 0x0000002b002b7309 */ /* 0x000e620000000000 */
[----:B0-----:R-:W-:Y:S01]  /*14b0*/  IMAD.IADD R40, R40, 0x1, R41 ;  /* 0x0000000128287824 */ /* 0x001fe200078e0229 */
[----:B------:R-:W-:-:S06]  /*14c0*/  LOP3.LUT R41, R22, R32, RZ, 0xc0, !PT ;  /* 0x0000002016297212 */ /* 0x000fcc00078ec0ff */
[----:B------:R-:W-:Y:S01]  /*14d0*/  POPC R44, R44 ;  /* 0x0000002c002c7309 */ /* 0x000fe20000000000 */
[----:B------:R-:W-:Y:S01]  /*14e0*/  I2FP.F32.U32 R42, R40 ;  /* 0x00000028002a7245 */ /* 0x000fe20000201000 */
[----:B-1----:R-:W-:Y:S01]  /*14f0*/  IMAD.IADD R38, R38, 0x1, R43 ;  /* 0x0000000126267824 */ /* 0x002fe200078e022b */
[----:B------:R-:W-:-:S05]  /*1500*/  LOP3.LUT R43, R24, R32, RZ, 0xc0, !PT ;  /* 0x00000020182b7212 */ /* 0x000fca00078ec0ff */
[----:B------:R-:W0:Y:S01]  /*1510*/  POPC R41, R41 ;  /* 0x0000002900297309 */ /* 0x000e220000000000 */
[----:B--2---:R-:W-:-:S04]  /*1520*/  FMUL R42, R35, R42 ;  /* 0x0000002a232a7220 */ /* 0x004fc80000400000 */
[----:B------:R-:W-:-:S03]  /*1530*/  FFMA R42, R0, R42, R39 ;  /* 0x0000002a002a7223 */ /* 0x000fc60000000027 */
[----:B------:R1:W-:Y:S01]  /*1540*/  POPC R39, R45 ;  /* 0x0000002d00277309 */ /* 0x0003e20000000000 */
[----:B0-----:R-:W-:-:S07]  /*1550*/  IADD3 R40, PT, PT, R41, R44, RZ ;  /* 0x0000002c29287210 */ /* 0x001fce0007ffe0ff */
[----:B------:R-:W0:Y:S01]  /*1560*/  POPC R41, R43 ;  /* 0x0000002b00297309 */ /* 0x000e220000000000 */
[----:B------:R-:W-:Y:S02]  /*1570*/  I2FP.F32.U32 R44, R38 ;  /* 0x00000026002c7245 */ /* 0x000fe40000201000 */
[----:B------:R-:W-:Y:S02]  /*1580*/  I2FP.F32.U32 R40, R40 ;  /* 0x0000002800287245 */ /* 0x000fe40000201000 */
[----:B-1----:R-:W-:-:S03]  /*1590*/  LOP3.LUT R45, R28, R32, RZ, 0xc0, !PT ;  /* 0x000000201c2d7212 */ /* 0x002fc600078ec0ff */
[----:B------:R-:W-:Y:S01]  /*15a0*/  FMUL R40, R35, R40 ;  /* 0x0000002823287220 */ /* 0x000fe20000400000 */
[----:B------:R-:W-:Y:S01]  /*15b0*/  POPC R43, R45 ;  /* 0x0000002d002b7309 */ /* 0x000fe20000000000 */
[----:B0-----:R-:W-:Y:S02]  /*15c0*/  IMAD.IADD R38, R41, 0x1, R39 ;  /* 0x0000000129267824 */ /* 0x001fe400078e0227 */
[----:B------:R-:W-:Y:S01]  /*15d0*/  FMUL R41, R35, R44 ;  /* 0x0000002c23297220 */ /* 0x000fe20000400000 */
[----:B------:R-:W-:-:S03]  /*15e0*/  LOP3.LUT R44, R26, R32, RZ, 0xc0, !PT ;  /* 0x000000201a2c7212 */ /* 0x000fc600078ec0ff */
[----:B------:R-:W-:Y:S01]  /*15f0*/  FFMA R41, R7, R41, R42 ;  /* 0x0000002907297223 */ /* 0x000fe2000000002a */
[----:B------:R-:W-:Y:S01]  /*1600*/  LOP3.LUT R42, R27, R33, RZ, 0xc0, !PT ;  /* 0x000000211b2a7212 */ /* 0x000fe200078ec0ff */
[----:B------:R-:W-:Y:S01]  /*1610*/  POPC R39, R44 ;  /* 0x0000002c00277309 */ /* 0x000fe20000000000 */
[----:B------:R-:W-:-:S05]  /*1620*/  I2FP.F32.U32 R38, R38 ;  /* 0x0000002600267245 */ /* 0x000fca0000201000 */
[----:B------:R-:W-:Y:S02]  /*1630*/  FMUL R38, R35, R38 ;  /* 0x0000002623267220 */ /* 0x000fe40000400000 */
[----:B------:R-:W0:Y:S02]  /*1640*/  POPC R42, R42 ;  /* 0x0000002a002a7309 */ /* 0x000e240000000000 */
[----:B0-----:R-:W-:Y:S02]  /*1650*/  IMAD.IADD R39, R39, 0x1, R42 ;  /* 0x0000000127277824 */ /* 0x001fe400078e022a */
[----:B------:R-:W-:Y:S01]  /*1660*/  FFMA R42, R8, R40, R41 ;  /* 0x00000028082a7223 */ /* 0x000fe20000000029 */
[----:B------:R-:W-:Y:S02]  /*1670*/  LOP3.LUT R40, R29, R33, RZ, 0xc0, !PT ;  /* 0x000000211d287212 */ /* 0x000fe400078ec0ff */
[----:B------:R-:W-:Y:S02]  /*1680*/  LOP3.LUT R41, R30, R32, RZ, 0xc0, !PT ;  /* 0x000000201e297212 */ /* 0x000fe400078ec0ff */
[----:B------:R-:W-:-:S02]  /*1690*/  I2FP.F32.U32 R44, R39 ;  /* 0x00000027002c7245 */ /* 0x000fc40000201000 */
[----:B------:R-:W0:Y:S03]  /*16a0*/  POPC R40, R40 ;  /* 0x0000002800287309 */ /* 0x000e260000000000 */
[----:B------:R-:W-:-:S05]  /*16b0*/  FMUL R44, R35, R44 ;  /* 0x0000002c232c7220 */ /* 0x000fca0000400000 */
[----:B------:R-:W-:Y:S01]  /*16c0*/  POPC R32, R41 ;  /* 0x0000002900207309 */ /* 0x000fe20000000000 */
[----:B0-----:R-:W-:Y:S01]  /*16d0*/  IMAD.IADD R40, R43, 0x1, R40 ;  /* 0x000000012b287824 */ /* 0x001fe200078e0228 */
[----:B------:R-:W-:-:S06]  /*16e0*/  LOP3.LUT R43, R31, R33, RZ, 0xc0, !PT ;  /* 0x000000211f2b7212 */ /* 0x000fcc00078ec0ff */
[----:B------:R-:W0:Y:S01]  /*16f0*/  POPC R33, R43 ;  /* 0x0000002b00217309 */ /* 0x000e220000000000 */
        /* <DEDUP_REMOVED lines=8> */
[----:B------:R-:W-:Y:S01]  /*1780*/  FFMA R35, R12, R32, R35 ;  /* 0x000000200c237223 */ /* 0x000fe20000000023 */
[----:B------:R-:W-:Y:S06]  /*1790*/  @P0 BRA `(.L_x_2214) ;  /* 0xfffffff400fc0947 */ /* 0x000fec000383ffff */
[----:B------:R-:W-:Y:S05]  /*17a0*/  BSYNC B1 ;  /* 0x0000000000017941 */ /* 0x000fea0003800000 */
.L_x_2212:
        /* <DEDUP_REMOVED lines=8> */
.L_x_2257:
[----:B0-----:R-:W0:Y:S02]  /*1830*/  LDS.64 R32, [R13+0x200] ;  /* 0x000200000d207984 */ /* 0x001e240000000a00 */
[-C--:B0-----:R-:W-:Y:S02]  /*1840*/  LOP3.LUT R18, R18, R32.reuse, RZ, 0xc0, !PT ;  /* 0x0000002012127212 */ /* 0x081fe400078ec0ff */
[-C--:B------:R-:W-:Y:S02]  /*1850*/  LOP3.LUT R39, R19, R33.reuse, RZ, 0xc0, !PT ;  /* 0x0000002113277212 */ /* 0x080fe400078ec0ff */
[-C--:B------:R-:W-:Y:S02]  /*1860*/  LOP3.LUT R19, R20, R32.reuse, RZ, 0xc0, !PT ;  /* 0x0000002014137212 */ /* 0x080fe400078ec0ff */
[----:B------:R-:W-:Y:S01]  /*1870*/  POPC R18, R18 ;  /* 0x0000001200127309 */ /* 0x000fe20000000000 */
[----:B------:R-:W-:Y:S02]  /*1880*/  LOP3.LUT R36, R21, R33, RZ, 0xc0, !PT ;  /* 0x0000002115247212 */ /* 0x000fe400078ec0ff */
[----:B------:R-:W-:-:S02]  /*1890*/  LOP3.LUT R20, R22, R32, RZ, 0xc0, !PT ;  /* 0x0000002016147212 */ /* 0x000fc400078ec0ff */
[-C--:B------:R-:W-:Y:S02]  /*18a0*/  LOP3.LUT R37, R23, R33.reuse, RZ, 0xc0, !PT ;  /* 0x0000002117257212 */ /* 0x080fe400078ec0ff */
[-C--:B------:R-:W-:Y:S01]  /*18b0*/  LOP3.LUT R13, R24, R32.reuse, RZ, 0xc0, !PT ;  /* 0x00000020180d7212 */ /* 0x080fe200078ec0ff */
[----:B------:R-:W0:Y:S01]  /*18c0*/  POPC R39, R39 ;  /* 0x0000002700277309 */ /* 0x000e220000000000 */
[-C--:B------:R-:W-:Y:S02]  /*18d0*/  LOP3.LUT R22, R25, R33.reuse, RZ, 0xc0, !PT ;  /* 0x0000002119167212 */ /* 0x080fe400078ec0ff */
[-C--:B------:R-:W-:Y:S02]  /*18e0*/  LOP3.LUT R21, R26, R32.reuse, RZ, 0xc0, !PT ;  /* 0x000000201a157212 */ /* 0x080fe400078ec0ff */
[-C--:B------:R-:W-:Y:S02]  /*18f0*/  LOP3.LUT R24, R27, R33.reuse, RZ, 0xc0, !PT ;  /* 0x000000211b187212 */ /* 0x080fe400078ec0ff */
[----:B------:R-:W-:Y:S01]  /*1900*/  LOP3.LUT R23, R28, R32, RZ, 0xc0, !PT ;  /* 0x000000201c177212 */ /* 0x000fe200078ec0ff */
[----:B------:R-:W-:Y:S01]  /*1910*/  POPC R19, R19 ;  /* 0x0000001300137309 */ /* 0x000fe20000000000 */
[----:B------:R-:W-:-:S02]  /*1920*/  LOP3.LUT R26, R29, R33, RZ, 0xc0, !PT ;  /* 0x000000211d1a7212 */ /* 0x000fc400078ec0ff */
[----:B------:R-:W-:Y:S02]  /*1930*/  LOP3.LUT R27, R31, R33, RZ, 0xc0, !PT ;  /* 0x000000211f1b7212 */ /* 0x000fe400078ec0ff */
[----:B------:R-:W-:Y:S01]  /*1940*/  LOP3.LUT R28, R30, R32, RZ, 0xc0, !PT ;  /* 0x000000201e1c7212 */ /* 0x000fe200078ec0ff */
[----:B0-----:R-:W-:Y:S02]  /*1950*/  IMAD.IADD R18, R18, 0x1, R39 ;  /* 0x0000000112127824 */ /* 0x001fe400078e0227 */
[----:B------:R-:W0:Y:S03]  /*1960*/  POPC R36, R36 ;  /* 0x0000002400247309 */ /* 0x000e260000000000 */
[----:B------:R-:W-:-:S05]  /*1970*/  I2FP.F32.U32 R25, R18 ;  /* 0x0000001200197245 */ /* 0x000fca0000201000 */
[----:B------:R-:W-:Y:S01]  /*1980*/  POPC R20, R20 ;  /* 0x0000001400147309 */ /* 0x000fe20000000000 */
[----:B-1----:R-:W-:-:S04]  /*1990*/  FMUL R25, R34, R25 ;  /* 0x0000001922197220 */ /* 0x002fc80000400000 */
        /* <DEDUP_REMOVED lines=33> */
[----:B------:R-:W-:Y:S01]  /*1bb0*/  FFMA R35, R12, R7, R23 ;  /* 0x000000070c237223 */ /* 0x000fe20000000017 */
[----:B------:R-:W-:Y:S06]  /*1bc0*/  BRA `(.L_x_2215) ;  /* 0x0000004000447947 */ /* 0x000fec0003800000 */
.L_x_2211:
        /* <DEDUP_REMOVED lines=9> */
.L_x_2260:
[----:B0-----:R-:W0:Y:S02]  /*1c60*/  LDS.64 R32, [R4] ;  /* 0x0000000004207984 */ /* 0x001e240000000a00 */
        /* <DEDUP_REMOVED lines=13> */
[----:B------:R-:W-:Y:S01]  /*1d40*/  LOP3.LUT R32, R30, R32, RZ, 0xc0, !PT ;  /* 0x000000201e207212 */ /* 0x000fe200078ec0ff */
[----:B------:R-:W-:Y:S01]  /*1d50*/  POPC R34, R34 ;  /* 0x0000002200227309 */ /* 0x000fe20000000000 */
[----:B0-----:R-:W-:-:S07]  /*1d60*/  IMAD.IADD R42, R41, 0x1, R42 ;  /* 0x00000001292a7824 */ /* 0x001fce00078e022a */
[----:B------:R-:W0:Y:S01]  /*1d70*/  POPC R37, R37 ;  /* 0x0000002500257309 */ /* 0x000e220000000000 */
[-C--:B------:R-:W-:Y:S02]  /*1d80*/  LOP3.LUT R41, R29, R33.reuse, RZ, 0xc0, !PT ;  /* 0x000000211d297212 */ /* 0x080fe400078ec0ff */
[----:B------:R-:W-:Y:S02]  /*1d90*/  LOP3.LUT R33, R31, R33, RZ, 0xc0, !PT ;  /* 0x000000211f217212 */ /* 0x000fe400078ec0ff */
[----:B------:R-:W-:-:S03]  /*1da0*/  I2FP.F32.U32 R42, R42 ;  /* 0x0000002a002a7245 */ /* 0x000fc60000201000 */
[----:B------:R-:W-:Y:S02]  /*1db0*/  POPC R36, R36 ;  /* 0x0000002400247309 */ /* 0x000fe40000000000 */
[----:B-1----:R-:W-:Y:S01]  /*1dc0*/  FMUL R42, R35, R42 ;  /* 0x0000002a232a7220 */ /* 0x002fe20000400000 */
[----:B0-----:R-:W-:-:S05]  /*1dd0*/  IMAD.IADD R37, R34, 0x1, R37 ;  /* 0x0000000122257824 */ /* 0x001fca00078e0225 */
[----:B------:R-:W0:Y:S08]  /*1de0*/  POPC R45, R45 ;  /* 0x0000002d002d7309 */ /* 0x000e300000000000 */
[----:B------:R-:W-:Y:S01]  /*1df0*/  POPC R38, R38 ;  /* 0x0000002600267309 */ /* 0x000fe20000000000 */
[----:B0-----:R-:W-:-:S07]  /*1e00*/  IMAD.IADD R36, R36, 0x1, R45 ;  /* 0x0000000124247824 */ /* 0x001fce00078e022d */
[----:B------:R-:W0:Y:S01]  /*1e10*/  POPC R43, R43 ;  /* 0x0000002b002b7309 */ /* 0x000e220000000000 */
[----:B------:R-:W-:-:S07]  /*1e20*/  I2FP.F32.U32 R36, R36 ;  /* 0x0000002400247245 */ /* 0x000fce0000201000 */
[----:B------:R-:W-:Y:S01]  /*1e30*/  POPC R39, R39 ;  /* 0x0000002700277309 */ /* 0x000fe20000000000 */
[----:B0-----:R-:W-:-:S07]  /*1e40*/  IADD3 R38, PT, PT, R38, R43, RZ ;  /* 0x0000002b26267210 */ /* 0x001fce0007ffe0ff */
[----:B------:R0:W1:Y:S08]  /*1e50*/  POPC R34, R44 ;  /* 0x0000002c00227309 */ /* 0x0000700000000000 */
[----:B------:R-:W-:Y:S01]  /*1e60*/  POPC R40, R40 ;  /* 0x0000002800287309 */ /* 0x000fe20000000000 */
[----:B0-----:R-:W-:Y:S01]  /*1e70*/  I2FP.F32.U32 R44, R37 ;  /* 0x00000025002c7245 */ /* 0x001fe20000201000 */
[----:B-1----:R-:W-:-:S06]  /*1e80*/  IMAD.IADD R34, R39, 0x1, R34 ;  /* 0x0000000127227824 */ /* 0x002fcc00078e0222 */
[----:B------:R-:W0:Y:S01]  /*1e90*/  POPC R41, R41 ;  /* 0x0000002900297309 */ /* 0x000e220000000000 */
[C---:B------:R-:W-:Y:S01]  /*1ea0*/  FMUL R37, R35.reuse, R44 ;  /* 0x0000002c23257220 */ /* 0x040fe20000400000 */
[----:B------:R-:W-:Y:S01]  /*1eb0*/  I2FP.F32.U32 R44, R38 ;  /* 0x00000026002c7245 */ /* 0x000fe20000201000 */
[C---:B------:R-:W-:Y:S01]  /*1ec0*/  FMUL R38, R35.reuse, R36 ;  /* 0x0000002423267220 */ /* 0x040fe20000400000 */
[----:B------:R-:W-:Y:S01]  /*1ed0*/  I2FP.F32.U32 R34, R34 ;  /* 0x0000002200227245 */ /* 0x000fe20000201000 */
[----:B------:R-:W-:Y:S02]  /*1ee0*/  FFMA R36, R0, R37, RZ ;  /* 0x0000002500247223 */ /* 0x000fe400000000ff */
[----:B------:R-:W-:Y:S01]  /*1ef0*/  FMUL R44, R35, R44 ;  /* 0x0000002c232c7220 */ /* 0x000fe20000400000 */
[----:B------:R-:W-:Y:S01]  /*1f00*/  POPC R32, R32 ;  /* 0x0000002000207309 */ /* 0x000fe20000000000 */
[----:B------:R-:W-:Y:S01]  /*1f10*/  FFMA R37, R7, R38, R36 ;  /* 0x0000002607257223 */ /* 0x000fe20000000024 */
[----:B------:R-:W-:-:S03]  /*1f20*/  FMUL R34, R35, R34 ;  /* 0x0000002223227220 */ /* 0x000fc60000400000 */
[----:B------:R-:W-:Y:S01]  /*1f30*/  FFMA R44, R8, R44, R37 ;  /* 0x0000002c082c7223 */ /* 0x000fe20000000025 */
[----:B0-----:R-:W-:Y:S02]  /*1f40*/  IMAD.IADD R40, R40, 0x1, R41 ;  /* 0x0000000128287824 */ /* 0x001fe400078e0229 */
[----:B------:R-:W0:Y:S03]  /*1f50*/  POPC R33, R33 ;  /* 0x0000002100217309 */ /* 0x000e260000000000 */
        /* <DEDUP_REMOVED lines=9> */
.L_x_2217:
        /* <DEDUP_REMOVED lines=8> */
.L_x_2263:
[----:B0-----:R-:W0:Y:S02]  /*2070*/  LDS.64 R32, [R4+0x100] ;  /* 0x0001000004207984 */ /* 0x001e240000000a00 */
[-C--:B0-----:R-:W-:Y:S02]  /*2080*/  LOP3.LUT R43, R20, R32.reuse, RZ, 0xc0, !PT ;  /* 0x00000020142b7212 */ /* 0x081fe400078ec0ff */
[-C--:B------:R-:W-:Y:S02]  /*2090*/  LOP3.LUT R44, R21, R33.reuse, RZ, 0xc0, !PT ;  /* 0x00000021152c7212 */ /* 0x080fe400078ec0ff */
[----:B------:R-:W-:Y:S02]  /*20a0*/  LOP3.LUT R39, R18, R32, RZ, 0xc0, !PT ;  /* 0x0000002012277212 */ /* 0x000fe400078ec0ff */
[-C--:B------:R-:W-:Y:S01]  /*20b0*/  LOP3.LUT R42, R19, R33.reuse, RZ, 0xc0, !PT ;  /* 0x00000021132a7212 */ /* 0x080fe200078ec0ff */
[----:B------:R-:W-:Y:S01]  /*20c0*/  POPC R43, R43 ;  /* 0x0000002b002b7309 */ /* 0x000fe20000000000 */
[----:B------:R-:W-:-:S02]  /*20d0*/  LOP3.LUT R41, R25, R33, RZ, 0xc0, !PT ;  /* 0x0000002119297212 */ /* 0x000fc400078ec0ff */
[-C--:B------:R-:W-:Y:S02]  /*20e0*/  LOP3.LUT R37, R22, R32.reuse, RZ, 0xc0, !PT ;  /* 0x0000002016257212 */ /* 0x080fe400078ec0ff */
[----:B------:R-:W-:Y:S02]  /*20f0*/  LOP3.LUT R40, R23, R33, RZ, 0xc0, !PT ;  /* 0x0000002117287212 */ /* 0x000fe400078ec0ff */
[-C--:B------:R-:W-:Y:S01]  /*2100*/  LOP3.LUT R45, R24, R32.reuse, RZ, 0xc0, !PT ;  /* 0x00000020182d7212 */ /* 0x080fe200078ec0ff */
        /* <DEDUP_REMOVED lines=12> */
[----:B------:R-:W-:Y:S02]  /*21d0*/  I2FP.F32.U32 R41, R39 ;  /* 0x0000002700297245 */ /* 0x000fe40000201000 */
[-C--:B------:R-:W-:Y:S02]  /*21e0*/  LOP3.LUT R39, R28, R32.reuse, RZ, 0xc0, !PT ;  /* 0x000000201c277212 */ /* 0x080fe400078ec0ff */
[----:B------:R-:W-:Y:S01]  /*21f0*/  LOP3.LUT R32, R30, R32, RZ, 0xc0, !PT ;  /* 0x000000201e207212 */ /* 0x000fe200078ec0ff */
[----:B-1----:R-:W-:Y:S02]  /*2200*/  FMUL R41, R34, R41 ;  /* 0x0000002922297220 */ /* 0x002fe40000400000 */
[----:B------:R1:W-:Y:S01]  /*2210*/  POPC R42, R44 ;  /* 0x0000002c002a7309 */ /* 0x0003e20000000000 */
[----:B0-----:R-:W-:-:S07]  /*2220*/  IMAD.IADD R37, R37, 0x1, R40 ;  /* 0x0000000125257824 */ /* 0x001fce00078e0228 */
[----:B------:R-:W0:Y:S01]  /*2230*/  POPC R43, R43 ;  /* 0x0000002b002b7309 */ /* 0x000e220000000000 */
[----:B-1----:R-:W-:Y:S01]  /*2240*/  FFMA R44, R0, R41, R35 ;  /* 0x00000029002c7223 */ /* 0x002fe20000000023 */
[----:B------:R-:W-:Y:S02]  /*2250*/  I2FP.F32.U32 R35, R36 ;  /* 0x0000002400237245 */ /* 0x000fe40000201000 */
[----:B------:R-:W-:-:S04]  /*2260*/  I2FP.F32.U32 R37, R37 ;  /* 0x0000002500257245 */ /* 0x000fc80000201000 */
[----:B------:R-:W-:Y:S01]  /*2270*/  POPC R39, R39 ;  /* 0x0000002700277309 */ /* 0x000fe20000000000 */
[C---:B------:R-:W-:Y:S01]  /*2280*/  FMUL R35, R34.reuse, R35 ;  /* 0x0000002322237220 */ /* 0x040fe20000400000 */
[----:B------:R-:W-:Y:S01]  /*2290*/  I2FP.F32.U32 R41, R38 ;  /* 0x0000002600297245 */ /* 0x000fe20000201000 */
[----:B------:R-:W-:Y:S02]  /*22a0*/  FMUL R37, R34, R37 ;  /* 0x0000002522257220 */ /* 0x000fe40000400000 */
[----:B------:R-:W-:Y:S01]  /*22b0*/  FFMA R35, R7, R35, R44 ;  /* 0x0000002307237223 */ /* 0x000fe2000000002c */
[----:B0-----:R-:W-:Y:S02]  /*22c0*/  IADD3 R40, PT, PT, R42, R43, RZ ;  /* 0x0000002b2a287210 */ /* 0x001fe40007ffe0ff */
[----:B------:R-:W-:Y:S01]  /*22d0*/  POPC R32, R32 ;  /* 0x0000002000207309 */ /* 0x000fe20000000000 */
[----:B------:R-:W-:Y:S01]  /*22e0*/  LOP3.LUT R42, R29, R33, RZ, 0xc0, !PT ;  /* 0x000000211d2a7212 */ /* 0x000fe200078ec0ff */
[----:B------:R-:W-:Y:S01]  /*22f0*/  FFMA R36, R8, R37, R35 ;  /* 0x0000002508247223 */ /* 0x000fe20000000023 */
[----:B------:R-:W-:Y:S01]  /*2300*/  LOP3.LUT R33, R31, R33, RZ, 0xc0, !PT ;  /* 0x000000211f217212 */ /* 0x000fe200078ec0ff */
[----:B------:R-:W-:Y:S01]  /*2310*/  FMUL R41, R34, R41 ;  /* 0x0000002922297220 */ /* 0x000fe20000400000 */
[----:B------:R-:W-:-:S03]  /*2320*/  I2FP.F32.U32 R35, R40 ;  /* 0x0000002800237245 */ /* 0x000fc60000201000 */
[----:B------:R-:W0:Y:S01]  /*2330*/  POPC R42, R42 ;  /* 0x0000002a002a7309 */ /* 0x000e220000000000 */
[----:B------:R-:W-:Y:S01]  /*2340*/  FFMA R41, R9, R41, R36 ;  /* 0x0000002909297223 */ /* 0x000fe20000000024 */
[----:B------:R-:W-:-:S06]  /*2350*/  FMUL R35, R34, R35 ;  /* 0x0000002322237220 */ /* 0x000fcc0000400000 */
[----:B------:R-:W1:Y:S01]  /*2360*/  POPC R33, R33 ;  /* 0x0000002100217309 */ /* 0x000e620000000000 */
[----:B0-----:R-:W-:-:S05]  /*2370*/  IMAD.IADD R39, R39, 0x1, R42 ;  /* 0x0000000127277824 */ /* 0x001fca00078e022a */
[----:B------:R-:W-:Y:S01]  /*2380*/  I2FP.F32.U32 R39, R39 ;  /* 0x0000002700277245 */ /* 0x000fe20000201000 */
[----:B-1----:R-:W-:-:S04]  /*2390*/  IMAD.IADD R32, R32, 0x1, R33 ;  /* 0x0000000120207824 */ /* 0x002fc800078e0221 */
[----:B------:R-:W-:Y:S01]  /*23a0*/  FMUL R39, R34, R39 ;  /* 0x0000002722277220 */ /* 0x000fe20000400000 */
[----:B------:R-:W-:Y:S01]  /*23b0*/  I2FP.F32.U32 R33, R32 ;  /* 0x0000002000217245 */ /* 0x000fe20000201000 */
[----:B------:R-:W-:-:S04]  /*23c0*/  FFMA R32, R10, R35, R41 ;  /* 0x000000230a207223 */ /* 0x000fc80000000029 */
[----:B------:R-:W-:Y:S01]  /*23d0*/  FMUL R33, R34, R33 ;  /* 0x0000002122217220 */ /* 0x000fe20000400000 */
[----:B------:R-:W-:-:S04]  /*23e0*/  FFMA R39, R11, R39, R32 ;  /* 0x000000270b277223 */ /* 0x000fc80000000020 */
[----:B------:R-:W-:-:S07]  /*23f0*/  FFMA R35, R12, R33, R39 ;  /* 0x000000210c237223 */ /* 0x000fce0000000027 */
.L_x_2219:
        /* <DEDUP_REMOVED lines=8> */
.L_x_2266:
        /* <DEDUP_REMOVED lines=12> */
[----:B0-----:R-:W-:-:S02]  /*2540*/  LOP3.LUT R44, R26, R32, RZ, 0xc0, !PT ;  /* 0x000000201a2c7212 */ /* 0x001fc400078ec0ff */
[----:B--2---:R-:W-:-:S05]  /*2550*/  IADD3 R36, PT, PT, R43, R36, RZ ;  /* 0x000000242b247210 */ /* 0x004fca0007ffe0ff */
        /* <DEDUP_REMOVED lines=23> */
[----:B0-----:R-:W-:Y:S01]  /*26d0*/  IMAD.IADD R40, R42, 0x1, R43 ;  /* 0x000000012a287824 */ /* 0x001fe200078e022b */
[-C--:B------:R-:W-:Y:S01]  /*26e0*/  LOP3.LUT R42, R29, R33.reuse, RZ, 0xc0, !PT ;  /* 0x000000211d2a7212 */ /* 0x080fe200078ec0ff */
[----:B------:R-:W-:Y:S01]  /*26f0*/  POPC R32, R32 ;  /* 0x0000002000207309 */ /* 0x000fe20000000000 */
[----:B------:R-:W-:Y:S01]  /*2700*/  LOP3.LUT R33, R31, R33, RZ, 0xc0, !PT ;  /* 0x000000211f217212 */ /* 0x000fe200078ec0ff */
[----:B------:R-:W-:Y:S01]  /*2710*/  FFMA R36, R8, R37, R35 ;  /* 0x0000002508247223 */ /* 0x000fe20000000023 */
[----:B------:R-:W-:Y:S01]  /*2720*/  I2FP.F32.U32 R35, R40 ;  /* 0x0000002800237245 */ /* 0x000fe20000201000 */
[----:B------:R-:W-:-:S04]  /*2730*/  FMUL R41, R34, R41 ;  /* 0x0000002922297220 */ /* 0x000fc80000400000 */
[----:B------:R-:W0:Y:S01]  /*2740*/  POPC R42, R42 ;  /* 0x0000002a002a7309 */ /* 0x000e220000000000 */
[----:B------:R-:W-:Y:S01]  /*2750*/  FFMA R41, R9, R41, R36 ;  /* 0x0000002909297223 */ /* 0x000fe20000000024 */
[----:B------:R-:W-:-:S06]  /*2760*/  FMUL R35, R34, R35 ;  /* 0x0000002322237220 */ /* 0x000fcc0000400000 */
[----:B------:R-:W1:Y:S01]  /*2770*/  POPC R33, R33 ;  /* 0x0000002100217309 */ /* 0x000e620000000000 */
[----:B0-----:R-:W-:-:S05]  /*2780*/  IMAD.IADD R39, R39, 0x1, R42 ;  /* 0x0000000127277824 */ /* 0x001fca00078e022a */
[----:B------:R-:W-:Y:S02]  /*2790*/  I2FP.F32.U32 R39, R39 ;  /* 0x0000002700277245 */ /* 0x000fe40000201000 */
[----:B-1----:R-:W-:-:S03]  /*27a0*/  IADD3 R32, PT, PT, R32, R33, RZ ;  /* 0x0000002120207210 */ /* 0x002fc60007ffe0ff */
[----:B------:R-:W-:Y:S01]  /*27b0*/  FMUL R39, R34, R39 ;  /* 0x0000002722277220 */ /* 0x000fe20000400000 */
[----:B------:R-:W-:Y:S01]  /*27c0*/  I2FP.F32.U32 R33, R32 ;  /* 0x0000002000217245 */ /* 0x000fe20000201000 */
[----:B------:R-:W-:-:S04]  /*27d0*/  FFMA R32, R10, R35, R41 ;  /* 0x000000230a207223 */ /* 0x000fc80000000029 */
[----:B------:R-:W-:Y:S01]  /*27e0*/  FMUL R33, R34, R33 ;  /* 0x0000002122217220 */ /* 0x000fe20000400000 */
[----:B------:R-:W-:-:S04]  /*27f0*/  FFMA R39, R11, R39, R32 ;  /* 0x000000270b277223 */ /* 0x000fc80000000020 */
[----:B------:R-:W-:-:S07]  /*2800*/  FFMA R35, R12, R33, R39 ;  /* 0x000000210c237223 */ /* 0x000fce0000000027 */
.L_x_2221:
        /* <DEDUP_REMOVED lines=8> */
.L_x_2269:
        /* <DEDUP_REMOVED lines=20> */
[----:B0-----:R-:W-:-:S07]  /*29d0*/  IADD3 R38, PT, PT, R38, R41, RZ ;  /* 0x0000002926267210 */ /* 0x001fce0007ffe0ff */
        /* <DEDUP_REMOVED lines=36> */
.L_x_2223:
        /* <DEDUP_REMOVED lines=8> */
.L_x_2272:
        /* <DEDUP_REMOVED lines=17> */
[----:B0-----:R-:W-:-:S07]  /*2db0*/  IADD3 R39, PT, PT, R39, R42, RZ ;  /* 0x0000002a27277210 */ /* 0x001fce0007ffe0ff */
        /* <DEDUP_REMOVED lines=30> */
[----:B0-----:R-:W-:-:S04]  /*2fa0*/  IADD3 R39, PT, PT, R39, R42, RZ ;  /* 0x0000002a27277210 */ /* 0x001fc80007ffe0ff */
        /* <DEDUP_REMOVED lines=8> */
.L_x_2225:
        /* <DEDUP_REMOVED lines=8> */
.L_x_2275:
        /* <DEDUP_REMOVED lines=27> */
[----:B0-----:R-:W-:-:S07]  /*3260*/  IADD3 R37, PT, PT, R37, R40, RZ ;  /* 0x0000002825257210 */ /* 0x001fce0007ffe0ff */
        /* <DEDUP_REMOVED lines=29> */
.L_x_2227:
        /* <DEDUP_REMOVED lines=8> */
.L_x_2278:
        /* <DEDUP_REMOVED lines=57> */
.L_x_2229:
        /* <DEDUP_REMOVED lines=8> */
.L_x_2281:
        /* <DEDUP_REMOVED lines=57> */
.L_x_2231:
        /* <DEDUP_REMOVED lines=8> */
.L_x_2284:
        /* <DEDUP_REMOVED lines=57> */
.L_x_2233:
        /* <DEDUP_REMOVED lines=8> */
.L_x_2287:
        /* <DEDUP_REMOVED lines=57> */
.L_x_2235:
        /* <DEDUP_REMOVED lines=8> */
.L_x_2290:
        /* <DEDUP_REMOVED lines=57> */
.L_x_2237:
        /* <DEDUP_REMOVED lines=8> */
.L_x_2293:
        /* <DEDUP_REMOVED lines=57> */
.L_x_2239:
        /* <DEDUP_REMOVED lines=8> */
.L_x_2296:
        /* <DEDUP_REMOVED lines=57> */
.L_x_2241:
        /* <DEDUP_REMOVED lines=8> */
.L_x_2299:
        /* <DEDUP_REMOVED lines=57> */
.L_x_2243:
        /* <DEDUP_REMOVED lines=8> */
.L_x_2302:
        /* <DEDUP_REMOVED lines=57> */
.L_x_2245:
        /* <DEDUP_REMOVED lines=8> */
.L_x_2305:
        /* <DEDUP_REMOVED lines=16> */
[----:B------:R-:W-:Y:S02]  /*5a50*/  LOP3.LUT R27, R30, R32, RZ, 0xc0, !PT ;  /* 0x000000201e1b7212 */ /* 0x000fe400078ec0ff */
[----:B------:R-:W-:Y:S01]  /*5a60*/  LOP3.LUT R30, R31, R33, RZ, 0xc0, !PT ;  /* 0x000000211f1e7212 */ /* 0x000fe200078ec0ff */
[----:B0-----:R-:W-:-:S04]  /*5a70*/  IMAD.IADD R18, R18, 0x1, R39 ;  /* 0x0000000112127824 */ /* 0x001fc800078e0227 */
[----:B------:R-:W0:Y:S01]  /*5a80*/  POPC R34, R34 ;  /* 0x0000002200227309 */ /* 0x000e220000000000 */
[----:B------:R-:W-:-:S07]  /*5a90*/  I2FP.F32.U32 R28, R18 ;  /* 0x00000012001c7245 */ /* 0x000fce0000201000 */
[----:B------:R-:W-:Y:S01]  /*5aa0*/  POPC R20, R20 ;  /* 0x0000001400147309 */ /* 0x000fe20000000000 */
[----:B-1----:R-:W-:-:S04]  /*5ab0*/  FMUL R28, R13, R28 ;  /* 0x0000001c0d1c7220 */ /* 0x002fc80000400000 */
[----:B------:R-:W-:Y:S01]  /*5ac0*/  FFMA R28, R0, R28, R35 ;  /* 0x0000001c001c7223 */ /* 0x000fe20000000023 */
[----:B0-----:R-:W-:Y:S02]  /*5ad0*/  IADD3 R19, PT, PT, R19, R34, RZ ;  /* 0x0000002213137210 */ /* 0x001fe40007ffe0ff */
        /* <DEDUP_REMOVED lines=32> */
.L_x_2215:
        /* <DEDUP_REMOVED lines=12> */
.L_x_2312:
[----:B-1----:R-:W-:Y:S01]  /*5da0*/  FADD R7, R9, R10 ;  /* 0x0000000a09077221 */ /* 0x002fe20000000000 */
[----:B------:R-:W-:Y:S06]  /*5db0*/  @P0 BRA `(.L_x_2210) ;  /* 0x0000000000200947 */ /* 0x000fec0003800000 */
[----:B------:R-:W1:Y:S01]  /*5dc0*/  LDCU.64 UR22, c[0x0][0x3d8] ;  /* 0x00007b00ff1677ac */ /* 0x000e620008000a00 */
[----:B-----5:R-:W-:Y:S01]  /*5dd0*/  IADD3 R0, P0, PT, R16, R14, RZ ;  /* 0x0000000e10007210 */ /* 0x020fe20007f1e0ff */
[----:B------:R-:W2:Y:S04]  /*5de0*/  LDCU UR6, c[0x0][0x3d0] ;  /* 0x00007a00ff0677ac */ /* 0x000ea80008000800 */
[----:B------:R-:W-:Y:S01]  /*5df0*/  IMAD.X R17, R17, 0x1, R5, P0 ;  /* 0x0000000111117824 */ /* 0x000fe200000e0605 */
[----:B-1----:R-:W-:-:S04]  /*5e00*/  LEA R8, P0, R0, UR22, 0x2 ;  /* 0x0000001600087c11 */ /* 0x002fc8000f8010ff */
[----:B0-----:R-:W-:Y:S01]  /*5e10*/  LEA.HI.X R9, R0, UR23, R17, 0x2, P0 ;  /* 0x0000001700097c11 */ /* 0x001fe200080f1411 */
[----:B--2---:R-:W-:-:S05]  /*5e20*/  FMUL R7, R7, UR6 ;  /* 0x0000000607077c20 */ /* 0x004fca0008400000 */
[----:B------:R2:W-:Y:S03]  /*5e30*/  STG.E desc[UR16][R8.64], R7 ;  /* 0x0000000708007986 */ /* 0x0005e6000c101910 */
.L_x_2210:
[----:B------:R-:W-:Y:S05]  /*5e40*/  BSYNC B0 ;  /* 0x0000000000007941 */ /* 0x000fea0003800000 */
.L_x_2209:
[----:B------:R-:W-:-:S06]  /*5e50*/  UIADD3 UR6, UPT, UPT, UR19, 0x1f, URZ ;  /* 0x0000001f13067890 */ /* 0x000fcc000fffe0ff */
[----:B--2---:R-:W-:-:S05]  /*5e60*/  IMAD.U32 R7, RZ, RZ, UR6 ;  /* 0x00000006ff077e24 */ /* 0x004fca000f8e00ff */
[----:B------:R-:W-:-:S04]  /*5e70*/  LEA.HI R6, R7, R6, RZ, 0x1b ;  /* 0x0000000607067211 */ /* 0x000fc800078fd8ff */
[----:B------:R-:W-:-:S13]  /*5e80*/  ISETP.GE.U32.AND P0, PT, R6, UR8, PT ;  /* 0x0000000806007c0c */ /* 0x000fda000bf06070 */
[----:B------:R-:W-:Y:S05]  /*5e90*/  @!P0 BRA `(.L_x_2249) ;  /* 0xffffffac00b48947 */ /* 0x000fea000383ffff */
.L_x_2208:
[----:B------:R-:W-:Y:S05]  /*5ea0*/  WARPSYNC.ALL ;  /* 0x0000000000007948 */ /* 0x000fea0003800000 */
[----:B------:R-:W-:Y:S06]  /*5eb0*/  BAR.SYNC.DEFER_BLOCKING 0x0 ;  /* 0x0000000000007b1d */ /* 0x000fec0000010000 */
[----:B------:R-:W-:Y:S05]  /*5ec0*/  BRA.U UP0, `(.L_x_2250) ;  /* 0xffffffa900ac7547 */ /* 0x000fea000b83ffff */
[----:B------:R-:W-:Y:S05]  /*5ed0*/  EXIT ;  /* 0x000000000000794d */ /* 0x000fea0003800000 */
.L_x_2213:
[----:B0-----:R-:W0:Y:S01]  /*5ee0*/  LDS.64 R32, [R37] ;  /* 0x0000000025207984 */ /* 0x001e220000000a00 */
        /* <DEDUP_REMOVED lines=11> */
.L_x_2252:
[----:B------:R-:W-:Y:S05]  /*5fa0*/  BSYNC B2 ;  /* 0x0000000000027941 */ /* 0x000fea0003800000 */
.L_x_2251:
[----:B------:R-:W0:Y:S02]  /*5fb0*/  POPC R40, R40 ;  /* 0x0000002800287309 */ /* 0x000e240000000000 */
[----:B0-----:R-:W-:Y:S02]  /*5fc0*/  IADD3 R39, PT, PT, R39, R40, RZ ;  /* 0x0000002827277210 */ /* 0x001fe40007ffe0ff */
[----:B------:R-:W-:Y:S02]  /*5fd0*/  LOP3.LUT R40, R22, R32, RZ, 0xc0, !PT ;  /* 0x0000002016287212 */ /* 0x000fe400078ec0ff */
[----:B------:R-:W-:-:S04]  /*5fe0*/  I2FP.F32.U32 R39, R39 ;  /* 0x0000002700277245 */ /* 0x000fc80000201000 */
[----:B------:R-:W-:Y:S01]  /*5ff0*/  POPC R40, R40 ;  /* 0x0000002800287309 */ /* 0x000fe20000000000 */
[----:B------:R-:W-:-:S04]  /*6000*/  FMUL R39, R38, R39 ;  /* 0x0000002726277220 */ /* 0x000fc80000400000 */
[----:B------:R-:W-:Y:S01]  /*6010*/  FFMA R42, R0, R39, R35 ;  /* 0x00000027002a7223 */ /* 0x000fe20000000023 */
[----:B------:R-:W-:Y:S02]  /*6020*/  LOP3.LUT R35, R20, R32, RZ, 0xc0, !PT ;  /* 0x0000002014237212 */ /* 0x000fe400078ec0ff */
[----:B------:R-:W-:-:S04]  /*6030*/  LOP3.LUT R39, R21, R33, RZ, 0xc0, !PT ;  /* 0x0000002115277212 */ /* 0x000fc800078ec0ff */
[----:B------:R-:W-:Y:S08]  /*6040*/  POPC R35, R35 ;  /* 0x0000002300237309 */ /* 0x000ff00000000000 */
[----:B------:R0:W1:Y:S02]  /*6050*/  POPC R44, R39 ;  /* 0x00000027002c7309 */ /* 0x0000640000000000 */
[----:B0-----:R-:W-:Y:S01]  /*6060*/  LOP3.LUT R39, R25, R33, RZ, 0xc0, !PT ;  /* 0x0000002119277212 */ /* 0x001fe200078ec0ff */
[----:B-1----:R-:W-:Y:S01]  /*6070*/  IMAD.IADD R44, R35, 0x1, R44 ;  /* 0x00000001232c7824 */ /* 0x002fe200078e022c */
[----:B------:R-:W-:-:S04]  /*6080*/  LOP3.LUT R35, R24, R32, RZ, 0xc0, !PT ;  /* 0x0000002018237212 */ /* 0x000fc800078ec0ff */
[----:B------:R-:W-:Y:S01]  /*6090*/  POPC R39, R39 ;  /* 0x0000002700277309 */ /* 0x000fe20000000000 */
[----:B------:R-:W-:-:S05]  /*60a0*/  I2FP.F32.U32 R41, R44 ;  /* 0x0000002c00297245 */ /* 0x000fca0000201000 */
[----:B------:R-:W-:Y:S02]  /*60b0*/  FMUL R41, R38, R41 ;  /* 0x0000002926297220 */ /* 0x000fe40000400000 */
[----:B------:R-:W-:Y:S02]  /*60c0*/  POPC R35, R35 ;  /* 0x0000002300237309 */ /* 0x000fe40000000000 */
[----:B------:R-:W-:Y:S01]  /*60d0*/  FFMA R41, R7, R41, R42 ;  /* 0x0000002907297223 */ /* 0x000fe2000000002a */
[----:B------:R-:W-:-:S05]  /*60e0*/  LOP3.LUT R42, R23, R33, RZ, 0xc0, !PT ;  /* 0x00000021172a7212 */ /* 0x000fca00078ec0ff */
[----:B------:R0:W1:Y:S02]  /*60f0*/  POPC R43, R42 ;  /* 0x0000002a002b7309 */ /* 0x0000640000000000 */
[----:B0-----:R-:W-:Y:S01]  /*6100*/  LOP3.LUT R42, R27, R33, RZ, 0xc0, !PT ;  /* 0x000000211b2a7212 */ /* 0x001fe200078ec0ff */
[----:B-1----:R-:W-:Y:S02]  /*6110*/  IMAD.IADD R43, R40, 0x1, R43 ;  /* 0x00000001282b7824 */ /* 0x002fe400078e022b */
[----:B------:R-:W-:Y:S01]  /*6120*/  IMAD.IADD R40, R35, 0x1, R39 ;  /* 0x0000000123287824 */ /* 0x000fe200078e0227 */
[----:B------:R-:W-:Y:S02]  /*6130*/  LOP3.LUT R35, R28, R32, RZ, 0xc0, !PT ;  /* 0x000000201c237212 */ /* 0x000fe400078ec0ff */
[----:B------:R-:W-:Y:S02]  /*6140*/  I2FP.F32.U32 R43, R43 ;  /* 0x0000002b002b7245 */ /* 0x000fe40000201000 */
[----:B------:R-:W-:-:S02]  /*6150*/  LOP3.LUT R39, R29, R33, RZ, 0xc0, !PT ;  /* 0x000000211d277212 */ /* 0x000fc400078ec0ff */
[----:B------:R-:W-:Y:S01]  /*6160*/  POPC R35, R35 ;  /* 0x0000002300237309 */ /* 0x000fe20000000000 */
[----:B------:R-:W-:-:S04]  /*6170*/  FMUL R43, R38, R43 ;  /* 0x0000002b262b7220 */ /* 0x000fc80000400000 */
[----:B------:R-:W-:Y:S01]  /*6180*/  FFMA R44, R8, R43, R41 ;  /* 0x0000002b082c7223 */ /* 0x000fe20000000029 */
[----:B------:R-:W-:Y:S02]  /*6190*/  I2FP.F32.U32 R41, R40 ;  /* 0x0000002800297245 */ /* 0x000fe40000201000 */
[-C--:B------:R-:W-:Y:S01]  /*61a0*/  LOP3.LUT R40, R26, R32.reuse, RZ, 0xc0, !PT ;  /* 0x000000201a287212 */ /* 0x080fe200078ec0ff */
[----:B------:R0:W-:Y:S01]  /*61b0*/  POPC R43, R42 ;  /* 0x0000002a002b7309 */ /* 0x0001e20000000000 */
[----:B------:R-:W-:Y:S01]  /*61c0*/  LOP3.LUT R32, R30, R32, RZ, 0xc0, !PT ;  /* 0x000000201e207212 */ /* 0x000fe200078ec0ff */
[----:B------:R-:W-:-:S04]  /*61d0*/  FMUL R41, R38, R41 ;  /* 0x0000002926297220 */ /* 0x000fc80000400000 */
[----:B------:R-:W-:Y:S02]  /*61e0*/  FFMA R41, R9, R41, R44 ;  /* 0x0000002909297223 */ /* 0x000fe4000000002c */
[----:B------:R-:W1:Y:S01]  /*61f0*/  POPC R40, R40 ;  /* 0x0000002800287309 */ /* 0x000e620000000000 */
[----:B0-----:R-:W-:-:S07]  /*6200*/  IMAD.MOV.U32 R42, RZ, RZ, 0x1f ;  /* 0x0000001fff2a7424 */ /* 0x001fce00078e00ff */
[----:B------:R-:W0:Y:S01]  /*6210*/  POPC R39, R39 ;  /* 0x0000002700277309 */ /* 0x000e220000000000 */
[----:B-1----:R-:W-:-:S07]  /*6220*/  IADD3 R43, PT, PT, R40, R43, RZ ;  /* 0x0000002b282b7210 */ /* 0x002fce0007ffe0ff */
[----:B------:R-:W-:Y:S01]  /*6230*/  POPC R32, R32 ;  /* 0x0000002000207309 */ /* 0x000fe20000000000 */
[----:B------:R-:W-:Y:S01]  /*6240*/  I2FP.F32.U32 R43, R43 ;  /* 0x0000002b002b7245 */ /* 0x000fe20000201000 */
[----:B0-----:R-:W-:-:S04]  /*6250*/  IMAD.IADD R40, R35, 0x1, R39 ;  /* 0x0000000123287824 */ /* 0x001fc800078e0227 */
[----:B------:R-:W-:-:S04]  /*6260*/  FMUL R43, R38, R43 ;  /* 0x0000002b262b7220 */ /* 0x000fc80000400000 */
[----:B------:R-:W-:Y:S01]  /*6270*/  FFMA R44, R10, R43, R41 ;  /* 0x0000002b0a2c7223 */ /* 0x000fe20000000029 */
[----:B------:R-:W-:Y:S01]  /*6280*/  I2FP.F32.U32 R41, R40 ;  /* 0x0000002800297245 */ /* 0x000fe20000201000 */
[----:B------:R-:W-:Y:S01]  /*6290*/  IMAD.MOV.U32 R43, RZ, RZ, RZ ;  /* 0x000000ffff2b7224 */ /* 0x000fe200078e00ff */
[----:B------:R-:W-:-:S03]  /*62a0*/  LOP3.LUT R40, R31, R33, RZ, 0xc0, !PT ;  /* 0x000000211f287212 */ /* 0x000fc600078ec0ff */
[----:B------:R-:W-:Y:S01]  /*62b0*/  FMUL R41, R38, R41 ;  /* 0x0000002926297220 */ /* 0x000fe20000400000 */
[----:B------:R-:W0:Y:S03]  /*62c0*/  POPC R33, R40 ;  /* 0x0000002800217309 */ /* 0x000e260000000000 */
[----:B------:R-:W-:Y:S01]  /*62d0*/  FFMA R41, R11, R41, R44 ;  /* 0x000000290b297223 */ /* 0x000fe2000000002c */
[----:B0-----:R-:W-:-:S05]  /*62e0*/  IMAD.IADD R33, R32, 0x1, R33 ;  /* 0x0000000120217824 */ /* 0x001fca00078e0221 */
[----:B------:R-:W-:-:S05]  /*62f0*/  I2FP.F32.U32 R33, R33 ;  /* 0x0000002100217245 */ /* 0x000fca0000201000 */
[----:B------:R-:W-:Y:S01]  /*6300*/  FMUL R33, R38, R33 ;  /* 0x0000002126217220 */ /* 0x000fe20000400000 */
[----:B------:R-:W-:-:S03]  /*6310*/  IMAD.MOV.U32 R38, RZ, RZ, -0x1 ;  /* 0xffffffffff267424 */ /* 0x000fc600078e00ff */
[----:B------:R-:W-:Y:S01]  /*6320*/  FFMA R39, R12, R33, R41 ;  /* 0x000000210c277223 */ /* 0x000fe20000000029 */
[----:B------:R-:W-:Y:S01]  /*6330*/  IMAD.MOV.U32 R41, RZ, RZ, RZ ;  /* 0x000000ffff297224 */ /* 0x000fe200078e00ff */
[----:B------:R-:W0:Y:S02]  /*6340*/  @!P1 LDS R33, [R34+0x4] ;  /* 0x0000040022219984 */ /* 0x000e240000000800 */
[----:B0-----:R-:W-:-:S07]  /*6350*/  @!P1 MOV R43, R33 ;  /* 0x00000021002b9202 */ /* 0x001fce0000000f00 */
[----:B------:R-:W-:Y:S05]  /*6360*/  WARPSYNC.COLLECTIVE R38, `(.L_x_2253) ;  /* 0x0000000026087348 */ /* 0x000fea0003c00000 */
[----:B------:R0:W1:Y:S02]  /*6370*/  SHFL.IDX P0, R38, R43, R41, R42 ;  /* 0x000000292b267389 */ /* 0x000064000000002a */
[----:B01----:R-:W-:Y:S05]  /*6380*/  ENDCOLLECTIVE ;  /* 0x000000000000791b */ /* 0x003fea0003800000 */
.L_x_2253:
[----:B------:R-:W-:Y:S01]  /*6390*/  MOV R35, R38 ;  /* 0x0000002600237202 */ /* 0x000fe20000000f00 */
[----:B------:R-:W-:Y:S06]  /*63a0*/  BRA `(.L_x_2254) ;  /* 0xffffffb000047947 */ /* 0x000fec000383ffff */
.L_x_2216:
[----:B------:R-:W-:Y:S01]  /*63b0*/  BSSY B1, `(.L_x_2255) ;  /* 0x0000008000017945 */ /* 0x000fe20003800000 */
[----:B-1----:R-:W-:Y:S01]  /*63c0*/  IMAD.MOV.U32 R43, RZ, RZ, R32 ;  /* 0x000000ffff2b7224 */ /* 0x002fe200078e0020 */
[----:B------:R-:W-:Y:S01]  /*63d0*/  MOV R38, 0xffffffff ;  /* 0xffffffff00267802 */ /* 0x000fe20000000f00 */
[----:B------:R-:W-:Y:S02]  /*63e0*/  IMAD.MOV.U32 R41, RZ, RZ, RZ ;  /* 0x000000ffff297224 */ /* 0x000fe400078e00ff */
[----:B------:R-:W-:-:S07]  /*63f0*/  IMAD.MOV.U32 R42, RZ, RZ, 0x1f ;  /* 0x0000001fff2a7424 */ /* 0x000fce00078e00ff */
[----:B0----5:R-:W-:Y:S05]  /*6400*/  WARPSYNC.COLLECTIVE R38, `(.L_x_2256) ;  /* 0x0000000026087348 */ /* 0x021fea0003c00000 */
[----:B------:R1:W2:Y:S02]  /*6410*/  SHFL.IDX P0, R38, R43, R41, R42 ;  /* 0x000000292b267389 */ /* 0x0002a4000000002a */
[----:B012--5:R-:W-:Y:S05]  /*6420*/  ENDCOLLECTIVE ;  /* 0x000000000000791b */ /* 0x027fea0003800000 */
.L_x_2256:
[----:B------:R-:W-:Y:S05]  /*6430*/  BSYNC B1 ;  /* 0x0000000000017941 */ /* 0x000fea0003800000 */
.L_x_2255:
[----:B------:R-:W-:Y:S01]  /*6440*/  IMAD.MOV.U32 R34, RZ, RZ, R38 ;  /* 0x000000ffff227224 */ /* 0x000fe200078e0026 */
[----:B------:R-:W-:Y:S06]  /*6450*/  BRA `(.L_x_2257) ;  /* 0xffffffb000f47947 */ /* 0x000fec000383ffff */
.L_x_2218:
[----:B------:R-:W-:Y:S01]  /*6460*/  HFMA2 R42, -RZ, RZ, 0, 1.847743988037109375e-06 ;  /* 0x0000001fff2a7431 */ /* 0x000fe200000001ff */
[----:B------:R-:W-:Y:S01]  /*6470*/  BSSY B1, `(.L_x_2258) ;  /* 0x0000007000017945 */ /* 0x000fe20003800000 */
[----:B-1----:R-:W-:Y:S02]  /*6480*/  IMAD.MOV.U32 R43, RZ, RZ, R35 ;  /* 0x000000ffff2b7224 */ /* 0x002fe400078e0023 */
[----:B------:R-:W-:Y:S02]  /*6490*/  IMAD.MOV.U32 R41, RZ, RZ, RZ ;  /* 0x000000ffff297224 */ /* 0x000fe400078e00ff */
[----:B------:R-:W-:-:S07]  /*64a0*/  IMAD.MOV.U32 R38, RZ, RZ, -0x1 ;  /* 0xffffffffff267424 */ /* 0x000fce00078e00ff */
[----:B0----5:R-:W-:Y:S05]  /*64b0*/  WARPSYNC.COLLECTIVE R38, `(.L_x_2259) ;  /* 0x0000000026087348 */ /* 0x021fea0003c00000 */
[----:B------:R1:W2:Y:S02]  /*64c0*/  SHFL.IDX P0, R38, R43, R41, R42 ;  /* 0x000000292b267389 */ /* 0x0002a4000000002a */
[----:B012--5:R-:W-:Y:S05]  /*64d0*/  ENDCOLLECTIVE ;  /* 0x000000000000791b */ /* 0x027fea0003800000 */
.L_x_2259:
[----:B------:R-:W-:Y:S05]  /*64e0*/  BSYNC B1 ;  /* 0x0000000000017941 */ /* 0x000fea0003800000 */
.L_x_2258:
[----:B------:R-:W-:Y:S01]  /*64f0*/  IMAD.MOV.U32 R35, RZ, RZ, R38 ;  /* 0x000000ffff237224 */ /* 0x000fe200078e0026 */
[----:B------:R-:W-:Y:S06]  /*6500*/  BRA `(.L_x_2260) ;  /* 0xffffffb400d47947 */ /* 0x000fec000383ffff */
.L_x_2220:
        /* <DEDUP_REMOVED lines=8> */
.L_x_2262:
[----:B------:R-:W-:Y:S05]  /*6590*/  BSYNC B1 ;  /* 0x0000000000017941 */ /* 0x000fea0003800000 */
.L_x_2261:
[----:B------:R-:W-:Y:S01]  /*65a0*/  IMAD.MOV.U32 R34, RZ, RZ, R38 ;  /* 0x000000ffff227224 */ /* 0x000fe200078e0026 */
[----:B------:R-:W-:Y:S06]  /*65b0*/  BRA `(.L_x_2263) ;  /* 0xffffffb800ac7947 */ /* 0x000fec000383ffff */
.L_x_2222:
[----:B------:R-:W-:Y:S01]  /*65c0*/  BSSY B1, `(.L_x_2264) ;  /* 0x0000008000017945 */ /* 0x000fe20003800000 */
[----:B-1----:R-:W-:Y:S01]  /*65d0*/  MOV R43, R34 ;  /* 0x00000022002b7202 */ /* 0x002fe20000000f00 */
[----:B------:R-:W-:Y:S02]  /*65e0*/  IMAD.MOV.U32 R41, RZ, RZ, RZ ;  /* 0x000000ffff297224 */ /* 0x000fe400078e00ff */
[----:B------:R-:W-:Y:S02]  /*65f0*/  IMAD.MOV.U32 R42, RZ, RZ, 0x1f ;  /* 0x0000001fff2a7424 */ /* 0x000fe400078e00ff */
[----:B------:R-:W-:-:S07]  /*6600*/  IMAD.MOV.U32 R38, RZ, RZ, -0x1 ;  /* 0xffffffffff267424 */ /* 0x000fce00078e00ff */
[----:B0----5:R-:W-:Y:S05]  /*6610*/  WARPSYNC.COLLECTIVE R38, `(.L_x_2265) ;  /* 0x0000000026087348 */ /* 0x021fea0003c00000 */
[----:B------:R1:W2:Y:S02]  /*6620*/  SHFL.IDX P0, R38, R43, R41, R42 ;  /* 0x000000292b267389 */ /* 0x0002a4000000002a */
[----:B012--5:R-:W-:Y:S05]  /*6630*/  ENDCOLLECTIVE ;  /* 0x000000000000791b */ /* 0x027fea0003800000 */
.L_x_2265:
[----:B------:R-:W-:Y:S05]  /*6640*/  BSYNC B1 ;  /* 0x0000000000017941 */ /* 0x000fea0003800000 */
.L_x_2264:
[----:B------:R-:W-:Y:S01]  /*6650*/  MOV R34, R38 ;  /* 0x0000002600227202 */ /* 0x000fe20000000f00 */
[----:B------:R-:W-:Y:S06]  /*6660*/  BRA `(.L_x_2266) ;  /* 0xffffffbc00847947 */ /* 0x000fec000383ffff */
.L_x_2224:
        /* <DEDUP_REMOVED lines=8> */
.L_x_2268:
[----:B------:R-:W-:Y:S05]  /*66f0*/  BSYNC B1 ;  /* 0x0000000000017941 */ /* 0x000fea0003800000 */
.L_x_2267:
[----:B------:R-:W-:Y:S01]  /*6700*/  IMAD.MOV.U32 R34, RZ, RZ, R38 ;  /* 0x000000ffff227224 */ /* 0x000fe200078e0026 */
[----:B------:R-:W-:Y:S06]  /*6710*/  BRA `(.L_x_2269) ;  /* 0xffffffc0005c7947 */ /* 0x000fec000383ffff */
.L_x_2226:
        /* <DEDUP_REMOVED lines=8> */
.L_x_2271:
[----:B------:R-:W-:Y:S05]  /*67a0*/  BSYNC B1 ;  /* 0x0000000000017941 */ /* 0x000fea0003800000 */
.L_x_2270:
[----:B------:R-:W-:Y:S01]  /*67b0*/  IMAD.MOV.U32 R34, RZ, RZ, R38 ;  /* 0x000000ffff227224 */ /* 0x000fe200078e0026 */
[----:B------:R-:W-:Y:S06]  /*67c0*/  BRA `(.L_x_2272) ;  /* 0xffffffc400347947 */ /* 0x000fec000383ffff */
.L_x_2228:
        /* <DEDUP_REMOVED lines=8> */
.L_x_2274:
[----:B------:R-:W-:Y:S05]  /*6850*/  BSYNC B1 ;  /* 0x0000000000017941 */ /* 0x000fea0003800000 */
.L_x_2273:
[----:B------:R-:W-:Y:S01]  /*6860*/  IMAD.MOV.U32 R34, RZ, RZ, R38 ;  /* 0x000000ffff227224 */ /* 0x000fe200078e0026 */
[----:B------:R-:W-:Y:S06]  /*6870*/  BRA `(.L_x_2275) ;  /* 0xffffffc8000c7947 */ /* 0x000fec000383ffff */
.L_x_2230:
        /* <DEDUP_REMOVED lines=8> */
.L_x_2277:
[----:B------:R-:W-:Y:S05]  /*6900*/  BSYNC B1 ;  /* 0x0000000000017941 */ /* 0x000fea0003800000 */
.L_x_2276:
[----:B------:R-:W-:Y:S01]  /*6910*/  MOV R34, R38 ;  /* 0x0000002600227202 */ /* 0x000fe20000000f00 */
[----:B------:R-:W-:Y:S06]  /*6920*/  BRA `(.L_x_2278) ;  /* 0xffffffc800e47947 */ /* 0x000fec000383ffff */
.L_x_2232:
        /* <DEDUP_REMOVED lines=8> */
.L_x_2280:
[----:B------:R-:W-:Y:S05]  /*69b0*/  BSYNC B1 ;  /* 0x0000000000017941 */ /* 0x000fea0003800000 */
.L_x_2279:
[----:B------:R-:W-:Y:S01]  /*69c0*/  IMAD.MOV.U32 R34, RZ, RZ, R38 ;  /* 0x000000ffff227224 */ /* 0x000fe200078e0026 */
[----:B------:R-:W-:Y:S06]  /*69d0*/  BRA `(.L_x_2281) ;  /* 0xffffffcc00bc7947 */ /* 0x000fec000383ffff */
.L_x_2234:
        /* <DEDUP_REMOVED lines=8> */
.L_x_2283:
[----:B------:R-:W-:Y:S05]  /*6a60*/  BSYNC B1 ;  /* 0x0000000000017941 */ /* 0x000fea0003800000 */
.L_x_2282:
[----:B------:R-:W-:Y:S01]  /*6a70*/  IMAD.MOV.U32 R34, RZ, RZ, R38 ;  /* 0x000000ffff227224 */ /* 0x000fe200078e0026 */
[----:B------:R-:W-:Y:S06]  /*6a80*/  BRA `(.L_x_2284) ;  /* 0xffffffd000947947 */ /* 0x000fec000383ffff */
.L_x_2236:
        /* <DEDUP_REMOVED lines=8> */
.L_x_2286:
[----:B------:R-:W-:Y:S05]  /*6b10*/  BSYNC B1 ;  /* 0x0000000000017941 */ /* 0x000fea0003800000 */
.L_x_2285:
[----:B------:R-:W-:Y:S01]  /*6b20*/  IMAD.MOV.U32 R34, RZ, RZ, R38 ;  /* 0x000000ffff227224 */ /* 0x000fe200078e0026 */
[----:B------:R-:W-:Y:S06]  /*6b30*/  BRA `(.L_x_2287) ;  /* 0xffffffd4006c7947 */ /* 0x000fec000383ffff */
.L_x_2238:
        /* <DEDUP_REMOVED lines=8> */
.L_x_2289:
[----:B------:R-:W-:Y:S05]  /*6bc0*/  BSYNC B1 ;  /* 0x0000000000017941 */ /* 0x000fea0003800000 */
.L_x_2288:
[----:B------:R-:W-:Y:S01]  /*6bd0*/  MOV R34, R38 ;  /* 0x0000002600227202 */ /* 0x000fe20000000f00 */
[----:B------:R-:W-:Y:S06]  /*6be0*/  BRA `(.L_x_2290) ;  /* 0xffffffd800447947 */ /* 0x000fec000383ffff */
.L_x_2240:
        /* <DEDUP_REMOVED lines=8> */
.L_x_2292:
[----:B------:R-:W-:Y:S05]  /*6c70*/  BSYNC B1 ;  /* 0x0000000000017941 */ /* 0x000fea0003800000 */
.L_x_2291:
[----:B------:R-:W-:Y:S01]  /*6c80*/  IMAD.MOV.U32 R34, RZ, RZ, R38 ;  /* 0x000000ffff227224 */ /* 0x000fe200078e0026 */
[----:B------:R-:W-:Y:S06]  /*6c90*/  BRA `(.L_x_2293) ;  /* 0xffffffdc001c7947 */ /* 0x000fec000383ffff */
.L_x_2242:
        /* <DEDUP_REMOVED lines=8> */
.L_x_2295:
[----:B------:R-:W-:Y:S05]  /*6d20*/  BSYNC B1 ;  /* 0x0000000000017941 */ /* 0x000fea0003800000 */
.L_x_2294:
[----:B------:R-:W-:Y:S01]  /*6d30*/  IMAD.MOV.U32 R34, RZ, RZ, R38 ;  /* 0x000000ffff227224 */ /* 0x000fe200078e0026 */
[----:B------:R-:W-:Y:S06]  /*6d40*/  BRA `(.L_x_2296) ;  /* 0xffffffdc00f47947 */ /* 0x000fec000383ffff */
.L_x_2244:
        /* <DEDUP_REMOVED lines=8> */
.L_x_2298:
[----:B------:R-:W-:Y:S05]  /*6dd0*/  BSYNC B1 ;  /* 0x0000000000017941 */ /* 0x000fea0003800000 */
.L_x_2297:
[----:B------:R-:W-:Y:S01]  /*6de0*/  IMAD.MOV.U32 R34, RZ, RZ, R38 ;  /* 0x000000ffff227224 */ /* 0x000fe200078e0026 */
[----:B------:R-:W-:Y:S06]  /*6df0*/  BRA `(.L_x_2299) ;  /* 0xffffffe000cc7947 */ /* 0x000fec000383ffff */
.L_x_2246:
        /* <DEDUP_REMOVED lines=8> */
.L_x_2301:
[----:B------:R-:W-:Y:S05]  /*6e80*/  BSYNC B1 ;  /* 0x0000000000017941 */ /* 0x000fea0003800000 */
.L_x_2300:
[----:B------:R-:W-:Y:S01]  /*6e90*/  MOV R34, R38 ;  /* 0x0000002600227202 */ /* 0x000fe20000000f00 */
[----:B------:R-:W-:Y:S06]  /*6ea0*/  BRA `(.L_x_2302) ;  /* 0xffffffe400a47947 */ /* 0x000fec000383ffff */
.L_x_2247:
        /* <DEDUP_REMOVED lines=8> */
.L_x_2304:
[----:B------:R-:W-:Y:S05]  /*6f30*/  BSYNC B1 ;  /* 0x0000000000017941 */ /* 0x000fea0003800000 */
.L_x_2303:
[----:B------:R-:W-:Y:S01]  /*6f40*/  IMAD.MOV.U32 R13, RZ, RZ, R38 ;  /* 0x000000ffff0d7224 */ /* 0x000fe200078e0026 */
[----:B------:R-:W-:Y:S06]  /*6f50*/  BRA `(.L_x_2305) ;  /* 0xffffffe8007c7947 */ /* 0x000fec000383ffff */
.L_x_2248:
[----:B------:R-:W-:Y:S01]  /*6f60*/  BSSY B1, `(.L_x_2306) ;  /* 0x0000007000017945 */ /* 0x000fe20003800000 */
[----:B0-----:R-:W-:Y:S01]  /*6f70*/  IMAD.MOV.U32 R11, RZ, RZ, 0x10 ;  /* 0x00000010ff0b7424 */ /* 0x001fe200078e00ff */
[----:B------:R-:W-:Y:S01]  /*6f80*/  MOV R38, 0xffffffff ;  /* 0xffffffff00267802 */ /* 0x000fe20000000f00 */
[----:B------:R-:W-:-:S07]  /*6f90*/  IMAD.MOV.U32 R12, RZ, RZ, 0x1f ;  /* 0x0000001fff0c7424 */ /* 0x000fce00078e00ff */
[----:B-----5:R-:W-:Y:S05]  /*6fa0*/  WARPSYNC.COLLECTIVE R38, `(.L_x_2307) ;  /* 0x0000000026087348 */ /* 0x020fea0003c00000 */
[----:B------:R0:W1:Y:S02]  /*6fb0*/  SHFL.DOWN P1, R10, R35, R11, R12 ;  /* 0x0800000b230a7389 */ /* 0x000064000002000c */
[----:B01---5:R-:W-:Y:S05]  /*6fc0*/  ENDCOLLECTIVE ;  /* 0x000000000000791b */ /* 0x023fea0003800000 */
.L_x_2307:
[----:B------:R-:W-:Y:S05]  /*6fd0*/  BSYNC B1 ;  /* 0x0000000000017941 */ /* 0x000fea0003800000 */
.L_x_2306:
        /* <DEDUP_REMOVED lines=9> */
.L_x_2308:
[----:B------:R-:W-:Y:S01]  /*7070*/  MOV R11, 0x4 ;  /* 0x00000004000b7802 */ /* 0x000fe20000000f00 */
[----:B------:R-:W-:-:S04]  /*7080*/  IMAD.MOV.U32 R7, RZ, RZ, R10 ;  /* 0x000000ffff077224 */ /* 0x000fc800078e000a */
[----:B------:R-:W-:-:S04]  /*7090*/  FADD R7, R0, R7 ;  /* 0x0000000700077221 */ /* 0x000fc80000000000 */
[----:B------:R-:W-:-:S07]  /*70a0*/  IMAD.MOV.U32 R35, RZ, RZ, R7 ;  /* 0x000000ffff237224 */ /* 0x000fce00078e0007 */
[----:B------:R-:W-:Y:S05]  /*70b0*/  WARPSYNC.COLLECTIVE R38, `(.L_x_2309) ;  /* 0x0000000026087348 */ /* 0x000fea0003c00000 */
[----:B------:R0:W1:Y:S02]  /*70c0*/  SHFL.DOWN P1, R10, R35, R11, R12 ;  /* 0x0800000b230a7389 */ /* 0x000064000002000c */
[----:B01----:R-:W-:Y:S05]  /*70d0*/  ENDCOLLECTIVE ;  /* 0x000000000000791b */ /* 0x003fea0003800000 */
.L_x_2309:
[----:B------:R-:W-:Y:S02]  /*70e0*/  IMAD.MOV.U32 R11, RZ, RZ, 0x2 ;  /* 0x00000002ff0b7424 */ /* 0x000fe400078e00ff */
[----:B------:R-:W-:-:S04]  /*70f0*/  IMAD.MOV.U32 R8, RZ, RZ, R10 ;  /* 0x000000ffff087224 */ /* 0x000fc800078e000a */
[----:B------:R-:W-:-:S04]  /*7100*/  FADD R8, R7, R8 ;  /* 0x0000000807087221 */ /* 0x000fc80000000000 */
[----:B------:R-:W-:-:S07]  /*7110*/  IMAD.MOV.U32 R35, RZ, RZ, R8 ;  /* 0x000000ffff237224 */ /* 0x000fce00078e0008 */
[----:B------:R-:W-:Y:S05]  /*7120*/  WARPSYNC.COLLECTIVE R38, `(.L_x_2310) ;  /* 0x0000000026087348 */ /* 0x000fea0003c00000 */
[----:B------:R0:W1:Y:S02]  /*7130*/  SHFL.DOWN P1, R10, R35, R11, R12 ;  /* 0x0800000b230a7389 */ /* 0x000064000002000c */
[----:B01----:R-:W-:Y:S05]  /*7140*/  ENDCOLLECTIVE ;  /* 0x000000000000791b */ /* 0x003fea0003800000 */
.L_x_2310:
[----:B------:R-:W-:Y:S01]  /*7150*/  IMAD.MOV.U32 R11, RZ, RZ, 0x1 ;  /* 0x00000001ff0b7424 */ /* 0x000fe200078e00ff */
[----:B------:R-:W-:-:S05]  /*7160*/  MOV R9, R10 ;  /* 0x0000000a00097202 */ /* 0x000fca0000000f00 */
[----:B------:R-:W-:-:S04]  /*7170*/  FADD R9, R8, R9 ;  /* 0x0000000908097221 */ /* 0x000fc80000000000 */
[----:B------:R-:W-:-:S07]  /*7180*/  IMAD.MOV.U32 R35, RZ, RZ, R9 ;  /* 0x000000ffff237224 */ /* 0x000fce00078e0009 */
[----:B------:R-:W-:Y:S05]  /*7190*/  WARPSYNC.COLLECTIVE R38, `(.L_x_2311) ;  /* 0x0000000026087348 */ /* 0x000fea0003c00000 */
[----:B------:R0:W1:Y:S02]  /*71a0*/  SHFL.DOWN P1, R10, R35, R11, R12 ;  /* 0x0800000b230a7389 */ /* 0x000064000002000c */
[----:B01----:R-:W-:Y:S05]  /*71b0*/  ENDCOLLECTIVE ;  /* 0x000000000000791b */ /* 0x003fea0003800000 */
.L_x_2311:
[----:B------:R-:W-:Y:S05]  /*71c0*/  BRA `(.L_x_2312) ;  /* 0xffffffe800f47947 */ /* 0x000fea000383ffff */
.L_x_2313:
        /* <DEDUP_REMOVED lines=11> */
.L_x_4156:


//--------------------- .text._Z67popcount_weighted_keys_literal_fused_multiq_kernel_warp_out_w32_sb2ILi7EEvPKyPKfiiS1_S3_iiiiiPKxS5_fiPf --------------------------
	.section	.text._Z67popcount_weighted_keys_literal_fused_multiq_kernel_warp_out_w32_sb2ILi7EEvPKyPKfiiS1_S3_iiiiiPKxS5_fiPf,"ax",@progbits
	.align	128
        .global         _Z67popcount_weighted_keys_literal_fused_multiq_kernel_warp_out_w32_sb2ILi7EEvPKyPKfiiS1_S3_iiiiiPKxS5_fiPf
        .type           _Z67popcount_weighted_keys_literal_fused_multiq_kernel_warp_out_w32_sb2ILi7EEvPKyPKfiiS1_S3_iiiiiPKxS5_fiPf,@function
        .size           _Z67popcount_weighted_keys_literal_fused_multiq_kernel_warp_out_w32_sb2ILi7EEvPKyPKfiiS1_S3_iiiiiPKxS5_fiPf,(.L_x_4157 - _Z67popcount_weighted_keys_literal_fused_multiq_kernel_warp_out_w32_sb2ILi7EEvPKyPKfiiS1_S3_iiiiiPKxS5_fiPf)
        .other          _Z67popcount_weighted_keys_literal_fused_multiq_kernel_warp_out_w32_sb2ILi7EEvPKyPKfiiS1_S3_iiiiiPKxS5_fiPf,@"STO_CUDA_ENTRY STV_DEFAULT"
_Z67popcount_weighted_keys_literal_fused_multiq_kernel_warp_out_w32_sb2ILi7EEvPKyPKfiiS1_S3_iiiiiPKxS5_fiPf:
.text._Z67popcount_weighted_keys_literal_fused_multiq_kernel_warp_out_w32_sb2ILi7EEvPKyPKfiiS1_S3_iiiiiPKxS5_fiPf:
        /* <DEDUP_REMOVED lines=29> */
[----:B------:R-:W-:-:S02]  /*01d0*/  VIMNMX.U32 R5, PT, PT, R0, 0xe0, !PT ;  /* 0x000000e000057848 */ /* 0x000fc40007fe0000 */
[----:B------:R-:W-:-:S04]  /*01e0*/  SEL R7, RZ, 0x1, P0 ;  /* 0x00000001ff077807 */ /* 0x000fc80000000000 */
[----:B------:R-:W-:Y:S01]  /*01f0*/  IADD3 R5, PT, PT, R5, -R0, -R7 ;  /* 0x8000000005057210 */ /* 0x000fe20007ffe807 */
[----:B0-----:R-:W-:-:S04]  /*0200*/  VIADD R2, R6, 0xffffffe ;  /* 0x0ffffffe06027836 */ /* 0x001fc80000000000 */
[----:B------:R0:W1:Y:S02]  /*0210*/  F2I.FTZ.U32.TRUNC.NTZ R3, R2 ;  /* 0x0000000200037305 */ /* 0x000064000021f000 */
[----:B0-----:R-:W-:Y:S02]  /*0220*/  IMAD.MOV.U32 R2, RZ, RZ, RZ ;  /* 0x000000ffff027224 */ /* 0x001fe400078e00ff */
[----:B-1----:R-:W-:-:S04]  /*0230*/  IMAD.MOV R9, RZ, RZ, -R3 ;  /* 0x000000ffff097224 */ /* 0x002fc800078e0a03 */
[----:B------:R-:W-:-:S04]  /*0240*/  IMAD R9, R9, UR16, RZ ;  /* 0x0000001009097c24 */ /* 0x000fc8000f8e02ff */
[----:B------:R-:W-:-:S04]  /*0250*/  IMAD.HI.U32 R6, R3, R9, R2 ;  /* 0x0000000903067227 */ /* 0x000fc800078e0002 */
[----:B------:R-:W-:Y:S02]  /*0260*/  IMAD.MOV.U32 R9, RZ, RZ, RZ ;  /* 0x000000ffff097224 */ /* 0x000fe400078e00ff */
[----:B------:R-:W-:-:S04]  /*0270*/  IMAD.HI.U32 R6, R6, R5, RZ ;  /* 0x0000000506067227 */ /* 0x000fc800078e00ff */
[----:B------:R-:W-:-:S04]  /*0280*/  IMAD.MOV R2, RZ, RZ, -R6 ;  /* 0x000000ffff027224 */ /* 0x000fc800078e0a06 */
[----:B------:R-:W-:-:S05]  /*0290*/  IMAD R5, R2, UR16, R5 ;  /* 0x0000001002057c24 */ /* 0x000fca000f8e0205 */
[----:B------:R-:W-:-:S13]  /*02a0*/  ISETP.GE.U32.AND P0, PT, R5, UR16, PT ;  /* 0x0000001005007c0c */ /* 0x000fda000bf06070 */
[----:B------:R-:W-:Y:S01]  /*02b0*/  @P0 IADD3 R5, PT, PT, R5, -UR16, RZ ;  /* 0x8000001005050c10 */ /* 0x000fe2000fffe0ff */
[----:B------:R-:W-:-:S03]  /*02c0*/  @P0 VIADD R6, R6, 0x1 ;  /* 0x0000000106060836 */ /* 0x000fc60000000000 */
[----:B------:R-:W-:Y:S01]  /*02d0*/  ISETP.GE.U32.AND P1, PT, R5, UR16, PT ;  /* 0x0000001005007c0c */ /* 0x000fe2000bf26070 */
[----:B------:R-:W-:-:S05]  /*02e0*/  VIADD R5, R0, UR16 ;  /* 0x0000001000057c36 */ /* 0x000fca0008000000 */
[----:B------:R-:W-:-:S07]  /*02f0*/  IADD3 R18, PT, PT, R5, UR16, RZ ;  /* 0x0000001005127c10 */ /* 0x000fce000fffe0ff */
[----:B------:R-:W-:Y:S01]  /*0300*/  @P1 VIADD R6, R6, 0x1 ;  /* 0x0000000106061836 */ /* 0x000fe20000000000 */
[----:B------:R-:W-:-:S05]  /*0310*/  @!P2 LOP3.LUT R6, RZ, UR16, RZ, 0x33, !PT ;  /* 0x00000010ff06ac12 */ /* 0x000fca000f8e33ff */
[----:B------:R-:W-:Y:S01]  /*0320*/  IMAD.IADD R7, R7, 0x1, R6 ;  /* 0x0000000107077824 */ /* 0x000fe200078e0206 */
[----:B------:R-:W-:-:S04]  /*0330*/  LOP3.LUT R6, R4, 0x1f, RZ, 0xc0, !PT ;  /* 0x0000001f04067812 */ /* 0x000fc800078ec0ff */
[----:B------:R-:W-:-:S07]  /*0340*/  LOP3.LUT R20, R7, 0x3, RZ, 0xc0, !PT ;  /* 0x0000000307147812 */ /* 0x000fce00078ec0ff */
.L_x_2322:
        /* <DEDUP_REMOVED lines=31> */
[----:B------:R-:W-:-:S04]  /*0540*/  IMAD.U32 R8, RZ, RZ, UR16 ;  /* 0x00000010ff087e24 */ /* 0x000fc8000f8e00ff */
[----:B------:R-:W-:-:S04]  /*0550*/  IMAD R17, R8, 0x8, R15 ;  /* 0x0000000808117824 */ /* 0x000fc800078e020f */
[----:B------:R-:W-:Y:S02]  /*0560*/  @P0 IMAD R15, R8, 0x8, R17 ;  /* 0x00000008080f0824 */ /* 0x000fe400078e0211 */
[----:B------:R-:W-:Y:S02]  /*0570*/  IMAD.MOV.U32 R8, RZ, RZ, R5 ;  /* 0x000000ffff087224 */ /* 0x000fe400078e0005 */
[----:B------:R-:W-:Y:S01]  /*0580*/  @P0 IMAD.MOV.U32 R8, RZ, RZ, R18 ;  /* 0x000000ffff080224 */ /* 0x000fe200078e0012 */
[----:B--2---:R1:W-:Y:S04]  /*0590*/  STS.64 [R17], R10 ;  /* 0x0000000a11007388 */ /* 0x0043e80000000a00 */
[----:B---3--:R1:W-:Y:S02]  /*05a0*/  @P0 STS.64 [R15], R12 ;  /* 0x0000000c0f000388 */ /* 0x0083e40000000a00 */
.L_x_2318:
[----:B------:R-:W-:Y:S05]  /*05b0*/  BSYNC.RECONVERGENT B1 ;  /* 0x0000000000017941 */ /* 0x000fea0003800200 */
.L_x_2317:
[----:B------:R-:W-:Y:S05]  /*05c0*/  @!P1 BRA `(.L_x_2316) ;  /* 0x0000000000649947 */ /* 0x000fea0003800000 */
.L_x_2319:
        /* <DEDUP_REMOVED lines=25> */
.L_x_2316:
[----:B------:R-:W-:Y:S05]  /*0760*/  BSYNC.RECONVERGENT B0 ;  /* 0x0000000000007941 */ /* 0x000fea0003800200 */
.L_x_2315:
[----:B------:R-:W-:Y:S01]  /*0770*/  ISETP.GT.U32.AND P0, PT, R4, 0x6, PT ;  /* 0x000000060400780c */ /* 0x000fe20003f04070 */
[----:B------:R-:W-:-:S12]  /*0780*/  BSSY.RECONVERGENT B0, `(.L_x_2314) ;  /* 0x0000011000007945 */ /* 0x000fd80003800200 */
[----:B------:R-:W-:Y:S05]  /*0790*/  @P0 BRA `(.L_x_2320) ;  /* 0x00000000003c0947 */ /* 0x000fea0003800000 */
[----:B------:R-:W0:Y:S01]  /*07a0*/  LDC.64 R2, c[0x0][0x3a0] ;  /* 0x0000e800ff027b82 */ /* 0x000e220000000a00 */
[----:B------:R-:W-:Y:S01]  /*07b0*/  UMOV UR4, URZ ;  /* 0x000000ff00047c82 */ /* 0x000fe20008000000 */
[----:B------:R-:W-:Y:S02]  /*07c0*/  IMAD.MOV.U32 R8, RZ, RZ, R4 ;  /* 0x000000ffff087224 */ /* 0x000fe400078e0004 */
[----:B012---:R-:W-:-:S04]  /*07d0*/  IMAD.WIDE.U32 R10, R29, 0x1c, R2 ;  /* 0x0000001c1d0a7825 */ /* 0x007fc800078e0002 */
[----:B------:R-:W-:-:S07]  /*07e0*/  VIADD R15, R11, UR4 ;  /* 0x000000040b0f7c36 */ /* 0x000fce0008000000 */
.L_x_2321:
[----:B------:R-:W-:Y:S01]  /*07f0*/  MOV R3, R15 ;  /* 0x0000000f00037202 */ /* 0x000fe20000000f00 */
[----:B---3--:R-:W-:-:S04]  /*0800*/  IMAD.MOV.U32 R2, RZ, RZ, R10 ;  /* 0x000000ffff027224 */ /* 0x008fc800078e000a */
        /* <DEDUP_REMOVED lines=8> */
.L_x_2320:
[----:B------:R-:W-:Y:S05]  /*0890*/  BSYNC.RECONVERGENT B0 ;  /* 0x0000000000007941 */ /* 0x000fea0003800200 */
.L_x_2314:
[----:B------:R-:W-:-:S05]  /*08a0*/  VIADD R9, R9, 0x1 ;  /* 0x0000000109097836 */ /* 0x000fca0000000000 */
[----:B------:R-:W-:-:S13]  /*08b0*/  ISETP.NE.AND P0, PT, R9, UR6, PT ;  /* 0x0000000609007c0c */ /* 0x000fda000bf05270 */
[----:B------:R-:W-:Y:S05]  /*08c0*/  @P0 BRA `(.L_x_2322) ;  /* 0xfffffff800a00947 */ /* 0x000fea000383ffff */
[----:B--2---:R-:W2:Y:S01]  /*08d0*/  LDC.64 R18, c[0x0][0x3c0] ;  /* 0x0000f000ff127b82 */ /* 0x004ea20000000a00 */
[----:B------:R-:W4:Y:S01]  /*08e0*/  LDCU UR17, c[0x0][0x3b8] ;  /* 0x00007700ff1177ac */ /* 0x000f220008000800 */
[----:B------:R-:W-:Y:S01]  /*08f0*/  SHF.R.U32.HI R7, RZ, 0x4, R4 ;  /* 0x00000004ff077819 */ /* 0x000fe20000011604 */
[----:B------:R-:W-:Y:S01]  /*0900*/  IMAD.U32 R0, RZ, RZ, UR9 ;  /* 0x00000009ff007e24 */ /* 0x000fe2000f8e00ff */
[----:B------:R-:W-:Y:S01]  /*0910*/  LEA R9, R6, UR8, 0x3 ;  /* 0x0000000806097c11 */ /* 0x000fe2000f8e18ff */
[----:B------:R-:W5:Y:S01]  /*0920*/  LDCU UR4, c[0x0][0x390] ;  /* 0x00007200ff0477ac */ /* 0x000f620008000800 */
[----:B------:R-:W-:Y:S01]  /*0930*/  LOP3.LUT R7, R7, 0x3e, RZ, 0xc0, !PT ;  /* 0x0000003e07077812 */ /* 0x000fe200078ec0ff */
[----:B01----:R-:W-:Y:S01]  /*0940*/  IMAD.MOV.U32 R10, RZ, RZ, RZ ;  /* 0x000000ffff0a7224 */ /* 0x003fe200078e00ff */
        /* <DEDUP_REMOVED lines=9> */
[----:B--2---:R-:W-:Y:S01]  /*09e0*/  IMAD.WIDE.U32 R18, R3, 0x8, R18 ;  /* 0x0000000803127825 */ /* 0x004fe200078e0012 */
[----:B0----5:R-:W-:-:S12]  /*09f0*/  USHF.L.U32 UR4, UR4, 0x5, URZ ;  /* 0x0000000504047899 */ /* 0x021fd800080006ff */
.L_x_2372:
[----:B01----:R-:W0:Y:S01]  /*0a00*/  S2R R5, SR_CTAID.Y ;  /* 0x0000000000057919 */ /* 0x003e220000002600 */
[----:B------:R-:W1:Y:S01]  /*0a10*/  LDCU UR7, c[0x0][0x3b0] ;  /* 0x00007600ff0777ac */ /* 0x000e620008000800 */
[----:B0-----:R-:W-:-:S05]  /*0a20*/  IMAD R5, R5, UR5, R10 ;  /* 0x0000000505057c24 */ /* 0x001fca000f8e020a */
[----:B-1----:R-:W-:-:S13]  /*0a30*/  ISETP.GE.AND P1, PT, R5, UR7, PT ;  /* 0x0000000705007c0c */ /* 0x002fda000bf26270 */
[----:B--23-5:R-:W-:Y:S05]  /*0a40*/  @P1 EXIT ;  /* 0x000000000000194d */ /* 0x02cfea0003800000 */
[----:B------:R-:W0:Y:S08]  /*0a50*/  LDC.64 R20, c[0x0][0x3c8] ;  /* 0x0000f200ff147b82 */ /* 0x000e300000000a00 */
[----:B---3--:R-:W1:Y:S01]  /*0a60*/  LDC R13, c[0x0][0x390] ;  /* 0x0000e400ff0d7b82 */ /* 0x008e620000000800 */
        /* <DEDUP_REMOVED lines=12> */
[----:B-1----:R-:W-:-:S04]  /*0b30*/  LEA R24, P1, R22, UR8, 0x8 ;  /* 0x0000000816187c11 */ /* 0x002fc8000f8240ff */
[----:B------:R-:W-:Y:S02]  /*0b40*/  LEA.HI.X R25, R22, UR9, R3, 0x8, P1 ;  /* 0x0000000916197c11 */ /* 0x000fe400088f4403 */
[----:B0-----:R-:W-:Y:S02]  /*0b50*/  LEA R61, R54, R5, 0x18 ;  /* 0x00000005363d7211 */ /* 0x001fe400078ec0ff */
[----:B------:R-:W-:-:S07]  /*0b60*/  MOV R5, R4 ;  /* 0x0000000400057202 */ /* 0x000fce0000000f00 */
.L_x_2325:
[----:B0-----:R-:W-:-:S06]  /*0b70*/  IMAD.WIDE R54, R5, 0x8, R24 ;  /* 0x0000000805367825 */ /* 0x001fcc00078e0218 */
[----:B------:R-:W2:Y:S01]  /*0b80*/  LDG.E.64.CONSTANT R54, desc[UR10][R54.64] ;  /* 0x0000000a36367981 */ /* 0x000ea2000c1e9b00 */
[C---:B------:R-:W-:Y:S02]  /*0b90*/  IMAD R59, R5.reuse, 0x8, R61 ;  /* 0x00000008053b7824 */ /* 0x040fe400078e023d */
[----:B------:R-:W-:-:S05]  /*0ba0*/  VIADD R5, R5, UR16 ;  /* 0x0000001005057c36 */ /* 0x000fca0008000000 */
[----:B------:R-:W-:Y:S01]  /*0bb0*/  ISETP.GE.AND P1, PT, R5, UR4, PT ;  /* 0x0000000405007c0c */ /* 0x000fe2000bf26270 */
[----:B--2---:R0:W-:-:S12]  /*0bc0*/  STS.64 [R59], R54 ;  /* 0x000000363b007388 */ /* 0x0041d80000000a00 */
[----:B------:R-:W-:Y:S05]  /*0bd0*/  @!P1 BRA `(.L_x_2325) ;  /* 0xfffffffc00e49947 */ /* 0x000fea000383ffff */
.L_x_2324:
[----:B------:R-:W-:Y:S05]  /*0be0*/  BSYNC.RECONVERGENT B0 ;  /* 0x0000000000007941 */ /* 0x000fea0003800200 */
.L_x_2323:
[----:B------:R-:W-:Y:S05]  /*0bf0*/  @P2 BRA `(.L_x_2326) ;  /* 0x00000000002c2947 */ /* 0x000fea0003800000 */
[----:B0-----:R-:W-:-:S07]  /*0c00*/  IMAD.MOV.U32 R54, RZ, RZ, R4 ;  /* 0x000000ffff367224 */ /* 0x001fce00078e0004 */
.L_x_2327:
        /* <DEDUP_REMOVED lines=10> */
.L_x_2326:
        /* <DEDUP_REMOVED lines=29> */
[----:B---34-:R2:W0:Y:S02]  /*0e80*/  LDS.64 R38, [R12+0x600] ;  /* 0x000600000c267984 */ /* 0x0184240000000a00 */
.L_x_2330:
[----:B------:R-:W-:Y:S05]  /*0e90*/  BSYNC.RECONVERGENT B0 ;  /* 0x0000000000007941 */ /* 0x000fea0003800200 */
.L_x_2329:
        /* <DEDUP_REMOVED lines=15> */
[----:B----4-:R3:W0:Y:S02]  /*0f90*/  LDS.64 R52, [R12+0xd00] ;  /* 0x000d00000c347984 */ /* 0x0106240000000a00 */
.L_x_2332:
[----:B------:R-:W-:Y:S05]  /*0fa0*/  BSYNC.RECONVERGENT B0 ;  /* 0x0000000000007941 */ /* 0x000fea0003800200 */
.L_x_2331:
[----:B------:R-:W-:Y:S05]  /*0fb0*/  @!P4 BRA `(.L_x_2333) ;  /* 0x000000080008c947 */ /* 0x000fea0003800000 */
[----:B------:R-:W-:Y:S01]  /*0fc0*/  IADD3 R13, PT, PT, -R13, RZ, RZ ;  /* 0x000000ff0d0d7210 */ /* 0x000fe20007ffe1ff */
[----:B------:R-:W-:Y:S02]  /*0fd0*/  IMAD.MOV.U32 R5, RZ, RZ, RZ ;  /* 0x000000ffff057224 */ /* 0x000fe400078e00ff */
[----:B------:R-:W-:Y:S02]  /*0fe0*/  IMAD.U32 R61, RZ, RZ, UR15 ;  /* 0x0000000fff3d7e24 */ /* 0x000fe4000f8e00ff */
[----:B0-----:R-:W-:Y:S02]  /*0ff0*/  IMAD.MOV.U32 R59, RZ, RZ, R9 ;  /* 0x000000ffff3b7224 */ /* 0x001fe400078e0009 */
[----:B------:R-:W-:-:S07]  /*1000*/  IMAD.MOV.U32 R3, RZ, RZ, RZ ;  /* 0x000000ffff037224 */ /* 0x000fce00078e00ff */
.L_x_2335:
[----:B------:R-:W-:Y:S01]  /*1010*/  ISETP.NE.AND P4, PT, R6, RZ, PT ;  /* 0x000000ff0600720c */ /* 0x000fe20003f85270 */
[----:B------:R-:W-:Y:S01]  /*1020*/  IMAD.MOV.U32 R63, RZ, RZ, RZ ;  /* 0x000000ffff3f7224 */ /* 0x000fe200078e00ff */
[----:B------:R-:W-:Y:S01]  /*1030*/  UMOV UR7, 0xffffffff ;  /* 0xffffffff00077882 */ /* 0x000fe20000000000 */
[----:B------:R-:W-:-:S10]  /*1040*/  IADD3 R13, PT, PT, R13, 0x1, RZ ;  /* 0x000000010d0d7810 */ /* 0x000fd40007ffe0ff */
[----:B------:R0:W4:Y:S01]  /*1050*/  @!P4 LDS R63, [R61] ;  /* 0x000000003d3fc984 */ /* 0x0001220000000800 */
[----:B------:R-:W-:Y:S01]  /*1060*/  ISETP.NE.AND P4, PT, R13, RZ, PT ;  /* 0x000000ff0d00720c */ /* 0x000fe20003f85270 */
[----:B------:R-:W-:-:S12]  /*1070*/  BRA.DIV UR7, `(.L_x_2334) ;  /* 0x0000008607147947 */ /* 0x000fd8000b800000 */
[----:B----4-:R-:W4:Y:S02]  /*1080*/  SHFL.IDX PT, R63, R63, RZ, 0x1f ;  /* 0x00001fff3f3f7589 */ /* 0x010f2400000e0000 */
.L_x_2375:
[----:B------:R1:W2:Y:S01]  /*1090*/  LDS.64 R54, [R59] ;  /* 0x000000003b367984 */ /* 0x0002a20000000a00 */
[----:B0-----:R-:W-:Y:S02]  /*10a0*/  VIADD R61, R61, 0x4 ;  /* 0x000000043d3d7836 */ /* 0x001fe40000000000 */
[----:B-1----:R-:W-:Y:S01]  /*10b0*/  VIADD R59, R59, 0x100 ;  /* 0x000001003b3b7836 */ /* 0x002fe20000000000 */
[----:B--2---:R-:W-:Y:S02]  /*10c0*/  @!P2 LOP3.LUT R67, R27, R55, RZ, 0xc0, !PT ;  /* 0x000000371b43a212 */ /* 0x004fe400078ec0ff */
[----:B------:R-:W-:-:S04]  /*10d0*/  @!P2 LOP3.LUT R69, R26, R54, RZ, 0xc0, !PT ;  /* 0x000000361a45a212 */ /* 0x000fc800078ec0ff */
[----:B------:R0:W-:Y:S08]  /*10e0*/  @!P2 POPC R65, R69 ;  /* 0x000000450041a309 */ /* 0x0001f00000000000 */
[----:B------:R-:W1:Y:S01]  /*10f0*/  @!P2 POPC R67, R67 ;  /* 0x000000430043a309 */ /* 0x000e620000000000 */
[----:B0-----:R-:W-:Y:S01]  /*1100*/  @!P3 LOP3.LUT R69, R40, R54, RZ, 0xc0, !PT ;  /* 0x000000362845b212 */ /* 0x001fe200078ec0ff */
[----:B-1----:R-:W-:Y:S01]  /*1110*/  @!P2 IMAD.IADD R65, R65, 0x1, R67 ;  /* 0x000000014141a824 */ /* 0x002fe200078e0243 */
[----:B------:R-:W-:-:S04]  /*1120*/  @!P3 LOP3.LUT R67, R41, R55, RZ, 0xc0, !PT ;  /* 0x000000372943b212 */ /* 0x000fc800078ec0ff */
[----:B------:R-:W-:Y:S02]  /*1130*/  @!P2 I2FP.F32.U32 R65, R65 ;  /* 0x000000410041a245 */ /* 0x000fe40000201000 */
[----:B------:R-:W-:Y:S03]  /*1140*/  @!P3 POPC R67, R67 ;  /* 0x000000430043b309 */ /* 0x000fe60000000000 */
[----:B----4-:R-:W-:-:S04]  /*1150*/  @!P2 FMUL R65, R63, R65 ;  /* 0x000000413f41a220 */ /* 0x010fc80000400000 */
        /* <DEDUP_REMOVED lines=85> */
[----:B------:R-:W-:-:S02]  /*16b0*/  @!P3 I2FP.F32.U32 R65, R65 ;  /* 0x000000410041b245 */ /* 0x000fc40000201000 */
[----:B------:R-:W-:Y:S02]  /*16c0*/  @!P3 LOP3.LUT R55, R53, R55, RZ, 0xc0, !PT ;  /* 0x000000373537b212 */ /* 0x000fe400078ec0ff */
[----:B------:R-:W-:Y:S01]  /*16d0*/  @!P2 POPC R67, R67 ;  /* 0x000000430043a309 */ /* 0x000fe20000000000 */
[----:B------:R-:W-:-:S04]  /*16e0*/  @!P3 FMUL R65, R63, R65 ;  /* 0x000000413f41b220 */ /* 0x000fc80000400000 */
[----:B------:R-:W-:-:S03]  /*16f0*/  @!P3 FFMA R5, R17, R65, R5 ;  /* 0x000000411105b223 */ /* 0x000fc60000000005 */
[----:B------:R-:W0:Y:S08]  /*1700*/  @!P2 POPC R65, R69 ;  /* 0x000000450041a309 */ /* 0x000e300000000000 */
[----:B------:R-:W-:Y:S01]  /*1710*/  @!P3 POPC R55, R55 ;  /* 0x000000370037b309 */ /* 0x000fe20000000000 */
        /* <DEDUP_REMOVED lines=12> */
.L_x_2333:
[----:B------:R-:W-:Y:S01]  /*17e0*/  ISETP.GE.AND P4, PT, R13, 0x1, PT ;  /* 0x000000010d00780c */ /* 0x000fe20003f86270 */
[----:B------:R-:W-:Y:S02]  /*17f0*/  HFMA2 R5, -RZ, RZ, 0, 0 ;  /* 0x00000000ff057431 */ /* 0x000fe400000001ff */
[----:B------:R-:W-:-:S10]  /*1800*/  IMAD.MOV.U32 R3, RZ, RZ, RZ ;  /* 0x000000ffff037224 */ /* 0x000fd400078e00ff */
[----:B------:R-:W-:Y:S05]  /*1810*/  @!P4 BRA `(.L_x_2337) ;  /* 0x0000000400e4c947 */ /* 0x000fea0003800000 */
[----:B------:R-:W-:Y:S01]  /*1820*/  ISETP.NE.AND P4, PT, R6, RZ, PT ;  /* 0x000000ff0600720c */ /* 0x000fe20003f85270 */
[----:B0-----:R-:W-:Y:S01]  /*1830*/  IMAD.MOV.U32 R59, RZ, RZ, RZ ;  /* 0x000000ffff3b7224 */ /* 0x001fe200078e00ff */
[----:B------:R-:W-:-:S11]  /*1840*/  UMOV UR7, 0xffffffff ;  /* 0xffffffff00077882 */ /* 0x000fd60000000000 */
[----:B------:R-:W0:Y:S01]  /*1850*/  @!P4 LDS R59, [UR15] ;  /* 0x0000000fff3bc984 */ /* 0x000e220008000800 */
[----:B------:R-:W-:Y:S05]  /*1860*/  BRA.DIV UR7, `(.L_x_2338) ;  /* 0x0000007e073c7947 */ /* 0x000fea000b800000 */
[----:B0-----:R-:W0:Y:S02]  /*1870*/  SHFL.IDX PT, R59, R59, RZ, 0x1f ;  /* 0x00001fff3b3b7589 */ /* 0x001e2400000e0000 */
.L_x_2377:
[----:B------:R-:W4:Y:S02]  /*1880*/  LDS.64 R54, [R9] ;  /* 0x0000000009367984 */ /* 0x000f240000000a00 */
[-C--:B----4-:R-:W-:Y:S02]  /*1890*/  @!P2 LOP3.LUT R67, R26, R54.reuse, RZ, 0xc0, !PT ;  /* 0x000000361a43a212 */ /* 0x090fe400078ec0ff */
[-C--:B------:R-:W-:Y:S02]  /*18a0*/  @!P2 LOP3.LUT R69, R27, R55.reuse, RZ, 0xc0, !PT ;  /* 0x000000371b45a212 */ /* 0x080fe400078ec0ff */
[----:B------:R4:W-:Y:S01]  /*18b0*/  @!P2 POPC R3, R67 ;  /* 0x000000430003a309 */ /* 0x0009e20000000000 */
[----:B------:R-:W-:Y:S02]  /*18c0*/  @!P2 LOP3.LUT R63, R28, R54, RZ, 0xc0, !PT ;  /* 0x000000361c3fa212 */ /* 0x000fe400078ec0ff */
[----:B------:R-:W-:-:S05]  /*18d0*/  @!P2 LOP3.LUT R65, R29, R55, RZ, 0xc0, !PT ;  /* 0x000000371d41a212 */ /* 0x000fca00078ec0ff */
[----:B------:R1:W2:Y:S01]  /*18e0*/  @!P2 POPC R5, R69 ;  /* 0x000000450005a309 */ /* 0x0002a20000000000 */
[----:B----4-:R-:W-:-:S07]  /*18f0*/  @!P3 LOP3.LUT R67, R42, R54, RZ, 0xc0, !PT ;  /* 0x000000362a43b212 */ /* 0x010fce00078ec0ff */
[----:B------:R-:W-:Y:S01]  /*1900*/  @!P2 POPC R61, R63 ;  /* 0x0000003f003da309 */ /* 0x000fe20000000000 */
[----:B-1----:R-:W-:Y:S01]  /*1910*/  @!P3 LOP3.LUT R69, R40, R54, RZ, 0xc0, !PT ;  /* 0x000000362845b212 */ /* 0x002fe200078ec0ff */
[----:B--2---:R-:W-:-:S05]  /*1920*/  @!P2 IMAD.IADD R3, R3, 0x1, R5 ;  /* 0x000000010303a824 */ /* 0x004fca00078e0205 */
[----:B------:R-:W-:-:S05]  /*1930*/  @!P2 I2FP.F32.U32 R3, R3 ;  /* 0x000000030003a245 */ /* 0x000fca0000201000 */
[----:B0-----:R-:W-:Y:S01]  /*1940*/  @!P2 FMUL R5, R59, R3 ;  /* 0x000000033b05a220 */ /* 0x001fe20000400000 */
[----:B------:R-:W-:-:S03]  /*1950*/  IMAD.MOV.U32 R3, RZ, RZ, RZ ;  /* 0x000000ffff037224 */ /* 0x000fc600078e00ff */
[----:B------:R-:W-:Y:S02]  /*1960*/  @!P2 FFMA R3, R0, R5, RZ ;  /* 0x000000050003a223 */ /* 0x000fe400000000ff */
[----:B------:R0:W1:Y:S02]  /*1970*/  @!P2 POPC R5, R65 ;  /* 0x000000410005a309 */ /* 0x0000640000000000 */
[----:B0-----:R-:W-:Y:S01]  /*1980*/  @!P3 LOP3.LUT R65, R41, R55, RZ, 0xc0, !PT ;  /* 0x000000372941b212 */ /* 0x001fe200078ec0ff */
[----:B-1----:R-:W-:-:S05]  /*1990*/  @!P2 IMAD.IADD R5, R61, 0x1, R5 ;  /* 0x000000013d05a824 */ /* 0x002fca00078e0205 */
[----:B------:R-:W-:-:S05]  /*19a0*/  @!P2 I2FP.F32.U32 R5, R5 ;  /* 0x000000050005a245 */ /* 0x000fca0000201000 */
[----:B------:R-:W-:Y:S02]  /*19b0*/  @!P2 FMUL R61, R59, R5 ;  /* 0x000000053b3da220 */ /* 0x000fe40000400000 */
[----:B------:R0:W-:Y:S02]  /*19c0*/  @!P3 POPC R5, R69 ;  /* 0x000000450005b309 */ /* 0x0001e40000000000 */
[----:B------:R-:W-:-:S06]  /*19d0*/  @!P2 FFMA R3, R14, R61, R3 ;  /* 0x0000003d0e03a223 */ /* 0x000fcc0000000003 */
[----:B------:R1:W2:Y:S01]  /*19e0*/  @!P3 POPC R61, R65 ;  /* 0x00000041003db309 */ /* 0x0002a20000000000 */
[----:B0-----:R-:W-:-:S07]  /*19f0*/  @!P3 LOP3.LUT R69, R43, R55, RZ, 0xc0, !PT ;  /* 0x000000372b45b212 */ /* 0x001fce00078ec0ff */
[----:B------:R0:W-:Y:S01]  /*1a00*/  @!P3 POPC R63, R69 ;  /* 0x00000045003fb309 */ /* 0x0001e20000000000 */
[----:B-1----:R-:W-:Y:S01]  /*1a10*/  @!P2 LOP3.LUT R65, R30, R54, RZ, 0xc0, !PT ;  /* 0x000000361e41a212 */ /* 0x002fe200078ec0ff */
[----:B--2---:R-:W-:Y:S01]  /*1a20*/  @!P3 IMAD.IADD R5, R5, 0x1, R61 ;  /* 0x000000010505b824 */ /* 0x004fe200078e023d */
[----:B0-----:R-:W-:-:S04]  /*1a30*/  @!P3 LOP3.LUT R69, R45, R55, RZ, 0xc0, !PT ;  /* 0x000000372d45b212 */ /* 0x001fc800078ec0ff */
[----:B------:R-:W-:-:S05]  /*1a40*/  @!P3 I2FP.F32.U32 R5, R5 ;  /* 0x000000050005b245 */ /* 0x000fca0000201000 */
[----:B------:R-:W-:Y:S01]  /*1a50*/  @!P3 FMUL R61, R59, R5 ;  /* 0x000000053b3db220 */ /* 0x000fe20000400000 */
[----:B------:R-:W-:-:S03]  /*1a60*/  MOV R5, RZ ;  /* 0x000000ff00057202 */ /* 0x000fc60000000f00 */
[----:B------:R-:W-:Y:S02]  /*1a70*/  @!P3 FFMA R5, R2, R61, RZ ;  /* 0x0000003d0205b223 */ /* 0x000fe400000000ff */
        /* <DEDUP_REMOVED lines=47> */
[-C--:B0-----:R-:W-:Y:S01]  /*1d70*/  @!P3 LOP3.LUT R69, R51, R55.reuse, RZ, 0xc0, !PT ;  /* 0x000000373345b212 */ /* 0x081fe200078ec0ff */
        /* <DEDUP_REMOVED lines=11> */
[----:B------:R-:W-:Y:S01]  /*1e30*/  @!P3 POPC R63, R69 ;  /* 0x00000045003fb309 */ /* 0x000fe20000000000 */
[----:B------:R-:W-:-:S05]  /*1e40*/  @!P2 I2FP.F32.U32 R61, R61 ;  /* 0x0000003d003da245 */ /* 0x000fca0000201000 */
[----:B------:R-:W-:-:S04]  /*1e50*/  @!P2 FMUL R61, R59, R61 ;  /* 0x0000003d3b3da220 */ /* 0x000fc80000400000 */
        /* <DEDUP_REMOVED lines=20> */
[----:B------:R-:W-:-:S07]  /*1fa0*/  @!P3 FFMA R5, R57, R54, R5 ;  /* 0x000000363905b223 */ /* 0x000fce0000000005 */
.L_x_2337:
[----:B------:R-:W-:-:S13]  /*1fb0*/  ISETP.GE.AND P4, PT, R13, 0x2, PT ;  /* 0x000000020d00780c */ /* 0x000fda0003f86270 */
[----:B------:R-:W-:Y:S05]  /*1fc0*/  @!P4 BRA `(.L_x_2339) ;  /* 0x0000000400dcc947 */ /* 0x000fea0003800000 */
[----:B------:R-:W-:Y:S01]  /*1fd0*/  ISETP.NE.AND P4, PT, R6, RZ, PT ;  /* 0x000000ff0600720c */ /* 0x000fe20003f85270 */
[----:B0-----:R-:W-:Y:S01]  /*1fe0*/  HFMA2 R59, -RZ, RZ, 0, 0 ;  /* 0x00000000ff3b7431 */ /* 0x001fe200000001ff */
[----:B------:R-:W-:-:S11]  /*1ff0*/  UMOV UR7, 0xffffffff ;  /* 0xffffffff00077882 */ /* 0x000fd60000000000 */
[----:B------:R-:W0:Y:S01]  /*2000*/  @!P4 LDS R59, [UR15+0x4] ;  /* 0x0000040fff3bc984 */ /* 0x000e220008000800 */
[----:B------:R-:W-:Y:S05]  /*2010*/  BRA.DIV UR7, `(.L_x_2340) ;  /* 0x0000007607747947 */ /* 0x000fea000b800000 */
[----:B0-----:R-:W0:Y:S02]  /*2020*/  SHFL.IDX PT, R59, R59, RZ, 0x1f ;  /* 0x00001fff3b3b7589 */ /* 0x001e2400000e0000 */
.L_x_2380:
[----:B------:R-:W4:Y:S02]  /*2030*/  LDS.64 R54, [R9+0x100] ;  /* 0x0001000009367984 */ /* 0x000f240000000a00 */
[-C--:B----4-:R-:W-:Y:S02]  /*2040*/  @!P2 LOP3.LUT R63, R27, R55.reuse, RZ, 0xc0, !PT ;  /* 0x000000371b3fa212 */ /* 0x090fe400078ec0ff */
[-C--:B------:R-:W-:Y:S02]  /*2050*/  @!P2 LOP3.LUT R65, R26, R54.reuse, RZ, 0xc0, !PT ;  /* 0x000000361a41a212 */ /* 0x080fe400078ec0ff */
[----:B------:R-:W-:Y:S02]  /*2060*/  @!P3 LOP3.LUT R67, R40, R54, RZ, 0xc0, !PT ;  /* 0x000000362843b212 */ /* 0x000fe400078ec0ff */
[----:B------:R4:W-:Y:S01]  /*2070*/  @!P2 POPC R61, R65 ;  /* 0x00000041003da309 */ /* 0x0009e20000000000 */
[----:B------:R-:W-:-:S07]  /*2080*/  @!P3 LOP3.LUT R69, R41, R55, RZ, 0xc0, !PT ;  /* 0x000000372945b212 */ /* 0x000fce00078ec0ff */
[----:B------:R-:W1:Y:S01]  /*2090*/  @!P2 POPC R63, R63 ;  /* 0x0000003f003fa309 */ /* 0x000e620000000000 */
[----:B----4-:R-:W-:Y:S01]  /*20a0*/  @!P2 LOP3.LUT R65, R28, R54, RZ, 0xc0, !PT ;  /* 0x000000361c41a212 */ /* 0x010fe200078ec0ff */
[----:B-1----:R-:W-:-:S06]  /*20b0*/  @!P2 IMAD.IADD R61, R61, 0x1, R63 ;  /* 0x000000013d3da824 */ /* 0x002fcc00078e023f */
[----:B------:R1:W-:Y:S01]  /*20c0*/  @!P3 POPC R63, R69 ;  /* 0x00000045003fb309 */ /* 0x0003e20000000000 */
[----:B------:R-:W-:-:S05]  /*20d0*/  @!P2 I2FP.F32.U32 R61, R61 ;  /* 0x0000003d003da245 */ /* 0x000fca0000201000 */
[----:B0-----:R-:W-:Y:S01]  /*20e0*/  @!P2 FMUL R61, R59, R61 ;  /* 0x0000003d3b3da220 */ /* 0x001fe20000400000 */
[----:B-1----:R-:W-:-:S03]  /*20f0*/  @!P3 LOP3.LUT R69, R43, R55, RZ, 0xc0, !PT ;  /* 0x000000372b45b212 */ /* 0x002fc600078ec0ff */
        /* <DEDUP_REMOVED lines=81> */
[----:B0-----:R-:W-:Y:S02]  /*2610*/  @!P3 IADD3 R61, PT, PT, R61, R63, RZ ;  /* 0x0000003f3d3db210 */ /* 0x001fe40007ffe0ff */
[----:B------:R-:W-:Y:S02]  /*2620*/  @!P2 LOP3.LUT R63, R39, R55, RZ, 0xc0, !PT ;  /* 0x00000037273fa212 */ /* 0x000fe400078ec0ff */
[----:B------:R-:W-:Y:S02]  /*2630*/  @!P3 I2FP.F32.U32 R61, R61 ;  /* 0x0000003d003db245 */ /* 0x000fe40000201000 */
[----:B------:R-:W-:-:S02]  /*2640*/  @!P3 LOP3.LUT R55, R53, R55, RZ, 0xc0, !PT ;  /* 0x000000373537b212 */ /* 0x000fc400078ec0ff */
        /* <DEDUP_REMOVED lines=15> */
.L_x_2339:
[----:B------:R-:W-:-:S13]  /*2740*/  ISETP.GE.AND P4, PT, R13, 0x3, PT ;  /* 0x000000030d00780c */ /* 0x000fda0003f86270 */
[----:B------:R-:W-:Y:S05]  /*2750*/  @!P4 BRA `(.L_x_2341) ;  /* 0x0000000400dcc947 */ /* 0x000fea0003800000 */
[----:B------:R-:W-:Y:S01]  /*2760*/  ISETP.NE.AND P4, PT, R6, RZ, PT ;  /* 0x000000ff0600720c */ /* 0x000fe20003f85270 */
[----:B0-----:R-:W-:Y:S01]  /*2770*/  IMAD.MOV.U32 R59, RZ, RZ, RZ ;  /* 0x000000ffff3b7224 */ /* 0x001fe200078e00ff */
[----:B------:R-:W-:-:S11]  /*2780*/  UMOV UR7, 0xffffffff ;  /* 0xffffffff00077882 */ /* 0x000fd60000000000 */
[----:B------:R-:W0:Y:S01]  /*2790*/  @!P4 LDS R59, [UR15+0x8] ;  /* 0x0000080fff3bc984 */ /* 0x000e220008000800 */
[----:B------:R-:W-:Y:S05]  /*27a0*/  BRA.DIV UR7, `(.L_x_2342) ;  /* 0x0000006e07bc7947 */ /* 0x000fea000b800000 */
[----:B0-----:R-:W0:Y:S02]  /*27b0*/  SHFL.IDX PT, R59, R59, RZ, 0x1f ;  /* 0x00001fff3b3b7589 */ /* 0x001e2400000e0000 */
.L_x_2383:
        /* <DEDUP_REMOVED lines=113> */
.L_x_2341:
        /* <DEDUP_REMOVED lines=8> */
.L_x_2386:
        /* <DEDUP_REMOVED lines=113> */
.L_x_2343:
        /* <DEDUP_REMOVED lines=8> */
.L_x_2389:
        /* <DEDUP_REMOVED lines=113> */
.L_x_2345:
        /* <DEDUP_REMOVED lines=8> */
.L_x_2392:
        /* <DEDUP_REMOVED lines=113> */
.L_x_2347:
        /* <DEDUP_REMOVED lines=8> */
.L_x_2395:
        /* <DEDUP_REMOVED lines=113> */
.L_x_2349:
        /* <DEDUP_REMOVED lines=8> */
.L_x_2398:
        /* <DEDUP_REMOVED lines=113> */
.L_x_2351:
        /* <DEDUP_REMOVED lines=8> */
.L_x_2401:
        /* <DEDUP_REMOVED lines=113> */
.L_x_2353:
        /* <DEDUP_REMOVED lines=8> */
.L_x_2404:
        /* <DEDUP_REMOVED lines=113> */
.L_x_2355:
        /* <DEDUP_REMOVED lines=8> */
.L_x_2407:
        /* <DEDUP_REMOVED lines=113> */
.L_x_2357:
        /* <DEDUP_REMOVED lines=8> */
.L_x_2410:
        /* <DEDUP_REMOVED lines=113> */
.L_x_2359:
        /* <DEDUP_REMOVED lines=8> */
.L_x_2413:
        /* <DEDUP_REMOVED lines=103> */
[----:B0-----:R-:W-:-:S04]  /*79d0*/  @!P2 IADD3 R61, PT, PT, R61, R63, RZ ;  /* 0x0000003f3d3da210 */ /* 0x001fc80007ffe0ff */
        /* <DEDUP_REMOVED lines=9> */
.L_x_2361:
        /* <DEDUP_REMOVED lines=8> */
.L_x_2416:
        /* <DEDUP_REMOVED lines=113> */
.L_x_2363:
        /* <DEDUP_REMOVED lines=8> */
.L_x_2419:
        /* <DEDUP_REMOVED lines=113> */
.L_x_2365:
[----:B------:R-:W-:-:S13]  /*8990*/  ISETP.NE.AND P4, PT, R13, 0x10, PT ;  /* 0x000000100d00780c */ /* 0x000fda0003f85270 */
[----:B------:R-:W-:Y:S05]  /*89a0*/  @P4 BRA `(.L_x_2336) ;  /* 0x0000000400dc4947 */ /* 0x000fea0003800000 */
[----:B------:R-:W-:Y:S01]  /*89b0*/  ISETP.NE.AND P4, PT, R6, RZ, PT ;  /* 0x000000ff0600720c */ /* 0x000fe20003f85270 */
[----:B------:R-:W-:Y:S01]  /*89c0*/  IMAD.MOV.U32 R13, RZ, RZ, RZ ;  /* 0x000000ffff0d7224 */ /* 0x000fe200078e00ff */
[----:B------:R-:W-:-:S11]  /*89d0*/  UMOV UR7, 0xffffffff ;  /* 0xffffffff00077882 */ /* 0x000fd60000000000 */
[----:B------:R-:W4:Y:S01]  /*89e0*/  @!P4 LDS R13, [UR15+0x3c] ;  /* 0x00003c0fff0dc984 */ /* 0x000f220008000800 */
[----:B------:R-:W-:Y:S05]  /*89f0*/  BRA.DIV UR7, `(.L_x_2367) ;  /* 0x0000001607647947 */ /* 0x000fea000b800000 */
[----:B----4-:R-:W4:Y:S02]  /*8a00*/  SHFL.IDX PT, R13, R13, RZ, 0x1f ;  /* 0x00001fff0d0d7589 */ /* 0x010f2400000e0000 */
.L_x_2422:
[----:B0-----:R-:W0:Y:S02]  /*8a10*/  LDS.64 R54, [R9+0xf00] ;  /* 0x000f000009367984 */ /* 0x001e240000000a00 */
[-C--:B0-----:R-:W-:Y:S02]  /*8a20*/  @!P2 LOP3.LUT R65, R26, R54.reuse, RZ, 0xc0, !PT ;  /* 0x000000361a41a212 */ /* 0x081fe400078ec0ff */
[-C--:B------:R-:W-:Y:S02]  /*8a30*/  @!P2 LOP3.LUT R67, R27, R55.reuse, RZ, 0xc0, !PT ;  /* 0x000000371b43a212 */ /* 0x080fe400078ec0ff */
[----:B------:R0:W-:Y:S01]  /*8a40*/  @!P2 POPC R59, R65 ;  /* 0x00000041003ba309 */ /* 0x0001e20000000000 */
[----:B------:R-:W-:Y:S02]  /*8a50*/  @!P3 LOP3.LUT R63, R40, R54, RZ, 0xc0, !PT ;  /* 0x00000036283fb212 */ /* 0x000fe400078ec0ff */
[----:B------:R-:W-:-:S05]  /*8a60*/  @!P3 LOP3.LUT R69, R41, R55, RZ, 0xc0, !PT ;  /* 0x000000372945b212 */ /* 0x000fca00078ec0ff */
[----:B------:R1:W2:Y:S01]  /*8a70*/  @!P2 POPC R61, R67 ;  /* 0x00000043003da309 */ /* 0x0002a20000000000 */
[----:B0-----:R-:W-:Y:S02]  /*8a80*/  @!P2 LOP3.LUT R65, R28, R54, RZ, 0xc0, !PT ;  /* 0x000000361c41a212 */ /* 0x001fe400078ec0ff */
[----:B-1----:R-:W-:Y:S01]  /*8a90*/  @!P2 LOP3.LUT R67, R29, R55, RZ, 0xc0, !PT ;  /* 0x000000371d43a212 */ /* 0x002fe200078ec0ff */
[----:B--2---:R-:W-:-:S04]  /*8aa0*/  @!P2 IMAD.IADD R59, R59, 0x1, R61 ;  /* 0x000000013b3ba824 */ /* 0x004fc800078e023d */
[----:B------:R0:W-:Y:S01]  /*8ab0*/  @!P3 POPC R61, R63 ;  /* 0x0000003f003db309 */ /* 0x0001e20000000000 */
[----:B------:R-:W-:-:S05]  /*8ac0*/  @!P2 I2FP.F32.U32 R59, R59 ;  /* 0x0000003b003ba245 */ /* 0x000fca0000201000 */
[----:B----4-:R-:W-:Y:S01]  /*8ad0*/  @!P2 FMUL R59, R13, R59 ;  /* 0x0000003b0d3ba220 */ /* 0x010fe20000400000 */
        /* <DEDUP_REMOVED lines=90> */
[----:B0-----:R-:W-:Y:S02]  /*9080*/  @!P2 IADD3 R59, PT, PT, R61, R59, RZ ;  /* 0x0000003b3d3ba210 */ /* 0x001fe40007ffe0ff */
[----:B------:R-:W-:-:S04]  /*9090*/  @!P3 LOP3.LUT R61, R52, R54, RZ, 0xc0, !PT ;  /* 0x00000036343db212 */ /* 0x000fc800078ec0ff */
        /* <DEDUP_REMOVED lines=8> */
.L_x_2336:
[----:B------:R-:W-:Y:S01]  /*9120*/  UMOV UR7, 0xffffffff ;  /* 0xffffffff00077882 */ /* 0x000fe20000000000 */
[----:B------:R-:W-:Y:S02]  /*9130*/  ISETP.NE.AND P2, PT, R6, RZ, PT ;  /* 0x000000ff0600720c */ /* 0x000fe40003f45270 */
[----:B------:R-:W-:Y:S11]  /*9140*/  BRA.DIV UR7, `(.L_x_2368) ;  /* 0x0000000e07bc7947 */ /* 0x000ff6000b800000 */
[----:B------:R-:W4:Y:S04]  /*9150*/  SHFL.DOWN PT, R61, R3, 0x10, 0x1f ;  /* 0x0a001f00033d7f89 */ /* 0x000f2800000e0000 */
[----:B------:R-:W0:Y:S01]  /*9160*/  SHFL.DOWN PT, R63, R5, 0x10, 0x1f ;  /* 0x0a001f00053f7f89 */ /* 0x000e2200000e0000 */
[----:B----4-:R-:W-:Y:S01]  /*9170*/  FADD R13, R61, R3 ;  /* 0x000000033d0d7221 */ /* 0x010fe20000000000 */
[----:B0-----:R-:W-:-:S04]  /*9180*/  FADD R67, R63, R5 ;  /* 0x000000053f437221 */ /* 0x001fc80000000000 */
        /* <DEDUP_REMOVED lines=15> */
.L_x_2434:
        /* <DEDUP_REMOVED lines=17> */
.L_x_2371:
[----:B------:R-:W-:Y:S05]  /*9390*/  BSYNC.RECONVERGENT B0 ;  /* 0x0000000000007941 */ /* 0x000fea0003800200 */
.L_x_2370:
        /* <DEDUP_REMOVED lines=15> */
.L_x_2369:
[----:B------:R-:W-:Y:S05]  /*9490*/  WARPSYNC.ALL ;  /* 0x0000000000007948 */ /* 0x000fea0003800000 */
[----:B------:R-:W-:Y:S06]  /*94a0*/  BAR.SYNC.DEFER_BLOCKING 0x0 ;  /* 0x0000000000007b1d */ /* 0x000fec0000010000 */
.L_x_2328:
[----:B------:R-:W-:Y:S05]  /*94b0*/  @P1 BRA `(.L_x_2372) ;  /* 0xffffff7400501947 */ /* 0x000fea000383ffff */
[----:B------:R-:W-:Y:S05]  /*94c0*/  EXIT ;  /* 0x000000000000794d */ /* 0x000fea0003800000 */
.L_x_2334:
[----:B------:R-:W-:Y:S01]  /*94d0*/  BSSY B0, `(.L_x_2373) ;  /* 0x0000007000007945 */ /* 0x000fe20003800000 */
[----:B------:R-:W-:Y:S01]  /*94e0*/  IMAD.MOV.U32 R55, RZ, RZ, RZ ;  /* 0x000000ffff377224 */ /* 0x000fe200078e00ff */
[----:B------:R-:W-:Y:S01]  /*94f0*/  MOV R54, 0xffffffff ;  /* 0xffffffff00367802 */ /* 0x000fe20000000f00 */
[----:B------:R-:W-:-:S07]  /*9500*/  IMAD.MOV.U32 R65, RZ, RZ, 0x1f ;  /* 0x0000001fff417424 */ /* 0x000fce00078e00ff */
[----:B012345:R-:W-:Y:S05]  /*9510*/  WARPSYNC.COLLECTIVE R54, `(.L_x_2374) ;  /* 0x0000000036087348 */ /* 0x03ffea0003c00000 */
[----:B----4-:R4:W0:Y:S02]  /*9520*/  SHFL.IDX P5, R63, R63, R55, R65 ;  /* 0x000000373f3f7389 */ /* 0x01082400000a0041 */
[----:B012345:R-:W-:Y:S05]  /*9530*/  ENDCOLLECTIVE ;  /* 0x000000000000791b */ /* 0x03ffea0003800000 */
.L_x_2374:
[----:B------:R-:W-:Y:S05]  /*9540*/  BSYNC B0 ;  /* 0x0000000000007941 */ /* 0x000fea0003800000 */
.L_x_2373:
[----:B------:R-:W-:Y:S05]  /*9550*/  BRA `(.L_x_2375) ;  /* 0xffffff7800cc7947 */ /* 0x000fea000383ffff */
.L_x_2338:
[----:B0-----:R-:W-:Y:S02]  /*9560*/  IMAD.MOV.U32 R63, RZ, RZ, R59 ;  /* 0x000000ffff3f7224 */ /* 0x001fe400078e003b */
[----:B------:R-:W-:Y:S02]  /*9570*/  IMAD.MOV.U32 R55, RZ, RZ, RZ ;  /* 0x000000ffff377224 */ /* 0x000fe400078e00ff */
[----:B------:R-:W-:Y:S02]  /*9580*/  IMAD.MOV.U32 R65, RZ, RZ, 0x1f ;  /* 0x0000001fff417424 */ /* 0x000fe400078e00ff */
[----:B------:R-:W-:-:S07]  /*9590*/  IMAD.MOV.U32 R54, RZ, RZ, -0x1 ;  /* 0xffffffffff367424 */ /* 0x000fce00078e00ff */
[----:B-123-5:R-:W-:Y:S05]  /*95a0*/  WARPSYNC.COLLECTIVE R54, `(.L_x_2376) ;  /* 0x0000000036087348 */ /* 0x02efea0003c00000 */
[----:B------:R0:W4:Y:S02]  /*95b0*/  SHFL.IDX P5, R63, R63, R55, R65 ;  /* 0x000000373f3f7389 */ /* 0x00012400000a0041 */
[----:B012345:R-:W-:Y:S05]  /*95c0*/  ENDCOLLECTIVE ;  /* 0x000000000000791b */ /* 0x03ffea0003800000 */
.L_x_2376:
[----:B------:R-:W-:Y:S01]  /*95d0*/  MOV R59, R63 ;  /* 0x0000003f003b7202 */ /* 0x000fe20000000f00 */
[----:B------:R-:W-:Y:S06]  /*95e0*/  BRA `(.L_x_2377) ;  /* 0xffffff8000a47947 */ /* 0x000fec000383ffff */
.L_x_2340:
        /* <DEDUP_REMOVED lines=8> */
.L_x_2379:
[----:B------:R-:W-:Y:S05]  /*9670*/  BSYNC B0 ;  /* 0x0000000000007941 */ /* 0x000fea0003800000 */
.L_x_2378:
[----:B------:R-:W-:Y:S01]  /*9680*/  MOV R59, R63 ;  /* 0x0000003f003b7202 */ /* 0x000fe20000000f00 */
[----:B------:R-:W-:Y:S06]  /*9690*/  BRA `(.L_x_2380) ;  /* 0xffffff8800647947 */ /* 0x000fec000383ffff */
.L_x_2342:
        /* <DEDUP_REMOVED lines=8> */
.L_x_2382:
[----:B------:R-:W-:Y:S05]  /*9720*/  BSYNC B0 ;  /* 0x0000000000007941 */ /* 0x000fea0003800000 */
.L_x_2381:
[----:B------:R-:W-:Y:S01]  /*9730*/  MOV R59, R63 ;  /* 0x0000003f003b7202 */ /* 0x000fe20000000f00 */
[----:B------:R-:W-:Y:S06]  /*9740*/  BRA `(.L_x_2383) ;  /* 0xffffff90001c7947 */ /* 0x000fec000383ffff */
.L_x_2344:
        /* <DEDUP_REMOVED lines=8> */
.L_x_2385:
[----:B------:R-:W-:Y:S05]  /*97d0*/  BSYNC B0 ;  /* 0x0000000000007941 */ /* 0x000fea0003800000 */
.L_x_2384:
[----:B------:R-:W-:Y:S01]  /*97e0*/  MOV R59, R63 ;  /* 0x0000003f003b7202 */ /* 0x000fe20000000f00 */
[----:B------:R-:W-:Y:S06]  /*97f0*/  BRA `(.L_x_2386) ;  /* 0xffffff9400d47947 */ /* 0x000fec000383ffff */
.L_x_2346:
        /* <DEDUP_REMOVED lines=8> */
.L_x_2388:
[----:B------:R-:W-:Y:S05]  /*9880*/  BSYNC B0 ;  /* 0x0000000000007941 */ /* 0x000fea0003800000 */
.L_x_2387:
[----:B------:R-:W-:Y:S01]  /*9890*/  MOV R59, R63 ;  /* 0x0000003f003b7202 */ /* 0x000fe20000000f00 */
[----:B------:R-:W-:Y:S06]  /*98a0*/  BRA `(.L_x_2389) ;  /* 0xffffff9c008c7947 */ /* 0x000fec000383ffff */
.L_x_2348:
        /* <DEDUP_REMOVED lines=8> */
.L_x_2391:
[----:B------:R-:W-:Y:S05]  /*9930*/  BSYNC B0 ;  /* 0x0000000000007941 */ /* 0x000fea0003800000 */
.L_x_2390:
[----:B------:R-:W-:Y:S01]  /*9940*/  MOV R59, R63 ;  /* 0x0000003f003b7202 */ /* 0x000fe20000000f00 */
[----:B------:R-:W-:Y:S06]  /*9950*/  BRA `(.L_x_2392) ;  /* 0xffffffa400447947 */ /* 0x000fec000383ffff */
.L_x_2350:
        /* <DEDUP_REMOVED lines=8> */
.L_x_2394:
[----:B------:R-:W-:Y:S05]  /*99e0*/  BSYNC B0 ;  /* 0x0000000000007941 */ /* 0x000fea0003800000 */
.L_x_2393:
[----:B------:R-:W-:Y:S01]  /*99f0*/  MOV R59, R63 ;  /* 0x0000003f003b7202 */ /* 0x000fe20000000f00 */
[----:B------:R-:W-:Y:S06]  /*9a00*/  BRA `(.L_x_2395) ;  /* 0xffffffa800fc7947 */ /* 0x000fec000383ffff */
.L_x_2352:
        /* <DEDUP_REMOVED lines=8> */
.L_x_2397:
[----:B------:R-:W-:Y:S05]  /*9a90*/  BSYNC B0 ;  /* 0x0000000000007941 */ /* 0x000fea0003800000 */
.L_x_2396:
[----:B------:R-:W-:Y:S01]  /*9aa0*/  MOV R59, R63 ;  /* 0x0000003f003b7202 */ /* 0x000fe20000000f00 */
[----:B------:R-:W-:Y:S06]  /*9ab0*/  BRA `(.L_x_2398) ;  /* 0xffffffb000b47947 */ /* 0x000fec000383ffff */
.L_x_2354:
        /* <DEDUP_REMOVED lines=8> */
.L_x_2400:
[----:B------:R-:W-:Y:S05]  /*9b40*/  BSYNC B0 ;  /* 0x0000000000007941 */ /* 0x000fea0003800000 */
.L_x_2399:
[----:B------:R-:W-:Y:S01]  /*9b50*/  MOV R59, R63 ;  /* 0x0000003f003b7202 */ /* 0x000fe20000000f00 */
[----:B------:R-:W-:Y:S06]  /*9b60*/  BRA `(.L_x_2401) ;  /* 0xffffffb8006c7947 */ /* 0x000fec000383ffff */
.L_x_2356:
        /* <DEDUP_REMOVED lines=8> */
.L_x_2403:
[----:B------:R-:W-:Y:S05]  /*9bf0*/  BSYNC B0 ;  /* 0x0000000000007941 */ /* 0x000fea0003800000 */
.L_x_2402:
[----:B------:R-:W-:Y:S01]  /*9c00*/  MOV R59, R63 ;  /* 0x0000003f003b7202 */ /* 0x000fe20000000f00 */
[----:B------:R-:W-:Y:S06]  /*9c10*/  BRA `(.L_x_2404) ;  /* 0xffffffc000247947 */ /* 0x000fec000383ffff */
.L_x_2358:
        /* <DEDUP_REMOVED lines=8> */
.L_x_2406:
[----:B------:R-:W-:Y:S05]  /*9ca0*/  BSYNC B0 ;  /* 0x0000000000007941 */ /* 0x000fea0003800000 */
.L_x_2405:
[----:B------:R-:W-:Y:S01]  /*9cb0*/  MOV R59, R63 ;  /* 0x0000003f003b7202 */ /* 0x000fe20000000f00 */
[----:B------:R-:W-:Y:S06]  /*9cc0*/  BRA `(.L_x_2407) ;  /* 0xffffffc400dc7947 */ /* 0x000fec000383ffff */
.L_x_2360:
        /* <DEDUP_REMOVED lines=8> */
.L_x_2409:
[----:B------:R-:W-:Y:S05]  /*9d50*/  BSYNC B0 ;  /* 0x0000000000007941 */ /* 0x000fea0003800000 */
.L_x_2408:
[----:B------:R-:W-:Y:S01]  /*9d60*/  MOV R59, R63 ;  /* 0x0000003f003b7202 */ /* 0x000fe20000000f00 */
[----:B------:R-:W-:Y:S06]  /*9d70*/  BRA `(.L_x_2410) ;  /* 0xffffffcc00947947 */ /* 0x000fec000383ffff */
.L_x_2362:
        /* <DEDUP_REMOVED lines=8> */
.L_x_2412:
[----:B------:R-:W-:Y:S05]  /*9e00*/  BSYNC B0 ;  /* 0x0000000000007941 */ /* 0x000fea0003800000 */
.L_x_2411:
[----:B------:R-:W-:Y:S01]  /*9e10*/  MOV R59, R63 ;  /* 0x0000003f003b7202 */ /* 0x000fe20000000f00 */
[----:B------:R-:W-:Y:S06]  /*9e20*/  BRA `(.L_x_2413) ;  /* 0xffffffd4004c7947 */ /* 0x000fec000383ffff */
.L_x_2364:
        /* <DEDUP_REMOVED lines=8> */
.L_x_2415:
[----:B------:R-:W-:Y:S05]  /*9eb0*/  BSYNC B0 ;  /* 0x0000000000007941 */ /* 0x000fea0003800000 */
.L_x_2414:
[----:B------:R-:W-:Y:S01]  /*9ec0*/  MOV R59, R63 ;  /* 0x0000003f003b7202 */ /* 0x000fe20000000f00 */
[----:B------:R-:W-:Y:S06]  /*9ed0*/  BRA `(.L_x_2416) ;  /* 0xffffffdc00047947 */ /* 0x000fec000383ffff */
.L_x_2366:
        /* <DEDUP_REMOVED lines=8> */
.L_x_2418:
[----:B------:R-:W-:Y:S05]  /*9f60*/  BSYNC B0 ;  /* 0x0000000000007941 */ /* 0x000fea0003800000 */
.L_x_2417:
[----:B------:R-:W-:Y:S01]  /*9f70*/  MOV R59, R63 ;  /* 0x0000003f003b7202 */ /* 0x000fe20000000f00 */
[----:B------:R-:W-:Y:S06]  /*9f80*/  BRA `(.L_x_2419) ;  /* 0xffffffe000bc7947 */ /* 0x000fec000383ffff */
.L_x_2367:
[----:B------:R-:W-:Y:S01]  /*9f90*/  BSSY B0, `(.L_x_2420) ;  /* 0x0000008000007945 */ /* 0x000fe20003800000 */
[----:B----4-:R-:W-:Y:S02]  /*9fa0*/  IMAD.MOV.U32 R63, RZ, RZ, R13 ;  /* 0x000000ffff3f7224 */ /* 0x010fe400078e000d */
[----:B0-----:R-:W-:Y:S02]  /*9fb0*/  IMAD.MOV.U32 R55, RZ, RZ, RZ ;  /* 0x000000ffff377224 */ /* 0x001fe400078e00ff */
[----:B------:R-:W-:Y:S02]  /*9fc0*/  IMAD.MOV.U32 R65, RZ, RZ, 0x1f ;  /* 0x0000001fff417424 */ /* 0x000fe400078e00ff */
[----:B------:R-:W-:-:S07]  /*9fd0*/  IMAD.MOV.U32 R54, RZ, RZ, -0x1 ;  /* 0xffffffffff367424 */ /* 0x000fce00078e00ff */
[----:B-123-5:R-:W-:Y:S05]  /*9fe0*/  WARPSYNC.COLLECTIVE R54, `(.L_x_2421) ;  /* 0x0000000036087348 */ /* 0x02efea0003c00000 */
[----:B------:R0:W4:Y:S02]  /*9ff0*/  SHFL.IDX P5, R63, R63, R55, R65 ;  /* 0x000000373f3f7389 */ /* 0x00012400000a0041 */
[----:B012345:R-:W-:Y:S05]  /*a000*/  ENDCOLLECTIVE ;  /* 0x000000000000791b */ /* 0x03ffea0003800000 */
.L_x_2421:
[----:B------:R-:W-:Y:S05]  /*a010*/  BSYNC B0 ;  /* 0x0000000000007941 */ /* 0x000fea0003800000 */
.L_x_2420:
[----:B------:R-:W-:Y:S01]  /*a020*/  MOV R13, R63 ;  /* 0x0000003f000d7202 */ /* 0x000fe20000000f00 */
[----:B------:R-:W-:Y:S06]  /*a030*/  BRA `(.L_x_2422) ;  /* 0xffffffe800747947 */ /* 0x000fec000383ffff */
.L_x_2368:
[----:B------:R-:W-:Y:S01]  /*a040*/  BSSY B0, `(.L_x_2423) ;  /* 0x0000008000007945 */ /* 0x000fe20003800000 */
[----:B------:R-:W-:Y:S02]  /*a050*/  IMAD.MOV.U32 R63, RZ, RZ, R3 ;  /* 0x000000ffff3f7224 */ /* 0x000fe400078e0003 */
[----:B0-----:R-:W-:Y:S02]  /*a060*/  IMAD.MOV.U32 R59, RZ, RZ, 0x10 ;  /* 0x00000010ff3b7424 */ /* 0x001fe400078e00ff */
[----:B------:R-:W-:Y:S02]  /*a070*/  IMAD.MOV.U32 R55, RZ, RZ, 0x1f ;  /* 0x0000001fff377424 */ /* 0x000fe400078e00ff */
[----:B------:R-:W-:-:S07]  /*a080*/  IMAD.MOV.U32 R54, RZ, RZ, -0x1 ;  /* 0xffffffffff367424 */ /* 0x000fce00078e00ff */
[----:B-123-5:R-:W-:Y:S05]  /*a090*/  WARPSYNC.COLLECTIVE R54, `(.L_x_2424) ;  /* 0x0000000036087348 */ /* 0x02efea0003c00000 */
[----:B------:R0:W4:Y:S02]  /*a0a0*/  SHFL.DOWN P3, R61, R63, R59, R55 ;  /* 0x0800003b3f3d7389 */ /* 0x0001240000060037 */
[----:B012345:R-:W-:Y:S05]  /*a0b0*/  ENDCOLLECTIVE ;  /* 0x000000000000791b */ /* 0x03ffea0003800000 */
.L_x_2424:
[----:B------:R-:W-:Y:S05]  /*a0c0*/  BSYNC B0 ;  /* 0x0000000000007941 */ /* 0x000fea0003800000 */
.L_x_2423:
[----:B------:R-:W-:Y:S01]  /*a0d0*/  FADD R13, R61, R3 ;  /* 0x000000033d0d7221 */ /* 0x000fe20000000000 */
[----:B------:R-:W-:Y:S02]  /*a0e0*/  IMAD.MOV.U32 R59, RZ, RZ, 0x8 ;  /* 0x00000008ff3b7424 */ /* 0x000fe400078e00ff */
[----:B------:R-:W-:Y:S02]  /*a0f0*/  IMAD.MOV.U32 R55, RZ, RZ, 0x1f ;  /* 0x0000001fff377424 */ /* 0x000fe400078e00ff */
[----:B------:R-:W-:Y:S01]  /*a100*/  MOV R63, R13 ;  /* 0x0000000d003f7202 */ /* 0x000fe20000000f00 */
[----:B------:R-:W-:-:S07]  /*a110*/  IMAD.MOV.U32 R54, RZ, RZ, -0x1 ;  /* 0xffffffffff367424 */ /* 0x000fce00078e00ff */
[----:B------:R-:W-:Y:S05]  /*a120*/  WARPSYNC.COLLECTIVE R54, `(.L_x_2425) ;  /* 0x0000000036087348 */ /* 0x000fea0003c00000 */
[----:B------:R0:W1:Y:S02]  /*a130*/  SHFL.DOWN P3, R61, R63, R59, R55 ;  /* 0x0800003b3f3d7389 */ /* 0x0000640000060037 */
[----:B01----:R-:W-:Y:S05]  /*a140*/  ENDCOLLECTIVE ;  /* 0x000000000000791b */ /* 0x003fea0003800000 */
.L_x_2425:
[----:B------:R-:W-:Y:S02]  /*a150*/  IMAD.MOV.U32 R59, RZ, RZ, 0x4 ;  /* 0x00000004ff3b7424 */ /* 0x000fe400078e00ff */
[----:B------:R-:W-:-:S07]  /*a160*/  FADD R63, R13, R61 ;  /* 0x0000003d0d3f7221 */ /* 0x000fce0000000000 */
[----:B------:R-:W-:Y:S05]  /*a170*/  WARPSYNC.COLLECTIVE R54, `(.L_x_2426) ;  /* 0x0000000036087348 */ /* 0x000fea0003c00000 */
[----:B------:R0:W1:Y:S02]  /*a180*/  SHFL.DOWN P3, R61, R63, R59, R55 ;  /* 0x0800003b3f3d7389 */ /* 0x0000640000060037 */
[----:B01----:R-:W-:Y:S05]  /*a190*/  ENDCOLLECTIVE ;  /* 0x000000000000791b */ /* 0x003fea0003800000 */
.L_x_2426:
[----:B------:R-:W-:Y:S02]  /*a1a0*/  IMAD.MOV.U32 R59, RZ, RZ, 0x2 ;  /* 0x00000002ff3b7424 */ /* 0x000fe400078e00ff */
[----:B------:R-:W-:-:S05]  /*a1b0*/  FADD R65, R63, R61 ;  /* 0x0000003d3f417221 */ /* 0x000fca0000000000 */
[----:B------:R-:W-:-:S07]  /*a1c0*/  MOV R63, R65 ;  /* 0x00000041003f7202 */ /* 0x000fce0000000f00 */
[----:B------:R-:W-:Y:S05]  /*a1d0*/  WARPSYNC.COLLECTIVE R54, `(.L_x_2427) ;  /* 0x0000000036087348 */ /* 0x000fea0003c00000 */
[----:B------:R0:W1:Y:S02]  /*a1e0*/  SHFL.DOWN P3, R61, R63, R59, R55 ;  /* 0x0800003b3f3d7389 */ /* 0x0000640000060037 */
[----:B01----:R-:W-:Y:S05]  /*a1f0*/  ENDCOLLECTIVE ;  /* 0x000000000000791b */ /* 0x003fea0003800000 */
.L_x_2427:
[----:B------:R-:W-:Y:S02]  /*a200*/  IMAD.MOV.U32 R59, RZ, RZ, 0x1 ;  /* 0x00000001ff3b7424 */ /* 0x000fe400078e00ff */
[----:B------:R-:W-:-:S04]  /*a210*/  FADD R3, R65, R61 ;  /* 0x0000003d41037221 */ /* 0x000fc80000000000 */
[----:B------:R-:W-:-:S07]  /*a220*/  IMAD.MOV.U32 R63, RZ, RZ, R3 ;  /* 0x000000ffff3f7224 */ /* 0x000fce00078e0003 */
[----:B------:R-:W-:Y:S05]  /*a230*/  WARPSYNC.COLLECTIVE R54, `(.L_x_2428) ;  /* 0x0000000036087348 */ /* 0x000fea0003c00000 */
[----:B------:R0:W1:Y:S02]  /*a240*/  SHFL.DOWN P3, R61, R63, R59, R55 ;  /* 0x0800003b3f3d7389 */ /* 0x0000640000060037 */
[----:B01----:R-:W-:Y:S05]  /*a250*/  ENDCOLLECTIVE ;  /* 0x000000000000791b */ /* 0x003fea0003800000 */
.L_x_2428:
[----:B------:R-:W-:Y:S02]  /*a260*/  HFMA2 R59, -RZ, RZ, 0, 9.5367431640625e-07 ;  /* 0x00000010ff3b7431 */ /* 0x000fe400000001ff */
[----:B------:R-:W-:Y:S02]  /*a270*/  IMAD.MOV.U32 R63, RZ, RZ, R5 ;  /* 0x000000ffff3f7224 */ /* 0x000fe400078e0005 */
[----:B------:R-:W-:-:S07]  /*a280*/  FADD R13, R3, R61 ;  /* 0x0000003d030d7221 */ /* 0x000fce0000000000 */
[----:B------:R-:W-:Y:S05]  /*a290*/  WARPSYNC.COLLECTIVE R54, `(.L_x_2429) ;  /* 0x0000000036087348 */ /* 0x000fea0003c00000 */
[----:B------:R0:W1:Y:S02]  /*a2a0*/  SHFL.DOWN P3, R61, R63, R59, R55 ;  /* 0x0800003b3f3d7389 */ /* 0x0000640000060037 */
[----:B01----:R-:W-:Y:S05]  /*a2b0*/  ENDCOLLECTIVE ;  /* 0x000000000000791b */ /* 0x003fea0003800000 */
.L_x_2429:
[----:B------:R-:W-:Y:S02]  /*a2c0*/  IMAD.MOV.U32 R59, RZ, RZ, 0x8 ;  /* 0x00000008ff3b7424 */ /* 0x000fe400078e00ff */
[----:B------:R-:W-:-:S04]  /*a2d0*/  IMAD.MOV.U32 R63, RZ, RZ, R61 ;  /* 0x000000ffff3f7224 */ /* 0x000fc800078e003d */
[----:B------:R-:W-:-:S04]  /*a2e0*/  FADD R67, R63, R5 ;  /* 0x000000053f437221 */ /* 0x000fc80000000000 */
[----:B------:R-:W-:-:S07]  /*a2f0*/  IMAD.MOV.U32 R63, RZ, RZ, R67 ;  /* 0x000000ffff3f7224 */ /* 0x000fce00078e0043 */
[----:B------:R-:W-:Y:S05]  /*a300*/  WARPSYNC.COLLECTIVE R54, `(.L_x_2430) ;  /* 0x0000000036087348 */ /* 0x000fea0003c00000 */
[----:B------:R0:W1:Y:S02]  /*a310*/  SHFL.DOWN P3, R61, R63, R59, R55 ;  /* 0x0800003b3f3d7389 */ /* 0x0000640000060037 */
[----:B01----:R-:W-:Y:S05]  /*a320*/  ENDCOLLECTIVE ;  /* 0x000000000000791b */ /* 0x003fea0003800000 */
.L_x_2430:
[----:B------:R-:W-:Y:S02]  /*a330*/  IMAD.MOV.U32 R59, RZ, RZ, 0x4 ;  /* 0x00000004ff3b7424 */ /* 0x000fe400078e00ff */
[----:B------:R-:W-:-:S04]  /*a340*/  IMAD.MOV.U32 R65, RZ, RZ, R61 ;  /* 0x000000ffff417224 */ /* 0x000fc800078e003d */
[----:B------:R-:W-:-:S05]  /*a350*/  FADD R69, R67, R65 ;  /* 0x0000004143457221 */ /* 0x000fca0000000000 */
[----:B------:R-:W-:-:S07]  /*a360*/  MOV R63, R69 ;  /* 0x00000045003f7202 */ /* 0x000fce0000000f00 */
[----:B------:R-:W-:Y:S05]  /*a370*/  WARPSYNC.COLLECTIVE R54, `(.L_x_2431) ;  /* 0x0000000036087348 */ /* 0x000fea0003c00000 */
[----:B------:R0:W1:Y:S02]  /*a380*/  SHFL.DOWN P3, R61, R63, R59, R55 ;  /* 0x0800003b3f3d7389 */ /* 0x0000640000060037 */
[----:B01----:R-:W-:Y:S05]  /*a390*/  ENDCOLLECTIVE ;  /* 0x000000000000791b */ /* 0x003fea0003800000 */
.L_x_2431:
[----:B------:R-:W-:Y:S02]  /*a3a0*/  IMAD.MOV.U32 R59, RZ, RZ, 0x2 ;  /* 0x00000002ff3b7424 */ /* 0x000fe400078e00ff */
[----:B------:R-:W-:-:S04]  /*a3b0*/  IMAD.MOV.U32 R3, RZ, RZ, R61 ;  /* 0x000000ffff037224 */ /* 0x000fc800078e003d */
[----:B------:R-:W-:-:S04]  /*a3c0*/  FADD R69, R69, R3 ;  /* 0x0000000345457221 */ /* 0x000fc80000000000 */
[----:B------:R-:W-:-:S07]  /*a3d0*/  IMAD.MOV.U32 R63, RZ, RZ, R69 ;  /* 0x000000ffff3f7224 */ /* 0x000fce00078e0045 */
[----:B------:R-:W-:Y:S05]  /*a3e0*/  WARPSYNC.COLLECTIVE R54, `(.L_x_2432) ;  /* 0x0000000036087348 */ /* 0x000fea0003c00000 */
[----:B------:R0:W1:Y:S02]  /*a3f0*/  SHFL.DOWN P3, R61, R63, R59, R55 ;  /* 0x0800003b3f3d7389 */ /* 0x0000640000060037 */
[----:B01----:R-:W-:Y:S05]  /*a400*/  ENDCOLLECTIVE ;  /* 0x000000000000791b */ /* 0x003fea0003800000 */
.L_x_2432:
[----:B------:R-:W-:Y:S01]  /*a410*/  IMAD.MOV.U32 R59, RZ, RZ, 0x1 ;  /* 0x00000001ff3b7424 */ /* 0x000fe200078e00ff */
[----:B------:R-:W-:-:S05]  /*a420*/  MOV R5, R61 ;  /* 0x0000003d00057202 */ /* 0x000fca0000000f00 */
[----:B------:R-:W-:-:S04]  /*a430*/  FADD R5, R69, R5 ;  /* 0x0000000545057221 */ /* 0x000fc80000000000 */
[----:B------:R-:W-:-:S07]  /*a440*/  IMAD.MOV.U32 R63, RZ, RZ, R5 ;  /* 0x000000ffff3f7224 */ /* 0x000fce00078e0005 */
[----:B------:R-:W-:Y:S05]  /*a450*/  WARPSYNC.COLLECTIVE R54, `(.L_x_2433) ;  /* 0x0000000036087348 */ /* 0x000fea0003c00000 */
[----:B------:R0:W1:Y:S02]  /*a460*/  SHFL.DOWN P3, R61, R63, R59, R55 ;  /* 0x0800003b3f3d7389 */ /* 0x0000640000060037 */
[----:B01----:R-:W-:Y:S05]  /*a470*/  ENDCOLLECTIVE ;  /* 0x000000000000791b */ /* 0x003fea0003800000 */
.L_x_2433:
[----:B------:R-:W-:Y:S01]  /*a480*/  IMAD.MOV.U32 R67, RZ, RZ, R61 ;  /* 0x000000ffff437224 */ /* 0x000fe200078e003d */
[----:B------:R-:W-:Y:S06]  /*a490*/  BRA `(.L_x_2434) ;  /* 0xffffffec00787947 */ /* 0x000fec000383ffff */
.L_x_2435:
        /* <DEDUP_REMOVED lines=14> */
.L_x_4157:


//--------------------- .text._Z66popcount_weighted_keys_literal_fused_multiq_kernel_warp_out_w32_sbILi6EEvPKyPKfiiS1_S3_iiiiiPKxS5_fiPf --------------------------
	.section	.text._Z66popcount_weighted_keys_literal_fused_multiq_kernel_warp_out_w32_sbILi6EEvPKyPKfiiS1_S3_iiiiiPKxS5_fiPf,"ax",@progbits
	.align	128
        .global         _Z66popcount_weighted_keys_literal_fused_multiq_kernel_warp_out_w32_sbILi6EEvPKyPKfiiS1_S3_iiiiiPKxS5_fiPf
        .type           _Z66popcount_weighted_keys_literal_fused_multiq_kernel_warp_out_w32_sbILi6EEvPKyPKfiiS1_S3_iiiiiPKxS5_fiPf,@function
        .size           _Z66popcount_weighted_keys_literal_fused_multiq_kernel_warp_out_w32_sbILi6EEvPKyPKfiiS1_S3_iiiiiPKxS5_fiPf,(.L_x_4158 - _Z66popcount_weighted_keys_literal_fused_multiq_kernel_warp_out_w32_sbILi6EEvPKyPKfiiS1_S3_iiiiiPKxS5_fiPf)
        .other          _Z66popcount_weighted_keys_literal_fused_multiq_kernel_warp_out_w32_sbILi6EEvPKyPKfiiS1_S3_iiiiiPKxS5_fiPf,@"STO_CUDA_ENTRY STV_DEFAULT"
_Z66popcount_weighted_keys_literal_fused_multiq_kernel_warp_out_w32_sbILi6EEvPKyPKfiiS1_S3_iiiiiPKxS5_fiPf:
.text._Z66popcount_weighted_keys_literal_fused_multiq_kernel_warp_out_w32_sbILi6EEvPKyPKfiiS1_S3_iiiiiPKxS5_fiPf:
        /* <DEDUP_REMOVED lines=40> */
[----:B------:R-:W-:Y:S01]  /*0280*/  VIADD R6, R8, UR19 ;  /* 0x0000001308067c36 */ /* 0x000fe20008000000 */
[----:B------:R-:W-:-:S03]  /*0290*/  IADD3 R4, PT, PT, -R5, RZ, RZ ;  /* 0x000000ff05047210 */ /* 0x000fc60007ffe1ff */
[----:B------:R-:W-:Y:S02]  /*02a0*/  VIADD R19, R6, UR19 ;  /* 0x0000001306137c36 */ /* 0x000fe40008000000 */
[----:B------:R-:W-:-:S05]  /*02b0*/  IMAD R3, R4, UR19, R3 ;  /* 0x0000001304037c24 */ /* 0x000fca000f8e0203 */
[----:B------:R-:W-:-:S13]  /*02c0*/  ISETP.GE.U32.AND P0, PT, R3, UR19, PT ;  /* 0x0000001303007c0c */ /* 0x000fda000bf06070 */
[----:B------:R-:W-:Y:S02]  /*02d0*/  @P0 VIADD R3, R3, -UR19 ;  /* 0x8000001303030c36 */ /* 0x000fe40008000000 */
[----:B------:R-:W-:-:S03]  /*02e0*/  @P0 VIADD R5, R5, 0x1 ;  /* 0x0000000105050836 */ /* 0x000fc60000000000 */
[----:B------:R-:W-:Y:S02]  /*02f0*/  ISETP.GE.U32.AND P1, PT, R3, UR19, PT ;  /* 0x0000001303007c0c */ /* 0x000fe4000bf26070 */
[----:B------:R-:W-:-:S11]  /*0300*/  LOP3.LUT R3, R2, 0x1f, RZ, 0xc0, !PT ;  /* 0x0000001f02037812 */ /* 0x000fd600078ec0ff */
[----:B------:R-:W-:Y:S01]  /*0310*/  @P1 VIADD R5, R5, 0x1 ;  /* 0x0000000105051836 */ /* 0x000fe20000000000 */
[----:B------:R-:W-:-:S04]  /*0320*/  @!P2 LOP3.LUT R5, RZ, UR19, RZ, 0x33, !PT ;  /* 0x00000013ff05ac12 */ /* 0x000fc8000f8e33ff */
[----:B------:R-:W-:-:S04]  /*0330*/  IADD3 R0, PT, PT, R0, R5, RZ ;  /* 0x0000000500007210 */ /* 0x000fc80007ffe0ff */
[----:B------:R-:W-:-:S07]  /*0340*/  LOP3.LUT R18, R0, 0x3, RZ, 0xc0, !PT ;  /* 0x0000000300127812 */ /* 0x000fce00078ec0ff */
.L_x_2444:
        /* <DEDUP_REMOVED lines=38> */
.L_x_2440:
[----:B------:R-:W-:Y:S05]  /*05b0*/  BSYNC.RECONVERGENT B1 ;  /* 0x0000000000017941 */ /* 0x000fea0003800200 */
.L_x_2439:
[----:B------:R-:W-:Y:S05]  /*05c0*/  @!P0 BRA `(.L_x_2438) ;  /* 0x0000000000648947 */ /* 0x000fea0003800000 */
.L_x_2441:
        /* <DEDUP_REMOVED lines=25> */
.L_x_2438:
[----:B------:R-:W-:Y:S05]  /*0760*/  BSYNC.RECONVERGENT B0 ;  /* 0x0000000000007941 */ /* 0x000fea0003800200 */
.L_x_2437:
[----:B------:R-:W-:Y:S01]  /*0770*/  ISETP.GT.U32.AND P0, PT, R2, 0x5, PT ;  /* 0x000000050200780c */ /* 0x000fe20003f04070 */
[----:B------:R-:W-:-:S12]  /*0780*/  BSSY.RECONVERGENT B0, `(.L_x_2436) ;  /* 0x0000011000007945 */ /* 0x000fd80003800200 */
[----:B------:R-:W-:Y:S05]  /*0790*/  @P0 BRA `(.L_x_2442) ;  /* 0x00000000003c0947 */ /* 0x000fea0003800000 */
[----:B------:R-:W0:Y:S01]  /*07a0*/  LDC.64 R4, c[0x0][0x3a0] ;  /* 0x0000e800ff047b82 */ /* 0x000e220000000a00 */
[----:B------:R-:W-:Y:S01]  /*07b0*/  UMOV UR4, URZ ;  /* 0x000000ff00047c82 */ /* 0x000fe20008000000 */
[----:B012---:R-:W-:-:S04]  /*07c0*/  IMAD.WIDE.U32 R10, R9, 0x18, R4 ;  /* 0x00000018090a7825 */ /* 0x007fc800078e0004 */
[----:B------:R-:W-:Y:S02]  /*07d0*/  IMAD.MOV.U32 R9, RZ, RZ, R2 ;  /* 0x000000ffff097224 */ /* 0x000fe400078e0002 */
[----:B------:R-:W-:-:S07]  /*07e0*/  VIADD R15, R11, UR4 ;  /* 0x000000040b0f7c36 */ /* 0x000fce0008000000 */
.L_x_2443:
        /* <DEDUP_REMOVED lines=10> */
.L_x_2442:
[----:B------:R-:W-:Y:S05]  /*0890*/  BSYNC.RECONVERGENT B0 ;  /* 0x0000000000007941 */ /* 0x000fea0003800200 */
.L_x_2436:
[----:B------:R-:W-:-:S05]  /*08a0*/  VIADD R7, R7, 0x1 ;  /* 0x0000000107077836 */ /* 0x000fca0000000000 */
[----:B------:R-:W-:-:S13]  /*08b0*/  ISETP.NE.AND P0, PT, R7, UR8, PT ;  /* 0x0000000807007c0c */ /* 0x000fda000bf05270 */
[----:B------:R-:W-:Y:S05]  /*08c0*/  @P0 BRA `(.L_x_2444) ;  /* 0xfffffff800a00947 */ /* 0x000fea000383ffff */
[----:B------:R-:W4:Y:S01]  /*08d0*/  LDCU UR12, c[0x0][0x390] ;  /* 0x00007200ff0c77ac */ /* 0x000f220008000800 */
[C---:B---3--:R-:W-:Y:S02]  /*08e0*/  LEA R4, R3.reuse, UR7, 0x3 ;  /* 0x0000000703047c11 */ /* 0x048fe4000f8e18ff */
[----:B------:R-:W-:Y:S01]  /*08f0*/  LEA R5, R3, UR6, 0x3 ;  /* 0x0000000603057c11 */ /* 0x000fe2000f8e18ff */
        /* <DEDUP_REMOVED lines=8> */
.L_x_2493:
[----:B---3--:R-:W3:Y:S01]  /*0980*/  LDCU UR6, c[0x0][0x3b0] ;  /* 0x00007600ff0677ac */ /* 0x008ee20008000800 */
[----:B------:R-:W-:-:S04]  /*0990*/  UIADD3 UR15, UPT, UPT, UR9, UR4, URZ ;  /* 0x00000004090f7290 */ /* 0x000fc8000fffe0ff */
[----:B---3--:R-:W-:-:S06]  /*09a0*/  UISETP.GE.AND UP1, UPT, UR15, UR6, UPT ;  /* 0x000000060f00728c */ /* 0x008fcc000bf26270 */
[----:B------:R-:W-:-:S13]  /*09b0*/  PLOP3.LUT P0, PT, PT, PT, UP1, 0x80, 0x8 ;  /* 0x000000000008781c */ /* 0x000fda0003f0f018 */
[----:B01---5:R-:W-:Y:S05]  /*09c0*/  @P0 EXIT ;  /* 0x000000000000094d */ /* 0x023fea0003800000 */
[----:B------:R-:W3:Y:S01]  /*09d0*/  LDCU.64 UR6, c[0x0][0x3c8] ;  /* 0x00007900ff0677ac */ /* 0x000ee20008000a00 */
[----:B------:R-:W4:Y:S01]  /*09e0*/  LDCU UR21, c[0x0][0x390] ;  /* 0x00007200ff1577ac */ /* 0x000f220008000800 */
[----:B------:R-:W0:Y:S01]  /*09f0*/  LDCU.64 UR22, c[0x0][0x388] ;  /* 0x00007100ff1677ac */ /* 0x000e220008000a00 */
[----:B---3--:R-:W-:-:S06]  /*0a00*/  UIMAD.WIDE.U32 UR6, UR15, 0x8, UR6 ;  /* 0x000000080f0678a5 */ /* 0x008fcc000f8e0006 */
[----:B------:R-:W-:Y:S01]  /*0a10*/  IMAD.U32 R6, RZ, RZ, UR6 ;  /* 0x00000006ff067e24 */ /* 0x000fe2000f8e00ff */
[----:B------:R-:W-:-:S06]  /*0a20*/  MOV R7, UR7 ;  /* 0x0000000700077c02 */ /* 0x000fcc0008000f00 */
[----:B------:R-:W5:Y:S01]  /*0a30*/  LDG.E.64.CONSTANT R6, desc[UR16][R6.64] ;  /* 0x0000001006067981 */ /* 0x000f62000c1e9b00 */
[C---:B------:R-:W-:Y:S01]  /*0a40*/  ISETP.GE.AND P1, PT, R2.reuse, UR12, PT ;  /* 0x0000000c02007c0c */ /* 0x040fe2000bf26270 */
[----:B----4-:R-:W-:Y:S01]  /*0a50*/  UIMAD.WIDE.U32 UR24, UR15, UR21, URZ ;  /* 0x000000150f1872a5 */ /* 0x010fe2000f8e00ff */
[----:B------:R-:W-:Y:S01]  /*0a60*/  BSSY.RECONVERGENT B0, `(.L_x_2445) ;  /* 0x0000015000007945 */ /* 0x000fe20003800200 */
[----:B------:R-:W-:Y:S02]  /*0a70*/  ISETP.GE.AND P0, PT, R2, UR21, PT ;  /* 0x0000001502007c0c */ /* 0x000fe4000bf06270 */
[----:B------:R-:W-:-:S08]  /*0a80*/  UIMAD UR15, UR15, UR20, UR25 ;  /* 0x000000140f0f72a4 */ /* 0x000fd0000f8e0219 */
[----:B0-----:R-:W-:Y:S05]  /*0a90*/  @P1 BRA `(.L_x_2446) ;  /* 0x0000000000441947 */ /* 0x001fea0003800000 */
[----:B-12---:R-:W0:Y:S01]  /*0aa0*/  S2R R11, SR_CgaCtaId ;  /* 0x00000000000b7919 */ /* 0x006e220000008800 */
[----:B------:R-:W1:Y:S01]  /*0ab0*/  LDCU.64 UR6, c[0x0][0x380] ;  /* 0x00007000ff0677ac */ /* 0x000e620008000a00 */
[----:B------:R-:W-:Y:S01]  /*0ac0*/  IMAD.U32 R8, RZ, RZ, UR24 ;  /* 0x00000018ff087e24 */ /* 0x000fe2000f8e00ff */
[----:B------:R-:W-:Y:S01]  /*0ad0*/  MOV R0, 0x400 ;  /* 0x0000040000007802 */ /* 0x000fe20000000f00 */
[----:B------:R-:W-:Y:S02]  /*0ae0*/  IMAD.U32 R9, RZ, RZ, UR25 ;  /* 0x00000019ff097e24 */ /* 0x000fe4000f8e00ff */
[----:B------:R-:W-:Y:S02]  /*0af0*/  IMAD.U32 R9, RZ, RZ, UR15 ;  /* 0x0000000fff097e24 */ /* 0x000fe4000f8e00ff */
[----:B------:R-:W-:Y:S01]  /*0b00*/  IMAD.MOV.U32 R13, RZ, RZ, R2 ;  /* 0x000000ffff0d7224 */ /* 0x000fe200078e0002 */
[----:B-1----:R-:W-:Y:S02]  /*0b10*/  LEA R10, P1, R8, UR6, 0x8 ;  /* 0x00000006080a7c11 */ /* 0x002fe4000f8240ff */
[----:B0-----:R-:W-:-:S02]  /*0b20*/  LEA R0, R11, R0, 0x18 ;  /* 0x000000000b007211 */ /* 0x001fc400078ec0ff */
[----:B------:R-:W-:-:S09]  /*0b30*/  LEA.HI.X R11, R8, UR7, R9, 0x8, P1 ;  /* 0x00000007080b7c11 */ /* 0x000fd200088f4409 */
.L_x_2447:
[----:B0-----:R-:W-:-:S06]  /*0b40*/  IMAD.WIDE R8, R13, 0x8, R10 ;  /* 0x000000080d087825 */ /* 0x001fcc00078e020a */
[----:B------:R-:W2:Y:S01]  /*0b50*/  LDG.E.64.CONSTANT R8, desc[UR16][R8.64] ;  /* 0x0000001008087981 */ /* 0x000ea2000c1e9b00 */
[C---:B------:R-:W-:Y:S01]  /*0b60*/  LEA R15, R13.reuse, R0, 0x3 ;  /* 0x000000000d0f7211 */ /* 0x040fe200078e18ff */
[----:B------:R-:W-:-:S05]  /*0b70*/  VIADD R13, R13, UR19 ;  /* 0x000000130d0d7c36 */ /* 0x000fca0008000000 */
[----:B------:R-:W-:Y:S01]  /*0b80*/  ISETP.GE.AND P1, PT, R13, UR12, PT ;  /* 0x0000000c0d007c0c */ /* 0x000fe2000bf26270 */
[----:B--2---:R0:W-:-:S12]  /*0b90*/  STS.64 [R15], R8 ;  /* 0x000000080f007388 */ /* 0x0041d80000000a00 */
[----:B------:R-:W-:Y:S05]  /*0ba0*/  @!P1 BRA `(.L_x_2447) ;  /* 0xfffffffc00e49947 */ /* 0x000fea000383ffff */
.L_x_2446:
[----:B------:R-:W-:Y:S05]  /*0bb0*/  BSYNC.RECONVERGENT B0 ;  /* 0x0000000000007941 */ /* 0x000fea0003800200 */
.L_x_2445:
[----:B------:R-:W-:Y:S04]  /*0bc0*/  BSSY.RECONVERGENT B0, `(.L_x_2448) ;  /* 0x000000d000007945 */ /* 0x000fe80003800200 */
[----:B------:R-:W-:Y:S05]  /*0bd0*/  @P0 BRA `(.L_x_2449) ;  /* 0x00000000002c0947 */ /* 0x000fea0003800000 */
[----:B------:R-:W-:-:S07]  /*0be0*/  IMAD.MOV.U32 R0, RZ, RZ, R2 ;  /* 0x000000ffff007224 */ /* 0x000fce00078e0002 */
.L_x_2450:
[----:B0-----:R-:W-:-:S04]  /*0bf0*/  IADD3 R9, P0, PT, R0, UR24, RZ ;  /* 0x0000001800097c10 */ /* 0x001fc8000ff1e0ff */
[----:B-12---:R-:W-:Y:S02]  /*0c00*/  LEA.HI.X.SX32 R10, R0, UR15, 0x1, P0 ;  /* 0x0000000f000a7c11 */ /* 0x006fe400080f0eff */
[----:B---3--:R-:W-:-:S04]  /*0c10*/  LEA R8, P0, R9, UR22, 0x2 ;  /* 0x0000001609087c11 */ /* 0x008fc8000f8010ff */
[----:B------:R-:W-:-:S05]  /*0c20*/  LEA.HI.X R9, R9, UR23, R10, 0x2, P0 ;  /* 0x0000001709097c11 */ /* 0x000fca00080f140a */
[----:B------:R-:W2:Y:S01]  /*0c30*/  LDG.E.CONSTANT R8, desc[UR16][R8.64] ;  /* 0x0000001008087981 */ /* 0x000ea2000c1e9900 */
[C---:B------:R-:W-:Y:S01]  /*0c40*/  LEA R11, R0.reuse, UR18, 0x2 ;  /* 0x00000012000b7c11 */ /* 0x040fe2000f8e10ff */
[----:B------:R-:W-:-:S05]  /*0c50*/  VIADD R0, R0, UR19 ;  /* 0x0000001300007c36 */ /* 0x000fca0008000000 */
[----:B------:R-:W-:Y:S01]  /*0c60*/  ISETP.GE.AND P0, PT, R0, UR21, PT ;  /* 0x0000001500007c0c */ /* 0x000fe2000bf06270 */
[----:B--2---:R3:W-:-:S12]  /*0c70*/  STS [R11], R8 ;  /* 0x000000080b007388 */ /* 0x0047d80000000800 */
[----:B------:R-:W-:Y:S05]  /*0c80*/  @!P0 BRA `(.L_x_2450) ;  /* 0xfffffffc00d88947 */ /* 0x000fea000383ffff */
.L_x_2449:
[----:B------:R-:W-:Y:S05]  /*0c90*/  BSYNC.RECONVERGENT B0 ;  /* 0x0000000000007941 */ /* 0x000fea0003800200 */
.L_x_2448:
[----:B------:R-:W-:Y:S01]  /*0ca0*/  SHF.R.U32.HI R0, RZ, 0x5, R2 ;  /* 0x00000005ff007819 */ /* 0x000fe20000011602 */
[----:B------:R-:W-:Y:S01]  /*0cb0*/  UIADD3 UR4, UPT, UPT, UR4, 0x1, URZ ;  /* 0x0000000104047890 */ /* 0x000fe2000fffe0ff */
[----:B------:R-:W-:Y:S02]  /*0cc0*/  BAR.SYNC.DEFER_BLOCKING 0x0 ;  /* 0x0000000000007b1d */ /* 0x000fe40000010000 */
[----:B------:R-:W-:Y:S01]  /*0cd0*/  ISETP.GE.U32.AND P0, PT, R0, UR8, PT ;  /* 0x0000000800007c0c */ /* 0x000fe2000bf06070 */
[----:B------:R-:W-:-:S12]  /*0ce0*/  UISETP.NE.AND UP0, UPT, UR4, UR5, UPT ;  /* 0x000000050400728c */ /* 0x000fd8000bf05270 */
[----:B------:R-:W-:Y:S05]  /*0cf0*/  @P0 BRA `(.L_x_2451) ;  /* 0x0000004400fc0947 */ /* 0x000fea0003800000 */
[----:B012---:R-:W0:Y:S02]  /*0d00*/  LDC R15, c[0x0][0x3d4] ;  /* 0x0000f500ff0f7b82 */ /* 0x007e240000000800 */
[-C--:B0----5:R-:W-:Y:S02]  /*0d10*/  IMAD R7, R7, R15.reuse, RZ ;  /* 0x0000000f07077224 */ /* 0x0a1fe400078e02ff */
[----:B------:R-:W-:-:S04]  /*0d20*/  IMAD.WIDE.U32 R14, R6, R15, RZ ;  /* 0x0000000f060e7225 */ /* 0x000fc800078e00ff */
[----:B------:R-:W-:Y:S02]  /*0d30*/  IMAD R9, R6, UR13, R7 ;  /* 0x0000000d06097c24 */ /* 0x000fe4000f8e0207 */
[----:B------:R-:W-:-:S03]  /*0d40*/  IMAD.MOV.U32 R7, RZ, RZ, R0 ;  /* 0x000000ffff077224 */ /* 0x000fc600078e0000 */
[----:B------:R-:W-:-:S07]  /*0d50*/  IADD3 R6, PT, PT, R15, R9, RZ ;  /* 0x000000090f067210 */ /* 0x000fce0007ffe0ff */
.L_x_2492:
[----:B0-----:R-:W0:Y:S01]  /*0d60*/  LDCU UR6, c[0x0][0x3ac] ;  /* 0x00007580ff0677ac */ /* 0x001e220008000800 */
[----:B------:R-:W-:Y:S01]  /*0d70*/  VIADD R9, R7, UR10 ;  /* 0x0000000a07097c36 */ /* 0x000fe20008000000 */
[----:B------:R-:W-:Y:S04]  /*0d80*/  BSSY B0, `(.L_x_2452) ;  /* 0x0000471000007945 */ /* 0x000fe80003800000 */
[----:B0-----:R-:W-:-:S13]  /*0d90*/  ISETP.GE.AND P0, PT, R9, UR6, PT ;  /* 0x0000000609007c0c */ /* 0x001fda000bf06270 */
[----:B-1-3-5:R-:W-:Y:S05]  /*0da0*/  @P0 BRA `(.L_x_2453) ;  /* 0x0000004400b80947 */ /* 0x02afea0003800000 */
[----:B------:R-:W0:Y:S01]  /*0db0*/  LDC.64 R16, c[0x0][0x3c0] ;  /* 0x0000f000ff107b82 */ /* 0x000e220000000a00 */
[----:B------:R-:W-:Y:S02]  /*0dc0*/  IMAD.MOV.U32 R0, RZ, RZ, 0x18 ;  /* 0x00000018ff007424 */ /* 0x000fe400078e00ff */
[----:B------:R-:W-:-:S05]  /*0dd0*/  IMAD R30, R7, 0x600, R4 ;  /* 0x00000600071e7824 */ /* 0x000fca00078e0204 */
[----:B------:R-:W1:Y:S01]  /*0de0*/  LDC R13, c[0x0][0x390] ;  /* 0x0000e400ff0d7b82 */ /* 0x000e620000000800 */
[----:B0-----:R-:W-:Y:S01]  /*0df0*/  IMAD.WIDE.U32 R16, R9, 0x8, R16 ;  /* 0x0000000809107825 */ /* 0x001fe200078e0010 */
[----:B------:R0:W2:Y:S03]  /*0e00*/  LDS.64 R18, [R30] ;  /* 0x000000001e127984 */ /* 0x0000a60000000a00 */
[----:B------:R-:W-:Y:S01]  /*0e10*/  IMAD R31, R7, R0, UR11 ;  /* 0x0000000b071f7e24 */ /* 0x000fe2000f8e0200 */
[----:B------:R0:W4:Y:S04]  /*0e20*/  LDS.64 R20, [R30+0x100] ;  /* 0x000100001e147984 */ /* 0x0001280000000a00 */
[----:B------:R-:W5:Y:S01]  /*0e30*/  LDG.E.64.CONSTANT R16, desc[UR16][R16.64] ;  /* 0x0000001010107981 */ /* 0x000f62000c1e9b00 */
[----:B-1----:R-:W-:-:S03]  /*0e40*/  ISETP.GE.AND P0, PT, R13, 0x11, PT ;  /* 0x000000110d00780c */ /* 0x002fc60003f06270 */
[----:B------:R0:W1:Y:S04]  /*0e50*/  LDS.64 R22, [R30+0x200] ;  /* 0x000200001e167984 */ /* 0x0000680000000a00 */
[----:B------:R0:W0:Y:S04]  /*0e60*/  LDS.64 R24, [R30+0x300] ;  /* 0x000300001e187984 */ /* 0x0000280000000a00 */
[----:B------:R0:W0:Y:S04]  /*0e70*/  LDS.64 R26, [R30+0x400] ;  /* 0x000400001e1a7984 */ /* 0x0000280000000a00 */
[----:B------:R0:W0:Y:S04]  /*0e80*/  LDS.64 R28, [R30+0x500] ;  /* 0x000500001e1c7984 */ /* 0x0000280000000a00 */
[----:B------:R0:W0:Y:S04]  /*0e90*/  LDS R0, [R31] ;  /* 0x000000001f007984 */ /* 0x0000280000000800 */
[----:B---3--:R3:W0:Y:S04]  /*0ea0*/  LDS R8, [R31+0x4] ;  /* 0x000004001f087984 */ /* 0x0086280000000800 */
[----:B------:R3:W0:Y:S04]  /*0eb0*/  LDS R9, [R31+0x8] ;  /* 0x000008001f097984 */ /* 0x0006280000000800 */
[----:B------:R3:W0:Y:S04]  /*0ec0*/  LDS R10, [R31+0xc] ;  /* 0x00000c001f0a7984 */ /* 0x0006280000000800 */
[----:B------:R3:W0:Y:S04]  /*0ed0*/  LDS R11, [R31+0x10] ;  /* 0x000010001f0b7984 */ /* 0x0006280000000800 */
[----:B------:R3:W0:Y:S01]  /*0ee0*/  LDS R12, [R31+0x14] ;  /* 0x000014001f0c7984 */ /* 0x0006220000000800 */
[----:B--2-4-:R-:W-:Y:S05]  /*0ef0*/  @!P0 BRA `(.L_x_2454) ;  /* 0x0000000800c88947 */ /* 0x014fea0003800000 */
[----:B------:R-:W-:Y:S01]  /*0f00*/  BSSY B1, `(.L_x_2455) ;  /* 0x0000077000017945 */ /* 0x000fe20003800000 */
[----:B------:R-:W-:Y:S01]  /*0f10*/  ISETP.NE.AND P1, PT, R3, RZ, PT ;  /* 0x000000ff0300720c */ /* 0x000fe20003f25270 */
[----:B------:R-:W-:Y:S01]  /*0f20*/  IMAD.MOV.U32 R33, RZ, RZ, RZ ;  /* 0x000000ffff217224 */ /* 0x000fe200078e00ff */
[----:B------:R-:W-:Y:S01]  /*0f30*/  MOV R40, UR14 ;  /* 0x0000000e00287c02 */ /* 0x000fe20008000f00 */
[----:B------:R-:W-:Y:S02]  /*0f40*/  IMAD.U32 R32, RZ, RZ, UR18 ;  /* 0x00000012ff207e24 */ /* 0x000fe4000f8e00ff */
[----:B------:R-:W-:-:S08]  /*0f50*/  IMAD.MOV.U32 R13, RZ, RZ, R5 ;  /* 0x000000ffff0d7224 */ /* 0x000fd000078e0005 */
.L_x_2457:
[----:B------:R-:W-:Y:S01]  /*0f60*/  IMAD.MOV.U32 R36, RZ, RZ, RZ ;  /* 0x000000ffff247224 */ /* 0x000fe200078e00ff */
[----:B------:R-:W-:Y:S01]  /*0f70*/  UMOV UR6, 0xffffffff ;  /* 0xffffffff00067882 */ /* 0x000fe20000000000 */
[----:B------:R-:W-:-:S04]  /*0f80*/  IMAD.MOV.U32 R34, RZ, RZ, R13 ;  /* 0x000000ffff227224 */ /* 0x000fc800078e000d */
[----:B------:R2:W4:Y:S01]  /*0f90*/  @!P1 LDS R36, [R32] ;  /* 0x0000000020249984 */ /* 0x0005220000000800 */
[----:B------:R-:W-:Y:S05]  /*0fa0*/  BRA.DIV UR6, `(.L_x_2456) ;  /* 0x0000004606607947 */ /* 0x000fea000b800000 */
[----:B0--3--:R-:W0:Y:S04]  /*0fb0*/  LDS.64 R30, [R13] ;  /* 0x000000000d1e7984 */ /* 0x009e280000000a00 */
[----:B----4-:R-:W3:Y:S01]  /*0fc0*/  SHFL.IDX PT, R36, R36, RZ, 0x1f ;  /* 0x00001fff24247589 */ /* 0x010ee200000e0000 */
[-C--:B0-----:R-:W-:Y:S02]  /*0fd0*/  LOP3.LUT R41, R18, R30.reuse, RZ, 0xc0, !PT ;  /* 0x0000001e12297212 */ /* 0x081fe400078ec0ff */
[-C--:B------:R-:W-:Y:S02]  /*0fe0*/  LOP3.LUT R37, R19, R31.reuse, RZ, 0xc0, !PT ;  /* 0x0000001f13257212 */ /* 0x080fe400078ec0ff */
[----:B------:R-:W-:Y:S02]  /*0ff0*/  LOP3.LUT R42, R20, R30, RZ, 0xc0, !PT ;  /* 0x0000001e142a7212 */ /* 0x000fe400078ec0ff */
[-C--:B------:R-:W-:Y:S01]  /*1000*/  LOP3.LUT R39, R21, R31.reuse, RZ, 0xc0, !PT ;  /* 0x0000001f15277212 */ /* 0x080fe200078ec0ff */
[----:B------:R-:W-:Y:S01]  /*1010*/  POPC R41, R41 ;  /* 0x0000002900297309 */ /* 0x000fe20000000000 */
[----:B-1----:R-:W-:-:S02]  /*1020*/  LOP3.LUT R35, R23, R31, RZ, 0xc0, !PT ;  /* 0x0000001f17237212 */ /* 0x002fc400078ec0ff */
[----:B------:R-:W-:Y:S02]  /*1030*/  LOP3.LUT R43, R25, R31, RZ, 0xc0, !PT ;  /* 0x0000001f192b7212 */ /* 0x000fe400078ec0ff */
[----:B------:R-:W-:-:S03]  /*1040*/  LOP3.LUT R45, R22, R30, RZ, 0xc0, !PT ;  /* 0x0000001e162d7212 */ /* 0x000fc600078ec0ff */
[----:B------:R-:W0:Y:S08]  /*1050*/  POPC R44, R37 ;  /* 0x00000025002c7309 */ /* 0x000e300000000000 */
[----:B------:R-:W-:Y:S01]  /*1060*/  POPC R42, R42 ;  /* 0x0000002a002a7309 */ /* 0x000fe20000000000 */
[----:B0-----:R-:W-:-:S07]  /*1070*/  IMAD.IADD R41, R41, 0x1, R44 ;  /* 0x0000000129297824 */ /* 0x001fce00078e022c */
[----:B------:R-:W0:Y:S01]  /*1080*/  POPC R39, R39 ;  /* 0x0000002700277309 */ /* 0x000e220000000000 */
[----:B------:R-:W-:Y:S02]  /*1090*/  LOP3.LUT R44, R24, R30, RZ, 0xc0, !PT ;  /* 0x0000001e182c7212 */ /* 0x000fe400078ec0ff */
[----:B------:R-:W-:-:S05]  /*10a0*/  I2FP.F32.U32 R41, R41 ;  /* 0x0000002900297245 */ /* 0x000fca0000201000 */
[----:B------:R1:W-:Y:S01]  /*10b0*/  POPC R37, R44 ;  /* 0x0000002c00257309 */ /* 0x0003e20000000000 */
[----:B---3--:R-:W-:-:S04]  /*10c0*/  FMUL R41, R36, R41 ;  /* 0x0000002924297220 */ /* 0x008fc80000400000 */
[----:B------:R-:W-:Y:S01]  /*10d0*/  FFMA R41, R0, R41, R33 ;  /* 0x0000002900297223 */ /* 0x000fe20000000021 */
[----:B------:R-:W-:Y:S01]  /*10e0*/  IMAD.MOV.U32 R33, RZ, RZ, RZ ;  /* 0x000000ffff217224 */ /* 0x000fe200078e00ff */
[----:B0-----:R-:W-:Y:S01]  /*10f0*/  IADD3 R39, PT, PT, R42, R39, RZ ;  /* 0x000000272a277210 */ /* 0x001fe20007ffe0ff */
[----:B------:R0:W-:Y:S01]  /*1100*/  POPC R38, R45 ;  /* 0x0000002d00267309 */ /* 0x0001e20000000000 */
[----:B-1----:R-:W-:Y:S02]  /*1110*/  LOP3.LUT R44, R28, R30, RZ, 0xc0, !PT ;  /* 0x0000001e1c2c7212 */ /* 0x002fe400078ec0ff */
[----:B------:R-:W-:-:S05]  /*1120*/  I2FP.F32.U32 R39, R39 ;  /* 0x0000002700277245 */ /* 0x000fca0000201000 */
[----:B------:R1:W3:Y:S01]  /*1130*/  POPC R42, R43 ;  /* 0x0000002b002a7309 */ /* 0x0002e20000000000 */
[----:B------:R-:W-:Y:S01]  /*1140*/  FMUL R39, R36, R39 ;  /* 0x0000002724277220 */ /* 0x000fe20000400000 */
[----:B0-----:R-:W-:-:S06]  /*1150*/  LOP3.LUT R45, R27, R31, RZ, 0xc0, !PT ;  /* 0x0000001f1b2d7212 */ /* 0x001fcc00078ec0ff */
[----:B------:R-:W0:Y:S01]  /*1160*/  POPC R35, R35 ;  /* 0x0000002300237309 */ /* 0x000e220000000000 */
[----:B-1----:R-:W-:Y:S02]  /*1170*/  LOP3.LUT R43, R26, R30, RZ, 0xc0, !PT ;  /* 0x0000001e1a2b7212 */ /* 0x002fe400078ec0ff */
[----:B------:R-:W1:Y:S01]  /*1180*/  @!P1 LDS R30, [R32+0x4] ;  /* 0x00000400201e9984 */ /* 0x000e620000000800 */
[----:B---3--:R-:W-:-:S04]  /*1190*/  IMAD.IADD R37, R37, 0x1, R42 ;  /* 0x0000000125257824 */ /* 0x008fc800078e022a */
[----:B------:R-:W-:Y:S01]  /*11a0*/  POPC R42, R45 ;  /* 0x0000002d002a7309 */ /* 0x000fe20000000000 */
[----:B------:R-:W-:Y:S01]  /*11b0*/  I2FP.F32.U32 R37, R37 ;  /* 0x0000002500257245 */ /* 0x000fe20000201000 */
[----:B0-----:R-:W-:-:S06]  /*11c0*/  IMAD.IADD R38, R38, 0x1, R35 ;  /* 0x0000000126267824 */ /* 0x001fcc00078e0223 */
[----:B------:R0:W3:Y:S01]  /*11d0*/  POPC R35, R43 ;  /* 0x0000002b00237309 */ /* 0x0000e20000000000 */
[----:B------:R-:W-:Y:S01]  /*11e0*/  FMUL R37, R36, R37 ;  /* 0x0000002524257220 */ /* 0x000fe20000400000 */
[----:B0-----:R-:W-:Y:S01]  /*11f0*/  I2FP.F32.U32 R43, R38 ;  /* 0x00000026002b7245 */ /* 0x001fe20000201000 */
[----:B---3--:R-:W-:Y:S01]  /*1200*/  IMAD.IADD R35, R35, 0x1, R42 ;  /* 0x0000000123237824 */ /* 0x008fe200078e022a */
[----:B------:R-:W-:-:S03]  /*1210*/  LOP3.LUT R42, R29, R31, RZ, 0xc0, !PT ;  /* 0x0000001f1d2a7212 */ /* 0x000fc600078ec0ff */
[----:B------:R-:W-:Y:S01]  /*1220*/  FMUL R43, R36, R43 ;  /* 0x0000002b242b7220 */ /* 0x000fe20000400000 */
[----:B------:R-:W-:Y:S01]  /*1230*/  POPC R31, R44 ;  /* 0x0000002c001f7309 */ /* 0x000fe20000000000 */
[----:B------:R-:W-:-:S05]  /*1240*/  I2FP.F32.U32 R35, R35 ;  /* 0x0000002300237245 */ /* 0x000fca0000201000 */
[----:B------:R-:W-:Y:S02]  /*1250*/  FMUL R35, R36, R35 ;  /* 0x0000002324237220 */ /* 0x000fe40000400000 */
[----:B------:R-:W0:Y:S01]  /*1260*/  POPC R42, R42 ;  /* 0x0000002a002a7309 */ /* 0x000e220000000000 */
[----:B-1----:R-:W-:Y:S01]  /*1270*/  @!P1 MOV R33, R30 ;  /* 0x0000001e00219202 */ /* 0x002fe20000000f00 */
[----:B------:R-:W-:-:S04]  /*1280*/  FFMA R30, R8, R39, R41 ;  /* 0x00000027081e7223 */ /* 0x000fc80000000029 */
[----:B------:R-:W-:Y:S01]  /*1290*/  FFMA R43, R9, R43, R30 ;  /* 0x0000002b092b7223 */ /* 0x000fe2000000001e */
[----:B------:R-:W1:Y:S03]  /*12a0*/  SHFL.IDX PT, R33, R33, RZ, 0x1f ;  /* 0x00001fff21217589 */ /* 0x000e6600000e0000 */
[----:B------:R-:W-:Y:S01]  /*12b0*/  FFMA R30, R10, R37, R43 ;  /* 0x000000250a1e7223 */ /* 0x000fe2000000002b */
[----:B0-----:R-:W-:-:S03]  /*12c0*/  IMAD.IADD R31, R31, 0x1, R42 ;  /* 0x000000011f1f7824 */ /* 0x001fc600078e022a */
[----:B------:R-:W-:Y:S02]  /*12d0*/  FFMA R35, R11, R35, R30 ;  /* 0x000000230b237223 */ /* 0x000fe4000000001e */
[----:B------:R-:W-:-:S05]  /*12e0*/  I2FP.F32.U32 R31, R31 ;  /* 0x0000001f001f7245 */ /* 0x000fca0000201000 */
[----:B------:R-:W-:-:S04]  /*12f0*/  FMUL R31, R36, R31 ;  /* 0x0000001f241f7220 */ /* 0x000fc80000400000 */
[----:B------:R-:W-:-:S07]  /*1300*/  FFMA R37, R12, R31, R35 ;  /* 0x0000001f0c257223 */ /* 0x000fce0000000023 */
.L_x_2497:
[----:B------:R0:W3:Y:S01]  /*1310*/  LDS.64 R30, [R13+0x100] ;  /* 0x000100000d1e7984 */ /* 0x0000e20000000a00 */
[----:B------:R-:W-:Y:S01]  /*1320*/  VIADD R40, R40, 0x2 ;  /* 0x0000000228287836 */ /* 0x000fe20000000000 */
[----:B--2---:R-:W-:-:S04]  /*1330*/  IADD3 R32, PT, PT, R32, 0x8, RZ ;  /* 0x0000000820207810 */ /* 0x004fc80007ffe0ff */
[----:B------:R-:W-:Y:S01]  /*1340*/  ISETP.NE.AND P0, PT, R40, RZ, PT ;  /* 0x000000ff2800720c */ /* 0x000fe20003f05270 */
[----:B0-----:R-:W-:Y:S01]  /*1350*/  VIADD R13, R13, 0x200 ;  /* 0x000002000d0d7836 */ /* 0x001fe20000000000 */
[-C--:B---3--:R-:W-:Y:S02]  /*1360*/  LOP3.LUT R38, R18, R30.reuse, RZ, 0xc0, !PT ;  /* 0x0000001e12267212 */ /* 0x088fe400078ec0ff */
[-C--:B------:R-:W-:Y:S02]  /*1370*/  LOP3.LUT R39, R19, R31.reuse, RZ, 0xc0, !PT ;  /* 0x0000001f13277212 */ /* 0x080fe400078ec0ff */
[-C--:B------:R-:W-:Y:S02]  /*1380*/  LOP3.LUT R42, R21, R31.reuse, RZ, 0xc0, !PT ;  /* 0x0000001f152a7212 */ /* 0x080fe400078ec0ff */
[----:B------:R-:W-:Y:S01]  /*1390*/  POPC R38, R38 ;  /* 0x0000002600267309 */ /* 0x000fe20000000000 */
[----:B------:R-:W-:Y:S02]  /*13a0*/  LOP3.LUT R43, R20, R30, RZ, 0xc0, !PT ;  /* 0x0000001e142b7212 */ /* 0x000fe400078ec0ff */
[----:B------:R-:W-:-:S02]  /*13b0*/  LOP3.LUT R41, R23, R31, RZ, 0xc0, !PT ;  /* 0x0000001f17297212 */ /* 0x000fc400078ec0ff */
[-C--:B------:R-:W-:Y:S02]  /*13c0*/  LOP3.LUT R45, R22, R30.reuse, RZ, 0xc0, !PT ;  /* 0x0000001e162d7212 */ /* 0x080fe400078ec0ff */
[----:B------:R-:W-:Y:S01]  /*13d0*/  LOP3.LUT R44, R24, R30, RZ, 0xc0, !PT ;  /* 0x0000001e182c7212 */ /* 0x000fe200078ec0ff */
[----:B------:R-:W0:Y:S08]  /*13e0*/  POPC R39, R39 ;  /* 0x0000002700277309 */ /* 0x000e300000000000 */
[----:B------:R2:W-:Y:S01]  /*13f0*/  POPC R35, R43 ;  /* 0x0000002b00237309 */ /* 0x0005e20000000000 */
[----:B0-----:R-:W-:-:S07]  /*1400*/  IMAD.IADD R39, R38, 0x1, R39 ;  /* 0x0000000126277824 */ /* 0x001fce00078e0227 */
[----:B------:R-:W0:Y:S01]  /*1410*/  POPC R42, R42 ;  /* 0x0000002a002a7309 */ /* 0x000e220000000000 */
[----:B--2---:R-:W-:-:S07]  /*1420*/  LOP3.LUT R43, R25, R31, RZ, 0xc0, !PT ;  /* 0x0000001f192b7212 */ /* 0x004fce00078ec0ff */
[----:B------:R-:W-:Y:S01]  /*1430*/  POPC R36, R45 ;  /* 0x0000002d00247309 */ /* 0x000fe20000000000 */
[----:B0-----:R-:W-:-:S07]  /*1440*/  IMAD.IADD R35, R35, 0x1, R42 ;  /* 0x0000000123237824 */ /* 0x001fce00078e022a */
[----:B------:R-:W0:Y:S01]  /*1450*/  POPC R41, R41 ;  /* 0x0000002900297309 */ /* 0x000e220000000000 */
[----:B------:R-:W-:Y:S02]  /*1460*/  I2FP.F32.U32 R42, R39 ;  /* 0x00000027002a7245 */ /* 0x000fe40000201000 */
[-C--:B------:R-:W-:Y:S02]  /*1470*/  LOP3.LUT R39, R26, R30.reuse, RZ, 0xc0, !PT ;  /* 0x0000001e1a277212 */ /* 0x080fe400078ec0ff */
[----:B------:R-:W-:-:S03]  /*1480*/  LOP3.LUT R30, R28, R30, RZ, 0xc0, !PT ;  /* 0x0000001e1c1e7212 */ /* 0x000fc600078ec0ff */
[----:B------:R2:W-:Y:S01]  /*1490*/  POPC R38, R44 ;  /* 0x0000002c00267309 */ /* 0x0005e20000000000 */
[----:B0-----:R-:W-:Y:S02]  /*14a0*/  IMAD.IADD R36, R36, 0x1, R41 ;  /* 0x0000000124247824 */ /* 0x001fe400078e0229 */
[----:B-1----:R-:W-:Y:S01]  /*14b0*/  FMUL R41, R33, R42 ;  /* 0x0000002a21297220 */ /* 0x002fe20000400000 */
[----:B------:R-:W-:-:S04]  /*14c0*/  LOP3.LUT R42, R27, R31, RZ, 0xc0, !PT ;  /* 0x0000001f1b2a7212 */ /* 0x000fc800078ec0ff */
[----:B------:R-:W0:Y:S01]  /*14d0*/  POPC R43, R43 ;  /* 0x0000002b002b7309 */ /* 0x000e220000000000 */
[----:B--2---:R-:W-:Y:S01]  /*14e0*/  I2FP.F32.U32 R44, R35 ;  /* 0x00000023002c7245 */ /* 0x004fe20000201000 */
[----:B------:R-:W-:Y:S01]  /*14f0*/  FFMA R37, R0, R41, R37 ;  /* 0x0000002900257223 */ /* 0x000fe20000000025 */
[----:B------:R-:W-:Y:S02]  /*1500*/  LOP3.LUT R41, R29, R31, RZ, 0xc0, !PT ;  /* 0x0000001f1d297212 */ /* 0x000fe400078ec0ff */
[----:B------:R-:W-:Y:S01]  /*1510*/  I2FP.F32.U32 R36, R36 ;  /* 0x0000002400247245 */ /* 0x000fe20000201000 */
[C---:B------:R-:W-:Y:S02]  /*1520*/  FMUL R44, R33.reuse, R44 ;  /* 0x0000002c212c7220 */ /* 0x040fe40000400000 */
[----:B------:R-:W-:Y:S02]  /*1530*/  POPC R39, R39 ;  /* 0x0000002700277309 */ /* 0x000fe40000000000 */
[----:B------:R-:W-:Y:S01]  /*1540*/  FFMA R44, R8, R44, R37 ;  /* 0x0000002c082c7223 */ /* 0x000fe20000000025 */
[----:B------:R-:W-:Y:S01]  /*1550*/  FMUL R36, R33, R36 ;  /* 0x0000002421247220 */ /* 0x000fe20000400000 */
[----:B0-----:R-:W-:-:S04]  /*1560*/  IADD3 R38, PT, PT, R38, R43, RZ ;  /* 0x0000002b26267210 */ /* 0x001fc80007ffe0ff */
[----:B------:R-:W0:Y:S01]  /*1570*/  POPC R42, R42 ;  /* 0x0000002a002a7309 */ /* 0x000e220000000000 */
[----:B------:R-:W-:-:S07]  /*1580*/  I2FP.F32.U32 R38, R38 ;  /* 0x0000002600267245 */ /* 0x000fce0000201000 */
[----:B------:R-:W-:Y:S01]  /*1590*/  POPC R30, R30 ;  /* 0x0000001e001e7309 */ /* 0x000fe20000000000 */
[----:B------:R-:W-:Y:S01]  /*15a0*/  FMUL R38, R33, R38 ;  /* 0x0000002621267220 */ /* 0x000fe20000400000 */
[----:B0-----:R-:W-:-:S06]  /*15b0*/  IMAD.IADD R39, R39, 0x1, R42 ;  /* 0x0000000127277824 */ /* 0x001fcc00078e022a */
        /* <DEDUP_REMOVED lines=9> */
[----:B------:R-:W-:Y:S01]  /*1650*/  FFMA R33, R12, R36, R33 ;  /* 0x000000240c217223 */ /* 0x000fe20000000021 */
[----:B------:R-:W-:Y:S06]  /*1660*/  @P0 BRA `(.L_x_2457) ;  /* 0xfffffff8003c0947 */ /* 0x000fec000383ffff */
[----:B------:R-:W-:Y:S05]  /*1670*/  BSYNC B1 ;  /* 0x0000000000017941 */ /* 0x000fea0003800000 */
.L_x_2455:
[----:B------:R-:W0:Y:S02]  /*1680*/  LDCU UR6, c[0x0][0x390] ;  /* 0x00007200ff0677ac */ /* 0x000e240008000800 */
[----:B0-----:R-:W-:-:S09]  /*1690*/  ULOP3.LUT UP1, URZ, UR6, 0x1, URZ, 0xc0, !UPT ;  /* 0x0000000106ff7892 */ /* 0x001fd2000f82c0ff */
[----:B------:R-:W-:Y:S05]  /*16a0*/  BRA.U !UP1, `(.L_x_2458) ;  /* 0x0000003d09207547 */ /* 0x000fea000b800000 */
[----:B------:R-:W-:Y:S01]  /*16b0*/  IMAD.MOV.U32 R13, RZ, RZ, RZ ;  /* 0x000000ffff0d7224 */ /* 0x000fe200078e00ff */
[----:B------:R-:W-:-:S05]  /*16c0*/  UMOV UR6, 0xffffffff ;  /* 0xffffffff00067882 */ /* 0x000fca0000000000 */
[----:B------:R0:W1:Y:S01]  /*16d0*/  @!P1 LDS R13, [R32] ;  /* 0x00000000200d9984 */ /* 0x0000620000000800 */
[----:B------:R-:W-:Y:S05]  /*16e0*/  BRA.DIV UR6, `(.L_x_2459) ;  /* 0x0000004206a47947 */ /* 0x000fea000b800000 */
[----:B-1----:R-:W1:Y:S02]  /*16f0*/  SHFL.IDX PT, R13, R13, RZ, 0x1f ;  /* 0x00001fff0d0d7589 */ /* 0x002e6400000e0000 */
.L_x_2500:
[----:B------:R-:W2:Y:S02]  /*1700*/  LDS.64 R34, [R34+0x200] ;  /* 0x0002000022227984 */ /* 0x000ea40000000a00 */
[-C--:B--2---:R-:W-:Y:S02]  /*1710*/  LOP3.LUT R30, R18, R34.reuse, RZ, 0xc0, !PT ;  /* 0x00000022121e7212 */ /* 0x084fe400078ec0ff */
[-C--:B------:R-:W-:Y:S02]  /*1720*/  LOP3.LUT R18, R19, R35.reuse, RZ, 0xc0, !PT ;  /* 0x0000002313127212 */ /* 0x080fe400078ec0ff */
[-C--:B------:R-:W-:Y:S02]  /*1730*/  LOP3.LUT R31, R20, R34.reuse, RZ, 0xc0, !PT ;  /* 0x00000022141f7212 */ /* 0x080fe400078ec0ff */
[----:B0-----:R-:W-:Y:S01]  /*1740*/  LOP3.LUT R32, R21, R35, RZ, 0xc0, !PT ;  /* 0x0000002315207212 */ /* 0x001fe200078ec0ff */
        /* <DEDUP_REMOVED lines=10> */
[----:B0-----:R-:W-:Y:S01]  /*17f0*/  LOP3.LUT R18, R28, R34, RZ, 0xc0, !PT ;  /* 0x000000221c127212 */ /* 0x001fe200078ec0ff */
[----:B--2---:R-:W-:-:S06]  /*1800*/  IMAD.IADD R30, R30, 0x1, R37 ;  /* 0x000000011e1e7824 */ /* 0x004fcc00078e0225 */
[----:B------:R-:W0:Y:S01]  /*1810*/  POPC R32, R32 ;  /* 0x0000002000207309 */ /* 0x000e220000000000 */
[----:B------:R-:W-:-:S07]  /*1820*/  I2FP.F32.U32 R30, R30 ;  /* 0x0000001e001e7245 */ /* 0x000fce0000201000 */
[----:B------:R-:W-:Y:S01]  /*1830*/  POPC R20, R20 ;  /* 0x0000001400147309 */ /* 0x000fe20000000000 */
[----:B-1----:R-:W-:-:S04]  /*1840*/  FMUL R30, R13, R30 ;  /* 0x0000001e0d1e7220 */ /* 0x002fc80000400000 */
        /* <DEDUP_REMOVED lines=29> */
.L_x_2454:
        /* <DEDUP_REMOVED lines=9> */
.L_x_2503:
[----:B0--3--:R-:W0:Y:S02]  /*1ab0*/  LDS.64 R30, [R5] ;  /* 0x00000000051e7984 */ /* 0x009e240000000a00 */
[-C--:B0-----:R-:W-:Y:S02]  /*1ac0*/  LOP3.LUT R42, R18, R30.reuse, RZ, 0xc0, !PT ;  /* 0x0000001e122a7212 */ /* 0x081fe400078ec0ff */
[-C--:B------:R-:W-:Y:S02]  /*1ad0*/  LOP3.LUT R39, R19, R31.reuse, RZ, 0xc0, !PT ;  /* 0x0000001f13277212 */ /* 0x080fe400078ec0ff */
[-C--:B------:R-:W-:Y:S02]  /*1ae0*/  LOP3.LUT R40, R20, R30.reuse, RZ, 0xc0, !PT ;  /* 0x0000001e14287212 */ /* 0x080fe400078ec0ff */
[----:B------:R-:W-:Y:S01]  /*1af0*/  LOP3.LUT R41, R21, R31, RZ, 0xc0, !PT ;  /* 0x0000001f15297212 */ /* 0x000fe200078ec0ff */
[----:B------:R-:W-:Y:S01]  /*1b00*/  POPC R42, R42 ;  /* 0x0000002a002a7309 */ /* 0x000fe20000000000 */
[----:B-1----:R-:W-:-:S02]  /*1b10*/  LOP3.LUT R38, R22, R30, RZ, 0xc0, !PT ;  /* 0x0000001e16267212 */ /* 0x002fc400078ec0ff */
        /* <DEDUP_REMOVED lines=9> */
[----:B0-----:R-:W-:-:S07]  /*1bb0*/  IADD3 R39, PT, PT, R42, R39, RZ ;  /* 0x000000272a277210 */ /* 0x001fce0007ffe0ff */
[----:B------:R-:W0:Y:S01]  /*1bc0*/  POPC R41, R41 ;  /* 0x0000002900297309 */ /* 0x000e220000000000 */
[----:B------:R-:W-:-:S07]  /*1bd0*/  I2FP.F32.U32 R39, R39 ;  /* 0x0000002700277245 */ /* 0x000fce0000201000 */
[----:B------:R-:W-:Y:S01]  /*1be0*/  POPC R38, R38 ;  /* 0x0000002600267309 */ /* 0x000fe20000000000 */
[----:B--2---:R-:W-:-:S04]  /*1bf0*/  FMUL R39, R32, R39 ;  /* 0x0000002720277220 */ /* 0x004fc80000400000 */
[----:B------:R-:W-:Y:S01]  /*1c00*/  FFMA R39, R0, R39, RZ ;  /* 0x0000002700277223 */ /* 0x000fe200000000ff */
[----:B0-----:R-:W-:Y:S02]  /*1c10*/  IMAD.IADD R40, R40, 0x1, R41 ;  /* 0x0000000128287824 */ /* 0x001fe400078e0229 */
[----:B------:R-:W0:Y:S03]  /*1c20*/  POPC R37, R37 ;  /* 0x0000002500257309 */ /* 0x000e260000000000 */
[----:B------:R-:W-:-:S05]  /*1c30*/  I2FP.F32.U32 R41, R40 ;  /* 0x0000002800297245 */ /* 0x000fca0000201000 */
[----:B------:R-:W-:Y:S01]  /*1c40*/  POPC R33, R33 ;  /* 0x0000002100217309 */ /* 0x000fe20000000000 */
[----:B------:R-:W-:Y:S01]  /*1c50*/  FMUL R41, R32, R41 ;  /* 0x0000002920297220 */ /* 0x000fe20000400000 */
[----:B0-----:R-:W-:-:S06]  /*1c60*/  IMAD.IADD R37, R38, 0x1, R37 ;  /* 0x0000000126257824 */ /* 0x001fcc00078e0225 */
[----:B------:R-:W0:Y:S01]  /*1c70*/  POPC R34, R34 ;  /* 0x0000002200227309 */ /* 0x000e220000000000 */
[----:B------:R-:W-:-:S07]  /*1c80*/  I2FP.F32.U32 R37, R37 ;  /* 0x0000002500257245 */ /* 0x000fce0000201000 */
[----:B------:R-:W-:Y:S01]  /*1c90*/  POPC R35, R35 ;  /* 0x0000002300237309 */ /* 0x000fe20000000000 */
[----:B------:R-:W-:Y:S01]  /*1ca0*/  FMUL R37, R32, R37 ;  /* 0x0000002520257220 */ /* 0x000fe20000400000 */
[----:B0-----:R-:W-:-:S06]  /*1cb0*/  IMAD.IADD R33, R33, 0x1, R34 ;  /* 0x0000000121217824 */ /* 0x001fcc00078e0222 */
[----:B------:R-:W0:Y:S01]  /*1cc0*/  POPC R36, R36 ;  /* 0x0000002400247309 */ /* 0x000e220000000000 */
[----:B------:R-:W-:Y:S01]  /*1cd0*/  FFMA R34, R8, R41, R39 ;  /* 0x0000002908227223 */ /* 0x000fe20000000027 */
[----:B------:R-:W-:-:S03]  /*1ce0*/  I2FP.F32.U32 R33, R33 ;  /* 0x0000002100217245 */ /* 0x000fc60000201000 */
[----:B------:R-:W-:-:S03]  /*1cf0*/  FFMA R37, R9, R37, R34 ;  /* 0x0000002509257223 */ /* 0x000fc60000000022 */
[----:B------:R-:W-:Y:S01]  /*1d00*/  POPC R30, R30 ;  /* 0x0000001e001e7309 */ /* 0x000fe20000000000 */
[----:B------:R-:W-:Y:S01]  /*1d10*/  FMUL R33, R32, R33 ;  /* 0x0000002120217220 */ /* 0x000fe20000400000 */
[----:B0-----:R-:W-:-:S06]  /*1d20*/  IADD3 R35, PT, PT, R35, R36, RZ ;  /* 0x0000002423237210 */ /* 0x001fcc0007ffe0ff */
[----:B------:R-:W0:Y:S01]  /*1d30*/  POPC R31, R31 ;  /* 0x0000001f001f7309 */ /* 0x000e220000000000 */
[----:B------:R-:W-:-:S05]  /*1d40*/  I2FP.F32.U32 R35, R35 ;  /* 0x0000002300237245 */ /* 0x000fca0000201000 */
[----:B------:R-:W-:Y:S01]  /*1d50*/  FMUL R35, R32, R35 ;  /* 0x0000002320237220 */ /* 0x000fe20000400000 */
[----:B0-----:R-:W-:-:S05]  /*1d60*/  IMAD.IADD R30, R30, 0x1, R31 ;  /* 0x000000011e1e7824 */ /* 0x001fca00078e021f */
[----:B------:R-:W-:Y:S01]  /*1d70*/  I2FP.F32.U32 R31, R30 ;  /* 0x0000001e001f7245 */ /* 0x000fe20000201000 */
[----:B------:R-:W-:-:S04]  /*1d80*/  FFMA R30, R10, R33, R37 ;  /* 0x000000210a1e7223 */ /* 0x000fc80000000025 */
[----:B------:R-:W-:Y:S01]  /*1d90*/  FMUL R31, R32, R31 ;  /* 0x0000001f201f7220 */ /* 0x000fe20000400000 */
[----:B------:R-:W-:-:S04]  /*1da0*/  FFMA R35, R11, R35, R30 ;  /* 0x000000230b237223 */ /* 0x000fc8000000001e */
[----:B------:R-:W-:-:S07]  /*1db0*/  FFMA R33, R12, R31, R35 ;  /* 0x0000001f0c217223 */ /* 0x000fce0000000023 */
.L_x_2460:
        /* <DEDUP_REMOVED lines=8> */
.L_x_2506:
[----:B0--3--:R-:W0:Y:S02]  /*1e40*/  LDS.64 R30, [R5+0x100] ;  /* 0x00010000051e7984 */ /* 0x009e240000000a00 */
[-C--:B0-----:R-:W-:Y:S02]  /*1e50*/  LOP3.LUT R41, R18, R30.reuse, RZ, 0xc0, !PT ;  /* 0x0000001e12297212 */ /* 0x081fe400078ec0ff */
[-C--:B------:R-:W-:Y:S02]  /*1e60*/  LOP3.LUT R42, R19, R31.reuse, RZ, 0xc0, !PT ;  /* 0x0000001f132a7212 */ /* 0x080fe400078ec0ff */
[-C--:B------:R-:W-:Y:S02]  /*1e70*/  LOP3.LUT R43, R20, R30.reuse, RZ, 0xc0, !PT ;  /* 0x0000001e142b7212 */ /* 0x080fe400078ec0ff */
[----:B------:R-:W-:Y:S01]  /*1e80*/  POPC R41, R41 ;  /* 0x0000002900297309 */ /* 0x000fe20000000000 */
[----:B------:R-:W-:Y:S02]  /*1e90*/  LOP3.LUT R40, R21, R31, RZ, 0xc0, !PT ;  /* 0x0000001f15287212 */ /* 0x000fe400078ec0ff */
[----:B-1----:R-:W-:-:S02]  /*1ea0*/  LOP3.LUT R38, R22, R30, RZ, 0xc0, !PT ;  /* 0x0000001e16267212 */ /* 0x002fc400078ec0ff */
        /* <DEDUP_REMOVED lines=8> */
[----:B------:R-:W-:Y:S01]  /*1f30*/  LOP3.LUT R31, R29, R31, RZ, 0xc0, !PT ;  /* 0x0000001f1d1f7212 */ /* 0x000fe200078ec0ff */
[----:B0-----:R-:W-:-:S06]  /*1f40*/  IMAD.IADD R41, R41, 0x1, R42 ;  /* 0x0000000129297824 */ /* 0x001fcc00078e022a */
[----:B------:R-:W0:Y:S01]  /*1f50*/  POPC R40, R40 ;  /* 0x0000002800287309 */ /* 0x000e220000000000 */
[----:B------:R-:W-:-:S07]  /*1f60*/  I2FP.F32.U32 R41, R41 ;  /* 0x0000002900297245 */ /* 0x000fce0000201000 */
[----:B------:R-:W-:Y:S01]  /*1f70*/  POPC R38, R38 ;  /* 0x0000002600267309 */ /* 0x000fe20000000000 */
[----:B--2---:R-:W-:-:S04]  /*1f80*/  FMUL R41, R32, R41 ;  /* 0x0000002920297220 */ /* 0x004fc80000400000 */
        /* <DEDUP_REMOVED lines=18> */
[----:B0-----:R-:W-:-:S06]  /*20b0*/  IMAD.IADD R36, R36, 0x1, R37 ;  /* 0x0000000124247824 */ /* 0x001fcc00078e0225 */
        /* <DEDUP_REMOVED lines=9> */
.L_x_2462:
        /* <DEDUP_REMOVED lines=8> */
.L_x_2509:
        /* <DEDUP_REMOVED lines=22> */
[----:B0-----:R-:W-:Y:S02]  /*2330*/  IMAD.IADD R40, R43, 0x1, R40 ;  /* 0x000000012b287824 */ /* 0x001fe400078e0228 */
[----:B------:R-:W0:Y:S08]  /*2340*/  POPC R39, R39 ;  /* 0x0000002700277309 */ /* 0x000e300000000000 */
[----:B------:R-:W-:Y:S01]  /*2350*/  POPC R34, R34 ;  /* 0x0000002200227309 */ /* 0x000fe20000000000 */
[----:B0-----:R-:W-:-:S07]  /*2360*/  IADD3 R38, PT, PT, R38, R39, RZ ;  /* 0x0000002726267210 */ /* 0x001fce0007ffe0ff */
        /* <DEDUP_REMOVED lines=23> */
.L_x_2464:
        /* <DEDUP_REMOVED lines=8> */
.L_x_2512:
        /* <DEDUP_REMOVED lines=32> */
[----:B0-----:R-:W-:-:S06]  /*2760*/  IADD3 R35, PT, PT, R34, R35, RZ ;  /* 0x0000002322237210 */ /* 0x001fcc0007ffe0ff */
        /* <DEDUP_REMOVED lines=16> */
.L_x_2466:
        /* <DEDUP_REMOVED lines=8> */
.L_x_2515:
[----:B0--3--:R-:W0:Y:S02]  /*28f0*/  LDS.64 R30, [R5+0x400] ;  /* 0x00040000051e7984 */ /* 0x009e240000000a00 */
        /* <DEDUP_REMOVED lines=48> */
.L_x_2468:
        /* <DEDUP_REMOVED lines=8> */
.L_x_2518:
        /* <DEDUP_REMOVED lines=49> */
.L_x_2470:
        /* <DEDUP_REMOVED lines=8> */
.L_x_2521:
        /* <DEDUP_REMOVED lines=49> */
.L_x_2472:
        /* <DEDUP_REMOVED lines=8> */
.L_x_2524:
        /* <DEDUP_REMOVED lines=49> */
.L_x_2474:
        /* <DEDUP_REMOVED lines=8> */
.L_x_2527:
        /* <DEDUP_REMOVED lines=49> */
.L_x_2476:
        /* <DEDUP_REMOVED lines=8> */
.L_x_2530:
        /* <DEDUP_REMOVED lines=49> */
.L_x_2478:
        /* <DEDUP_REMOVED lines=8> */
.L_x_2533:
        /* <DEDUP_REMOVED lines=49> */
.L_x_2480:
        /* <DEDUP_REMOVED lines=8> */
.L_x_2536:
        /* <DEDUP_REMOVED lines=49> */
.L_x_2482:
        /* <DEDUP_REMOVED lines=8> */
.L_x_2539:
        /* <DEDUP_REMOVED lines=49> */
.L_x_2484:
        /* <DEDUP_REMOVED lines=8> */
.L_x_2542:
        /* <DEDUP_REMOVED lines=49> */
.L_x_2486:
        /* <DEDUP_REMOVED lines=8> */
.L_x_2545:
        /* <DEDUP_REMOVED lines=49> */
.L_x_2488:
[----:B------:R-:W-:-:S13]  /*4fa0*/  ISETP.NE.AND P0, PT, R13, 0x10, PT ;  /* 0x000000100d00780c */ /* 0x000fda0003f05270 */
[----:B------:R-:W-:Y:S05]  /*4fb0*/  @P0 BRA `(.L_x_2458) ;  /* 0x0000000000dc0947 */ /* 0x000fea0003800000 */
[----:B------:R-:W-:Y:S01]  /*4fc0*/  ISETP.NE.AND P0, PT, R3, RZ, PT ;  /* 0x000000ff0300720c */ /* 0x000fe20003f05270 */
[----:B------:R-:W-:Y:S01]  /*4fd0*/  HFMA2 R13, -RZ, RZ, 0, 0 ;  /* 0x00000000ff0d7431 */ /* 0x000fe200000001ff */
[----:B------:R-:W-:-:S11]  /*4fe0*/  UMOV UR6, 0xffffffff ;  /* 0xffffffff00067882 */ /* 0x000fd60000000000 */
[----:B------:R-:W2:Y:S01]  /*4ff0*/  @!P0 LDS R13, [UR18+0x3c] ;  /* 0x00003c12ff0d8984 */ /* 0x000ea20008000800 */
[----:B------:R-:W-:Y:S05]  /*5000*/  BRA.DIV UR6, `(.L_x_2490) ;  /* 0x00000016061c7947 */ /* 0x000fea000b800000 */
[----:B--2---:R-:W2:Y:S02]  /*5010*/  SHFL.IDX PT, R13, R13, RZ, 0x1f ;  /* 0x00001fff0d0d7589 */ /* 0x004ea400000e0000 */
.L_x_2548:
        /* <DEDUP_REMOVED lines=10> */
[----:B------:R0:W1:Y:S01]  /*50c0*/  POPC R37, R18 ;  /* 0x0000001200257309 */ /* 0x0000620000000000 */
[----:B------:R-:W-:Y:S02]  /*50d0*/  LOP3.LUT R19, R26, R30, RZ, 0xc0, !PT ;  /* 0x0000001e1a137212 */ /* 0x000fe400078ec0ff */
[-C--:B------:R-:W-:Y:S02]  /*50e0*/  LOP3.LUT R22, R27, R31.reuse, RZ, 0xc0, !PT ;  /* 0x0000001f1b167212 */ /* 0x080fe400078ec0ff */
[----:B------:R-:W-:-:S03]  /*50f0*/  LOP3.LUT R25, R29, R31, RZ, 0xc0, !PT ;  /* 0x0000001f1d197212 */ /* 0x000fc600078ec0ff */
[----:B------:R-:W-:Y:S01]  /*5100*/  POPC R34, R34 ;  /* 0x0000002200227309 */ /* 0x000fe20000000000 */
[----:B0-----:R-:W-:Y:S01]  /*5110*/  LOP3.LUT R18, R28, R30, RZ, 0xc0, !PT ;  /* 0x0000001e1c127212 */ /* 0x001fe200078ec0ff */
[----:B-1----:R-:W-:-:S06]  /*5120*/  IMAD.IADD R32, R32, 0x1, R37 ;  /* 0x0000000120207824 */ /* 0x002fcc00078e0225 */
[----:B------:R-:W0:Y:S01]  /*5130*/  POPC R35, R35 ;  /* 0x0000002300237309 */ /* 0x000e220000000000 */
[----:B------:R-:W-:-:S07]  /*5140*/  I2FP.F32.U32 R32, R32 ;  /* 0x0000002000207245 */ /* 0x000fce0000201000 */
[----:B------:R-:W-:Y:S01]  /*5150*/  POPC R20, R20 ;  /* 0x0000001400147309 */ /* 0x000fe20000000000 */
[----:B--2---:R-:W-:-:S04]  /*5160*/  FMUL R32, R13, R32 ;  /* 0x000000200d207220 */ /* 0x004fc80000400000 */
        /* <DEDUP_REMOVED lines=28> */
.L_x_2458:
        /* <DEDUP_REMOVED lines=12> */
.L_x_2555:
        /* <DEDUP_REMOVED lines=10> */
.L_x_2453:
[----:B------:R-:W-:Y:S05]  /*5490*/  BSYNC B0 ;  /* 0x0000000000007941 */ /* 0x000fea0003800000 */
.L_x_2452:
[----:B------:R-:W-:-:S06]  /*54a0*/  UIADD3 UR6, UPT, UPT, UR19, 0x1f, URZ ;  /* 0x0000001f13067890 */ /* 0x000fcc000fffe0ff */
[----:B------:R-:W-:-:S04]  /*54b0*/  MOV R0, UR6 ;  /* 0x0000000600007c02 */ /* 0x000fc80008000f00 */
[----:B------:R-:W-:-:S04]  /*54c0*/  LEA.HI R7, R0, R7, RZ, 0x1b ;  /* 0x0000000700077211 */ /* 0x000fc800078fd8ff */
[----:B------:R-:W-:-:S13]  /*54d0*/  ISETP.GE.U32.AND P0, PT, R7, UR8, PT ;  /* 0x0000000807007c0c */ /* 0x000fda000bf06070 */
[----:B------:R-:W-:Y:S05]  /*54e0*/  @!P0 BRA `(.L_x_2492) ;  /* 0xffffffb8001c8947 */ /* 0x000fea000383ffff */
.L_x_2451:
[----:B------:R-:W-:Y:S05]  /*54f0*/  WARPSYNC.ALL ;  /* 0x0000000000007948 */ /* 0x000fea0003800000 */
[----:B------:R-:W-:Y:S06]  /*5500*/  BAR.SYNC.DEFER_BLOCKING 0x0 ;  /* 0x0000000000007b1d */ /* 0x000fec0000010000 */
[----:B------:R-:W-:Y:S05]  /*5510*/  BRA.U UP0, `(.L_x_2493) ;  /* 0xffffffb500187547 */ /* 0x000fea000b83ffff */
[----:B------:R-:W-:Y:S05]  /*5520*/  EXIT ;  /* 0x000000000000794d */ /* 0x000fea0003800000 */
.L_x_2456:
[----:B0--3--:R-:W0:Y:S01]  /*5530*/  LDS.64 R30, [R13] ;  /* 0x000000000d1e7984 */ /* 0x009e220000000a00 */
[----:B------:R-:W-:Y:S01]  /*5540*/  BSSY B2, `(.L_x_2494) ;  /* 0x000000a000027945 */ /* 0x000fe20003800000 */
[----:B------:R-:W-:Y:S02]  /*5550*/  IMAD.MOV.U32 R39, RZ, RZ, RZ ;  /* 0x000000ffff277224 */ /* 0x000fe400078e00ff */
[----:B------:R-:W-:Y:S02]  /*5560*/  IMAD.MOV.U32 R42, RZ, RZ, 0x1f ;  /* 0x0000001fff2a7424 */ /* 0x000fe400078e00ff */
[----:B------:R-:W-:Y:S01]  /*5570*/  IMAD.MOV.U32 R35, RZ, RZ, -0x1 ;  /* 0xffffffffff237424 */ /* 0x000fe200078e00ff */
[----:B0-----:R-:W-:Y:S02]  /*5580*/  LOP3.LUT R37, R18, R30, RZ, 0xc0, !PT ;  /* 0x0000001e12257212 */ /* 0x001fe400078ec0ff */
[----:B------:R-:W-:-:S04]  /*5590*/  LOP3.LUT R38, R19, R31, RZ, 0xc0, !PT ;  /* 0x0000001f13267212 */ /* 0x000fc800078ec0ff */
[----:B------:R-:W0:Y:S03]  /*55a0*/  POPC R37, R37 ;  /* 0x0000002500257309 */ /* 0x000e260000000000 */
[----:B012-45:R-:W-:Y:S05]  /*55b0*/  WARPSYNC.COLLECTIVE R35, `(.L_x_2495) ;  /* 0x0000000023087348 */ /* 0x037fea0003c00000 */
[----:B----4-:R3:W4:Y:S02]  /*55c0*/  SHFL.IDX P0, R36, R36, R39, R42 ;  /* 0x0000002724247389 */ /* 0x010724000000002a */
[----:B012345:R-:W-:Y:S05]  /*55d0*/  ENDCOLLECTIVE ;  /* 0x000000000000791b */ /* 0x03ffea0003800000 */
.L_x_2495:
[----:B------:R-:W-:Y:S05]  /*55e0*/  BSYNC B2 ;  /* 0x0000000000027941 */ /* 0x000fea0003800000 */
.L_x_2494:
[----:B------:R-:W0:Y:S01]  /*55f0*/  POPC R38, R38 ;  /* 0x0000002600267309 */ /* 0x000e220000000000 */
[----:B------:R-:W-:-:S07]  /*5600*/  LOP3.LUT R35, R21, R31, RZ, 0xc0, !PT ;  /* 0x0000001f15237212 */ /* 0x000fce00078ec0ff */
[----:B------:R1:W-:Y:S01]  /*5610*/  POPC R42, R35 ;  /* 0x00000023002a7309 */ /* 0x0003e20000000000 */
[----:B0-----:R-:W-:-:S04]  /*5620*/  IADD3 R37, PT, PT, R37, R38, RZ ;  /* 0x0000002625257210 */ /* 0x001fc80007ffe0ff */
[----:B------:R-:W-:Y:S02]  /*5630*/  I2FP.F32.U32 R37, R37 ;  /* 0x0000002500257245 */ /* 0x000fe40000201000 */
[----:B-1----:R-:W-:-:S03]  /*5640*/  LOP3.LUT R35, R24, R30, RZ, 0xc0, !PT ;  /* 0x0000001e18237212 */ /* 0x002fc600078ec0ff */
        /* <DEDUP_REMOVED lines=9> */
[----:B------:R-:W-:Y:S02]  /*56e0*/  LOP3.LUT R37, R22, R30, RZ, 0xc0, !PT ;  /* 0x0000001e16257212 */ /* 0x000fe400078ec0ff */
[----:B------:R-:W-:-:S04]  /*56f0*/  LOP3.LUT R39, R23, R31, RZ, 0xc0, !PT ;  /* 0x0000001f17277212 */ /* 0x000fc800078ec0ff */
[----:B------:R-:W-:Y:S08]  /*5700*/  POPC R37, R37 ;  /* 0x0000002500257309 */ /* 0x000ff00000000000 */
[----:B------:R0:W1:Y:S02]  /*5710*/  POPC R42, R39 ;  /* 0x00000027002a7309 */ /* 0x0000640000000000 */
[----:B0-----:R-:W-:-:S02]  /*5720*/  IMAD.MOV.U32 R39, RZ, RZ, RZ ;  /* 0x000000ffff277224 */ /* 0x001fc400078e00ff */
[----:B-1----:R-:W-:-:S05]  /*5730*/  IMAD.IADD R42, R37, 0x1, R42 ;  /* 0x00000001252a7824 */ /* 0x002fca00078e022a */
[----:B------:R-:W-:-:S05]  /*5740*/  I2FP.F32.U32 R33, R42 ;  /* 0x0000002a00217245 */ /* 0x000fca0000201000 */
[----:B------:R-:W-:-:S04]  /*5750*/  FMUL R33, R36, R33 ;  /* 0x0000002124217220 */ /* 0x000fc80000400000 */
        /* <DEDUP_REMOVED lines=9> */
[-C--:B------:R-:W-:Y:S02]  /*57f0*/  LOP3.LUT R37, R27, R31.reuse, RZ, 0xc0, !PT ;  /* 0x0000001f1b257212 */ /* 0x080fe400078ec0ff */
[----:B------:R-:W-:Y:S02]  /*5800*/  LOP3.LUT R31, R29, R31, RZ, 0xc0, !PT ;  /* 0x0000001f1d1f7212 */ /* 0x000fe400078ec0ff */
[----:B------:R-:W-:Y:S01]  /*5810*/  LOP3.LUT R33, R26, R30, RZ, 0xc0, !PT ;  /* 0x0000001e1a217212 */ /* 0x000fe200078ec0ff */
[----:B------:R-:W-:Y:S08]  /*5820*/  POPC R44, R37 ;  /* 0x00000025002c7309 */ /* 0x000ff00000000000 */
[----:B------:R-:W0:Y:S08]  /*5830*/  POPC R31, R31 ;  /* 0x0000001f001f7309 */ /* 0x000e300000000000 */
[----:B------:R-:W1:Y:S01]  /*5840*/  POPC R33, R33 ;  /* 0x0000002100217309 */ /* 0x000e620000000000 */
[----:B0-----:R-:W-:Y:S01]  /*5850*/  IMAD.IADD R30, R38, 0x1, R31 ;  /* 0x00000001261e7824 */ /* 0x001fe200078e021f */
[----:B-1----:R-:W-:-:S04]  /*5860*/  IADD3 R44, PT, PT, R33, R44, RZ ;  /* 0x0000002c212c7210 */ /* 0x002fc80007ffe0ff */
[----:B------:R-:W-:Y:S02]  /*5870*/  I2FP.F32.U32 R33, R30 ;  /* 0x0000001e00217245 */ /* 0x000fe40000201000 */
[----:B------:R-:W0:Y:S01]  /*5880*/  @!P1 LDS R30, [R32+0x4] ;  /* 0x00000400201e9984 */ /* 0x000e220000000800 */
[----:B------:R-:W-:Y:S02]  /*5890*/  I2FP.F32.U32 R35, R44 ;  /* 0x0000002c00237245 */ /* 0x000fe40000201000 */
[----:B------:R-:W-:-:S03]  /*58a0*/  FMUL R33, R36, R33 ;  /* 0x0000002124217220 */ /* 0x000fc60000400000 */
[----:B------:R-:W-:-:S04]  /*58b0*/  FMUL R35, R36, R35 ;  /* 0x0000002324237220 */ /* 0x000fc80000400000 */
[----:B------:R-:W-:Y:S01]  /*58c0*/  FFMA R35, R11, R35, R42 ;  /* 0x000000230b237223 */ /* 0x000fe2000000002a */
[----:B------:R-:W-:-:S03]  /*58d0*/  IMAD.MOV.U32 R42, RZ, RZ, 0x1f ;  /* 0x0000001fff2a7424 */ /* 0x000fc600078e00ff */
[----:B------:R-:W-:Y:S01]  /*58e0*/  FFMA R37, R12, R33, R35 ;  /* 0x000000210c257223 */ /* 0x000fe20000000023 */
[----:B------:R-:W-:Y:S02]  /*58f0*/  IMAD.MOV.U32 R33, RZ, RZ, RZ ;  /* 0x000000ffff217224 */ /* 0x000fe400078e00ff */
[----:B------:R-:W-:Y:S02]  /*5900*/  IMAD.MOV.U32 R35, RZ, RZ, -0x1 ;  /* 0xffffffffff237424 */ /* 0x000fe400078e00ff */
[----:B0-----:R-:W-:-:S05]  /*5910*/  @!P1 IMAD.MOV.U32 R33, RZ, RZ, R30 ;  /* 0x000000ffff219224 */ /* 0x001fca00078e001e */
[----:B------:R-:W-:-:S07]  /*5920*/  MOV R36, R33 ;  /* 0x0000002100247202 */ /* 0x000fce0000000f00 */
[----:B------:R-:W-:Y:S05]  /*5930*/  WARPSYNC.COLLECTIVE R35, `(.L_x_2496) ;  /* 0x0000000023087348 */ /* 0x000fea0003c00000 */
[----:B------:R0:W1:Y:S02]  /*5940*/  SHFL.IDX P0, R36, R36, R39, R42 ;  /* 0x0000002724247389 */ /* 0x000064000000002a */
[----:B01----:R-:W-:Y:S05]  /*5950*/  ENDCOLLECTIVE ;  /* 0x000000000000791b */ /* 0x003fea0003800000 */
.L_x_2496:
[----:B------:R-:W-:Y:S01]  /*5960*/  MOV R33, R36 ;  /* 0x0000002400217202 */ /* 0x000fe20000000f00 */
[----:B------:R-:W-:Y:S06]  /*5970*/  BRA `(.L_x_2497) ;  /* 0xffffffb800647947 */ /* 0x000fec000383ffff */
.L_x_2459:
        /* <DEDUP_REMOVED lines=8> */
.L_x_2499:
[----:B------:R-:W-:Y:S05]  /*5a00*/  BSYNC B1 ;  /* 0x0000000000017941 */ /* 0x000fea0003800000 */
.L_x_2498:
[----:B------:R-:W-:Y:S01]  /*5a10*/  IMAD.MOV.U32 R13, RZ, RZ, R36 ;  /* 0x000000ffff0d7224 */ /* 0x000fe200078e0024 */
[----:B------:R-:W-:Y:S06]  /*5a20*/  BRA `(.L_x_2500) ;  /* 0xffffffbc00347947 */ /* 0x000fec000383ffff */
.L_x_2461:
[----:B------:R-:W-:Y:S01]  /*5a30*/  HFMA2 R42, -RZ, RZ, 0, 1.847743988037109375e-06 ;  /* 0x0000001fff2a7431 */ /* 0x000fe200000001ff */
[----:B------:R-:W-:Y:S01]  /*5a40*/  BSSY B1, `(.L_x_2501) ;  /* 0x0000007000017945 */ /* 0x000fe20003800000 */
[----:B--2---:R-:W-:Y:S02]  /*5a50*/  IMAD.MOV.U32 R36, RZ, RZ, R32 ;  /* 0x000000ffff247224 */ /* 0x004fe400078e0020 */
[----:B------:R-:W-:Y:S02]  /*5a60*/  IMAD.MOV.U32 R39, RZ, RZ, RZ ;  /* 0x000000ffff277224 */ /* 0x000fe400078e00ff */
[----:B------:R-:W-:-:S07]  /*5a70*/  IMAD.MOV.U32 R35, RZ, RZ, -0x1 ;  /* 0xffffffffff237424 */ /* 0x000fce00078e00ff */
[----:B01-3-5:R-:W-:Y:S05]  /*5a80*/  WARPSYNC.COLLECTIVE R35, `(.L_x_2502) ;  /* 0x0000000023087348 */ /* 0x02bfea0003c00000 */
[----:B------:R2:W4:Y:S02]  /*5a90*/  SHFL.IDX P0, R36, R36, R39, R42 ;  /* 0x0000002724247389 */ /* 0x000524000000002a */
[----:B012345:R-:W-:Y:S05]  /*5aa0*/  ENDCOLLECTIVE ;  /* 0x000000000000791b */ /* 0x03ffea0003800000 */
.L_x_2502:
[----:B------:R-:W-:Y:S05]  /*5ab0*/  BSYNC B1 ;  /* 0x0000000000017941 */ /* 0x000fea0003800000 */
.L_x_2501:
[----:B------:R-:W-:Y:S01]  /*5ac0*/  IMAD.MOV.U32 R32, RZ, RZ, R36 ;  /* 0x000000ffff207224 */ /* 0x000fe200078e0024 */
[----:B------:R-:W-:Y:S06]  /*5ad0*/  BRA `(.L_x_2503) ;  /* 0xffffffbc00f47947 */ /* 0x000fec000383ffff */
.L_x_2463:
[----:B------:R-:W-:Y:S01]  /*5ae0*/  BSSY B1, `(.L_x_2504) ;  /* 0x0000008000017945 */ /* 0x000fe20003800000 */
[----:B--2---:R-:W-:Y:S01]  /*5af0*/  IMAD.MOV.U32 R36, RZ, RZ, R32 ;  /* 0x000000ffff247224 */ /* 0x004fe200078e0020 */
[----:B------:R-:W-:Y:S01]  /*5b00*/  MOV R39, RZ ;  /* 0x000000ff00277202 */ /* 0x000fe20000000f00 */
[----:B------:R-:W-:Y:S02]  /*5b10*/  IMAD.MOV.U32 R42, RZ, RZ, 0x1f ;  /* 0x0000001fff2a7424 */ /* 0x000fe400078e00ff */
[----:B------:R-:W-:-:S07]  /*5b20*/  IMAD.MOV.U32 R35, RZ, RZ, -0x1 ;  /* 0xffffffffff237424 */ /* 0x000fce00078e00ff */
[----:B01-3-5:R-:W-:Y:S05]  /*5b30*/  WARPSYNC.COLLECTIVE R35, `(.L_x_2505) ;  /* 0x0000000023087348 */ /* 0x02bfea0003c00000 */
[----:B------:R2:W4:Y:S02]  /*5b40*/  SHFL.IDX P0, R36, R36, R39, R42 ;  /* 0x0000002724247389 */ /* 0x000524000000002a */
[----:B012345:R-:W-:Y:S05]  /*5b50*/  ENDCOLLECTIVE ;  /* 0x000000000000791b */ /* 0x03ffea0003800000 */
.L_x_2505:
[----:B------:R-:W-:Y:S05]  /*5b60*/  BSYNC B1 ;  /* 0x0000000000017941 */ /* 0x000fea0003800000 */
.L_x_2504:
[----:B------:R-:W-:Y:S01]  /*5b70*/  IMAD.MOV.U32 R32, RZ, RZ, R36 ;  /* 0x000000ffff207224 */ /* 0x000fe200078e0024 */
[----:B------:R-:W-:Y:S06]  /*5b80*/  BRA `(.L_x_2506) ;  /* 0xffffffc000ac7947 */ /* 0x000fec000383ffff */
.L_x_2465:
[----:B------:R-:W-:Y:S01]  /*5b90*/  BSSY B1, `(.L_x_2507) ;  /* 0x0000008000017945 */ /* 0x000fe20003800000 */
[----:B--2---:R-:W-:Y:S01]  /*5ba0*/  MOV R36, R32 ;  /* 0x0000002000247202 */ /* 0x004fe20000000f00 */
[----:B------:R-:W-:Y:S02]  /*5bb0*/  IMAD.MOV.U32 R39, RZ, RZ, RZ ;  /* 0x000000ffff277224 */ /* 0x000fe400078e00ff */
[----:B------:R-:W-:Y:S02]  /*5bc0*/  IMAD.MOV.U32 R42, RZ, RZ, 0x1f ;  /* 0x0000001fff2a7424 */ /* 0x000fe400078e00ff */
[----:B------:R-:W-:-:S07]  /*5bd0*/  IMAD.MOV.U32 R35, RZ, RZ, -0x1 ;  /* 0xffffffffff237424 */ /* 0x000fce00078e00ff */
[----:B01-3-5:R-:W-:Y:S05]  /*5be0*/  WARPSYNC.COLLECTIVE R35, `(.L_x_2508) ;  /* 0x0000000023087348 */ /* 0x02bfea0003c00000 */
[----:B------:R2:W4:Y:S02]  /*5bf0*/  SHFL.IDX P0, R36, R36, R39, R42 ;  /* 0x0000002724247389 */ /* 0x000524000000002a */
[----:B012345:R-:W-:Y:S05]  /*5c00*/  ENDCOLLECTIVE ;  /* 0x000000000000791b */ /* 0x03ffea0003800000 */
.L_x_2508:
[----:B------:R-:W-:Y:S05]  /*5c10*/  BSYNC B1 ;  /* 0x0000000000017941 */ /* 0x000fea0003800000 */
.L_x_2507:
[----:B------:R-:W-:Y:S01]  /*5c20*/  MOV R32, R36 ;  /* 0x0000002400207202 */ /* 0x000fe20000000f00 */
[----:B------:R-:W-:Y:S06]  /*5c30*/  BRA `(.L_x_2509) ;  /* 0xffffffc400647947 */ /* 0x000fec000383ffff */
.L_x_2467:
[----:B------:R-:W-:Y:S01]  /*5c40*/  BSSY B1, `(.L_x_2510) ;  /* 0x0000008000017945 */ /* 0x000fe20003800000 */
[----:B--2---:R-:W-:Y:S01]  /*5c50*/  IMAD.MOV.U32 R36, RZ, RZ, R32 ;  /* 0x000000ffff247224 */ /* 0x004fe200078e0020 */
[----:B------:R-:W-:Y:S01]  /*5c60*/  MOV R35, 0xffffffff ;  /* 0xffffffff00237802 */ /* 0x000fe20000000f00 */
[----:B------:R-:W-:Y:S02]  /*5c70*/  IMAD.MOV.U32 R39, RZ, RZ, RZ ;  /* 0x000000ffff277224 */ /* 0x000fe400078e00ff */
[----:B------:R-:W-:-:S07]  /*5c80*/  IMAD.MOV.U32 R42, RZ, RZ, 0x1f ;  /* 0x0000001fff2a7424 */ /* 0x000fce00078e00ff */
[----:B01-3-5:R-:W-:Y:S05]  /*5c90*/  WARPSYNC.COLLECTIVE R35, `(.L_x_2511) ;  /* 0x0000000023087348 */ /* 0x02bfea0003c00000 */
[----:B------:R2:W4:Y:S02]  /*5ca0*/  SHFL.IDX P0, R36, R36, R39, R42 ;  /* 0x0000002724247389 */ /* 0x000524000000002a */
[----:B012345:R-:W-:Y:S05]  /*5cb0*/  ENDCOLLECTIVE ;  /* 0x000000000000791b */ /* 0x03ffea0003800000 */
.L_x_2511:
[----:B------:R-:W-:Y:S05]  /*5cc0*/  BSYNC B1 ;  /* 0x0000000000017941 */ /* 0x000fea0003800000 */
.L_x_2510:
[----:B------:R-:W-:Y:S01]  /*5cd0*/  IMAD.MOV.U32 R32, RZ, RZ, R36 ;  /* 0x000000ffff207224 */ /* 0x000fe200078e0024 */
[----:B------:R-:W-:Y:S06]  /*5ce0*/  BRA `(.L_x_2512) ;  /* 0xffffffc8001c7947 */ /* 0x000fec000383ffff */
.L_x_2469:
        /* <DEDUP_REMOVED lines=8> */
.L_x_2514:
[----:B------:R-:W-:Y:S05]  /*5d70*/  BSYNC B1 ;  /* 0x0000000000017941 */ /* 0x000fea0003800000 */
.L_x_2513:
[----:B------:R-:W-:Y:S01]  /*5d80*/  IMAD.MOV.U32 R32, RZ, RZ, R36 ;  /* 0x000000ffff207224 */ /* 0x000fe200078e0024 */
[----:B------:R-:W-:Y:S06]  /*5d90*/  BRA `(.L_x_2515) ;  /* 0xffffffc800d47947 */ /* 0x000fec000383ffff */
.L_x_2471:
        /* <DEDUP_REMOVED lines=8> */
.L_x_2517:
[----:B------:R-:W-:Y:S05]  /*5e20*/  BSYNC B1 ;  /* 0x0000000000017941 */ /* 0x000fea0003800000 */
.L_x_2516:
[----:B------:R-:W-:Y:S01]  /*5e30*/  IMAD.MOV.U32 R32, RZ, RZ, R36 ;  /* 0x000000ffff207224 */ /* 0x000fe200078e0024 */
[----:B------:R-:W-:Y:S06]  /*5e40*/  BRA `(.L_x_2518) ;  /* 0xffffffcc008c7947 */ /* 0x000fec000383ffff */
.L_x_2473:
        /* <DEDUP_REMOVED lines=8> */
.L_x_2520:
[----:B------:R-:W-:Y:S05]  /*5ed0*/  BSYNC B1 ;  /* 0x0000000000017941 */ /* 0x000fea0003800000 */
.L_x_2519:
[----:B------:R-:W-:Y:S01]  /*5ee0*/  MOV R32, R36 ;  /* 0x0000002400207202 */ /* 0x000fe20000000f00 */
[----:B------:R-:W-:Y:S06]  /*5ef0*/  BRA `(.L_x_2521) ;  /* 0xffffffd000447947 */ /* 0x000fec000383ffff */
.L_x_2475:
        /* <DEDUP_REMOVED lines=8> */
.L_x_2523:
[----:B------:R-:W-:Y:S05]  /*5f80*/  BSYNC B1 ;  /* 0x0000000000017941 */ /* 0x000fea0003800000 */
.L_x_2522:
[----:B------:R-:W-:Y:S01]  /*5f90*/  IMAD.MOV.U32 R32, RZ, RZ, R36 ;  /* 0x000000ffff207224 */ /* 0x000fe200078e0024 */
[----:B------:R-:W-:Y:S06]  /*5fa0*/  BRA `(.L_x_2524) ;  /* 0xffffffd000fc7947 */ /* 0x000fec000383ffff */
.L_x_2477:
        /* <DEDUP_REMOVED lines=8> */
.L_x_2526:
[----:B------:R-:W-:Y:S05]  /*6030*/  BSYNC B1 ;  /* 0x0000000000017941 */ /* 0x000fea0003800000 */
.L_x_2525:
[----:B------:R-:W-:Y:S01]  /*6040*/  IMAD.MOV.U32 R32, RZ, RZ, R36 ;  /* 0x000000ffff207224 */ /* 0x000fe200078e0024 */
[----:B------:R-:W-:Y:S06]  /*6050*/  BRA `(.L_x_2527) ;  /* 0xffffffd400b47947 */ /* 0x000fec000383ffff */
.L_x_2479:
        /* <DEDUP_REMOVED lines=8> */
.L_x_2529:
[----:B------:R-:W-:Y:S05]  /*60e0*/  BSYNC B1 ;  /* 0x0000000000017941 */ /* 0x000fea0003800000 */
.L_x_2528:
[----:B------:R-:W-:Y:S01]  /*60f0*/  IMAD.MOV.U32 R32, RZ, RZ, R36 ;  /* 0x000000ffff207224 */ /* 0x000fe200078e0024 */
[----:B------:R-:W-:Y:S06]  /*6100*/  BRA `(.L_x_2530) ;  /* 0xffffffd8006c7947 */ /* 0x000fec000383ffff */
.L_x_2481:
        /* <DEDUP_REMOVED lines=8> */
.L_x_2532:
[----:B------:R-:W-:Y:S05]  /*6190*/  BSYNC B1 ;  /* 0x0000000000017941 */ /* 0x000fea0003800000 */
.L_x_2531:
[----:B------:R-:W-:Y:S01]  /*61a0*/  MOV R32, R36 ;  /* 0x0000002400207202 */ /* 0x000fe20000000f00 */
[----:B------:R-:W-:Y:S06]  /*61b0*/  BRA `(.L_x_2533) ;  /* 0xffffffdc00247947 */ /* 0x000fec000383ffff */
.L_x_2483:
        /* <DEDUP_REMOVED lines=8> */
.L_x_2535:
[----:B------:R-:W-:Y:S05]  /*6240*/  BSYNC B1 ;  /* 0x0000000000017941 */ /* 0x000fea0003800000 */
.L_x_2534:
[----:B------:R-:W-:Y:S01]  /*6250*/  IMAD.MOV.U32 R32, RZ, RZ, R36 ;  /* 0x000000ffff207224 */ /* 0x000fe200078e0024 */
[----:B------:R-:W-:Y:S06]  /*6260*/  BRA `(.L_x_2536) ;  /* 0xffffffdc00dc7947 */ /* 0x000fec000383ffff */
.L_x_2485:
        /* <DEDUP_REMOVED lines=8> */
.L_x_2538:
[----:B------:R-:W-:Y:S05]  /*62f0*/  BSYNC B1 ;  /* 0x0000000000017941 */ /* 0x000fea0003800000 */
.L_x_2537:
[----:B------:R-:W-:Y:S01]  /*6300*/  IMAD.MOV.U32 R32, RZ, RZ, R36 ;  /* 0x000000ffff207224 */ /* 0x000fe200078e0024 */
[----:B------:R-:W-:Y:S06]  /*6310*/  BRA `(.L_x_2539) ;  /* 0xffffffe000947947 */ /* 0x000fec000383ffff */
.L_x_2487:
        /* <DEDUP_REMOVED lines=8> */
.L_x_2541:
[----:B------:R-:W-:Y:S05]  /*63a0*/  BSYNC B1 ;  /* 0x0000000000017941 */ /* 0x000fea0003800000 */
.L_x_2540:
[----:B------:R-:W-:Y:S01]  /*63b0*/  IMAD.MOV.U32 R32, RZ, RZ, R36 ;  /* 0x000000ffff207224 */ /* 0x000fe200078e0024 */
[----:B------:R-:W-:Y:S06]  /*63c0*/  BRA `(.L_x_2542) ;  /* 0xffffffe4004c7947 */ /* 0x000fec000383ffff */
.L_x_2489:
        /* <DEDUP_REMOVED lines=8> */
.L_x_2544:
[----:B------:R-:W-:Y:S05]  /*6450*/  BSYNC B1 ;  /* 0x0000000000017941 */ /* 0x000fea0003800000 */
.L_x_2543:
[----:B------:R-:W-:Y:S01]  /*6460*/  MOV R32, R36 ;  /* 0x0000002400207202 */ /* 0x000fe20000000f00 */
[----:B------:R-:W-:Y:S06]  /*6470*/  BRA `(.L_x_2545) ;  /* 0xffffffe800047947 */ /* 0x000fec000383ffff */
.L_x_2490:
        /* <DEDUP_REMOVED lines=8> */
.L_x_2547:
[----:B------:R-:W-:Y:S05]  /*6500*/  BSYNC B1 ;  /* 0x0000000000017941 */ /* 0x000fea0003800000 */
.L_x_2546:
[----:B------:R-:W-:Y:S01]  /*6510*/  IMAD.MOV.U32 R13, RZ, RZ, R36 ;  /* 0x000000ffff0d7224 */ /* 0x000fe200078e0024 */
[----:B------:R-:W-:Y:S06]  /*6520*/  BRA `(.L_x_2548) ;  /* 0xffffffe800bc7947 */ /* 0x000fec000383ffff */
.L_x_2491:
[----:B------:R-:W-:Y:S01]  /*6530*/  HFMA2 R13, -RZ, RZ, 0, 1.847743988037109375e-06 ;  /* 0x0000001fff0d7431 */ /* 0x000fe200000001ff */
[----:B------:R-:W-:Y:S01]  /*6540*/  BSSY B1, `(.L_x_2549) ;  /* 0x0000007000017945 */ /* 0x000fe20003800000 */
[----:B0-----:R-:W-:Y:S02]  /*6550*/  IMAD.MOV.U32 R0, RZ, RZ, R33 ;  /* 0x000000ffff007224 */ /* 0x001fe400078e0021 */
[----:B------:R-:W-:Y:S02]  /*6560*/  IMAD.MOV.U32 R12, RZ, RZ, 0x10 ;  /* 0x00000010ff0c7424 */ /* 0x000fe400078e00ff */
[----:B------:R-:W-:-:S07]  /*6570*/  IMAD.MOV.U32 R35, RZ, RZ, -0x1 ;  /* 0xffffffffff237424 */ /* 0x000fce00078e00ff */
[----:B-1-3-5:R-:W-:Y:S05]  /*6580*/  WARPSYNC.COLLECTIVE R35, `(.L_x_2550) ;  /* 0x0000000023087348 */ /* 0x02afea0003c00000 */
[----:B------:R0:W2:Y:S02]  /*6590*/  SHFL.DOWN P1, R10, R0, R12, R13 ;  /* 0x0800000c000a7389 */ /* 0x0000a4000002000d */
[----:B0123-5:R-:W-:Y:S05]  /*65a0*/  ENDCOLLECTIVE ;  /* 0x000000000000791b */ /* 0x02ffea0003800000 */
.L_x_2550:
[----:B------:R-:W-:Y:S05]  /*65b0*/  BSYNC B1 ;  /* 0x0000000000017941 */ /* 0x000fea0003800000 */
.L_x_2549:
[----:B------:R-:W-:Y:S01]  /*65c0*/  IMAD.MOV.U32 R0, RZ, RZ, R10 ;  /* 0x000000ffff007224 */ /* 0x000fe200078e000a */
[----:B------:R-:W-:Y:S01]  /*65d0*/  MOV R13, 0x1f ;  /* 0x0000001f000d7802 */ /* 0x000fe20000000f00 */
[----:B------:R-:W-:Y:S02]  /*65e0*/  IMAD.MOV.U32 R12, RZ, RZ, 0x8 ;  /* 0x00000008ff0c7424 */ /* 0x000fe400078e00ff */
[----:B------:R-:W-:Y:S01]  /*65f0*/  FADD R0, R0, R33 ;  /* 0x0000002100007221 */ /* 0x000fe20000000000 */
[----:B------:R-:W-:-:S07]  /*6600*/  IMAD.MOV.U32 R35, RZ, RZ, -0x1 ;  /* 0xffffffffff237424 */ /* 0x000fce00078e00ff */
[----:B------:R-:W-:Y:S05]  /*6610*/  WARPSYNC.COLLECTIVE R35, `(.L_x_2551) ;  /* 0x0000000023087348 */ /* 0x000fea0003c00000 */
[----:B------:R0:W1:Y:S02]  /*6620*/  SHFL.DOWN P1, R10, R0, R12, R13 ;  /* 0x0800000c000a7389 */ /* 0x000064000002000d */
[----:B01----:R-:W-:Y:S05]  /*6630*/  ENDCOLLECTIVE ;  /* 0x000000000000791b */ /* 0x003fea0003800000 */
.L_x_2551:
[----:B------:R-:W-:Y:S02]  /*6640*/  HFMA2 R12, -RZ, RZ, 0, 2.384185791015625e-07 ;  /* 0x00000004ff0c7431 */ /* 0x000fe400000001ff */
[----:B------:R-:W-:-:S04]  /*6650*/  IMAD.MOV.U32 R9, RZ, RZ, R10 ;  /* 0x000000ffff097224 */ /* 0x000fc800078e000a */
[----:B------:R-:W-:-:S04]  /*6660*/  FADD R9, R0, R9 ;  /* 0x0000000900097221 */ /* 0x000fc80000000000 */
[----:B------:R-:W-:-:S07]  /*6670*/  IMAD.MOV.U32 R0, RZ, RZ, R9 ;  /* 0x000000ffff007224 */ /* 0x000fce00078e0009 */
[----:B------:R-:W-:Y:S05]  /*6680*/  WARPSYNC.COLLECTIVE R35, `(.L_x_2552) ;  /* 0x0000000023087348 */ /* 0x000fea0003c00000 */
[----:B------:R0:W1:Y:S02]  /*6690*/  SHFL.DOWN P1, R10, R0, R12, R13 ;  /* 0x0800000c000a7389 */ /* 0x000064000002000d */
[----:B01----:R-:W-:Y:S05]  /*66a0*/  ENDCOLLECTIVE ;  /* 0x000000000000791b */ /* 0x003fea0003800000 */
.L_x_2552:
[----:B------:R-:W-:Y:S02]  /*66b0*/  IMAD.MOV.U32 R12, RZ, RZ, 0x2 ;  /* 0x00000002ff0c7424 */ /* 0x000fe400078e00ff */
[----:B------:R-:W-:-:S04]  /*66c0*/  IMAD.MOV.U32 R8, RZ, RZ, R10 ;  /* 0x000000ffff087224 */ /* 0x000fc800078e000a */
[----:B------:R-:W-:-:S04]  /*66d0*/  FADD R8, R9, R8 ;  /* 0x0000000809087221 */ /* 0x000fc80000000000 */
[----:B------:R-:W-:-:S07]  /*66e0*/  IMAD.MOV.U32 R0, RZ, RZ, R8 ;  /* 0x000000ffff007224 */ /* 0x000fce00078e0008 */
[----:B------:R-:W-:Y:S05]  /*66f0*/  WARPSYNC.COLLECTIVE R35, `(.L_x_2553) ;  /* 0x0000000023087348 */ /* 0x000fea0003c00000 */
[----:B------:R0:W1:Y:S02]  /*6700*/  SHFL.DOWN P1, R10, R0, R12, R13 ;  /* 0x0800000c000a7389 */ /* 0x000064000002000d */
[----:B01----:R-:W-:Y:S05]  /*6710*/  ENDCOLLECTIVE ;  /* 0x000000000000791b */ /* 0x003fea0003800000 */
.L_x_2553:
[----:B------:R-:W-:Y:S01]  /*6720*/  IMAD.MOV.U32 R12, RZ, RZ, 0x1 ;  /* 0x00000001ff0c7424 */ /* 0x000fe200078e00ff */
[----:B------:R-:W-:-:S05]  /*6730*/  MOV R11, R10 ;  /* 0x0000000a000b7202 */ /* 0x000fca0000000f00 */
[----:B------:R-:W-:-:S04]  /*6740*/  FADD R11, R8, R11 ;  /* 0x0000000b080b7221 */ /* 0x000fc80000000000 */
[----:B------:R-:W-:-:S07]  /*6750*/  IMAD.MOV.U32 R0, RZ, RZ, R11 ;  /* 0x000000ffff007224 */ /* 0x000fce00078e000b */
[----:B------:R-:W-:Y:S05]  /*6760*/  WARPSYNC.COLLECTIVE R35, `(.L_x_2554) ;  /* 0x0000000023087348 */ /* 0x000fea0003c00000 */
[----:B------:R0:W1:Y:S02]  /*6770*/  SHFL.DOWN P1, R10, R0, R12, R13 ;  /* 0x0800000c000a7389 */ /* 0x000064000002000d */
[----:B01----:R-:W-:Y:S05]  /*6780*/  ENDCOLLECTIVE ;  /* 0x000000000000791b */ /* 0x003fea0003800000 */
.L_x_2554:
[----:B------:R-:W-:Y:S05]  /*6790*/  BRA `(.L_x_2555) ;  /* 0xffffffec00147947 */ /* 0x000fea000383ffff */
.L_x_2556:
        /* <DEDUP_REMOVED lines=14> */
.L_x_4158:


//--------------------- .text._Z67popcount_weighted_keys_literal_fused_multiq_kernel_warp_out_w32_sb2ILi6EEvPKyPKfiiS1_S3_iiiiiPKxS5_fiPf --------------------------
	.section	.text._Z67popcount_weighted_keys_literal_fused_multiq_kernel_warp_out_w32_sb2ILi6EEvPKyPKfiiS1_S3_iiiiiPKxS5_fiPf,"ax",@progbits
	.align	128
        .global         _Z67popcount_weighted_keys_literal_fused_multiq_kernel_warp_out_w32_sb2ILi6EEvPKyPKfiiS1_S3_iiiiiPKxS5_fiPf
        .type           _Z67popcount_weighted_keys_literal_fused_multiq_kernel_warp_out_w32_sb2ILi6EEvPKyPKfiiS1_S3_iiiiiPKxS5_fiPf,@function
        .size           _Z67popcount_weighted_keys_literal_fused_multiq_kernel_warp_out_w32_sb2ILi6EEvPKyPKfiiS1_S3_iiiiiPKxS5_fiPf,(.L_x_4159 - _Z67popcount_weighted_keys_literal_fused_multiq_kernel_warp_out_w32_sb2ILi6EEvPKyPKfiiS1_S3_iiiiiPKxS5_fiPf)
        .other          _Z67popcount_weighted_keys_literal_fused_multiq_kernel_warp_out_w32_sb2ILi6EEvPKyPKfiiS1_S3_iiiiiPKxS5_fiPf,@"STO_CUDA_ENTRY STV_DEFAULT"
_Z67popcount_weighted_keys_literal_fused_multiq_kernel_warp_out_w32_sb2ILi6EEvPKyPKfiiS1_S3_iiiiiPKxS5_fiPf:
.text._Z67popcount_weighted_keys_literal_fused_multiq_kernel_warp_out_w32_sb2ILi6EEvPKyPKfiiS1_S3_iiiiiPKxS5_fiPf:
        /* <DEDUP_REMOVED lines=32> */
[----:B0-----:R-:W-:Y:S02]  /*0200*/  VIADD R4, R7, 0xffffffe ;  /* 0x0ffffffe07047836 */ /* 0x001fe40000000000 */
[----:B------:R-:W-:Y:S02]  /*0210*/  IMAD.MOV.U32 R7, RZ, RZ, RZ ;  /* 0x000000ffff077224 */ /* 0x000fe400078e00ff */
[----:B------:R0:W1:Y:S02]  /*0220*/  F2I.FTZ.U32.TRUNC.NTZ R5, R4 ;  /* 0x0000000400057305 */ /* 0x000064000021f000 */
[----:B0-----:R-:W-:Y:S02]  /*0230*/  IMAD.MOV.U32 R4, RZ, RZ, RZ ;  /* 0x000000ffff047224 */ /* 0x001fe400078e00ff */
[----:B-1----:R-:W-:-:S04]  /*0240*/  IMAD.MOV R9, RZ, RZ, -R5 ;  /* 0x000000ffff097224 */ /* 0x002fc800078e0a05 */
[----:B------:R-:W-:-:S04]  /*0250*/  IMAD R9, R9, UR19, RZ ;  /* 0x0000001309097c24 */ /* 0x000fc8000f8e02ff */
[----:B------:R-:W-:-:S06]  /*0260*/  IMAD.HI.U32 R8, R5, R9, R4 ;  /* 0x0000000905087227 */ /* 0x000fcc00078e0004 */
[----:B------:R-:W-:-:S04]  /*0270*/  IMAD.HI.U32 R5, R8, R3, RZ ;  /* 0x0000000308057227 */ /* 0x000fc800078e00ff */
[----:B------:R-:W-:-:S04]  /*0280*/  IMAD.MOV R4, RZ, RZ, -R5 ;  /* 0x000000ffff047224 */ /* 0x000fc800078e0a05 */
[----:B------:R-:W-:Y:S01]  /*0290*/  IMAD R3, R4, UR19, R3 ;  /* 0x0000001304037c24 */ /* 0x000fe2000f8e0203 */
[----:B------:R-:W-:-:S04]  /*02a0*/  LOP3.LUT R4, R0, 0x1f, RZ, 0xc0, !PT ;  /* 0x0000001f00047812 */ /* 0x000fc800078ec0ff */
        /* <DEDUP_REMOVED lines=8> */
[----:B------:R-:W-:-:S05]  /*0330*/  IMAD.IADD R5, R6, 0x1, R5 ;  /* 0x0000000106057824 */ /* 0x000fca00078e0205 */
[----:B------:R-:W-:-:S07]  /*0340*/  LOP3.LUT R21, R5, 0x3, RZ, 0xc0, !PT ;  /* 0x0000000305157812 */ /* 0x000fce00078ec0ff */
.L_x_2565:
        /* <DEDUP_REMOVED lines=38> */
.L_x_2561:
[----:B------:R-:W-:Y:S05]  /*05b0*/  BSYNC.RECONVERGENT B1 ;  /* 0x0000000000017941 */ /* 0x000fea0003800200 */
.L_x_2560:
[----:B------:R-:W-:Y:S05]  /*05c0*/  @!P1 BRA `(.L_x_2559) ;  /* 0x0000000000649947 */ /* 0x000fea0003800000 */
.L_x_2562:
        /* <DEDUP_REMOVED lines=25> */
.L_x_2559:
[----:B------:R-:W-:Y:S05]  /*0760*/  BSYNC.RECONVERGENT B0 ;  /* 0x0000000000007941 */ /* 0x000fea0003800200 */
.L_x_2558:
        /* <DEDUP_REMOVED lines=8> */
.L_x_2564:
        /* <DEDUP_REMOVED lines=10> */
.L_x_2563:
[----:B------:R-:W-:Y:S05]  /*0890*/  BSYNC.RECONVERGENT B0 ;  /* 0x0000000000007941 */ /* 0x000fea0003800200 */
.L_x_2557:
        /* <DEDUP_REMOVED lines=10> */
[----:B---3--:R-:W-:Y:S01]  /*0940*/  IMAD.MOV.U32 R8, RZ, RZ, RZ ;  /* 0x000000ffff087224 */ /* 0x008fe200078e00ff */
[----:B------:R-:W3:Y:S02]  /*0950*/  LDCU UR4, c[0x0][0x3d4] ;  /* 0x00007a80ff0477ac */ /* 0x000ee40008000800 */
[C---:B------:R-:W-:Y:S01]  /*0960*/  LOP3.LUT R0, R3.reuse, 0x1, RZ, 0xfc, !PT ;  /* 0x0000000103007812 */ /* 0x040fe200078efcff */
[----:B------:R-:W-:-:S02]  /*0970*/  IMAD R9, R3, 0xc0, R4 ;  /* 0x000000c003097824 */ /* 0x000fc400078e0204 */
[C---:B------:R-:W-:Y:S01]  /*0980*/  VIADD R5, R3.reuse, UR8 ;  /* 0x0000000803057c36 */ /* 0x040fe20008000000 */
[----:B------:R-:W0:Y:S01]  /*0990*/  LDCU.64 UR14, c[0x0][0x388] ;  /* 0x00007100ff0e77ac */ /* 0x000e220008000a00 */
[----:B------:R-:W-:Y:S01]  /*09a0*/  IMAD R6, R3, 0x18, R6 ;  /* 0x0000001803067824 */ /* 0x000fe200078e0206 */
[----:B------:R-:W-:Y:S01]  /*09b0*/  LEA R9, R9, UR16, 0x3 ;  /* 0x0000001009097c11 */ /* 0x000fe2000f8e18ff */
[----:B------:R-:W-:Y:S01]  /*09c0*/  BAR.SYNC.DEFER_BLOCKING 0x0 ;  /* 0x0000000000007b1d */ /* 0x000fe20000010000 */
[----:B----4-:R-:W-:-:S04]  /*09d0*/  ISETP.GE.AND P0, PT, R0, UR18, PT ;  /* 0x0000001200007c0c */ /* 0x010fc8000bf06270 */
[----:B------:R-:W-:Y:S01]  /*09e0*/  ISETP.LT.U32.OR P0, PT, R3, UR6, !P0 ;  /* 0x0000000603007c0c */ /* 0x000fe2000c701470 */
[----:B--2---:R-:W-:Y:S01]  /*09f0*/  IMAD.WIDE.U32 R18, R5, 0x8, R18 ;  /* 0x0000000805127825 */ /* 0x004fe200078e0012 */
[----:B-----5:R-:W-:Y:S02]  /*0a00*/  USHF.L.U32 UR18, UR11, 0x5, URZ ;  /* 0x000000050b127899 */ /* 0x020fe400080006ff */
[----:B---3--:R-:W-:Y:S02]  /*0a10*/  USHF.R.S32.HI UR4, URZ, 0x1f, UR4 ;  /* 0x0000001fff047899 */ /* 0x008fe40008011404 */
[----:B0-----:R-:W-:-:S12]  /*0a20*/  UIADD3 UR8, UPT, UPT, -UR11, URZ, URZ ;  /* 0x000000ff0b087290 */ /* 0x001fd8000fffe1ff */
.L_x_2615:
[----:B0-----:R-:W0:Y:S01]  /*0a30*/  LDCU UR9, c[0x0][0x3b0] ;  /* 0x00007600ff0977ac */ /* 0x001e220008000800 */
[----:B-1----:R-:W-:-:S04]  /*0a40*/  IADD3 R15, PT, PT, R8, UR7, RZ ;  /* 0x00000007080f7c10 */ /* 0x002fc8000fffe0ff */
[----:B0-----:R-:W-:-:S13]  /*0a50*/  ISETP.GE.AND P1, PT, R15, UR9, PT ;  /* 0x000000090f007c0c */ /* 0x001fda000bf26270 */
[----:B--23-5:R-:W-:Y:S05]  /*0a60*/  @P1 EXIT ;  /* 0x000000000000194d */ /* 0x02cfea0003800000 */
[----:B------:R-:W0:Y:S01]  /*0a70*/  LDC.64 R20, c[0x0][0x3c8] ;  /* 0x0000f200ff147b82 */ /* 0x000e220000000a00 */
[----:B------:R-:W1:Y:S07]  /*0a80*/  S2R R3, SR_TID.X ;  /* 0x0000000000037919 */ /* 0x000e6e0000002100 */
[----:B------:R-:W2:Y:S01]  /*0a90*/  LDC R10, c[0x0][0x390] ;  /* 0x0000e400ff0a7b82 */ /* 0x000ea20000000800 */
[----:B0-----:R-:W-:-:S06]  /*0aa0*/  IMAD.WIDE.U32 R20, R15, 0x8, R20 ;  /* 0x000000080f147825 */ /* 0x001fcc00078e0014 */
[----:B------:R-:W5:Y:S01]  /*0ab0*/  LDG.E.64.CONSTANT R20, desc[UR12][R20.64] ;  /* 0x0000000c14147981 */ /* 0x000f62000c1e9b00 */
[----:B------:R-:W-:Y:S01]  /*0ac0*/  BSSY.RECONVERGENT B0, `(.L_x_2566) ;  /* 0x0000015000007945 */ /* 0x000fe20003800200 */
[----:B--2---:R-:W-:Y:S01]  /*0ad0*/  SHF.R.S32.HI R5, RZ, 0x1f, R10 ;  /* 0x0000001fff057819 */ /* 0x004fe2000001140a */
[-C--:B------:R-:W-:Y:S01]  /*0ae0*/  IMAD.WIDE.U32 R22, R15, R10.reuse, RZ ;  /* 0x0000000a0f167225 */ /* 0x080fe200078e00ff */
[C---:B-1----:R-:W-:Y:S02]  /*0af0*/  ISETP.GE.AND P1, PT, R3.reuse, UR18, PT ;  /* 0x0000001203007c0c */ /* 0x042fe4000bf26270 */
        /* <DEDUP_REMOVED lines=10> */
.L_x_2568:
[----:B0-----:R-:W-:-:S06]  /*0ba0*/  IMAD.WIDE R50, R15, 0x8, R24 ;  /* 0x000000080f327825 */ /* 0x001fcc00078e0218 */
[----:B------:R-:W2:Y:S01]  /*0bb0*/  LDG.E.64.CONSTANT R50, desc[UR12][R50.64] ;  /* 0x0000000c32327981 */ /* 0x000ea2000c1e9b00 */
[C---:B------:R-:W-:Y:S02]  /*0bc0*/  IMAD R17, R15.reuse, 0x8, R53 ;  /* 0x000000080f117824 */ /* 0x040fe400078e0235 */
[----:B------:R-:W-:-:S05]  /*0bd0*/  VIADD R15, R15, UR19 ;  /* 0x000000130f0f7c36 */ /* 0x000fca0008000000 */
[----:B------:R-:W-:Y:S01]  /*0be0*/  ISETP.GE.AND P1, PT, R15, UR18, PT ;  /* 0x000000120f007c0c */ /* 0x000fe2000bf26270 */
[----:B--2---:R0:W-:-:S12]  /*0bf0*/  STS.64 [R17], R50 ;  /* 0x0000003211007388 */ /* 0x0041d80000000a00 */
[----:B------:R-:W-:Y:S05]  /*0c00*/  @!P1 BRA `(.L_x_2568) ;  /* 0xfffffffc00e49947 */ /* 0x000fea000383ffff */
.L_x_2567:
[----:B------:R-:W-:Y:S05]  /*0c10*/  BSYNC.RECONVERGENT B0 ;  /* 0x0000000000007941 */ /* 0x000fea0003800200 */
.L_x_2566:
[----:B------:R-:W-:Y:S05]  /*0c20*/  @P2 BRA `(.L_x_2569) ;  /* 0x00000000002c2947 */ /* 0x000fea0003800000 */
[----:B------:R-:W-:-:S07]  /*0c30*/  IMAD.MOV.U32 R15, RZ, RZ, R3 ;  /* 0x000000ffff0f7224 */ /* 0x000fce00078e0003 */
.L_x_2570:
        /* <DEDUP_REMOVED lines=10> */
.L_x_2569:
[----:B------:R-:W-:Y:S05]  /*0ce0*/  WARPSYNC.ALL ;  /* 0x0000000000007948 */ /* 0x000fea0003800000 */
[----:B------:R-:W-:Y:S01]  /*0cf0*/  BAR.SYNC.DEFER_BLOCKING 0x0 ;  /* 0x0000000000007b1d */ /* 0x000fe20000010000 */
[----:B------:R-:W-:-:S07]  /*0d00*/  IADD3 R8, PT, PT, R8, 0x1, RZ ;  /* 0x0000000108087810 */ /* 0x000fce0007ffe0ff */
[----:B------:R-:W-:Y:S01]  /*0d10*/  @!P0 BAR.SYNC.DEFER_BLOCKING 0x0 ;  /* 0x0000000000008b1d */ /* 0x000fe20000010000 */
[----:B------:R-:W-:-:S05]  /*0d20*/  ISETP.NE.AND P1, PT, R8, UR5, PT ;  /* 0x0000000508007c0c */ /* 0x000fca000bf25270 */
[----:B------:R-:W-:Y:S08]  /*0d30*/  @!P0 BRA `(.L_x_2571) ;  /* 0x0000007400ac8947 */ /* 0x000ff00003800000 */
[----:B------:R-:W2:Y:S01]  /*0d40*/  LDCU UR9, c[0x0][0x3b8] ;  /* 0x00007700ff0977ac */ /* 0x000ea20008000800 */
[----:B------:R-:W-:Y:S02]  /*0d50*/  SHF.R.U32.HI R3, RZ, 0x4, R3 ;  /* 0x00000004ff037819 */ /* 0x000fe40000011603 */
[----:B------:R-:W-:Y:S02]  /*0d60*/  CS2R R22, SRZ ;  /* 0x0000000000167805 */ /* 0x000fe4000001ff00 */
[----:B-1----:R-:W-:Y:S02]  /*0d70*/  CS2R R24, SRZ ;  /* 0x0000000000187805 */ /* 0x002fe4000001ff00 */
[----:B------:R-:W-:-:S04]  /*0d80*/  LOP3.LUT R3, R3, 0x3e, RZ, 0xc0, !PT ;  /* 0x0000003e03037812 */ /* 0x000fc800078ec0ff */
[C---:B------:R-:W-:Y:S02]  /*0d90*/  LOP3.LUT R5, R3.reuse, 0x1, RZ, 0xfc, !PT ;  /* 0x0000000103057812 */ /* 0x040fe400078efcff */
[----:B------:R-:W-:Y:S02]  /*0da0*/  ISETP.GE.U32.AND P2, PT, R3, UR6, PT ;  /* 0x0000000603007c0c */ /* 0x000fe4000bf46070 */
[----:B--2---:R-:W-:-:S11]  /*0db0*/  ISETP.GE.AND P3, PT, R5, UR9, PT ;  /* 0x0000000905007c0c */ /* 0x004fd6000bf66270 */
[----:B------:R1:W5:Y:S04]  /*0dc0*/  @!P2 LDG.E.64.CONSTANT R22, desc[UR12][R18.64] ;  /* 0x0000000c1216a981 */ /* 0x000368000c1e9b00 */
        /* <DEDUP_REMOVED lines=15> */
[----:B---34-:R2:W0:Y:S02]  /*0ec0*/  LDS.64 R36, [R9+0x500] ;  /* 0x0005000009247984 */ /* 0x0184240000000a00 */
.L_x_2573:
[----:B------:R-:W-:Y:S05]  /*0ed0*/  BSYNC.RECONVERGENT B0 ;  /* 0x0000000000007941 */ /* 0x000fea0003800200 */
.L_x_2572:
        /* <DEDUP_REMOVED lines=13> */
[----:B----4-:R3:W0:Y:S02]  /*0fb0*/  LDS.64 R48, [R9+0xb00] ;  /* 0x000b000009307984 */ /* 0x0106240000000a00 */
.L_x_2575:
[----:B------:R-:W-:Y:S05]  /*0fc0*/  BSYNC.RECONVERGENT B0 ;  /* 0x0000000000007941 */ /* 0x000fea0003800200 */
.L_x_2574:
[----:B------:R-:W-:Y:S05]  /*0fd0*/  @!P4 BRA `(.L_x_2576) ;  /* 0x0000000400c8c947 */ /* 0x000fea0003800000 */
[----:B------:R-:W-:Y:S02]  /*0fe0*/  IMAD.MOV.U32 R5, RZ, RZ, RZ ;  /* 0x000000ffff057224 */ /* 0x000fe400078e00ff */
[----:B0-----:R-:W-:Y:S02]  /*0ff0*/  IMAD.U32 R17, RZ, RZ, UR17 ;  /* 0x00000011ff117e24 */ /* 0x001fe4000f8e00ff */
[----:B------:R-:W-:Y:S02]  /*1000*/  IMAD.U32 R15, RZ, RZ, UR8 ;  /* 0x00000008ff0f7e24 */ /* 0x000fe4000f8e00ff */
[----:B------:R-:W-:Y:S02]  /*1010*/  IMAD.MOV.U32 R10, RZ, RZ, R7 ;  /* 0x000000ffff0a7224 */ /* 0x000fe400078e0007 */
[----:B------:R-:W-:-:S07]  /*1020*/  IMAD.MOV.U32 R3, RZ, RZ, RZ ;  /* 0x000000ffff037224 */ /* 0x000fce00078e00ff */
.L_x_2578:
        /* <DEDUP_REMOVED lines=8> */
.L_x_2618:
[----:B------:R1:W2:Y:S01]  /*10b0*/  LDS.64 R50, [R10] ;  /* 0x000000000a327984 */ /* 0x0002a20000000a00 */
[----:B0-----:R-:W-:Y:S02]  /*10c0*/  VIADD R17, R17, 0x4 ;  /* 0x0000000411117836 */ /* 0x001fe40000000000 */
[----:B-1----:R-:W-:Y:S01]  /*10d0*/  VIADD R10, R10, 0x100 ;  /* 0x000001000a0a7836 */ /* 0x002fe20000000000 */
[-C--:B--2---:R-:W-:Y:S02]  /*10e0*/  @!P2 LOP3.LUT R57, R27, R51.reuse, RZ, 0xc0, !PT ;  /* 0x000000331b39a212 */ /* 0x084fe400078ec0ff */
[-C--:B------:R-:W-:Y:S02]  /*10f0*/  @!P2 LOP3.LUT R59, R26, R50.reuse, RZ, 0xc0, !PT ;  /* 0x000000321a3ba212 */ /* 0x080fe400078ec0ff */
[----:B------:R-:W-:Y:S02]  /*1100*/  @!P3 LOP3.LUT R61, R38, R50, RZ, 0xc0, !PT ;  /* 0x00000032263db212 */ /* 0x000fe400078ec0ff */
[----:B------:R0:W-:Y:S08]  /*1110*/  @!P2 POPC R55, R59 ;  /* 0x0000003b0037a309 */ /* 0x0001f00000000000 */
[----:B------:R-:W1:Y:S01]  /*1120*/  @!P2 POPC R57, R57 ;  /* 0x000000390039a309 */ /* 0x000e620000000000 */
[----:B0-----:R-:W-:Y:S01]  /*1130*/  @!P3 LOP3.LUT R59, R39, R51, RZ, 0xc0, !PT ;  /* 0x00000033273bb212 */ /* 0x001fe200078ec0ff */
[----:B-1----:R-:W-:-:S06]  /*1140*/  @!P2 IMAD.IADD R55, R55, 0x1, R57 ;  /* 0x000000013737a824 */ /* 0x002fcc00078e0239 */
[----:B------:R0:W-:Y:S01]  /*1150*/  @!P3 POPC R57, R59 ;  /* 0x0000003b0039b309 */ /* 0x0001e20000000000 */
[----:B------:R-:W-:-:S05]  /*1160*/  @!P2 I2FP.F32.U32 R55, R55 ;  /* 0x000000370037a245 */ /* 0x000fca0000201000 */
[----:B----4-:R-:W-:Y:S01]  /*1170*/  @!P2 FMUL R55, R53, R55 ;  /* 0x000000373537a220 */ /* 0x010fe20000400000 */
        /* <DEDUP_REMOVED lines=88> */
.L_x_2576:
[----:B------:R-:W-:Y:S01]  /*1700*/  ISETP.GE.AND P4, PT, R10, 0x1, PT ;  /* 0x000000010a00780c */ /* 0x000fe20003f86270 */
[----:B------:R-:W-:Y:S02]  /*1710*/  IMAD.MOV.U32 R3, RZ, RZ, RZ ;  /* 0x000000ffff037224 */ /* 0x000fe400078e00ff */
[----:B------:R-:W-:-:S10]  /*1720*/  IMAD.MOV.U32 R5, RZ, RZ, RZ ;  /* 0x000000ffff057224 */ /* 0x000fd400078e00ff */
[----:B------:R-:W-:Y:S05]  /*1730*/  @!P4 BRA `(.L_x_2580) ;  /* 0x0000000400a4c947 */ /* 0x000fea0003800000 */
[----:B------:R-:W-:Y:S01]  /*1740*/  ISETP.NE.AND P4, PT, R4, RZ, PT ;  /* 0x000000ff0400720c */ /* 0x000fe20003f85270 */
[----:B------:R-:W-:Y:S01]  /*1750*/  HFMA2 R15, -RZ, RZ, 0, 0 ;  /* 0x00000000ff0f7431 */ /* 0x000fe200000001ff */
[----:B------:R-:W-:-:S11]  /*1760*/  UMOV UR9, 0xffffffff ;  /* 0xffffffff00097882 */ /* 0x000fd60000000000 */
[----:B------:R-:W4:Y:S01]  /*1770*/  @!P4 LDS R15, [UR17] ;  /* 0x00000011ff0fc984 */ /* 0x000f220008000800 */
[----:B------:R-:W-:Y:S05]  /*1780*/  BRA.DIV UR9, `(.L_x_2581) ;  /* 0x0000006e09447947 */ /* 0x000fea000b800000 */
[----:B----4-:R-:W4:Y:S02]  /*1790*/  SHFL.IDX PT, R15, R15, RZ, 0x1f ;  /* 0x00001fff0f0f7589 */ /* 0x010f2400000e0000 */
.L_x_2620:
[----:B0-----:R-:W0:Y:S02]  /*17a0*/  LDS.64 R50, [R7] ;  /* 0x0000000007327984 */ /* 0x001e240000000a00 */
[-C--:B0-----:R-:W-:Y:S02]  /*17b0*/  @!P2 LOP3.LUT R61, R26, R50.reuse, RZ, 0xc0, !PT ;  /* 0x000000321a3da212 */ /* 0x081fe400078ec0ff */
[-C--:B------:R-:W-:Y:S02]  /*17c0*/  @!P2 LOP3.LUT R5, R27, R51.reuse, RZ, 0xc0, !PT ;  /* 0x000000331b05a212 */ /* 0x080fe400078ec0ff */
[----:B------:R0:W-:Y:S01]  /*17d0*/  @!P2 POPC R17, R61 ;  /* 0x0000003d0011a309 */ /* 0x0001e20000000000 */
[-C--:B------:R-:W-:Y:S02]  /*17e0*/  @!P3 LOP3.LUT R57, R38, R50.reuse, RZ, 0xc0, !PT ;  /* 0x000000322639b212 */ /* 0x080fe400078ec0ff */
[----:B------:R-:W-:Y:S02]  /*17f0*/  @!P3 LOP3.LUT R59, R39, R51, RZ, 0xc0, !PT ;  /* 0x00000033273bb212 */ /* 0x000fe400078ec0ff */
[----:B------:R-:W-:-:S03]  /*1800*/  @!P2 LOP3.LUT R3, R28, R50, RZ, 0xc0, !PT ;  /* 0x000000321c03a212 */ /* 0x000fc600078ec0ff */
[----:B------:R-:W1:Y:S01]  /*1810*/  @!P2 POPC R53, R5 ;  /* 0x000000050035a309 */ /* 0x000e620000000000 */
[----:B0-----:R-:W-:-:S07]  /*1820*/  @!P2 LOP3.LUT R61, R31, R51, RZ, 0xc0, !PT ;  /* 0x000000331f3da212 */ /* 0x001fce00078ec0ff */
[----:B------:R0:W-:Y:S01]  /*1830*/  @!P3 POPC R5, R57 ;  /* 0x000000390005b309 */ /* 0x0001e20000000000 */
[----:B-1----:R-:W-:-:S07]  /*1840*/  @!P2 IMAD.IADD R17, R17, 0x1, R53 ;  /* 0x000000011111a824 */ /* 0x002fce00078e0235 */
[----:B------:R1:W2:Y:S01]  /*1850*/  @!P3 POPC R55, R59 ;  /* 0x0000003b0037b309 */ /* 0x0002a20000000000 */
[----:B------:R-:W-:Y:S02]  /*1860*/  @!P2 LOP3.LUT R53, R29, R51, RZ, 0xc0, !PT ;  /* 0x000000331d35a212 */ /* 0x000fe400078ec0ff */
[----:B0-----:R-:W-:-:S05]  /*1870*/  @!P3 LOP3.LUT R57, R40, R50, RZ, 0xc0, !PT ;  /* 0x000000322839b212 */ /* 0x001fca00078ec0ff */
[----:B------:R-:W-:Y:S01]  /*1880*/  @!P2 POPC R3, R3 ;  /* 0x000000030003a309 */ /* 0x000fe20000000000 */
[----:B-1----:R-:W-:Y:S01]  /*1890*/  @!P2 LOP3.LUT R59, R30, R50, RZ, 0xc0, !PT ;  /* 0x000000321e3ba212 */ /* 0x002fe200078ec0ff */
[----:B--2---:R-:W-:-:S06]  /*18a0*/  @!P3 IMAD.IADD R55, R5, 0x1, R55 ;  /* 0x000000010537b824 */ /* 0x004fcc00078e0237 */
[----:B------:R-:W0:Y:S01]  /*18b0*/  @!P2 POPC R53, R53 ;  /* 0x000000350035a309 */ /* 0x000e220000000000 */
[----:B------:R-:W-:Y:S02]  /*18c0*/  @!P2 I2FP.F32.U32 R5, R17 ;  /* 0x000000110005a245 */ /* 0x000fe40000201000 */
[----:B------:R-:W-:-:S03]  /*18d0*/  @!P3 I2FP.F32.U32 R55, R55 ;  /* 0x000000370037b245 */ /* 0x000fc60000201000 */
[C---:B----4-:R-:W-:Y:S02]  /*18e0*/  @!P2 FMUL R5, R15.reuse, R5 ;  /* 0x000000050f05a220 */ /* 0x050fe40000400000 */
[----:B------:R-:W-:Y:S01]  /*18f0*/  @!P3 POPC R57, R57 ;  /* 0x000000390039b309 */ /* 0x000fe20000000000 */
[----:B------:R-:W-:Y:S01]  /*1900*/  @!P3 FMUL R55, R15, R55 ;  /* 0x000000370f37b220 */ /* 0x000fe20000400000 */
[----:B0-----:R-:W-:Y:S02]  /*1910*/  @!P2 IMAD.IADD R17, R3, 0x1, R53 ;  /* 0x000000010311a824 */ /* 0x001fe400078e0235 */
[----:B------:R-:W-:Y:S02]  /*1920*/  IMAD.MOV.U32 R3, RZ, RZ, RZ ;  /* 0x000000ffff037224 */ /* 0x000fe400078e00ff */
[----:B------:R-:W-:Y:S01]  /*1930*/  @!P2 FFMA R3, R0, R5, RZ ;  /* 0x000000050003a223 */ /* 0x000fe200000000ff */
[----:B------:R-:W-:Y:S02]  /*1940*/  IMAD.MOV.U32 R5, RZ, RZ, RZ ;  /* 0x000000ffff057224 */ /* 0x000fe400078e00ff */
[----:B------:R-:W-:Y:S01]  /*1950*/  @!P3 FFMA R5, R2, R55, RZ ;  /* 0x000000370205b223 */ /* 0x000fe200000000ff */
[----:B------:R-:W-:-:S02]  /*1960*/  @!P3 LOP3.LUT R55, R41, R51, RZ, 0xc0, !PT ;  /* 0x000000332937b212 */ /* 0x000fc400078ec0ff */
[----:B------:R-:W-:-:S04]  /*1970*/  @!P2 I2FP.F32.U32 R53, R17 ;  /* 0x000000110035a245 */ /* 0x000fc80000201000 */
[----:B------:R-:W0:Y:S01]  /*1980*/  @!P3 POPC R55, R55 ;  /* 0x000000370037b309 */ /* 0x000e220000000000 */
[----:B------:R-:W-:-:S04]  /*1990*/  @!P2 FMUL R53, R15, R53 ;  /* 0x000000350f35a220 */ /* 0x000fc80000400000 */
[----:B------:R-:W-:Y:S01]  /*19a0*/  @!P2 FFMA R3, R12, R53, R3 ;  /* 0x000000350c03a223 */ /* 0x000fe20000000003 */
[----:B0-----:R-:W-:Y:S02]  /*19b0*/  @!P3 IADD3 R17, PT, PT, R57, R55, RZ ;  /* 0x000000373911b210 */ /* 0x001fe40007ffe0ff */
[----:B------:R0:W-:Y:S02]  /*19c0*/  @!P2 POPC R55, R59 ;  /* 0x0000003b0037a309 */ /* 0x0001e40000000000 */
        /* <DEDUP_REMOVED lines=8> */
[----:B------:R-:W-:Y:S02]  /*1a50*/  @!P3 LOP3.LUT R57, R43, R51, RZ, 0xc0, !PT ;  /* 0x000000332b39b212 */ /* 0x000fe400078ec0ff */
[----:B------:R-:W-:-:S02]  /*1a60*/  @!P2 I2FP.F32.U32 R53, R17 ;  /* 0x000000110035a245 */ /* 0x000fc40000201000 */
[----:B------:R-:W-:Y:S03]  /*1a70*/  @!P3 POPC R55, R55 ;  /* 0x000000370037b309 */ /* 0x000fe60000000000 */
[----:B------:R-:W-:-:S04]  /*1a80*/  @!P2 FMUL R53, R15, R53 ;  /* 0x000000350f35a220 */ /* 0x000fc80000400000 */
[----:B------:R-:W-:Y:S01]  /*1a90*/  @!P2 FFMA R3, R14, R53, R3 ;  /* 0x000000350e03a223 */ /* 0x000fe20000000003 */
[----:B------:R-:W0:Y:S02]  /*1aa0*/  @!P3 POPC R57, R57 ;  /* 0x000000390039b309 */ /* 0x000e240000000000 */
[----:B0-----:R-:W-:-:S06]  /*1ab0*/  @!P3 IMAD.IADD R17, R55, 0x1, R57 ;  /* 0x000000013711b824 */ /* 0x001fcc00078e0239 */
        /* <DEDUP_REMOVED lines=8> */
[----:B------:R-:W-:Y:S02]  /*1b40*/  @!P3 LOP3.LUT R55, R44, R50, RZ, 0xc0, !PT ;  /* 0x000000322c37b212 */ /* 0x000fe400078ec0ff */
[----:B------:R-:W-:Y:S02]  /*1b50*/  @!P3 LOP3.LUT R57, R45, R51, RZ, 0xc0, !PT ;  /* 0x000000332d39b212 */ /* 0x000fe400078ec0ff */
[----:B------:R-:W-:Y:S02]  /*1b60*/  @!P2 I2FP.F32.U32 R53, R17 ;  /* 0x000000110035a245 */ /* 0x000fe40000201000 */
        /* <DEDUP_REMOVED lines=19> */
[----:B------:R-:W0:Y:S08]  /*1ca0*/  @!P3 POPC R57, R57 ;  /* 0x000000390039b309 */ /* 0x000e300000000000 */
[----:B------:R-:W-:Y:S01]  /*1cb0*/  @!P2 POPC R53, R61 ;  /* 0x0000003d0035a309 */ /* 0x000fe20000000000 */
[----:B0-----:R-:W-:-:S07]  /*1cc0*/  @!P3 IADD3 R17, PT, PT, R55, R57, RZ ;  /* 0x000000393711b210 */ /* 0x001fce0007ffe0ff */
[----:B------:R-:W0:Y:S01]  /*1cd0*/  @!P2 POPC R55, R59 ;  /* 0x0000003b0037a309 */ /* 0x000e220000000000 */
[----:B------:R-:W-:-:S07]  /*1ce0*/  @!P3 LOP3.LUT R57, R49, R51, RZ, 0xc0, !PT ;  /* 0x000000333139b212 */ /* 0x000fce00078ec0ff */
[----:B------:R-:W-:Y:S01]  /*1cf0*/  @!P3 POPC R51, R57 ;  /* 0x000000390033b309 */ /* 0x000fe20000000000 */
[----:B0-----:R-:W-:Y:S01]  /*1d00*/  @!P2 IMAD.IADD R53, R55, 0x1, R53 ;  /* 0x000000013735a824 */ /* 0x001fe200078e0235 */
[----:B------:R-:W-:-:S06]  /*1d10*/  @!P3 LOP3.LUT R55, R48, R50, RZ, 0xc0, !PT ;  /* 0x000000323037b212 */ /* 0x000fcc00078ec0ff */
[----:B------:R-:W0:Y:S01]  /*1d20*/  @!P3 POPC R50, R55 ;  /* 0x000000370032b309 */ /* 0x000e220000000000 */
[----:B------:R-:W-:-:S05]  /*1d30*/  @!P2 I2FP.F32.U32 R53, R53 ;  /* 0x000000350035a245 */ /* 0x000fca0000201000 */
[----:B------:R-:W-:-:S04]  /*1d40*/  @!P2 FMUL R53, R15, R53 ;  /* 0x000000350f35a220 */ /* 0x000fc80000400000 */
[----:B------:R-:W-:Y:S01]  /*1d50*/  @!P2 FFMA R3, R54, R53, R3 ;  /* 0x000000353603a223 */ /* 0x000fe20000000003 */
[----:B0-----:R-:W-:Y:S01]  /*1d60*/  @!P3 IMAD.IADD R51, R50, 0x1, R51 ;  /* 0x000000013233b824 */ /* 0x001fe200078e0233 */
[----:B------:R-:W-:-:S04]  /*1d70*/  @!P3 I2FP.F32.U32 R50, R17 ;  /* 0x000000110032b245 */ /* 0x000fc80000201000 */
[----:B------:R-:W-:Y:S01]  /*1d80*/  @!P3 I2FP.F32.U32 R51, R51 ;  /* 0x000000330033b245 */ /* 0x000fe20000201000 */
[----:B------:R-:W-:-:S04]  /*1d90*/  @!P3 FMUL R50, R15, R50 ;  /* 0x000000320f32b220 */ /* 0x000fc80000400000 */
[----:B------:R-:W-:Y:S01]  /*1da0*/  @!P3 FMUL R51, R15, R51 ;  /* 0x000000330f33b220 */ /* 0x000fe20000400000 */
[----:B------:R-:W-:-:S04]  /*1db0*/  @!P3 FFMA R5, R11, R50, R5 ;  /* 0x000000320b05b223 */ /* 0x000fc80000000005 */
[----:B------:R-:W-:-:S07]  /*1dc0*/  @!P3 FFMA R5, R13, R51, R5 ;  /* 0x000000330d05b223 */ /* 0x000fce0000000005 */
.L_x_2580:
[----:B------:R-:W-:-:S13]  /*1dd0*/  ISETP.GE.AND P4, PT, R10, 0x2, PT ;  /* 0x000000020a00780c */ /* 0x000fda0003f86270 */
[----:B------:R-:W-:Y:S05]  /*1de0*/  @!P4 BRA `(.L_x_2582) ;  /* 0x00000004009cc947 */ /* 0x000fea0003800000 */
[----:B------:R-:W-:Y:S01]  /*1df0*/  ISETP.NE.AND P4, PT, R4, RZ, PT ;  /* 0x000000ff0400720c */ /* 0x000fe20003f85270 */
[----:B------:R-:W-:Y:S01]  /*1e00*/  IMAD.MOV.U32 R15, RZ, RZ, RZ ;  /* 0x000000ffff0f7224 */ /* 0x000fe200078e00ff */
[----:B------:R-:W-:-:S11]  /*1e10*/  UMOV UR9, 0xffffffff ;  /* 0xffffffff00097882 */ /* 0x000fd60000000000 */
[----:B------:R-:W4:Y:S01]  /*1e20*/  @!P4 LDS R15, [UR17+0x4] ;  /* 0x00000411ff0fc984 */ /* 0x000f220008000800 */
[----:B------:R-:W-:Y:S05]  /*1e30*/  BRA.DIV UR9, `(.L_x_2583) ;  /* 0x0000006609bc7947 */ /* 0x000fea000b800000 */
[----:B----4-:R-:W4:Y:S02]  /*1e40*/  SHFL.IDX PT, R15, R15, RZ, 0x1f ;  /* 0x00001fff0f0f7589 */ /* 0x010f2400000e0000 */
.L_x_2623:
[----:B0-----:R-:W0:Y:S02]  /*1e50*/  LDS.64 R50, [R7+0x100] ;  /* 0x0001000007327984 */ /* 0x001e240000000a00 */
[-C--:B0-----:R-:W-:Y:S02]  /*1e60*/  @!P2 LOP3.LUT R59, R26, R50.reuse, RZ, 0xc0, !PT ;  /* 0x000000321a3ba212 */ /* 0x081fe400078ec0ff */
[----:B------:R-:W-:Y:S02]  /*1e70*/  @!P2 LOP3.LUT R61, R27, R51, RZ, 0xc0, !PT ;  /* 0x000000331b3da212 */ /* 0x000fe400078ec0ff */
[----:B------:R0:W-:Y:S01]  /*1e80*/  @!P2 POPC R53, R59 ;  /* 0x0000003b0035a309 */ /* 0x0001e20000000000 */
[----:B------:R-:W-:-:S07]  /*1e90*/  @!P3 LOP3.LUT R57, R38, R50, RZ, 0xc0, !PT ;  /* 0x000000322639b212 */ /* 0x000fce00078ec0ff */
[----:B------:R1:W2:Y:S01]  /*1ea0*/  @!P2 POPC R55, R61 ;  /* 0x0000003d0037a309 */ /* 0x0002a20000000000 */
[----:B0-----:R-:W-:-:S07]  /*1eb0*/  @!P2 LOP3.LUT R59, R28, R50, RZ, 0xc0, !PT ;  /* 0x000000321c3ba212 */ /* 0x001fce00078ec0ff */
[----:B------:R-:W-:Y:S01]  /*1ec0*/  @!P3 POPC R17, R57 ;  /* 0x000000390011b309 */ /* 0x000fe20000000000 */
[-C--:B-1----:R-:W-:Y:S01]  /*1ed0*/  @!P2 LOP3.LUT R61, R29, R51.reuse, RZ, 0xc0, !PT ;  /* 0x000000331d3da212 */ /* 0x082fe200078ec0ff */
[----:B--2---:R-:W-:Y:S01]  /*1ee0*/  @!P2 IMAD.IADD R53, R53, 0x1, R55 ;  /* 0x000000013535a824 */ /* 0x004fe200078e0237 */
[----:B------:R-:W-:-:S05]  /*1ef0*/  @!P3 LOP3.LUT R55, R39, R51, RZ, 0xc0, !PT ;  /* 0x000000332737b212 */ /* 0x000fca00078ec0ff */
[----:B------:R0:W-:Y:S01]  /*1f00*/  @!P2 POPC R57, R61 ;  /* 0x0000003d0039a309 */ /* 0x0001e20000000000 */
[----:B------:R-:W-:-:S07]  /*1f10*/  @!P2 I2FP.F32.U32 R53, R53 ;  /* 0x000000350035a245 */ /* 0x000fce0000201000 */
[----:B------:R-:W1:Y:S01]  /*1f20*/  @!P3 POPC R55, R55 ;  /* 0x000000370037b309 */ /* 0x000e620000000000 */
[----:B----4-:R-:W-:Y:S01]  /*1f30*/  @!P2 FMUL R53, R15, R53 ;  /* 0x000000350f35a220 */ /* 0x010fe20000400000 */
        /* <DEDUP_REMOVED lines=8> */
[----:B-1----:R-:W-:Y:S02]  /*1fc0*/  @!P2 IADD3 R17, PT, PT, R55, R57, RZ ;  /* 0x000000393711a210 */ /* 0x002fe40007ffe0ff */
        /* <DEDUP_REMOVED lines=39> */
[----:B0-----:R-:W-:-:S06]  /*2240*/  @!P3 IADD3 R17, PT, PT, R55, R57, RZ ;  /* 0x000000393711b210 */ /* 0x001fcc0007ffe0ff */
[----:B------:R0:W-:Y:S01]  /*2250*/  @!P2 POPC R55, R59 ;  /* 0x0000003b0037a309 */ /* 0x0001e20000000000 */
[----:B------:R-:W-:-:S05]  /*2260*/  @!P3 I2FP.F32.U32 R53, R17 ;  /* 0x000000110035b245 */ /* 0x000fca0000201000 */
[----:B------:R-:W-:Y:S02]  /*2270*/  @!P3 FMUL R53, R15, R53 ;  /* 0x000000350f35b220 */ /* 0x000fe40000400000 */
[----:B------:R1:W2:Y:S02]  /*2280*/  @!P2 POPC R57, R61 ;  /* 0x0000003d0039a309 */ /* 0x0002a40000000000 */
[----:B------:R-:W-:Y:S01]  /*2290*/  @!P3 FFMA R5, R60, R53, R5 ;  /* 0x000000353c05b223 */ /* 0x000fe20000000005 */
[-C--:B0-----:R-:W-:Y:S02]  /*22a0*/  @!P2 LOP3.LUT R59, R36, R50.reuse, RZ, 0xc0, !PT ;  /* 0x00000032243ba212 */ /* 0x081fe400078ec0ff */
[-C--:B-1----:R-:W-:Y:S01]  /*22b0*/  @!P2 LOP3.LUT R61, R37, R51.reuse, RZ, 0xc0, !PT ;  /* 0x00000033253da212 */ /* 0x082fe200078ec0ff */
[----:B--2---:R-:W-:Y:S01]  /*22c0*/  @!P2 IMAD.IADD R17, R55, 0x1, R57 ;  /* 0x000000013711a824 */ /* 0x004fe200078e0239 */
[----:B------:R-:W-:Y:S02]  /*22d0*/  @!P3 LOP3.LUT R55, R46, R50, RZ, 0xc0, !PT ;  /* 0x000000322e37b212 */ /* 0x000fe400078ec0ff */
[----:B------:R-:W-:-:S02]  /*22e0*/  @!P3 LOP3.LUT R57, R47, R51, RZ, 0xc0, !PT ;  /* 0x000000332f39b212 */ /* 0x000fc400078ec0ff */
[----:B------:R-:W-:Y:S02]  /*22f0*/  @!P2 I2FP.F32.U32 R53, R17 ;  /* 0x000000110035a245 */ /* 0x000fe40000201000 */
[----:B------:R-:W-:Y:S03]  /*2300*/  @!P3 POPC R55, R55 ;  /* 0x000000370037b309 */ /* 0x000fe60000000000 */
[----:B------:R-:W-:-:S04]  /*2310*/  @!P2 FMUL R53, R15, R53 ;  /* 0x000000350f35a220 */ /* 0x000fc80000400000 */
[----:B------:R-:W-:Y:S01]  /*2320*/  @!P2 FFMA R3, R52, R53, R3 ;  /* 0x000000353403a223 */ /* 0x000fe20000000003 */
[----:B------:R-:W0:Y:S08]  /*2330*/  @!P3 POPC R57, R57 ;  /* 0x000000390039b309 */ /* 0x000e300000000000 */
[----:B------:R-:W-:Y:S01]  /*2340*/  @!P2 POPC R53, R61 ;  /* 0x0000003d0035a309 */ /* 0x000fe20000000000 */
[----:B0-----:R-:W-:Y:S01]  /*2350*/  @!P3 IMAD.IADD R17, R55, 0x1, R57 ;  /* 0x000000013711b824 */ /* 0x001fe200078e0239 */
[----:B------:R-:W-:-:S06]  /*2360*/  @!P3 LOP3.LUT R57, R49, R51, RZ, 0xc0, !PT ;  /* 0x000000333139b212 */ /* 0x000fcc00078ec0ff */
[----:B------:R-:W0:Y:S08]  /*2370*/  @!P2 POPC R55, R59 ;  /* 0x0000003b0037a309 */ /* 0x000e300000000000 */
        /* <DEDUP_REMOVED lines=14> */
.L_x_2582:
[----:B------:R-:W-:-:S13]  /*2460*/  ISETP.GE.AND P4, PT, R10, 0x3, PT ;  /* 0x000000030a00780c */ /* 0x000fda0003f86270 */
[----:B------:R-:W-:Y:S05]  /*2470*/  @!P4 BRA `(.L_x_2584) ;  /* 0x00000004009cc947 */ /* 0x000fea0003800000 */
[----:B------:R-:W-:Y:S01]  /*2480*/  ISETP.NE.AND P4, PT, R4, RZ, PT ;  /* 0x000000ff0400720c */ /* 0x000fe20003f85270 */
[----:B------:R-:W-:Y:S01]  /*2490*/  HFMA2 R15, -RZ, RZ, 0, 0 ;  /* 0x00000000ff0f7431 */ /* 0x000fe200000001ff */
[----:B------:R-:W-:-:S11]  /*24a0*/  UMOV UR9, 0xffffffff ;  /* 0xffffffff00097882 */ /* 0x000fd60000000000 */
[----:B------:R-:W4:Y:S01]  /*24b0*/  @!P4 LDS R15, [UR17+0x8] ;  /* 0x00000811ff0fc984 */ /* 0x000f220008000800 */
[----:B------:R-:W-:Y:S05]  /*24c0*/  BRA.DIV UR9, `(.L_x_2585) ;  /* 0x0000006209447947 */ /* 0x000fea000b800000 */
[----:B----4-:R-:W4:Y:S02]  /*24d0*/  SHFL.IDX PT, R15, R15, RZ, 0x1f ;  /* 0x00001fff0f0f7589 */ /* 0x010f2400000e0000 */
.L_x_2626:
        /* <DEDUP_REMOVED lines=23> */
[----:B-1----:R-:W-:Y:S01]  /*2650*/  @!P2 IMAD.IADD R17, R55, 0x1, R57 ;  /* 0x000000013711a824 */ /* 0x002fe200078e0239 */
        /* <DEDUP_REMOVED lines=73> */
.L_x_2584:
        /* <DEDUP_REMOVED lines=8> */
.L_x_2629:
        /* <DEDUP_REMOVED lines=17> */
[----:B-1----:R-:W-:Y:S02]  /*2c80*/  @!P3 IADD3 R17, PT, PT, R17, R55, RZ ;  /* 0x000000371111b210 */ /* 0x002fe40007ffe0ff */
[----:B------:R0:W1:Y:S02]  /*2c90*/  @!P2 POPC R55, R59 ;  /* 0x0000003b0037a309 */ /* 0x0000640000000000 */
        /* <DEDUP_REMOVED lines=71> */
[----:B0-----:R-:W-:Y:S02]  /*3110*/  @!P3 IADD3 R51, PT, PT, R50, R51, RZ ;  /* 0x000000333233b210 */ /* 0x001fe40007ffe0ff */
[----:B------:R-:W-:Y:S02]  /*3120*/  @!P3 I2FP.F32.U32 R50, R17 ;  /* 0x000000110032b245 */ /* 0x000fe40000201000 */
[----:B------:R-:W-:-:S03]  /*3130*/  @!P3 I2FP.F32.U32 R51, R51 ;  /* 0x000000330033b245 */ /* 0x000fc60000201000 */
[C---:B------:R-:W-:Y:S02]  /*3140*/  @!P3 FMUL R50, R15.reuse, R50 ;  /* 0x000000320f32b220 */ /* 0x040fe40000400000 */
[----:B------:R-:W-:Y:S02]  /*3150*/  @!P3 FMUL R51, R15, R51 ;  /* 0x000000330f33b220 */ /* 0x000fe40000400000 */
[----:B------:R-:W-:-:S04]  /*3160*/  @!P3 FFMA R5, R11, R50, R5 ;  /* 0x000000320b05b223 */ /* 0x000fc80000000005 */
[----:B------:R-:W-:-:S07]  /*3170*/  @!P3 FFMA R5, R13, R51, R5 ;  /* 0x000000330d05b223 */ /* 0x000fce0000000005 */
.L_x_2586:
        /* <DEDUP_REMOVED lines=8> */
.L_x_2632:
        /* <DEDUP_REMOVED lines=35> */
[----:B------:R1:W2:Y:S01]  /*3430*/  @!P2 POPC R57, R61 ;  /* 0x0000003d0039a309 */ /* 0x0002a20000000000 */
[-C--:B0-----:R-:W-:Y:S01]  /*3440*/  @!P2 LOP3.LUT R59, R32, R50.reuse, RZ, 0xc0, !PT ;  /* 0x00000032203ba212 */ /* 0x081fe200078ec0ff */
        /* <DEDUP_REMOVED lines=60> */
.L_x_2588:
        /* <DEDUP_REMOVED lines=8> */
.L_x_2635:
        /* <DEDUP_REMOVED lines=8> */
[----:B-1----:R-:W-:Y:S02]  /*3910*/  @!P2 LOP3.LUT R61, R29, R51, RZ, 0xc0, !PT ;  /* 0x000000331d3da212 */ /* 0x002fe400078ec0ff */
[----:B--2---:R-:W-:-:S05]  /*3920*/  @!P2 IADD3 R53, PT, PT, R53, R55, RZ ;  /* 0x000000373535a210 */ /* 0x004fca0007ffe0ff */
[----:B------:R0:W-:Y:S01]  /*3930*/  @!P2 POPC R57, R61 ;  /* 0x0000003d0039a309 */ /* 0x0001e20000000000 */
[----:B------:R-:W-:Y:S02]  /*3940*/  @!P3 LOP3.LUT R55, R39, R51, RZ, 0xc0, !PT ;  /* 0x000000332737b212 */ /* 0x000fe400078ec0ff */
[----:B------:R-:W-:-:S05]  /*3950*/  @!P2 I2FP.F32.U32 R53, R53 ;  /* 0x000000350035a245 */ /* 0x000fca0000201000 */
        /* <DEDUP_REMOVED lines=71> */
[----:B0-----:R-:W-:Y:S02]  /*3dd0*/  @!P2 IADD3 R53, PT, PT, R55, R53, RZ ;  /* 0x000000353735a210 */ /* 0x001fe40007ffe0ff */
[----:B------:R-:W-:-:S02]  /*3de0*/  @!P3 LOP3.LUT R55, R48, R50, RZ, 0xc0, !PT ;  /* 0x000000323037b212 */ /* 0x000fc400078ec0ff */
[----:B------:R-:W-:-:S03]  /*3df0*/  @!P2 I2FP.F32.U32 R53, R53 ;  /* 0x000000350035a245 */ /* 0x000fc60000201000 */
[----:B------:R-:W0:Y:S02]  /*3e00*/  @!P3 POPC R50, R55 ;  /* 0x000000370032b309 */ /* 0x000e240000000000 */
        /* <DEDUP_REMOVED lines=9> */
.L_x_2590:
        /* <DEDUP_REMOVED lines=8> */
.L_x_2638:
        /* <DEDUP_REMOVED lines=97> */
.L_x_2592:
        /* <DEDUP_REMOVED lines=8> */
.L_x_2641:
        /* <DEDUP_REMOVED lines=97> */
.L_x_2594:
        /* <DEDUP_REMOVED lines=8> */
.L_x_2644:
        /* <DEDUP_REMOVED lines=97> */
.L_x_2596:
        /* <DEDUP_REMOVED lines=8> */
.L_x_2647:
        /* <DEDUP_REMOVED lines=97> */
.L_x_2598:
        /* <DEDUP_REMOVED lines=8> */
.L_x_2650:
        /* <DEDUP_REMOVED lines=97> */
.L_x_2600:
        /* <DEDUP_REMOVED lines=8> */
.L_x_2653:
        /* <DEDUP_REMOVED lines=97> */
.L_x_2602:
        /* <DEDUP_REMOVED lines=8> */
.L_x_2656:
        /* <DEDUP_REMOVED lines=97> */
.L_x_2604:
        /* <DEDUP_REMOVED lines=8> */
.L_x_2659:
        /* <DEDUP_REMOVED lines=97> */
.L_x_2606:
        /* <DEDUP_REMOVED lines=8> */
.L_x_2662:
        /* <DEDUP_REMOVED lines=97> */
.L_x_2608:
        /* <DEDUP_REMOVED lines=8> */
.L_x_2665:
[----:B0-----:R-:W0:Y:S02]  /*7a30*/  LDS.64 R50, [R7+0xf00] ;  /* 0x000f000007327984 */ /* 0x001e240000000a00 */
[-C--:B0-----:R-:W-:Y:S02]  /*7a40*/  @!P2 LOP3.LUT R57, R26, R50.reuse, RZ, 0xc0, !PT ;  /* 0x000000321a39a212 */ /* 0x081fe400078ec0ff */
[-C--:B------:R-:W-:Y:S02]  /*7a50*/  @!P2 LOP3.LUT R55, R27, R51.reuse, RZ, 0xc0, !PT ;  /* 0x000000331b37a212 */ /* 0x080fe400078ec0ff */
[----:B------:R-:W-:Y:S01]  /*7a60*/  @!P2 POPC R17, R57 ;  /* 0x000000390011a309 */ /* 0x000fe20000000000 */
[----:B------:R-:W-:Y:S02]  /*7a70*/  @!P3 LOP3.LUT R61, R38, R50, RZ, 0xc0, !PT ;  /* 0x00000032263db212 */ /* 0x000fe400078ec0ff */
[----:B------:R-:W-:-:S05]  /*7a80*/  @!P3 LOP3.LUT R59, R39, R51, RZ, 0xc0, !PT ;  /* 0x00000033273bb212 */ /* 0x000fca00078ec0ff */
[----:B------:R-:W0:Y:S08]  /*7a90*/  @!P2 POPC R53, R55 ;  /* 0x000000370035a309 */ /* 0x000e300000000000 */
[----:B------:R1:W-:Y:S01]  /*7aa0*/  @!P3 POPC R15, R61 ;  /* 0x0000003d000fb309 */ /* 0x0003e20000000000 */
[----:B0-----:R-:W-:-:S07]  /*7ab0*/  @!P2 IADD3 R17, PT, PT, R17, R53, RZ ;  /* 0x000000351111a210 */ /* 0x001fce0007ffe0ff */
[----:B------:R0:W2:Y:S01]  /*7ac0*/  @!P3 POPC R55, R59 ;  /* 0x0000003b0037b309 */ /* 0x0000a20000000000 */
[----:B------:R-:W-:Y:S02]  /*7ad0*/  @!P2 LOP3.LUT R53, R28, R50, RZ, 0xc0, !PT ;  /* 0x000000321c35a212 */ /* 0x000fe400078ec0ff */
[----:B-1----:R-:W-:-:S05]  /*7ae0*/  @!P2 LOP3.LUT R61, R31, R51, RZ, 0xc0, !PT ;  /* 0x000000331f3da212 */ /* 0x002fca00078ec0ff */
[----:B------:R-:W-:Y:S01]  /*7af0*/  @!P2 POPC R53, R53 ;  /* 0x000000350035a309 */ /* 0x000fe20000000000 */
[----:B0-----:R-:W-:Y:S01]  /*7b00*/  @!P2 LOP3.LUT R59, R29, R51, RZ, 0xc0, !PT ;  /* 0x000000331d3ba212 */ /* 0x001fe200078ec0ff */
[----:B--2---:R-:W-:-:S06]  /*7b10*/  @!P3 IMAD.IADD R15, R15, 0x1, R55 ;  /* 0x000000010f0fb824 */ /* 0x004fcc00078e0237 */
[----:B------:R0:W1:Y:S01]  /*7b20*/  @!P2 POPC R57, R59 ;  /* 0x0000003b0039a309 */ /* 0x0000620000000000 */
[----:B------:R-:W-:-:S05]  /*7b30*/  @!P2 I2FP.F32.U32 R55, R17 ;  /* 0x000000110037a245 */ /* 0x000fca0000201000 */
[----:B----4-:R-:W-:-:S04]  /*7b40*/  @!P2 FMUL R55, R10, R55 ;  /* 0x000000370a37a220 */ /* 0x010fc80000400000 */
[----:B------:R-:W-:Y:S01]  /*7b50*/  @!P2 FFMA R3, R0, R55, R3 ;  /* 0x000000370003a223 */ /* 0x000fe20000000003 */
[----:B------:R-:W-:Y:S02]  /*7b60*/  @!P3 LOP3.LUT R55, R41, R51, RZ, 0xc0, !PT ;  /* 0x000000332937b212 */ /* 0x000fe400078ec0ff */
[-C--:B0-----:R-:W-:Y:S01]  /*7b70*/  @!P2 LOP3.LUT R59, R30, R50.reuse, RZ, 0xc0, !PT ;  /* 0x000000321e3ba212 */ /* 0x081fe200078ec0ff */
[----:B-1----:R-:W-:Y:S01]  /*7b80*/  @!P2 IMAD.IADD R17, R53, 0x1, R57 ;  /* 0x000000013511a824 */ /* 0x002fe200078e0239 */
[----:B------:R-:W-:Y:S02]  /*7b90*/  @!P3 LOP3.LUT R57, R40, R50, RZ, 0xc0, !PT ;  /* 0x000000322839b212 */ /* 0x000fe400078ec0ff */
[----:B------:R-:W-:Y:S01]  /*7ba0*/  @!P3 POPC R55, R55 ;  /* 0x000000370037b309 */ /* 0x000fe20000000000 */
[----:B------:R-:W-:-:S05]  /*7bb0*/  @!P3 I2FP.F32.U32 R53, R15 ;  /* 0x0000000f0035b245 */ /* 0x000fca0000201000 */
[----:B------:R-:W-:Y:S02]  /*7bc0*/  @!P3 FMUL R53, R10, R53 ;  /* 0x000000350a35b220 */ /* 0x000fe40000400000 */
[----:B------:R-:W0:Y:S02]  /*7bd0*/  @!P3 POPC R57, R57 ;  /* 0x000000390039b309 */ /* 0x000e240000000000 */
[----:B------:R-:W-:Y:S01]  /*7be0*/  @!P3 FFMA R5, R2, R53, R5 ;  /* 0x000000350205b223 */ /* 0x000fe20000000005 */
[----:B------:R-:W-:-:S05]  /*7bf0*/  @!P2 I2FP.F32.U32 R53, R17 ;  /* 0x000000110035a245 */ /* 0x000fca0000201000 */
[----:B------:R-:W-:-:S04]  /*7c00*/  @!P2 FMUL R53, R10, R53 ;  /* 0x000000350a35a220 */ /* 0x000fc80000400000 */
[----:B------:R-:W-:Y:S01]  /*7c10*/  @!P2 FFMA R3, R12, R53, R3 ;  /* 0x000000350c03a223 */ /* 0x000fe20000000003 */
[----:B0-----:R-:W-:Y:S02]  /*7c20*/  @!P3 IMAD.IADD R15, R57, 0x1, R55 ;  /* 0x00000001390fb824 */ /* 0x001fe400078e0237 */
        /* <DEDUP_REMOVED lines=14> */
[----:B------:R-:W0:Y:S01]  /*7d10*/  @!P3 POPC R57, R57 ;  /* 0x000000390039b309 */ /* 0x000e220000000000 */
[----:B------:R-:W-:-:S07]  /*7d20*/  @!P3 LOP3.LUT R53, R45, R51, RZ, 0xc0, !PT ;  /* 0x000000332d35b212 */ /* 0x000fce00078ec0ff */
[----:B------:R-:W-:Y:S01]  /*7d30*/  @!P3 POPC R53, R53 ;  /* 0x000000350035b309 */ /* 0x000fe20000000000 */
[----:B0-----:R-:W-:-:S07]  /*7d40*/  @!P3 IADD3 R15, PT, PT, R55, R57, RZ ;  /* 0x00000039370fb210 */ /* 0x001fce0007ffe0ff */
[----:B------:R0:W-:Y:S01]  /*7d50*/  @!P2 POPC R55, R59 ;  /* 0x0000003b0037a309 */ /* 0x0001e20000000000 */
[----:B------:R-:W-:-:S05]  /*7d60*/  @!P3 I2FP.F32.U32 R15, R15 ;  /* 0x0000000f000fb245 */ /* 0x000fca0000201000 */
[----:B------:R-:W-:Y:S02]  /*7d70*/  @!P3 FMUL R15, R10, R15 ;  /* 0x0000000f0a0fb220 */ /* 0x000fe40000400000 */
[----:B------:R1:W2:Y:S01]  /*7d80*/  @!P2 POPC R57, R61 ;  /* 0x0000003d0039a309 */ /* 0x0002a20000000000 */
[-C--:B0-----:R-:W-:Y:S01]  /*7d90*/  @!P2 LOP3.LUT R59, R34, R50.reuse, RZ, 0xc0, !PT ;  /* 0x00000032223ba212 */ /* 0x081fe200078ec0ff */
[----:B------:R-:W-:Y:S01]  /*7da0*/  @!P3 FFMA R5, R58, R15, R5 ;  /* 0x0000000f3a05b223 */ /* 0x000fe20000000005 */
[----:B-1----:R-:W-:Y:S01]  /*7db0*/  @!P2 LOP3.LUT R61, R35, R51, RZ, 0xc0, !PT ;  /* 0x00000033233da212 */ /* 0x002fe200078ec0ff */
[----:B--2---:R-:W-:Y:S01]  /*7dc0*/  @!P2 IMAD.IADD R17, R55, 0x1, R57 ;  /* 0x000000013711a824 */ /* 0x004fe200078e0239 */
[----:B------:R-:W-:-:S03]  /*7dd0*/  @!P3 LOP3.LUT R57, R44, R50, RZ, 0xc0, !PT ;  /* 0x000000322c39b212 */ /* 0x000fc600078ec0ff */
[----:B------:R0:W-:Y:S01]  /*7de0*/  @!P2 POPC R15, R61 ;  /* 0x0000003d000fa309 */ /* 0x0001e20000000000 */
[----:B------:R-:W-:-:S07]  /*7df0*/  @!P2 I2FP.F32.U32 R17, R17 ;  /* 0x000000110011a245 */ /* 0x000fce0000201000 */
[----:B------:R1:W2:Y:S01]  /*7e00*/  @!P3 POPC R55, R57 ;  /* 0x000000390037b309 */ /* 0x0002a20000000000 */
[----:B------:R-:W-:Y:S01]  /*7e10*/  @!P2 FMUL R17, R10, R17 ;  /* 0x000000110a11a220 */ /* 0x000fe20000400000 */
[----:B0-----:R-:W-:-:S03]  /*7e20*/  @!P2 LOP3.LUT R61, R37, R51, RZ, 0xc0, !PT ;  /* 0x00000033253da212 */ /* 0x001fc600078ec0ff */
[----:B------:R-:W-:Y:S01]  /*7e30*/  @!P2 FFMA R3, R16, R17, R3 ;  /* 0x000000111003a223 */ /* 0x000fe20000000003 */
[----:B------:R-:W-:Y:S02]  /*7e40*/  @!P3 LOP3.LUT R17, R47, R51, RZ, 0xc0, !PT ;  /* 0x000000332f11b212 */ /* 0x000fe400078ec0ff */
[----:B-1----:R-:W-:-:S04]  /*7e50*/  @!P3 LOP3.LUT R57, R46, R50, RZ, 0xc0, !PT ;  /* 0x000000322e39b212 */ /* 0x002fc800078ec0ff */
[----:B------:R-:W-:Y:S01]  /*7e60*/  @!P3 POPC R17, R17 ;  /* 0x000000110011b309 */ /* 0x000fe20000000000 */
[----:B--2---:R-:W-:-:S07]  /*7e70*/  @!P3 IMAD.IADD R53, R55, 0x1, R53 ;  /* 0x000000013735b824 */ /* 0x004fce00078e0235 */
[----:B------:R0:W1:Y:S01]  /*7e80*/  @!P2 POPC R55, R59 ;  /* 0x0000003b0037a309 */ /* 0x0000620000000000 */
[----:B------:R-:W-:-:S05]  /*7e90*/  @!P3 I2FP.F32.U32 R53, R53 ;  /* 0x000000350035b245 */ /* 0x000fca0000201000 */
[----:B------:R-:W-:-:S04]  /*7ea0*/  @!P3 FMUL R53, R10, R53 ;  /* 0x000000350a35b220 */ /* 0x000fc80000400000 */
[----:B------:R-:W-:Y:S01]  /*7eb0*/  @!P3 FFMA R5, R60, R53, R5 ;  /* 0x000000353c05b223 */ /* 0x000fe20000000005 */
[----:B0-----:R-:W-:Y:S01]  /*7ec0*/  @!P2 LOP3.LUT R59, R36, R50, RZ, 0xc0, !PT ;  /* 0x00000032243ba212 */ /* 0x001fe200078ec0ff */
[----:B------:R-:W-:Y:S01]  /*7ed0*/  @!P2 POPC R53, R61 ;  /* 0x0000003d0035a309 */ /* 0x000fe20000000000 */
[----:B-1----:R-:W-:-:S07]  /*7ee0*/  @!P2 IMAD.IADD R15, R55, 0x1, R15 ;  /* 0x00000001370fa824 */ /* 0x002fce00078e020f */
[----:B------:R0:W1:Y:S01]  /*7ef0*/  @!P3 POPC R55, R57 ;  /* 0x000000390037b309 */ /* 0x0000620000000000 */
[----:B------:R-:W-:-:S05]  /*7f00*/  @!P2 I2FP.F32.U32 R15, R15 ;  /* 0x0000000f000fa245 */ /* 0x000fca0000201000 */
[----:B------:R-:W-:-:S04]  /*7f10*/  @!P2 FMUL R15, R10, R15 ;  /* 0x0000000f0a0fa220 */ /* 0x000fc80000400000 */
[----:B------:R-:W-:Y:S01]  /*7f20*/  @!P2 FFMA R3, R52, R15, R3 ;  /* 0x0000000f3403a223 */ /* 0x000fe20000000003 */
[----:B0-----:R-:W-:Y:S01]  /*7f30*/  @!P3 LOP3.LUT R57, R49, R51, RZ, 0xc0, !PT ;  /* 0x000000333139b212 */ /* 0x001fe200078ec0ff */
[----:B-1----:R-:W-:-:S03]  /*7f40*/  @!P3 IMAD.IADD R17, R55, 0x1, R17 ;  /* 0x000000013711b824 */ /* 0x002fc600078e0211 */
[----:B------:R-:W-:Y:S02]  /*7f50*/  @!P3 POPC R51, R57 ;  /* 0x000000390033b309 */ /* 0x000fe40000000000 */
[----:B------:R-:W-:-:S06]  /*7f60*/  @!P3 I2FP.F32.U32 R17, R17 ;  /* 0x000000110011b245 */ /* 0x000fcc0000201000 */
[----:B------:R-:W0:Y:S02]  /*7f70*/  @!P2 POPC R55, R59 ;  /* 0x0000003b0037a309 */ /* 0x000e240000000000 */
        /* <DEDUP_REMOVED lines=12> */
.L_x_2579:
        /* <DEDUP_REMOVED lines=22> */
.L_x_2677:
[----:B-1----:R-:W-:Y:S01]  /*81a0*/  FADD R3, R5, R55 ;  /* 0x0000003705037221 */ /* 0x002fe20000000000 */
        /* <DEDUP_REMOVED lines=18> */
.L_x_2614:
[----:B------:R-:W-:Y:S05]  /*82d0*/  BSYNC.RECONVERGENT B0 ;  /* 0x0000000000007941 */ /* 0x000fea0003800200 */
.L_x_2613:
[----:B------:R-:W1:Y:S01]  /*82e0*/  LDCU UR9, c[0x0][0x3b8] ;  /* 0x00007700ff0977ac */ /* 0x000e620008000800 */
[----:B------:R-:W-:-:S04]  /*82f0*/  LOP3.LUT R5, R5, 0x1, RZ, 0xfc, !PT ;  /* 0x0000000105057812 */ /* 0x000fc800078efcff */
[----:B-1----:R-:W-:-:S13]  /*8300*/  ISETP.GE.AND P2, PT, R5, UR9, PT ;  /* 0x0000000905007c0c */ /* 0x002fda000bf46270 */
[----:B------:R-:W-:Y:S05]  /*8310*/  @P2 BRA `(.L_x_2612) ;  /* 0x00000000002c2947 */ /* 0x000fea0003800000 */
[----:B------:R-:W1:Y:S01]  /*8320*/  LDCU.128 UR20, c[0x0][0x3d0] ;  /* 0x00007a00ff1477ac */ /* 0x000e620008000c00 */
[----:B0----5:R-:W-:Y:S01]  /*8330*/  MOV R22, R24 ;  /* 0x0000001800167202 */ /* 0x021fe20000000f00 */
[----:B------:R-:W-:Y:S02]  /*8340*/  IMAD.MOV.U32 R23, RZ, RZ, R25 ;  /* 0x000000ffff177224 */ /* 0x000fe400078e0019 */
[----:B-1----:R-:W-:Y:S02]  /*8350*/  IMAD R5, R21, UR21, RZ ;  /* 0x0000001515057c24 */ /* 0x002fe4000f8e02ff */
[----:B------:R-:W-:Y:S01]  /*8360*/  FMUL R3, R3, UR20 ;  /* 0x0000001403037c20 */ /* 0x000fe20008400000 */
[----:B------:R-:W-:-:S04]  /*8370*/  IMAD.WIDE.U32 R22, R20, UR21, R22 ;  /* 0x0000001514167c25 */ /* 0x000fc8000f8e0016 */
[----:B------:R-:W-:Y:S01]  /*8380*/  IMAD R5, R20, UR4, R5 ;  /* 0x0000000414057c24 */ /* 0x000fe2000f8e0205 */
[----:B------:R-:W-:-:S03]  /*8390*/  LEA R20, P2, R22, UR22, 0x2 ;  /* 0x0000001616147c11 */ /* 0x000fc6000f8410ff */
[----:B------:R-:W-:-:S05]  /*83a0*/  IMAD.IADD R5, R5, 0x1, R23 ;  /* 0x0000000105057824 */ /* 0x000fca00078e0217 */
[----:B------:R-:W-:-:S05]  /*83b0*/  LEA.HI.X R21, R22, UR23, R5, 0x2, P2 ;  /* 0x0000001716157c11 */ /* 0x000fca00090f1405 */
[----:B------:R1:W-:Y:S02]  /*83c0*/  STG.E desc[UR12][R20.64], R3 ;  /* 0x0000000314007986 */ /* 0x0003e4000c10190c */
.L_x_2612:
[----:B------:R-:W-:Y:S05]  /*83d0*/  WARPSYNC.ALL ;  /* 0x0000000000007948 */ /* 0x000fea0003800000 */
[----:B------:R-:W-:Y:S06]  /*83e0*/  BAR.SYNC.DEFER_BLOCKING 0x0 ;  /* 0x0000000000007b1d */ /* 0x000fec0000010000 */
.L_x_2571:
[----:B------:R-:W-:Y:S05]  /*83f0*/  @P1 BRA `(.L_x_2615) ;  /* 0xffffff84008c1947 */ /* 0x000fea000383ffff */
[----:B------:R-:W-:Y:S05]  /*8400*/  EXIT ;  /* 0x000000000000794d */ /* 0x000fea0003800000 */
.L_x_2577:
[----:B------:R-:W-:Y:S01]  /*8410*/  BSSY B0, `(.L_x_2616) ;  /* 0x0000007000007945 */ /* 0x000fe20003800000 */
[----:B------:R-:W-:Y:S01]  /*8420*/  IMAD.MOV.U32 R51, RZ, RZ, RZ ;  /* 0x000000ffff337224 */ /* 0x000fe200078e00ff */
[----:B------:R-:W-:Y:S01]  /*8430*/  MOV R50, 0xffffffff ;  /* 0xffffffff00327802 */ /* 0x000fe20000000f00 */
[----:B------:R-:W-:-:S07]  /*8440*/  IMAD.MOV.U32 R55, RZ, RZ, 0x1f ;  /* 0x0000001fff377424 */ /* 0x000fce00078e00ff */
[----:B012345:R-:W-:Y:S05]  /*8450*/  WARPSYNC.COLLECTIVE R50, `(.L_x_2617) ;  /* 0x0000000032087348 */ /* 0x03ffea0003c00000 */
[----:B----4-:R4:W0:Y:S02]  /*8460*/  SHFL.IDX P5, R53, R53, R51, R55 ;  /* 0x0000003335357389 */ /* 0x01082400000a0037 */
[----:B012345:R-:W-:Y:S05]  /*8470*/  ENDCOLLECTIVE ;  /* 0x000000000000791b */ /* 0x03ffea0003800000 */
.L_x_2617:
[----:B------:R-:W-:Y:S05]  /*8480*/  BSYNC B0 ;  /* 0x0000000000007941 */ /* 0x000fea0003800000 */
.L_x_2616:
[----:B------:R-:W-:Y:S05]  /*8490*/  BRA `(.L_x_2618) ;  /* 0xffffff8c00047947 */ /* 0x000fea000383ffff */
.L_x_2581:
[----:B----4-:R-:W-:Y:S02]  /*84a0*/  IMAD.MOV.U32 R53, RZ, RZ, R15 ;  /* 0x000000ffff357224 */ /* 0x010fe400078e000f */
[----:B0-----:R-:W-:Y:S02]  /*84b0*/  IMAD.MOV.U32 R51, RZ, RZ, RZ ;  /* 0x000000ffff337224 */ /* 0x001fe400078e00ff */
[----:B------:R-:W-:Y:S02]  /*84c0*/  IMAD.MOV.U32 R55, RZ, RZ, 0x1f ;  /* 0x0000001fff377424 */ /* 0x000fe400078e00ff */
[----:B------:R-:W-:-:S07]  /*84d0*/  IMAD.MOV.U32 R50, RZ, RZ, -0x1 ;  /* 0xffffffffff327424 */ /* 0x000fce00078e00ff */
[----:B-123-5:R-:W-:Y:S05]  /*84e0*/  WARPSYNC.COLLECTIVE R50, `(.L_x_2619) ;  /* 0x0000000032087348 */ /* 0x02efea0003c00000 */
[----:B------:R0:W4:Y:S02]  /*84f0*/  SHFL.IDX P5, R53, R53, R51, R55 ;  /* 0x0000003335357389 */ /* 0x00012400000a0037 */
[----:B012345:R-:W-:Y:S05]  /*8500*/  ENDCOLLECTIVE ;  /* 0x000000000000791b */ /* 0x03ffea0003800000 */
.L_x_2619:
[----:B------:R-:W-:Y:S01]  /*8510*/  MOV R15, R53 ;  /* 0x00000035000f7202 */ /* 0x000fe20000000f00 */
[----:B------:R-:W-:Y:S06]  /*8520*/  BRA `(.L_x_2620) ;  /* 0xffffff90009c7947 */ /* 0x000fec000383ffff */
.L_x_2583:
        /* <DEDUP_REMOVED lines=8> */
.L_x_2622:
[----:B------:R-:W-:Y:S05]  /*85b0*/  BSYNC B0 ;  /* 0x0000000000007941 */ /* 0x000fea0003800000 */
.L_x_2621:
[----:B------:R-:W-:Y:S01]  /*85c0*/  MOV R15, R53 ;  /* 0x00000035000f7202 */ /* 0x000fe20000000f00 */
[----:B------:R-:W-:Y:S06]  /*85d0*/  BRA `(.L_x_2623) ;  /* 0xffffff98001c7947 */ /* 0x000fec000383ffff */
.L_x_2585:
        /* <DEDUP_REMOVED lines=8> */
.L_x_2625:
[----:B------:R-:W-:Y:S05]  /*8660*/  BSYNC B0 ;  /* 0x0000000000007941 */ /* 0x000fea0003800000 */
.L_x_2624:
[----:B------:R-:W-:Y:S01]  /*8670*/  MOV R15, R53 ;  /* 0x00000035000f7202 */ /* 0x000fe20000000f00 */
[----:B------:R-:W-:Y:S06]  /*8680*/  BRA `(.L_x_2626) ;  /* 0xffffff9c00947947 */ /* 0x000fec000383ffff */
.L_x_2587:
        /* <DEDUP_REMOVED lines=8> */
.L_x_2628:
[----:B------:R-:W-:Y:S05]  /*8710*/  BSYNC B0 ;  /* 0x0000000000007941 */ /* 0x000fea0003800000 */
.L_x_2627:
[----:B------:R-:W-:Y:S01]  /*8720*/  MOV R15, R53 ;  /* 0x00000035000f7202 */ /* 0x000fe20000000f00 */
[----:B------:R-:W-:Y:S06]  /*8730*/  BRA `(.L_x_2629) ;  /* 0xffffffa4000c7947 */ /* 0x000fec000383ffff */
.L_x_2589:
        /* <DEDUP_REMOVED lines=8> */
.L_x_2631:
[----:B------:R-:W-:Y:S05]  /*87c0*/  BSYNC B0 ;  /* 0x0000000000007941 */ /* 0x000fea0003800000 */
.L_x_2630:
[----:B------:R-:W-:Y:S01]  /*87d0*/  MOV R15, R53 ;  /* 0x00000035000f7202 */ /* 0x000fe20000000f00 */
[----:B------:R-:W-:Y:S06]  /*87e0*/  BRA `(.L_x_2632) ;  /* 0xffffffa800847947 */ /* 0x000fec000383ffff */
.L_x_2591:
        /* <DEDUP_REMOVED lines=8> */
.L_x_2634:
[----:B------:R-:W-:Y:S05]  /*8870*/  BSYNC B0 ;  /* 0x0000000000007941 */ /* 0x000fea0003800000 */
.L_x_2633:
[----:B------:R-:W-:Y:S01]  /*8880*/  MOV R15, R53 ;  /* 0x00000035000f7202 */ /* 0x000fe20000000f00 */
[----:B------:R-:W-:Y:S06]  /*8890*/  BRA `(.L_x_2635) ;  /* 0xffffffac00fc7947 */ /* 0x000fec000383ffff */
.L_x_2593:
        /* <DEDUP_REMOVED lines=8> */
.L_x_2637:
[----:B------:R-:W-:Y:S05]  /*8920*/  BSYNC B0 ;  /* 0x0000000000007941 */ /* 0x000fea0003800000 */
.L_x_2636:
[----:B------:R-:W-:Y:S01]  /*8930*/  MOV R15, R53 ;  /* 0x00000035000f7202 */ /* 0x000fe20000000f00 */
[----:B------:R-:W-:Y:S06]  /*8940*/  BRA `(.L_x_2638) ;  /* 0xffffffb400747947 */ /* 0x000fec000383ffff */
.L_x_2595:
        /* <DEDUP_REMOVED lines=8> */
.L_x_2640:
[----:B------:R-:W-:Y:S05]  /*89d0*/  BSYNC B0 ;  /* 0x0000000000007941 */ /* 0x000fea0003800000 */
.L_x_2639:
[----:B------:R-:W-:Y:S01]  /*89e0*/  MOV R15, R53 ;  /* 0x00000035000f7202 */ /* 0x000fe20000000f00 */
[----:B------:R-:W-:Y:S06]  /*89f0*/  BRA `(.L_x_2641) ;  /* 0xffffffb800ec7947 */ /* 0x000fec000383ffff */
.L_x_2597:
        /* <DEDUP_REMOVED lines=8> */
.L_x_2643:
[----:B------:R-:W-:Y:S05]  /*8a80*/  BSYNC B0 ;  /* 0x0000000000007941 */ /* 0x000fea0003800000 */
.L_x_2642:
[----:B------:R-:W-:Y:S01]  /*8a90*/  MOV R15, R53 ;  /* 0x00000035000f7202 */ /* 0x000fe20000000f00 */
[----:B------:R-:W-:Y:S06]  /*8aa0*/  BRA `(.L_x_2644) ;  /* 0xffffffc000647947 */ /* 0x000fec000383ffff */
.L_x_2599:
        /* <DEDUP_REMOVED lines=8> */
.L_x_2646:
[----:B------:R-:W-:Y:S05]  /*8b30*/  BSYNC B0 ;  /* 0x0000000000007941 */ /* 0x000fea0003800000 */
.L_x_2645:
[----:B------:R-:W-:Y:S01]  /*8b40*/  MOV R15, R53 ;  /* 0x00000035000f7202 */ /* 0x000fe20000000f00 */
[----:B------:R-:W-:Y:S06]  /*8b50*/  BRA `(.L_x_2647) ;  /* 0xffffffc400dc7947 */ /* 0x000fec000383ffff */
.L_x_2601:
        /* <DEDUP_REMOVED lines=8> */
.L_x_2649:
[----:B------:R-:W-:Y:S05]  /*8be0*/  BSYNC B0 ;  /* 0x0000000000007941 */ /* 0x000fea0003800000 */
.L_x_2648:
[----:B------:R-:W-:Y:S01]  /*8bf0*/  MOV R15, R53 ;  /* 0x00000035000f7202 */ /* 0x000fe20000000f00 */
[----:B------:R-:W-:Y:S06]  /*8c00*/  BRA `(.L_x_2650) ;  /* 0xffffffcc00547947 */ /* 0x000fec000383ffff */
.L_x_2603:
        /* <DEDUP_REMOVED lines=8> */
.L_x_2652:
[----:B------:R-:W-:Y:S05]  /*8c90*/  BSYNC B0 ;  /* 0x0000000000007941 */ /* 0x000fea0003800000 */
.L_x_2651:
[----:B------:R-:W-:Y:S01]  /*8ca0*/  MOV R15, R53 ;  /* 0x00000035000f7202 */ /* 0x000fe20000000f00 */
[----:B------:R-:W-:Y:S06]  /*8cb0*/  BRA `(.L_x_2653) ;  /* 0xffffffd000cc7947 */ /* 0x000fec000383ffff */
.L_x_2605:
        /* <DEDUP_REMOVED lines=8> */
.L_x_2655:
[----:B------:R-:W-:Y:S05]  /*8d40*/  BSYNC B0 ;  /* 0x0000000000007941 */ /* 0x000fea0003800000 */
.L_x_2654:
[----:B------:R-:W-:Y:S01]  /*8d50*/  MOV R15, R53 ;  /* 0x00000035000f7202 */ /* 0x000fe20000000f00 */
[----:B------:R-:W-:Y:S06]  /*8d60*/  BRA `(.L_x_2656) ;  /* 0xffffffd800447947 */ /* 0x000fec000383ffff */
.L_x_2607:
        /* <DEDUP_REMOVED lines=8> */
.L_x_2658:
[----:B------:R-:W-:Y:S05]  /*8df0*/  BSYNC B0 ;  /* 0x0000000000007941 */ /* 0x000fea0003800000 */
.L_x_2657:
[----:B------:R-:W-:Y:S01]  /*8e00*/  MOV R15, R53 ;  /* 0x00000035000f7202 */ /* 0x000fe20000000f00 */
[----:B------:R-:W-:Y:S06]  /*8e10*/  BRA `(.L_x_2659) ;  /* 0xffffffdc00bc7947 */ /* 0x000fec000383ffff */
.L_x_2609:
        /* <DEDUP_REMOVED lines=8> */
.L_x_2661:
[----:B------:R-:W-:Y:S05]  /*8ea0*/  BSYNC B0 ;  /* 0x0000000000007941 */ /* 0x000fea0003800000 */
.L_x_2660:
[----:B------:R-:W-:Y:S01]  /*8eb0*/  MOV R15, R53 ;  /* 0x00000035000f7202 */ /* 0x000fe20000000f00 */
[----:B------:R-:W-:Y:S06]  /*8ec0*/  BRA `(.L_x_2662) ;  /* 0xffffffe400347947 */ /* 0x000fec000383ffff */
.L_x_2610:
        /* <DEDUP_REMOVED lines=8> */
.L_x_2664:
[----:B------:R-:W-:Y:S05]  /*8f50*/  BSYNC B0 ;  /* 0x0000000000007941 */ /* 0x000fea0003800000 */
.L_x_2663:
[----:B------:R-:W-:Y:S01]  /*8f60*/  MOV R10, R53 ;  /* 0x00000035000a7202 */ /* 0x000fe20000000f00 */
[----:B------:R-:W-:Y:S06]  /*8f70*/  BRA `(.L_x_2665) ;  /* 0xffffffe800ac7947 */ /* 0x000fec000383ffff */
.L_x_2611:
[----:B------:R-:W-:Y:S01]  /*8f80*/  BSSY B0, `(.L_x_2666) ;  /* 0x0000008000007945 */ /* 0x000fe20003800000 */
[----:B0-----:R-:W-:Y:S02]  /*8f90*/  IMAD.MOV.U32 R51, RZ, RZ, R3 ;  /* 0x000000ffff337224 */ /* 0x001fe400078e0003 */
[----:B------:R-:W-:Y:S02]  /*8fa0*/  IMAD.MOV.U32 R17, RZ, RZ, 0x10 ;  /* 0x00000010ff117424 */ /* 0x000fe400078e00ff */
[----:B------:R-:W-:Y:S02]  /*8fb0*/  IMAD.MOV.U32 R15, RZ, RZ, 0x1f ;  /* 0x0000001fff0f7424 */ /* 0x000fe400078e00ff */
[----:B------:R-:W-:-:S07]  /*8fc0*/  IMAD.MOV.U32 R50, RZ, RZ, -0x1 ;  /* 0xffffffffff327424 */ /* 0x000fce00078e00ff */
[----:B-123-5:R-:W-:Y:S05]  /*8fd0*/  WARPSYNC.COLLECTIVE R50, `(.L_x_2667) ;  /* 0x0000000032087348 */ /* 0x02efea0003c00000 */
[----:B------:R0:W4:Y:S02]  /*8fe0*/  SHFL.DOWN P3, R61, R51, R17, R15 ;  /* 0x08000011333d7389 */ /* 0x000124000006000f */
[----:B012345:R-:W-:Y:S05]  /*8ff0*/  ENDCOLLECTIVE ;  /* 0x000000000000791b */ /* 0x03ffea0003800000 */
.L_x_2667:
[----:B------:R-:W-:Y:S05]  /*9000*/  BSYNC B0 ;  /* 0x0000000000007941 */ /* 0x000fea0003800000 */
.L_x_2666:
        /* <DEDUP_REMOVED lines=9> */
.L_x_2668:
[----:B------:R-:W-:Y:S01]  /*90a0*/  IMAD.MOV.U32 R17, RZ, RZ, 0x4 ;  /* 0x00000004ff117424 */ /* 0x000fe200078e00ff */
[----:B------:R-:W-:-:S05]  /*90b0*/  MOV R51, R61 ;  /* 0x0000003d00337202 */ /* 0x000fca0000000f00 */
[----:B------:R-:W-:-:S07]  /*90c0*/  FADD R51, R10, R51 ;  /* 0x000000330a337221 */ /* 0x000fce0000000000 */
[----:B------:R-:W-:Y:S05]  /*90d0*/  WARPSYNC.COLLECTIVE R50, `(.L_x_2669) ;  /* 0x0000000032087348 */ /* 0x000fea0003c00000 */
[----:B------:R0:W1:Y:S02]  /*90e0*/  SHFL.DOWN P3, R61, R51, R17, R15 ;  /* 0x08000011333d7389 */ /* 0x000064000006000f */
[----:B01----:R-:W-:Y:S05]  /*90f0*/  ENDCOLLECTIVE ;  /* 0x000000000000791b */ /* 0x003fea0003800000 */
.L_x_2669:
[----:B------:R-:W-:Y:S02]  /*9100*/  IMAD.MOV.U32 R17, RZ, RZ, 0x2 ;  /* 0x00000002ff117424 */ /* 0x000fe400078e00ff */
[----:B------:R-:W-:-:S04]  /*9110*/  IMAD.MOV.U32 R53, RZ, RZ, R61 ;  /* 0x000000ffff357224 */ /* 0x000fc800078e003d */
[----:B------:R-:W-:-:S04]  /*9120*/  FADD R53, R51, R53 ;  /* 0x0000003533357221 */ /* 0x000fc80000000000 */
[----:B------:R-:W-:-:S07]  /*9130*/  IMAD.MOV.U32 R51, RZ, RZ, R53 ;  /* 0x000000ffff337224 */ /* 0x000fce00078e0035 */
[----:B------:R-:W-:Y:S05]  /*9140*/  WARPSYNC.COLLECTIVE R50, `(.L_x_2670) ;  /* 0x0000000032087348 */ /* 0x000fea0003c00000 */
[----:B------:R0:W1:Y:S02]  /*9150*/  SHFL.DOWN P3, R61, R51, R17, R15 ;  /* 0x08000011333d7389 */ /* 0x000064000006000f */
[----:B01----:R-:W-:Y:S05]  /*9160*/  ENDCOLLECTIVE ;  /* 0x000000000000791b */ /* 0x003fea0003800000 */
.L_x_2670:
[----:B------:R-:W-:Y:S01]  /*9170*/  IMAD.MOV.U32 R17, RZ, RZ, 0x1 ;  /* 0x00000001ff117424 */ /* 0x000fe200078e00ff */
[----:B------:R-:W-:-:S05]  /*9180*/  MOV R3, R61 ;  /* 0x0000003d00037202 */ /* 0x000fca0000000f00 */
[----:B------:R-:W-:-:S04]  /*9190*/  FADD R3, R53, R3 ;  /* 0x0000000335037221 */ /* 0x000fc80000000000 */
[----:B------:R-:W-:-:S07]  /*91a0*/  IMAD.MOV.U32 R51, RZ, RZ, R3 ;  /* 0x000000ffff337224 */ /* 0x000fce00078e0003 */
[----:B------:R-:W-:Y:S05]  /*91b0*/  WARPSYNC.COLLECTIVE R50, `(.L_x_2671) ;  /* 0x0000000032087348 */ /* 0x000fea0003c00000 */
[----:B------:R0:W1:Y:S02]  /*91c0*/  SHFL.DOWN P3, R61, R51, R17, R15 ;  /* 0x08000011333d7389 */ /* 0x000064000006000f */
[----:B01----:R-:W-:Y:S05]  /*91d0*/  ENDCOLLECTIVE ;  /* 0x000000000000791b */ /* 0x003fea0003800000 */
.L_x_2671:
[----:B------:R-:W-:Y:S02]  /*91e0*/  HFMA2 R17, -RZ, RZ, 0, 9.5367431640625e-07 ;  /* 0x00000010ff117431 */ /* 0x000fe400000001ff */
[----:B------:R-:W-:Y:S02]  /*91f0*/  IMAD.MOV.U32 R51, RZ, RZ, R5 ;  /* 0x000000ffff337224 */ /* 0x000fe400078e0005 */
[----:B------:R-:W-:-:S07]  /*9200*/  IMAD.MOV.U32 R10, RZ, RZ, R61 ;  /* 0x000000ffff0a7224 */ /* 0x000fce00078e003d */
[----:B------:R-:W-:Y:S05]  /*9210*/  WARPSYNC.COLLECTIVE R50, `(.L_x_2672) ;  /* 0x0000000032087348 */ /* 0x000fea0003c00000 */
[----:B------:R0:W1:Y:S02]  /*9220*/  SHFL.DOWN P3, R61, R51, R17, R15 ;  /* 0x08000011333d7389 */ /* 0x000064000006000f */
[----:B01----:R-:W-:Y:S05]  /*9230*/  ENDCOLLECTIVE ;  /* 0x000000000000791b */ /* 0x003fea0003800000 */
.L_x_2672:
        /* <DEDUP_REMOVED lines=8> */
.L_x_2673:
[----:B------:R-:W-:Y:S02]  /*92c0*/  IMAD.MOV.U32 R17, RZ, RZ, 0x4 ;  /* 0x00000004ff117424 */ /* 0x000fe400078e00ff */
[----:B------:R-:W-:-:S04]  /*92d0*/  IMAD.MOV.U32 R57, RZ, RZ, R61 ;  /* 0x000000ffff397224 */ /* 0x000fc800078e003d */
[----:B------:R-:W-:-:S05]  /*92e0*/  FADD R57, R55, R57 ;  /* 0x0000003937397221 */ /* 0x000fca0000000000 */
[----:B------:R-:W-:-:S07]  /*92f0*/  MOV R51, R57 ;  /* 0x0000003900337202 */ /* 0x000fce0000000f00 */
[----:B------:R-:W-:Y:S05]  /*9300*/  WARPSYNC.COLLECTIVE R50, `(.L_x_2674) ;  /* 0x0000000032087348 */ /* 0x000fea0003c00000 */
[----:B------:R0:W1:Y:S02]  /*9310*/  SHFL.DOWN P3, R61, R51, R17, R15 ;  /* 0x08000011333d7389 */ /* 0x000064000006000f */
[----:B01----:R-:W-:Y:S05]  /*9320*/  ENDCOLLECTIVE ;  /* 0x000000000000791b */ /* 0x003fea0003800000 */
.L_x_2674:
[----:B------:R-:W-:Y:S02]  /*9330*/  IMAD.MOV.U32 R17, RZ, RZ, 0x2 ;  /* 0x00000002ff117424 */ /* 0x000fe400078e00ff */
[----:B------:R-:W-:-:S04]  /*9340*/  IMAD.MOV.U32 R59, RZ, RZ, R61 ;  /* 0x000000ffff3b7224 */ /* 0x000fc800078e003d */
[----:B------:R-:W-:-:S04]  /*9350*/  FADD R59, R57, R59 ;  /* 0x0000003b393b7221 */ /* 0x000fc80000000000 */
[----:B------:R-:W-:-:S07]  /*9360*/  IMAD.MOV.U32 R51, RZ, RZ, R59 ;  /* 0x000000ffff337224 */ /* 0x000fce00078e003b */
[----:B------:R-:W-:Y:S05]  /*9370*/  WARPSYNC.COLLECTIVE R50, `(.L_x_2675) ;  /* 0x0000000032087348 */ /* 0x000fea0003c00000 */
[----:B------:R0:W1:Y:S02]  /*9380*/  SHFL.DOWN P3, R61, R51, R17, R15 ;  /* 0x08000011333d7389 */ /* 0x000064000006000f */
[----:B01----:R-:W-:Y:S05]  /*9390*/  ENDCOLLECTIVE ;  /* 0x000000000000791b */ /* 0x003fea0003800000 */
.L_x_2675:
[----:B------:R-:W-:Y:S01]  /*93a0*/  IMAD.MOV.U32 R17, RZ, RZ, 0x1 ;  /* 0x00000001ff117424 */ /* 0x000fe200078e00ff */
[----:B------:R-:W-:-:S05]  /*93b0*/  MOV R5, R61 ;  /* 0x0000003d00057202 */ /* 0x000fca0000000f00 */
[----:B------:R-:W-:-:S04]  /*93c0*/  FADD R5, R59, R5 ;  /* 0x000000053b057221 */ /* 0x000fc80000000000 */
[----:B------:R-:W-:-:S07]  /*93d0*/  IMAD.MOV.U32 R51, RZ, RZ, R5 ;  /* 0x000000ffff337224 */ /* 0x000fce00078e0005 */
[----:B------:R-:W-:Y:S05]  /*93e0*/  WARPSYNC.COLLECTIVE R50, `(.L_x_2676) ;  /* 0x0000000032087348 */ /* 0x000fea0003c00000 */
[----:B------:R0:W1:Y:S02]  /*93f0*/  SHFL.DOWN P3, R61, R51, R17, R15 ;  /* 0x08000011333d7389 */ /* 0x000064000006000f */
[----:B01----:R-:W-:Y:S05]  /*9400*/  ENDCOLLECTIVE ;  /* 0x000000000000791b */ /* 0x003fea0003800000 */
.L_x_2676:
[----:B------:R-:W-:Y:S01]  /*9410*/  IMAD.MOV.U32 R55, RZ, RZ, R61 ;  /* 0x000000ffff377224 */ /* 0x000fe200078e003d */
[----:B------:R-:W-:Y:S06]  /*9420*/  BRA `(.L_x_2677) ;  /* 0xffffffec005c7947 */ /* 0x000fec000383ffff */
.L_x_2678:
        /* <DEDUP_REMOVED lines=13> */
.L_x_4159:


//--------------------- .text._Z66popcount_weighted_keys_literal_fused_multiq_kernel_warp_out_w32_sbILi5EEvPKyPKfiiS1_S3_iiiiiPKxS5_fiPf --------------------------
	.section	.text._Z66popcount_weighted_keys_literal_fused_multiq_kernel_warp_out_w32_sbILi5EEvPKyPKfiiS1_S3_iiiiiPKxS5_fiPf,"ax",@progbits
	.align	128
        .global         _Z66popcount_weighted_keys_literal_fused_multiq_kernel_warp_out_w32_sbILi5EEvPKyPKfiiS1_S3_iiiiiPKxS5_fiPf
        .type           _Z66popcount_weighted_keys_literal_fused_multiq_kernel_warp_out_w32_sbILi5EEvPKyPKfiiS1_S3_iiiiiPKxS5_fiPf,@function
        .size           _Z66popcount_weighted_keys_literal_fused_multiq_kernel_warp_out_w32_sbILi5EEvPKyPKfiiS1_S3_iiiiiPKxS5_fiPf,(.L_x_4160 - _Z66popcount_weighted_keys_literal_fused_multiq_kernel_warp_out_w32_sbILi5EEvPKyPKfiiS1_S3_iiiiiPKxS5_fiPf)
        .other          _Z66popcount_weighted_keys_literal_fused_multiq_kernel_warp_out_w32_sbILi5EEvPKyPKfiiS1_S3_iiiiiPKxS5_fiPf,@"STO_CUDA_ENTRY STV_DEFAULT"
_Z66popcount_weighted_keys_literal_fused_multiq_kernel_warp_out_w32_sbILi5EEvPKyPKfiiS1_S3_iiiiiPKxS5_fiPf:
.text._Z66popcount_weighted_keys_literal_fused_multiq_kernel_warp_out_w32_sbILi5EEvPKyPKfiiS1_S3_iiiiiPKxS5_fiPf:
        /* <DEDUP_REMOVED lines=24> */
[C---:B-1----:R-:W-:Y:S02]  /*0180*/  VIADD R6, R18.reuse, UR21 ;  /* 0x0000001512067c36 */ /* 0x042fe40008000000 */
[----:B------:R-:W-:Y:S01]  /*0190*/  UIMAD UR17, UR7, 0x500, UR8 ;  /* 0x00000500071178a4 */ /* 0x000fe2000f8e0208 */
[----:B------:R-:W-:Y:S01]  /*01a0*/  LOP3.LUT R32, R18, 0x1f, RZ, 0xc0, !PT ;  /* 0x0000001f12207812 */ /* 0x000fe200078ec0ff */
        /* <DEDUP_REMOVED lines=11> */
[----:B------:R-:W-:-:S06]  /*0260*/  IMAD.HI.U32 R4, R3, R7, R2 ;  /* 0x0000000703047227 */ /* 0x000fcc00078e0002 */
        /* <DEDUP_REMOVED lines=14> */
.L_x_2687:
        /* <DEDUP_REMOVED lines=38> */
.L_x_2683:
[----:B------:R-:W-:Y:S05]  /*05b0*/  BSYNC.RECONVERGENT B1 ;  /* 0x0000000000017941 */ /* 0x000fea0003800200 */
.L_x_2682:
[----:B------:R-:W-:Y:S05]  /*05c0*/  @!P0 BRA `(.L_x_2681) ;  /* 0x0000000000648947 */ /* 0x000fea0003800000 */
.L_x_2684:
        /* <DEDUP_REMOVED lines=25> */
.L_x_2681:
[----:B------:R-:W-:Y:S05]  /*0760*/  BSYNC.RECONVERGENT B0 ;  /* 0x0000000000007941 */ /* 0x000fea0003800200 */
.L_x_2680:
        /* <DEDUP_REMOVED lines=8> */
.L_x_2686:
        /* <DEDUP_REMOVED lines=10> */
.L_x_2685:
[----:B------:R-:W-:Y:S05]  /*0890*/  BSYNC.RECONVERGENT B0 ;  /* 0x0000000000007941 */ /* 0x000fea0003800200 */
.L_x_2679:
[----:B------:R-:W-:-:S05]  /*08a0*/  VIADD R5, R5, 0x1 ;  /* 0x0000000105057836 */ /* 0x000fca0000000000 */
[----:B------:R-:W-:-:S13]  /*08b0*/  ISETP.NE.AND P0, PT, R5, UR7, PT ;  /* 0x0000000705007c0c */ /* 0x000fda000bf05270 */
[----:B------:R-:W-:Y:S05]  /*08c0*/  @P0 BRA `(.L_x_2687) ;  /* 0xfffffff800a00947 */ /* 0x000fea000383ffff */
[----:B------:R-:W4:Y:S01]  /*08d0*/  S2UR UR9, SR_CgaCtaId ;  /* 0x00000000000979c3 */ /* 0x000f220000008800 */
[----:B------:R-:W5:Y:S01]  /*08e0*/  LDCU UR12, c[0x0][0x390] ;  /* 0x00007200ff0c77ac */ /* 0x000f620008000800 */
[----:B------:R-:W-:Y:S01]  /*08f0*/  LEA R19, R32, UR8, 0x3 ;  /* 0x0000000820137c11 */ /* 0x000fe2000f8e18ff */
[----:B------:R-:W0:Y:S01]  /*0900*/  LDCU UR14, c[0x0][0x3d4] ;  /* 0x00007a80ff0e77ac */ /* 0x000e220008000800 */
[----:B------:R-:W-:Y:S01]  /*0910*/  UMOV UR4, 0x400 ;  /* 0x0000040000047882 */ /* 0x000fe20000000000 */
[----:B-----5:R-:W-:Y:S02]  /*0920*/  USHF.R.S32.HI UR22, URZ, 0x1f, UR12 ;  /* 0x0000001fff167899 */ /* 0x020fe4000801140c */
[----:B------:R-:W-:Y:S02]  /*0930*/  USHF.L.U32 UR20, UR12, 0x5, URZ ;  /* 0x000000050c147899 */ /* 0x000fe400080006ff */
[----:B0-----:R-:W-:Y:S02]  /*0940*/  USHF.R.S32.HI UR14, URZ, 0x1f, UR14 ;  /* 0x0000001fff0e7899 */ /* 0x001fe4000801140e */
[----:B----4-:R-:W-:-:S02]  /*0950*/  ULEA UR16, UR9, UR4, 0x18 ;  /* 0x0000000409107291 */ /* 0x010fc4000f8ec0ff */
[----:B------:R-:W-:Y:S02]  /*0960*/  UIMAD UR9, UR7, 0x5, UR12 ;  /* 0x00000005070978a4 */ /* 0x000fe4000f8e020c */
[----:B------:R-:W-:Y:S02]  /*0970*/  ULOP3.LUT UR4, UR12, 0x7ffffffc, URZ, 0xc0, !UPT ;  /* 0x7ffffffc0c047892 */ /* 0x000fe4000f8ec0ff */
[----:B------:R-:W-:Y:S02]  /*0980*/  ULEA UR9, UR9, UR16, 0x8 ;  /* 0x0000001009097291 */ /* 0x000fe4000f8e40ff */
[----:B------:R-:W-:Y:S01]  /*0990*/  LEA R20, R32, UR16, 0x3 ;  /* 0x0000001020147c11 */ /* 0x000fe2000f8e18ff */
[----:B------:R-:W-:Y:S02]  /*09a0*/  UIADD3 UR15, UPT, UPT, -UR4, URZ, URZ ;  /* 0x000000ff040f7290 */ /* 0x000fe4000fffe1ff */
[----:B------:R-:W-:Y:S02]  /*09b0*/  ULOP3.LUT UR12, UR12, 0x3, URZ, 0xc0, !UPT ;  /* 0x000000030c0c7892 */ /* 0x000fe4000f8ec0ff */
[----:B------:R-:W-:Y:S01]  /*09c0*/  UIADD3 UR13, UPT, UPT, UR9, 0x8, URZ ;  /* 0x00000008090d7890 */ /* 0x000fe2000fffe0ff */
[----:B------:R-:W-:Y:S01]  /*09d0*/  UMOV UR4, URZ ;  /* 0x000000ff00047c82 */ /* 0x000fe20008000000 */
[----:B------:R-:W-:Y:S10]  /*09e0*/  BAR.SYNC.DEFER_BLOCKING 0x0 ;  /* 0x0000000000007b1d */ /* 0x000ff40000010000 */
.L_x_2738:
[----:B0-----:R-:W0:Y:S01]  /*09f0*/  LDCU UR8, c[0x0][0x3b0] ;  /* 0x00007600ff0877ac */ /* 0x001e220008000800 */
[----:B------:R-:W-:-:S04]  /*0a00*/  UIADD3 UR16, UPT, UPT, UR6, UR4, URZ ;  /* 0x0000000406107290 */ /* 0x000fc8000fffe0ff */
[----:B0-----:R-:W-:-:S06]  /*0a10*/  UISETP.GE.AND UP1, UPT, UR16, UR8, UPT ;  /* 0x000000081000728c */ /* 0x001fcc000bf26270 */
[----:B------:R-:W-:-:S13]  /*0a20*/  PLOP3.LUT P0, PT, PT, PT, UP1, 0x80, 0x8 ;  /* 0x000000000008781c */ /* 0x000fda0003f0f018 */
[----:B-1--45:R-:W-:Y:S05]  /*0a30*/  @P0 EXIT ;  /* 0x000000000000094d */ /* 0x032fea0003800000 */
[----:B------:R-:W0:Y:S01]  /*0a40*/  LDCU.64 UR8, c[0x0][0x3c8] ;  /* 0x00007900ff0877ac */ /* 0x000e220008000a00 */
[----:B------:R-:W4:Y:S01]  /*0a50*/  LDCU UR23, c[0x0][0x390] ;  /* 0x00007200ff1777ac */ /* 0x000f220008000800 */
[----:B------:R-:W1:Y:S01]  /*0a60*/  LDCU.64 UR24, c[0x0][0x388] ;  /* 0x00007100ff1877ac */ /* 0x000e620008000a00 */
[----:B0-----:R-:W-:-:S06]  /*0a70*/  UIMAD.WIDE.U32 UR8, UR16, 0x8, UR8 ;  /* 0x00000008100878a5 */ /* 0x001fcc000f8e0008 */
[----:B---3--:R-:W-:Y:S01]  /*0a80*/  IMAD.U32 R2, RZ, RZ, UR8 ;  /* 0x00000008ff027e24 */ /* 0x008fe2000f8e00ff */
[----:B------:R-:W-:-:S06]  /*0a90*/  MOV R3, UR9 ;  /* 0x0000000900037c02 */ /* 0x000fcc0008000f00 */
[----:B------:R-:W5:Y:S01]  /*0aa0*/  LDG.E.64.CONSTANT R2, desc[UR18][R2.64] ;  /* 0x0000001202027981 */ /* 0x000f62000c1e9b00 */
[C---:B------:R-:W-:Y:S01]  /*0ab0*/  ISETP.GE.AND P1, PT, R18.reuse, UR20, PT ;  /* 0x0000001412007c0c */ /* 0x040fe2000bf26270 */
[----:B----4-:R-:W-:Y:S01]  /*0ac0*/  UIMAD.WIDE.U32 UR26, UR16, UR23, URZ ;  /* 0x00000017101a72a5 */ /* 0x010fe2000f8e00ff */
[----:B------:R-:W-:Y:S01]  /*0ad0*/  BSSY.RECONVERGENT B0, `(.L_x_2688) ;  /* 0x0000015000007945 */ /* 0x000fe20003800200 */
[----:B------:R-:W-:Y:S02]  /*0ae0*/  ISETP.GE.AND P0, PT, R18, UR23, PT ;  /* 0x0000001712007c0c */ /* 0x000fe4000bf06270 */
[----:B------:R-:W-:-:S08]  /*0af0*/  UIMAD UR16, UR16, UR22, UR27 ;  /* 0x00000016101072a4 */ /* 0x000fd0000f8e021b */
[----:B-1----:R-:W-:Y:S05]  /*0b00*/  @P1 BRA `(.L_x_2689) ;  /* 0x0000000000441947 */ /* 0x002fea0003800000 */
        /* <DEDUP_REMOVED lines=10> */
.L_x_2690:
[----:B0-----:R-:W-:-:S06]  /*0bb0*/  IMAD.WIDE R4, R9, 0x8, R6 ;  /* 0x0000000809047825 */ /* 0x001fcc00078e0206 */
[----:B------:R-:W2:Y:S01]  /*0bc0*/  LDG.E.64.CONSTANT R4, desc[UR18][R4.64] ;  /* 0x0000001204047981 */ /* 0x000ea2000c1e9b00 */
[C---:B------:R-:W-:Y:S01]  /*0bd0*/  LEA R11, R9.reuse, R0, 0x3 ;  /* 0x00000000090b7211 */ /* 0x040fe200078e18ff */
[----:B------:R-:W-:-:S05]  /*0be0*/  VIADD R9, R9, UR21 ;  /* 0x0000001509097c36 */ /* 0x000fca0008000000 */
[----:B------:R-:W-:Y:S01]  /*0bf0*/  ISETP.GE.AND P1, PT, R9, UR20, PT ;  /* 0x0000001409007c0c */ /* 0x000fe2000bf26270 */
[----:B--2---:R0:W-:-:S12]  /*0c00*/  STS.64 [R11], R4 ;  /* 0x000000040b007388 */ /* 0x0041d80000000a00 */
[----:B------:R-:W-:Y:S05]  /*0c10*/  @!P1 BRA `(.L_x_2690) ;  /* 0xfffffffc00e49947 */ /* 0x000fea000383ffff */
.L_x_2689:
[----:B------:R-:W-:Y:S05]  /*0c20*/  BSYNC.RECONVERGENT B0 ;  /* 0x0000000000007941 */ /* 0x000fea0003800200 */
.L_x_2688:
[----:B------:R-:W-:Y:S04]  /*0c30*/  BSSY.RECONVERGENT B0, `(.L_x_2691) ;  /* 0x000000d000007945 */ /* 0x000fe80003800200 */
[----:B------:R-:W-:Y:S05]  /*0c40*/  @P0 BRA `(.L_x_2692) ;  /* 0x00000000002c0947 */ /* 0x000fea0003800000 */
[----:B------:R-:W-:-:S07]  /*0c50*/  IMAD.MOV.U32 R0, RZ, RZ, R18 ;  /* 0x000000ffff007224 */ /* 0x000fce00078e0012 */
.L_x_2693:
        /* <DEDUP_REMOVED lines=10> */
.L_x_2692:
[----:B------:R-:W-:Y:S05]  /*0d00*/  BSYNC.RECONVERGENT B0 ;  /* 0x0000000000007941 */ /* 0x000fea0003800200 */
.L_x_2691:
[----:B------:R-:W-:Y:S01]  /*0d10*/  SHF.R.U32.HI R22, RZ, 0x5, R18 ;  /* 0x00000005ff167819 */ /* 0x000fe20000011612 */
[----:B------:R-:W-:Y:S01]  /*0d20*/  UIADD3 UR4, UPT, UPT, UR4, 0x1, URZ ;  /* 0x0000000104047890 */ /* 0x000fe2000fffe0ff */
[----:B------:R-:W-:Y:S02]  /*0d30*/  BAR.SYNC.DEFER_BLOCKING 0x0 ;  /* 0x0000000000007b1d */ /* 0x000fe40000010000 */
[----:B------:R-:W-:Y:S01]  /*0d40*/  ISETP.GE.U32.AND P0, PT, R22, UR7, PT ;  /* 0x0000000716007c0c */ /* 0x000fe2000bf06070 */
[----:B------:R-:W-:-:S12]  /*0d50*/  UISETP.NE.AND UP0, UPT, UR4, UR5, UPT ;  /* 0x000000050400728c */ /* 0x000fd8000bf05270 */
[----:B------:R-:W-:Y:S05]  /*0d60*/  @P0 BRA `(.L_x_2694) ;  /* 0x00000048007c0947 */ /* 0x000fea0003800000 */
[----:B--2---:R-:W2:Y:S02]  /*0d70*/  LDC R15, c[0x0][0x3d4] ;  /* 0x0000f500ff0f7b82 */ /* 0x004ea40000000800 */
[-C--:B--2--5:R-:W-:Y:S02]  /*0d80*/  IMAD R3, R3, R15.reuse, RZ ;  /* 0x0000000f03037224 */ /* 0x0a4fe400078e02ff */
[----:B------:R-:W-:-:S04]  /*0d90*/  IMAD.WIDE.U32 R14, R2, R15, RZ ;  /* 0x0000000f020e7225 */ /* 0x000fc800078e00ff */
[----:B------:R-:W-:-:S04]  /*0da0*/  IMAD R3, R2, UR14, R3 ;  /* 0x0000000e02037c24 */ /* 0x000fc8000f8e0203 */
[----:B------:R-:W-:-:S07]  /*0db0*/  IMAD.IADD R21, R15, 0x1, R3 ;  /* 0x000000010f157824 */ /* 0x000fce00078e0203 */
.L_x_2737:
[----:B------:R-:W2:Y:S01]  /*0dc0*/  LDCU UR8, c[0x0][0x3ac] ;  /* 0x00007580ff0877ac */ /* 0x000ea20008000800 */
[----:B------:R-:W-:Y:S01]  /*0dd0*/  IADD3 R3, PT, PT, R22, UR10, RZ ;  /* 0x0000000a16037c10 */ /* 0x000fe2000fffe0ff */
[----:B------:R-:W-:Y:S03]  /*0de0*/  BSSY B0, `(.L_x_2695) ;  /* 0x0000492000007945 */ /* 0x000fe60003800000 */
[----:B--2---:R-:W-:-:S13]  /*0df0*/  ISETP.GE.AND P0, PT, R3, UR8, PT ;  /* 0x0000000803007c0c */ /* 0x004fda000bf06270 */
[----:B-1--45:R-:W-:Y:S05]  /*0e00*/  @P0 BRA `(.L_x_2696) ;  /* 0x00000048003c0947 */ /* 0x032fea0003800000 */
[----:B------:R-:W2:Y:S01]  /*0e10*/  LDC.64 R12, c[0x0][0x3c0] ;  /* 0x0000f000ff0c7b82 */ /* 0x000ea20000000a00 */
[----:B------:R-:W-:Y:S02]  /*0e20*/  IMAD.MOV.U32 R27, RZ, RZ, 0x14 ;  /* 0x00000014ff1b7424 */ /* 0x000fe400078e00ff */
[----:B------:R-:W-:-:S05]  /*0e30*/  IMAD R17, R22, 0x500, R19 ;  /* 0x0000050016117824 */ /* 0x000fca00078e0213 */
[----:B------:R-:W3:Y:S01]  /*0e40*/  LDC R16, c[0x0][0x390] ;  /* 0x0000e400ff107b82 */ /* 0x000ee20000000800 */
[----:B--2---:R-:W-:Y:S01]  /*0e50*/  IMAD.WIDE.U32 R12, R3, 0x8, R12 ;  /* 0x00000008030c7825 */ /* 0x004fe200078e000c */
[----:B0-----:R0:W2:Y:S03]  /*0e60*/  LDS.64 R10, [R17] ;  /* 0x00000000110a7984 */ /* 0x0010a60000000a00 */
[----:B------:R-:W-:Y:S01]  /*0e70*/  IMAD R27, R22, R27, UR11 ;  /* 0x0000000b161b7e24 */ /* 0x000fe2000f8e021b */
[----:B------:R0:W4:Y:S04]  /*0e80*/  LDS.64 R8, [R17+0x100] ;  /* 0x0001000011087984 */ /* 0x0001280000000a00 */
[----:B------:R-:W5:Y:S01]  /*0e90*/  LDG.E.64.CONSTANT R12, desc[UR18][R12.64] ;  /* 0x000000120c0c7981 */ /* 0x000f62000c1e9b00 */
[----:B---3--:R-:W-:-:S03]  /*0ea0*/  ISETP.GE.AND P0, PT, R16, 0x11, PT ;  /* 0x000000111000780c */ /* 0x008fc60003f06270 */
[----:B-1----:R0:W1:Y:S04]  /*0eb0*/  LDS.64 R6, [R17+0x200] ;  /* 0x0002000011067984 */ /* 0x0020680000000a00 */
[----:B------:R0:W3:Y:S04]  /*0ec0*/  LDS.64 R4, [R17+0x300] ;  /* 0x0003000011047984 */ /* 0x0000e80000000a00 */
[----:B------:R0:W0:Y:S04]  /*0ed0*/  LDS.64 R2, [R17+0x400] ;  /* 0x0004000011027984 */ /* 0x0000280000000a00 */
[----:B------:R0:W0:Y:S04]  /*0ee0*/  LDS R0, [R27] ;  /* 0x000000001b007984 */ /* 0x0000280000000800 */
[----:B------:R0:W0:Y:S04]  /*0ef0*/  LDS R23, [R27+0x4] ;  /* 0x000004001b177984 */ /* 0x0000280000000800 */
[----:B------:R0:W0:Y:S04]  /*0f00*/  LDS R24, [R27+0x8] ;  /* 0x000008001b187984 */ /* 0x0000280000000800 */
[----:B------:R0:W0:Y:S04]  /*0f10*/  LDS R25, [R27+0xc] ;  /* 0x00000c001b197984 */ /* 0x0000280000000800 */
[----:B------:R0:W0:Y:S01]  /*0f20*/  LDS R26, [R27+0x10] ;  /* 0x000010001b1a7984 */ /* 0x0000220000000800 */
[----:B--2---:R-:W-:Y:S05]  /*0f30*/  @!P0 BRA `(.L_x_2697) ;  /* 0x0000001400548947 */ /* 0x004fea0003800000 */
[----:B------:R-:W-:Y:S01]  /*0f40*/  BSSY B1, `(.L_x_2698) ;  /* 0x00000c1000017945 */ /* 0x000fe20003800000 */
[----:B------:R-:W-:Y:S01]  /*0f50*/  ISETP.NE.AND P0, PT, R32, RZ, PT ;  /* 0x000000ff2000720c */ /* 0x000fe20003f05270 */
[----:B------:R-:W-:Y:S01]  /*0f60*/  IMAD.MOV.U32 R29, RZ, RZ, RZ ;  /* 0x000000ffff1d7224 */ /* 0x000fe200078e00ff */
[----:B------:R-:W-:Y:S01]  /*0f70*/  MOV R30, R20 ;  /* 0x00000014001e7202 */ /* 0x000fe20000000f00 */
[----:B------:R-:W-:Y:S02]  /*0f80*/  IMAD.U32 R28, RZ, RZ, UR13 ;  /* 0x0000000dff1c7e24 */ /* 0x000fe4000f8e00ff */
[----:B------:R-:W-:-:S08]  /*0f90*/  IMAD.U32 R31, RZ, RZ, UR15 ;  /* 0x0000000fff1f7e24 */ /* 0x000fd0000f8e00ff */
.L_x_2700:
[----:B------:R-:W-:Y:S01]  /*0fa0*/  IMAD.MOV.U32 R35, RZ, RZ, RZ ;  /* 0x000000ffff237224 */ /* 0x000fe200078e00ff */
[----:B------:R-:W-:Y:S01]  /*0fb0*/  UMOV UR8, 0xffffffff ;  /* 0xffffffff00087882 */ /* 0x000fe20000000000 */
[----:B0-----:R-:W-:-:S04]  /*0fc0*/  IMAD.MOV.U32 R27, RZ, RZ, R30 ;  /* 0x000000ffff1b7224 */ /* 0x001fc800078e001e */
[----:B------:R0:W2:Y:S01]  /*0fd0*/  @!P0 LDS R35, [R28+-0x8] ;  /* 0xfffff8001c238984 */ /* 0x0000a20000000800 */
[----:B------:R-:W-:Y:S05]  /*0fe0*/  BRA.DIV UR8, `(.L_x_2699) ;  /* 0x0000004608ec7947 */ /* 0x000fea000b800000 */
[----:B------:R-:W1:Y:S04]  /*0ff0*/  LDS.64 R16, [R30] ;  /* 0x000000001e107984 */ /* 0x000e680000000a00 */
[----:B--2---:R2:W3:Y:S01]  /*1000*/  SHFL.IDX PT, R33, R35, RZ, 0x1f ;  /* 0x00001fff23217589 */ /* 0x0044e200000e0000 */
[-C--:B-1----:R-:W-:Y:S02]  /*1010*/  LOP3.LUT R37, R11, R17.reuse, RZ, 0xc0, !PT ;  /* 0x000000110b257212 */ /* 0x082fe400078ec0ff */
[-C--:B------:R-:W-:Y:S02]  /*1020*/  LOP3.LUT R36, R10, R16.reuse, RZ, 0xc0, !PT ;  /* 0x000000100a247212 */ /* 0x080fe400078ec0ff */
[----:B----4-:R-:W-:Y:S02]  /*1030*/  LOP3.LUT R38, R8, R16, RZ, 0xc0, !PT ;  /* 0x0000001008267212 */ /* 0x010fe400078ec0ff */
[----:B------:R-:W-:Y:S01]  /*1040*/  POPC R34, R36 ;  /* 0x0000002400227309 */ /* 0x000fe20000000000 */
[----:B------:R-:W-:-:S02]  /*1050*/  LOP3.LUT R40, R9, R17, RZ, 0xc0, !PT ;  /* 0x0000001109287212 */ /* 0x000fc400078ec0ff */
[----:B------:R-:W-:-:S05]  /*1060*/  LOP3.LUT R39, R7, R17, RZ, 0xc0, !PT ;  /* 0x0000001107277212 */ /* 0x000fca00078ec0ff */
[----:B------:R-:W1:Y:S08]  /*1070*/  POPC R37, R37 ;  /* 0x0000002500257309 */ /* 0x000e700000000000 */
[----:B------:R-:W-:Y:S01]  /*1080*/  POPC R36, R40 ;  /* 0x0000002800247309 */ /* 0x000fe20000000000 */
[----:B-1----:R-:W-:Y:S01]  /*1090*/  IMAD.IADD R34, R34, 0x1, R37 ;  /* 0x0000000122227824 */ /* 0x002fe200078e0225 */
[----:B------:R-:W-:-:S06]  /*10a0*/  LOP3.LUT R37, R6, R16, RZ, 0xc0, !PT ;  /* 0x0000001006257212 */ /* 0x000fcc00078ec0ff */
[----:B--2---:R-:W-:Y:S01]  /*10b0*/  POPC R35, R39 ;  /* 0x0000002700237309 */ /* 0x004fe20000000000 */
[----:B------:R-:W-:-:S05]  /*10c0*/  I2FP.F32.U32 R34, R34 ;  /* 0x0000002200227245 */ /* 0x000fca0000201000 */
[----:B---3--:R-:W-:-:S04]  /*10d0*/  FMUL R34, R33, R34 ;  /* 0x0000002221227220 */ /* 0x008fc80000400000 */
[----:B------:R-:W-:Y:S02]  /*10e0*/  FFMA R34, R0, R34, R29 ;  /* 0x0000002200227223 */ /* 0x000fe4000000001d */
[----:B------:R1:W2:Y:S02]  /*10f0*/  POPC R29, R38 ;  /* 0x00000026001d7309 */ /* 0x0002a40000000000 */
[----:B-1----:R-:W-:Y:S01]  /*1100*/  LOP3.LUT R38, R5, R17, RZ, 0xc0, !PT ;  /* 0x0000001105267212 */ /* 0x002fe200078ec0ff */
[----:B--2---:R-:W-:-:S05]  /*1110*/  IMAD.IADD R29, R29, 0x1, R36 ;  /* 0x000000011d1d7824 */ /* 0x004fca00078e0224 */
[----:B------:R-:W-:-:S05]  /*1120*/  I2FP.F32.U32 R36, R29 ;  /* 0x0000001d00247245 */ /* 0x000fca0000201000 */
[----:B------:R-:W-:-:S04]  /*1130*/  FMUL R36, R33, R36 ;  /* 0x0000002421247220 */ /* 0x000fc80000400000 */
[----:B------:R-:W-:Y:S02]  /*1140*/  FFMA R29, R23, R36, R34 ;  /* 0x00000024171d7223 */ /* 0x000fe40000000022 */
[----:B------:R1:W2:Y:S08]  /*1150*/  POPC R34, R37 ;  /* 0x0000002500227309 */ /* 0x0002b00000000000 */
[----:B------:R-:W-:Y:S01]  /*1160*/  POPC R36, R38 ;  /* 0x0000002600247309 */ /* 0x000fe20000000000 */
[----:B-1----:R-:W-:-:S02]  /*1170*/  LOP3.LUT R37, R3, R17, RZ, 0xc0, !PT ;  /* 0x0000001103257212 */ /* 0x002fc400078ec0ff */
[----:B--2---:R-:W-:-:S05]  /*1180*/  IADD3 R34, PT, PT, R34, R35, RZ ;  /* 0x0000002322227210 */ /* 0x004fca0007ffe0ff */
[----:B------:R-:W-:Y:S01]  /*1190*/  POPC R17, R37 ;  /* 0x0000002500117309 */ /* 0x000fe20000000000 */
[----:B------:R-:W-:Y:S02]  /*11a0*/  LOP3.LUT R35, R4, R16, RZ, 0xc0, !PT ;  /* 0x0000001004237212 */ /* 0x000fe400078ec0ff */
[----:B------:R-:W-:-:S05]  /*11b0*/  I2FP.F32.U32 R34, R34 ;  /* 0x0000002200227245 */ /* 0x000fca0000201000 */
[----:B------:R-:W-:-:S04]  /*11c0*/  FMUL R34, R33, R34 ;  /* 0x0000002221227220 */ /* 0x000fc80000400000 */
[----:B------:R-:W-:Y:S02]  /*11d0*/  FFMA R34, R24, R34, R29 ;  /* 0x0000002218227223 */ /* 0x000fe4000000001d */
[----:B------:R1:W2:Y:S02]  /*11e0*/  POPC R29, R35 ;  /* 0x00000023001d7309 */ /* 0x0002a40000000000 */
[----:B-1----:R-:W-:Y:S02]  /*11f0*/  IMAD.MOV.U32 R35, RZ, RZ, RZ ;  /* 0x000000ffff237224 */ /* 0x002fe400078e00ff */
[----:B--2---:R-:W-:-:S05]  /*1200*/  IMAD.IADD R29, R29, 0x1, R36 ;  /* 0x000000011d1d7824 */ /* 0x004fca00078e0224 */
[----:B------:R-:W-:-:S05]  /*1210*/  I2FP.F32.U32 R36, R29 ;  /* 0x0000001d00247245 */ /* 0x000fca0000201000 */
[----:B------:R-:W-:-:S04]  /*1220*/  FMUL R36, R33, R36 ;  /* 0x0000002421247220 */ /* 0x000fc80000400000 */
[----:B------:R-:W-:Y:S01]  /*1230*/  FFMA R29, R25, R36, R34 ;  /* 0x00000024191d7223 */ /* 0x000fe20000000022 */
[----:B------:R-:W-:Y:S01]  /*1240*/  LOP3.LUT R34, R2, R16, RZ, 0xc0, !PT ;  /* 0x0000001002227212 */ /* 0x000fe200078ec0ff */
[----:B------:R-:W1:Y:S03]  /*1250*/  @!P0 LDS R36, [R28+-0x4] ;  /* 0xfffffc001c248984 */ /* 0x000e660000000800 */
[----:B------:R-:W2:Y:S02]  /*1260*/  POPC R16, R34 ;  /* 0x0000002200107309 */ /* 0x000ea40000000000 */
[----:B--2---:R-:W-:-:S05]  /*1270*/  IMAD.IADD R16, R16, 0x1, R17 ;  /* 0x0000000110107824 */ /* 0x004fca00078e0211 */
[----:B------:R-:W-:-:S05]  /*1280*/  I2FP.F32.U32 R16, R16 ;  /* 0x0000001000107245 */ /* 0x000fca0000201000 */
[----:B------:R-:W-:Y:S02]  /*1290*/  FMUL R33, R33, R16 ;  /* 0x0000001021217220 */ /* 0x000fe40000400000 */
[----:B------:R-:W2:Y:S02]  /*12a0*/  LDS.64 R16, [R30+0x100] ;  /* 0x000100001e107984 */ /* 0x000ea40000000a00 */
[----:B------:R-:W-:Y:S01]  /*12b0*/  FFMA R29, R26, R33, R29 ;  /* 0x000000211a1d7223 */ /* 0x000fe2000000001d */
[----:B-1----:R-:W-:-:S05]  /*12c0*/  @!P0 IMAD.MOV.U32 R35, RZ, RZ, R36 ;  /* 0x000000ffff238224 */ /* 0x002fca00078e0024 */
[----:B------:R1:W3:Y:S01]  /*12d0*/  SHFL.IDX PT, R33, R35, RZ, 0x1f ;  /* 0x00001fff23217589 */ /* 0x0002e200000e0000 */
[-C--:B--2---:R-:W-:Y:S02]  /*12e0*/  LOP3.LUT R37, R11, R17.reuse, RZ, 0xc0, !PT ;  /* 0x000000110b257212 */ /* 0x084fe400078ec0ff */
[-C--:B------:R-:W-:Y:S02]  /*12f0*/  LOP3.LUT R36, R10, R16.reuse, RZ, 0xc0, !PT ;  /* 0x000000100a247212 */ /* 0x080fe400078ec0ff */
[----:B------:R-:W-:Y:S02]  /*1300*/  LOP3.LUT R38, R8, R16, RZ, 0xc0, !PT ;  /* 0x0000001008267212 */ /* 0x000fe400078ec0ff */
[----:B------:R-:W-:Y:S01]  /*1310*/  POPC R34, R36 ;  /* 0x0000002400227309 */ /* 0x000fe20000000000 */
[-C--:B------:R-:W-:Y:S02]  /*1320*/  LOP3.LUT R40, R9, R17.reuse, RZ, 0xc0, !PT ;  /* 0x0000001109287212 */ /* 0x080fe400078ec0ff */
[----:B------:R-:W-:-:S05]  /*1330*/  LOP3.LUT R39, R7, R17, RZ, 0xc0, !PT ;  /* 0x0000001107277212 */ /* 0x000fca00078ec0ff */
[----:B------:R-:W2:Y:S08]  /*1340*/  POPC R37, R37 ;  /* 0x0000002500257309 */ /* 0x000eb00000000000 */
[----:B------:R-:W-:Y:S01]  /*1350*/  POPC R36, R40 ;  /* 0x0000002800247309 */ /* 0x000fe20000000000 */
[----:B--2---:R-:W-:-:S07]  /*1360*/  IADD3 R34, PT, PT, R34, R37, RZ ;  /* 0x0000002522227210 */ /* 0x004fce0007ffe0ff */
[----:B-1----:R-:W-:Y:S01]  /*1370*/  POPC R35, R39 ;  /* 0x0000002700237309 */ /* 0x002fe20000000000 */
[----:B------:R-:W-:Y:S02]  /*1380*/  LOP3.LUT R37, R6, R16, RZ, 0xc0, !PT ;  /* 0x0000001006257212 */ /* 0x000fe400078ec0ff */
        /* <DEDUP_REMOVED lines=11> */
[----:B-1----:R-:W-:Y:S01]  /*1440*/  LOP3.LUT R37, R3, R17, RZ, 0xc0, !PT ;  /* 0x0000001103257212 */ /* 0x002fe200078ec0ff */
[----:B--2---:R-:W-:Y:S01]  /*1450*/  IMAD.IADD R34, R34, 0x1, R35 ;  /* 0x0000000122227824 */ /* 0x004fe200078e0223 */
[----:B------:R-:W-:-:S05]  /*1460*/  LOP3.LUT R35, R4, R16, RZ, 0xc0, !PT ;  /* 0x0000001004237212 */ /* 0x000fca00078ec0ff */
[----:B------:R-:W-:Y:S01]  /*1470*/  POPC R17, R37 ;  /* 0x0000002500117309 */ /* 0x000fe20000000000 */
[----:B------:R-:W-:-:S05]  /*1480*/  I2FP.F32.U32 R34, R34 ;  /* 0x0000002200227245 */ /* 0x000fca0000201000 */
[----:B------:R-:W-:-:S04]  /*1490*/  FMUL R34, R33, R34 ;  /* 0x0000002221227220 */ /* 0x000fc80000400000 */
[----:B------:R-:W-:Y:S02]  /*14a0*/  FFMA R34, R24, R34, R29 ;  /* 0x0000002218227223 */ /* 0x000fe4000000001d */
[----:B------:R1:W2:Y:S02]  /*14b0*/  POPC R29, R35 ;  /* 0x00000023001d7309 */ /* 0x0002a40000000000 */
[----:B-1----:R-:W-:Y:S02]  /*14c0*/  HFMA2 R35, -RZ, RZ, 0, 0 ;  /* 0x00000000ff237431 */ /* 0x002fe400000001ff */
[----:B--2---:R-:W-:-:S05]  /*14d0*/  IMAD.IADD R29, R29, 0x1, R36 ;  /* 0x000000011d1d7824 */ /* 0x004fca00078e0224 */
[----:B------:R-:W-:-:S05]  /*14e0*/  I2FP.F32.U32 R36, R29 ;  /* 0x0000001d00247245 */ /* 0x000fca0000201000 */
[----:B------:R-:W-:-:S04]  /*14f0*/  FMUL R36, R33, R36 ;  /* 0x0000002421247220 */ /* 0x000fc80000400000 */
[----:B------:R-:W-:Y:S01]  /*1500*/  FFMA R29, R25, R36, R34 ;  /* 0x00000024191d7223 */ /* 0x000fe20000000022 */
[----:B------:R-:W-:Y:S01]  /*1510*/  LOP3.LUT R36, R2, R16, RZ, 0xc0, !PT ;  /* 0x0000001002247212 */ /* 0x000fe200078ec0ff */
[----:B------:R-:W1:Y:S03]  /*1520*/  @!P0 LDS R34, [R28] ;  /* 0x000000001c228984 */ /* 0x000e660000000800 */
        /* <DEDUP_REMOVED lines=8> */
[----:B--2---:R-:W-:Y:S02]  /*15b0*/  LOP3.LUT R36, R10, R16, RZ, 0xc0, !PT ;  /* 0x000000100a247212 */ /* 0x004fe400078ec0ff */
[-C--:B------:R-:W-:Y:S02]  /*15c0*/  LOP3.LUT R39, R11, R17.reuse, RZ, 0xc0, !PT ;  /* 0x000000110b277212 */ /* 0x080fe400078ec0ff */
[----:B------:R-:W-:Y:S01]  /*15d0*/  POPC R34, R36 ;  /* 0x0000002400227309 */ /* 0x000fe20000000000 */
[-C--:B------:R-:W-:Y:S02]  /*15e0*/  LOP3.LUT R38, R9, R17.reuse, RZ, 0xc0, !PT ;  /* 0x0000001109267212 */ /* 0x080fe400078ec0ff */
[----:B-1----:R-:W-:-:S05]  /*15f0*/  LOP3.LUT R35, R7, R17, RZ, 0xc0, !PT ;  /* 0x0000001107237212 */ /* 0x002fca00078ec0ff */
[----:B------:R1:W2:Y:S08]  /*1600*/  POPC R37, R39 ;  /* 0x0000002700257309 */ /* 0x0002b00000000000 */
[----:B------:R4:W-:Y:S01]  /*1610*/  POPC R36, R38 ;  /* 0x0000002600247309 */ /* 0x0009e20000000000 */
[-C--:B-1----:R-:W-:Y:S01]  /*1620*/  LOP3.LUT R39, R6, R16.reuse, RZ, 0xc0, !PT ;  /* 0x0000001006277212 */ /* 0x082fe200078ec0ff */
[----:B--2---:R-:W-:Y:S01]  /*1630*/  IMAD.IADD R34, R34, 0x1, R37 ;  /* 0x0000000122227824 */ /* 0x004fe200078e0225 */
[----:B------:R-:W-:-:S05]  /*1640*/  LOP3.LUT R37, R8, R16, RZ, 0xc0, !PT ;  /* 0x0000001008257212 */ /* 0x000fca00078ec0ff */
[----:B------:R-:W-:Y:S01]  /*1650*/  POPC R35, R35 ;  /* 0x0000002300237309 */ /* 0x000fe20000000000 */
[-C--:B----4-:R-:W-:Y:S02]  /*1660*/  LOP3.LUT R38, R5, R17.reuse, RZ, 0xc0, !PT ;  /* 0x0000001105267212 */ /* 0x090fe400078ec0ff */
[----:B------:R-:W-:Y:S02]  /*1670*/  I2FP.F32.U32 R34, R34 ;  /* 0x0000002200227245 */ /* 0x000fe40000201000 */
[----:B------:R-:W-:-:S03]  /*1680*/  LOP3.LUT R17, R3, R17, RZ, 0xc0, !PT ;  /* 0x0000001103117212 */ /* 0x000fc600078ec0ff */
[----:B---3--:R-:W-:-:S03]  /*1690*/  FMUL R34, R33, R34 ;  /* 0x0000002221227220 */ /* 0x008fc60000400000 */
[----:B------:R-:W-:Y:S01]  /*16a0*/  POPC R17, R17 ;  /* 0x0000001100117309 */ /* 0x000fe20000000000 */
[----:B------:R-:W-:-:S07]  /*16b0*/  FFMA R34, R0, R34, R29 ;  /* 0x0000002200227223 */ /* 0x000fce000000001d */
[----:B------:R1:W2:Y:S02]  /*16c0*/  POPC R29, R37 ;  /* 0x00000025001d7309 */ /* 0x0002a40000000000 */
[----:B-1----:R-:W-:Y:S01]  /*16d0*/  LOP3.LUT R37, R4, R16, RZ, 0xc0, !PT ;  /* 0x0000001004257212 */ /* 0x002fe200078ec0ff */
[----:B--2---:R-:W-:-:S05]  /*16e0*/  IMAD.IADD R29, R29, 0x1, R36 ;  /* 0x000000011d1d7824 */ /* 0x004fca00078e0224 */
[----:B------:R-:W-:-:S05]  /*16f0*/  I2FP.F32.U32 R36, R29 ;  /* 0x0000001d00247245 */ /* 0x000fca0000201000 */
[----:B------:R-:W-:-:S04]  /*1700*/  FMUL R36, R33, R36 ;  /* 0x0000002421247220 */ /* 0x000fc80000400000 */
[----:B------:R-:W-:Y:S02]  /*1710*/  FFMA R29, R23, R36, R34 ;  /* 0x00000024171d7223 */ /* 0x000fe40000000022 */
[----:B------:R-:W1:Y:S08]  /*1720*/  POPC R34, R39 ;  /* 0x0000002700227309 */ /* 0x000e700000000000 */
[----:B------:R-:W-:Y:S01]  /*1730*/  POPC R36, R38 ;  /* 0x0000002600247309 */ /* 0x000fe20000000000 */
[----:B-1----:R-:W-:-:S05]  /*1740*/  IMAD.IADD R34, R34, 0x1, R35 ;  /* 0x0000000122227824 */ /* 0x002fca00078e0223 */
[----:B------:R-:W-:-:S05]  /*1750*/  I2FP.F32.U32 R34, R34 ;  /* 0x0000002200227245 */ /* 0x000fca0000201000 */
[----:B------:R-:W-:-:S04]  /*1760*/  FMUL R34, R33, R34 ;  /* 0x0000002221227220 */ /* 0x000fc80000400000 */
[----:B------:R-:W-:Y:S02]  /*1770*/  FFMA R34, R24, R34, R29 ;  /* 0x0000002218227223 */ /* 0x000fe4000000001d */
[----:B------:R-:W1:Y:S02]  /*1780*/  POPC R29, R37 ;  /* 0x00000025001d7309 */ /* 0x000e640000000000 */
[----:B-1----:R-:W-:-:S04]  /*1790*/  IADD3 R29, PT, PT, R29, R36, RZ ;  /* 0x000000241d1d7210 */ /* 0x002fc80007ffe0ff */
[----:B------:R-:W-:Y:S01]  /*17a0*/  I2FP.F32.U32 R36, R29 ;  /* 0x0000001d00247245 */ /* 0x000fe20000201000 */
[----:B------:R-:W-:-:S04]  /*17b0*/  IMAD.MOV.U32 R29, RZ, RZ, RZ ;  /* 0x000000ffff1d7224 */ /* 0x000fc800078e00ff */
[----:B------:R-:W-:-:S04]  /*17c0*/  FMUL R36, R33, R36 ;  /* 0x0000002421247220 */ /* 0x000fc80000400000 */
[----:B------:R-:W-:Y:S01]  /*17d0*/  FFMA R35, R25, R36, R34 ;  /* 0x0000002419237223 */ /* 0x000fe20000000022 */
[----:B------:R-:W-:Y:S01]  /*17e0*/  LOP3.LUT R34, R2, R16, RZ, 0xc0, !PT ;  /* 0x0000001002227212 */ /* 0x000fe200078ec0ff */
[----:B------:R-:W1:Y:S03]  /*17f0*/  @!P0 LDS R36, [R28+0x4] ;  /* 0x000004001c248984 */ /* 0x000e660000000800 */
[----:B------:R-:W2:Y:S02]  /*1800*/  POPC R16, R34 ;  /* 0x0000002200107309 */ /* 0x000ea40000000000 */
[----:B--2---:R-:W-:-:S05]  /*1810*/  IMAD.IADD R16, R16, 0x1, R17 ;  /* 0x0000000110107824 */ /* 0x004fca00078e0211 */
[----:B------:R-:W-:-:S05]  /*1820*/  I2FP.F32.U32 R16, R16 ;  /* 0x0000001000107245 */ /* 0x000fca0000201000 */
[----:B------:R-:W-:-:S04]  /*1830*/  FMUL R16, R33, R16 ;  /* 0x0000001021107220 */ /* 0x000fc80000400000 */
[----:B------:R-:W-:Y:S01]  /*1840*/  FFMA R33, R26, R16, R35 ;  /* 0x000000101a217223 */ /* 0x000fe20000000023 */
[----:B-1----:R-:W-:-:S06]  /*1850*/  @!P0 IMAD.MOV.U32 R29, RZ, RZ, R36 ;  /* 0x000000ffff1d8224 */ /* 0x002fcc00078e0024 */
[----:B------:R-:W1:Y:S02]  /*1860*/  SHFL.IDX PT, R29, R29, RZ, 0x1f ;  /* 0x00001fff1d1d7589 */ /* 0x000e6400000e0000 */
.L_x_2744:
[----:B------:R2:W3:Y:S01]  /*1870*/  LDS.64 R16, [R30+0x300] ;  /* 0x000300001e107984 */ /* 0x0004e20000000a00 */
[----:B------:R-:W-:Y:S02]  /*1880*/  VIADD R31, R31, 0x4 ;  /* 0x000000041f1f7836 */ /* 0x000fe40000000000 */
[----:B0-----:R-:W-:-:S03]  /*1890*/  VIADD R28, R28, 0x10 ;  /* 0x000000101c1c7836 */ /* 0x001fc60000000000 */
[----:B------:R-:W-:Y:S02]  /*18a0*/  ISETP.NE.AND P1, PT, R31, RZ, PT ;  /* 0x000000ff1f00720c */ /* 0x000fe40003f25270 */
[----:B--2---:R-:W-:Y:S02]  /*18b0*/  IADD3 R30, PT, PT, R30, 0x400, RZ ;  /* 0x000004001e1e7810 */ /* 0x004fe40007ffe0ff */
[-C--:B---3--:R-:W-:Y:S02]  /*18c0*/  LOP3.LUT R35, R11, R17.reuse, RZ, 0xc0, !PT ;  /* 0x000000110b237212 */ /* 0x088fe400078ec0ff */
[-C--:B------:R-:W-:Y:S02]  /*18d0*/  LOP3.LUT R38, R10, R16.reuse, RZ, 0xc0, !PT ;  /* 0x000000100a267212 */ /* 0x080fe400078ec0ff */
[----:B------:R-:W-:Y:S02]  /*18e0*/  LOP3.LUT R37, R8, R16, RZ, 0xc0, !PT ;  /* 0x0000001008257212 */ /* 0x000fe400078ec0ff */
[----:B------:R0:W-:Y:S01]  /*18f0*/  POPC R34, R38 ;  /* 0x0000002600227309 */ /* 0x0001e20000000000 */
[----:B------:R-:W-:-:S02]  /*1900*/  LOP3.LUT R40, R9, R17, RZ, 0xc0, !PT ;  /* 0x0000001109287212 */ /* 0x000fc400078ec0ff */
[----:B------:R-:W-:-:S05]  /*1910*/  LOP3.LUT R39, R7, R17, RZ, 0xc0, !PT ;  /* 0x0000001107277212 */ /* 0x000fca00078ec0ff */
[----:B------:R-:W2:Y:S01]  /*1920*/  POPC R35, R35 ;  /* 0x0000002300237309 */ /* 0x000ea20000000000 */
[----:B0-----:R-:W-:-:S07]  /*1930*/  LOP3.LUT R38, R6, R16, RZ, 0xc0, !PT ;  /* 0x0000001006267212 */ /* 0x001fce00078ec0ff */
[----:B------:R-:W-:Y:S01]  /*1940*/  POPC R36, R40 ;  /* 0x0000002800247309 */ /* 0x000fe20000000000 */
[----:B--2---:R-:W-:-:S07]  /*1950*/  IMAD.IADD R34, R34, 0x1, R35 ;  /* 0x0000000122227824 */ /* 0x004fce00078e0223 */
[----:B------:R-:W-:Y:S01]  /*1960*/  POPC R35, R39 ;  /* 0x0000002700237309 */ /* 0x000fe20000000000 */
[----:B------:R-:W-:-:S05]  /*1970*/  I2FP.F32.U32 R34, R34 ;  /* 0x0000002200227245 */ /* 0x000fca0000201000 */
[----:B-1----:R-:W-:-:S04]  /*1980*/  FMUL R34, R29, R34 ;  /* 0x000000221d227220 */ /* 0x002fc80000400000 */
[----:B------:R-:W-:Y:S02]  /*1990*/  FFMA R34, R0, R34, R33 ;  /* 0x0000002200227223 */ /* 0x000fe40000000021 */
[----:B------:R0:W1:Y:S02]  /*19a0*/  POPC R33, R37 ;  /* 0x0000002500217309 */ /* 0x0000640000000000 */
[-C--:B0-----:R-:W-:Y:S02]  /*19b0*/  LOP3.LUT R37, R5, R17.reuse, RZ, 0xc0, !PT ;  /* 0x0000001105257212 */ /* 0x081fe400078ec0ff */
[----:B------:R-:W-:Y:S02]  /*19c0*/  LOP3.LUT R17, R3, R17, RZ, 0xc0, !PT ;  /* 0x0000001103117212 */ /* 0x000fe400078ec0ff */
[----:B-1----:R-:W-:-:S04]  /*19d0*/  IADD3 R33, PT, PT, R33, R36, RZ ;  /* 0x0000002421217210 */ /* 0x002fc80007ffe0ff */
[----:B------:R-:W-:Y:S01]  /*19e0*/  I2FP.F32.U32 R36, R33 ;  /* 0x0000002100247245 */ /* 0x000fe20000201000 */
[----:B------:R-:W-:Y:S04]  /*19f0*/  POPC R17, R17 ;  /* 0x0000001100117309 */ /* 0x000fe80000000000 */
        /* <DEDUP_REMOVED lines=22> */
.L_x_2698:
[----:B------:R-:W-:-:S09]  /*1b60*/  UISETP.NE.AND UP1, UPT, UR12, URZ, UPT ;  /* 0x000000ff0c00728c */ /* 0x000fd2000bf25270 */
[----:B------:R-:W-:Y:S05]  /*1b70*/  BRA.U !UP1, `(.L_x_2701) ;  /* 0x0000003909887547 */ /* 0x000fea000b800000 */
[----:B------:R-:W-:Y:S01]  /*1b80*/  IMAD.MOV.U32 R35, RZ, RZ, RZ ;  /* 0x000000ffff237224 */ /* 0x000fe200078e00ff */
[----:B------:R-:W-:Y:S01]  /*1b90*/  UMOV UR8, 0xffffffff ;  /* 0xffffffff00087882 */ /* 0x000fe20000000000 */
[----:B------:R-:W-:-:S04]  /*1ba0*/  IMAD.U32 R16, RZ, RZ, UR12 ;  /* 0x0000000cff107e24 */ /* 0x000fc8000f8e00ff */
[----:B------:R0:W1:Y:S01]  /*1bb0*/  @!P0 LDS R35, [R28+-0x8] ;  /* 0xfffff8001c238984 */ /* 0x0000620000000800 */
[----:B------:R-:W-:Y:S01]  /*1bc0*/  ISETP.NE.AND P2, PT, R16, 0x1, PT ;  /* 0x000000011000780c */ /* 0x000fe20003f45270 */
[----:B------:R-:W-:-:S12]  /*1bd0*/  BRA.DIV UR8, `(.L_x_2702) ;  /* 0x0000004608807947 */ /* 0x000fd8000b800000 */
[----:B-1----:R1:W2:Y:S02]  /*1be0*/  SHFL.IDX PT, R30, R35, RZ, 0x1f ;  /* 0x00001fff231e7589 */ /* 0x0022a400000e0000 */
.L_x_2747:
[----:B------:R-:W1:Y:S02]  /*1bf0*/  LDS.64 R16, [R27+0x400] ;  /* 0x000400001b107984 */ /* 0x000e640000000a00 */
[-C--:B-1----:R-:W-:Y:S02]  /*1c00*/  LOP3.LUT R35, R10, R16.reuse, RZ, 0xc0, !PT ;  /* 0x000000100a237212 */ /* 0x082fe400078ec0ff */
[-C--:B------:R-:W-:Y:S02]  /*1c10*/  LOP3.LUT R39, R11, R17.reuse, RZ, 0xc0, !PT ;  /* 0x000000110b277212 */ /* 0x080fe400078ec0ff */
[----:B------:R-:W-:Y:S01]  /*1c20*/  POPC R31, R35 ;  /* 0x00000023001f7309 */ /* 0x000fe20000000000 */
[-C--:B------:R-:W-:Y:S02]  /*1c30*/  LOP3.LUT R36, R8, R16.reuse, RZ, 0xc0, !PT ;  /* 0x0000001008247212 */ /* 0x080fe400078ec0ff */
[----:B------:R-:W-:Y:S02]  /*1c40*/  LOP3.LUT R37, R9, R17, RZ, 0xc0, !PT ;  /* 0x0000001109257212 */ /* 0x000fe400078ec0ff */
[----:B------:R-:W-:-:S03]  /*1c50*/  LOP3.LUT R38, R6, R16, RZ, 0xc0, !PT ;  /* 0x0000001006267212 */ /* 0x000fc600078ec0ff */
[----:B------:R1:W3:Y:S08]  /*1c60*/  POPC R34, R39 ;  /* 0x0000002700227309 */ /* 0x0002f00000000000 */
[----:B------:R-:W-:Y:S01]  /*1c70*/  POPC R33, R36 ;  /* 0x0000002400217309 */ /* 0x000fe20000000000 */
[----:B-1----:R-:W-:Y:S01]  /*1c80*/  LOP3.LUT R39, R7, R17, RZ, 0xc0, !PT ;  /* 0x0000001107277212 */ /* 0x002fe200078ec0ff */
[----:B---3--:R-:W-:-:S06]  /*1c90*/  IMAD.IADD R31, R31, 0x1, R34 ;  /* 0x000000011f1f7824 */ /* 0x008fcc00078e0222 */
[----:B------:R-:W-:Y:S01]  /*1ca0*/  POPC R35, R38 ;  /* 0x0000002600237309 */ /* 0x000fe20000000000 */
[----:B------:R-:W-:-:S07]  /*1cb0*/  I2FP.F32.U32 R31, R31 ;  /* 0x0000001f001f7245 */ /* 0x000fce0000201000 */
[----:B------:R1:W3:Y:S01]  /*1cc0*/  POPC R34, R37 ;  /* 0x0000002500227309 */ /* 0x0002e20000000000 */
[----:B--2---:R-:W-:-:S07]  /*1cd0*/  FMUL R31, R30, R31 ;  /* 0x0000001f1e1f7220 */ /* 0x004fce0000400000 */
[----:B------:R-:W2:Y:S01]  /*1ce0*/  POPC R36, R39 ;  /* 0x0000002700247309 */ /* 0x000ea20000000000 */
[----:B-1----:R-:W-:Y:S02]  /*1cf0*/  LOP3.LUT R37, R5, R17, RZ, 0xc0, !PT ;  /* 0x0000001105257212 */ /* 0x002fe400078ec0ff */
[----:B---3--:R-:W-:Y:S01]  /*1d00*/  IADD3 R33, PT, PT, R33, R34, RZ ;  /* 0x0000002221217210 */ /* 0x008fe20007ffe0ff */
[----:B------:R-:W-:Y:S01]  /*1d10*/  FFMA R34, R0, R31, R29 ;  /* 0x0000001f00227223 */ /* 0x000fe2000000001d */
[----:B------:R-:W-:Y:S02]  /*1d20*/  LOP3.LUT R31, R2, R16, RZ, 0xc0, !PT ;  /* 0x00000010021f7212 */ /* 0x000fe400078ec0ff */
[----:B------:R-:W-:Y:S01]  /*1d30*/  I2FP.F32.U32 R33, R33 ;  /* 0x0000002100217245 */ /* 0x000fe20000201000 */
[----:B--2---:R-:W-:-:S04]  /*1d40*/  IMAD.IADD R35, R35, 0x1, R36 ;  /* 0x0000000123237824 */ /* 0x004fc800078e0224 */
[----:B------:R-:W-:Y:S01]  /*1d50*/  FMUL R33, R30, R33 ;  /* 0x000000211e217220 */ /* 0x000fe20000400000 */
[----:B------:R-:W-:Y:S02]  /*1d60*/  LOP3.LUT R36, R4, R16, RZ, 0xc0, !PT ;  /* 0x0000001004247212 */ /* 0x000fe400078ec0ff */
[----:B------:R-:W-:Y:S01]  /*1d70*/  POPC R16, R31 ;  /* 0x0000001f00107309 */ /* 0x000fe20000000000 */
[----:B------:R-:W-:Y:S01]  /*1d80*/  FFMA R33, R23, R33, R34 ;  /* 0x0000002117217223 */ /* 0x000fe20000000022 */
[----:B------:R-:W-:-:S05]  /*1d90*/  I2FP.F32.U32 R35, R35 ;  /* 0x0000002300237245 */ /* 0x000fca0000201000 */
[----:B------:R-:W-:Y:S01]  /*1da0*/  FMUL R35, R30, R35 ;  /* 0x000000231e237220 */ /* 0x000fe20000400000 */
[----:B------:R-:W-:Y:S08]  /*1db0*/  POPC R29, R36 ;  /* 0x00000024001d7309 */ /* 0x000ff00000000000 */
[----:B------:R-:W1:Y:S02]  /*1dc0*/  POPC R34, R37 ;  /* 0x0000002500227309 */ /* 0x000e640000000000 */
[----:B-1----:R-:W-:Y:S01]  /*1dd0*/  IMAD.IADD R29, R29, 0x1, R34 ;  /* 0x000000011d1d7824 */ /* 0x002fe200078e0222 */
[----:B------:R-:W-:-:S05]  /*1de0*/  LOP3.LUT R34, R3, R17, RZ, 0xc0, !PT ;  /* 0x0000001103227212 */ /* 0x000fca00078ec0ff */
[----:B------:R-:W1:Y:S01]  /*1df0*/  POPC R17, R34 ;  /* 0x0000002200117309 */ /* 0x000e620000000000 */
[----:B------:R-:W-:-:S05]  /*1e00*/  I2FP.F32.U32 R29, R29 ;  /* 0x0000001d001d7245 */ /* 0x000fca0000201000 */
[----:B------:R-:W-:Y:S01]  /*1e10*/  FMUL R29, R30, R29 ;  /* 0x0000001d1e1d7220 */ /* 0x000fe20000400000 */
[----:B-1----:R-:W-:Y:S02]  /*1e20*/  IMAD.IADD R17, R16, 0x1, R17 ;  /* 0x0000000110117824 */ /* 0x002fe400078e0211 */
[----:B------:R-:W-:-:S03]  /*1e30*/  FFMA R16, R24, R35, R33 ;  /* 0x0000002318107223 */ /* 0x000fc60000000021 */
[----:B------:R-:W-:Y:S01]  /*1e40*/  I2FP.F32.U32 R17, R17 ;  /* 0x0000001100117245 */ /* 0x000fe20000201000 */
[----:B------:R-:W-:-:S04]  /*1e50*/  FFMA R29, R25, R29, R16 ;  /* 0x0000001d191d7223 */ /* 0x000fc80000000010 */
[----:B------:R-:W-:-:S04]  /*1e60*/  FMUL R17, R30, R17 ;  /* 0x000000111e117220 */ /* 0x000fc80000400000 */
[----:B------:R-:W-:Y:S01]  /*1e70*/  FFMA R29, R26, R17, R29 ;  /* 0x000000111a1d7223 */ /* 0x000fe2000000001d */
[----:B------:R-:W-:Y:S06]  /*1e80*/  @!P2 BRA `(.L_x_2701) ;  /* 0x0000003400c4a947 */ /* 0x000fec0003800000 */
[----:B------:R-:W-:Y:S01]  /*1e90*/  IMAD.MOV.U32 R35, RZ, RZ, RZ ;  /* 0x000000ffff237224 */ /* 0x000fe200078e00ff */
[----:B------:R-:W-:Y:S01]  /*1ea0*/  UMOV UR8, 0xffffffff ;  /* 0xffffffff00087882 */ /* 0x000fe20000000000 */
[----:B------:R-:W-:-:S04]  /*1eb0*/  MOV R16, UR12 ;  /* 0x0000000c00107c02 */ /* 0x000fc80008000f00 */
[----:B------:R1:W2:Y:S01]  /*1ec0*/  @!P0 LDS R35, [R28+-0x4] ;  /* 0xfffffc001c238984 */ /* 0x0002a20000000800 */
[----:B------:R-:W-:Y:S01]  /*1ed0*/  ISETP.NE.AND P2, PT, R16, 0x2, PT ;  /* 0x000000021000780c */ /* 0x000fe20003f45270 */
[----:B------:R-:W-:-:S12]  /*1ee0*/  BRA.DIV UR8, `(.L_x_2703) ;  /* 0x0000004208e47947 */ /* 0x000fd8000b800000 */
[----:B--2---:R2:W3:Y:S02]  /*1ef0*/  SHFL.IDX PT, R30, R35, RZ, 0x1f ;  /* 0x00001fff231e7589 */ /* 0x0044e400000e0000 */
.L_x_2750:
[----:B------:R-:W2:Y:S02]  /*1f00*/  LDS.64 R16, [R27+0x500] ;  /* 0x000500001b107984 */ /* 0x000ea40000000a00 */
[-C--:B--2---:R-:W-:Y:S02]  /*1f10*/  LOP3.LUT R35, R10, R16.reuse, RZ, 0xc0, !PT ;  /* 0x000000100a237212 */ /* 0x084fe400078ec0ff */
[-C--:B------:R-:W-:Y:S02]  /*1f20*/  LOP3.LUT R39, R11, R17.reuse, RZ, 0xc0, !PT ;  /* 0x000000110b277212 */ /* 0x080fe400078ec0ff */
[----:B------:R-:W-:Y:S01]  /*1f30*/  POPC R31, R35 ;  /* 0x00000023001f7309 */ /* 0x000fe20000000000 */
[-C--:B------:R-:W-:Y:S02]  /*1f40*/  LOP3.LUT R36, R8, R16.reuse, RZ, 0xc0, !PT ;  /* 0x0000001008247212 */ /* 0x080fe400078ec0ff */
[----:B------:R-:W-:Y:S02]  /*1f50*/  LOP3.LUT R37, R9, R17, RZ, 0xc0, !PT ;  /* 0x0000001109257212 */ /* 0x000fe400078ec0ff */
[----:B------:R-:W-:-:S03]  /*1f60*/  LOP3.LUT R38, R6, R16, RZ, 0xc0, !PT ;  /* 0x0000001006267212 */ /* 0x000fc600078ec0ff */
[----:B------:R2:W4:Y:S08]  /*1f70*/  POPC R34, R39 ;  /* 0x0000002700227309 */ /* 0x0005300000000000 */
[----:B------:R-:W-:Y:S01]  /*1f80*/  POPC R33, R36 ;  /* 0x0000002400217309 */ /* 0x000fe20000000000 */
[----:B--2---:R-:W-:Y:S01]  /*1f90*/  LOP3.LUT R39, R7, R17, RZ, 0xc0, !PT ;  /* 0x0000001107277212 */ /* 0x004fe200078ec0ff */
[----:B----4-:R-:W-:-:S06]  /*1fa0*/  IMAD.IADD R31, R31, 0x1, R34 ;  /* 0x000000011f1f7824 */ /* 0x010fcc00078e0222 */
[----:B------:R-:W-:Y:S01]  /*1fb0*/  POPC R35, R38 ;  /* 0x0000002600237309 */ /* 0x000fe20000000000 */
[----:B------:R-:W-:-:S07]  /*1fc0*/  I2FP.F32.U32 R31, R31 ;  /* 0x0000001f001f7245 */ /* 0x000fce0000201000 */
[----:B------:R2:W4:Y:S01]  /*1fd0*/  POPC R34, R37 ;  /* 0x0000002500227309 */ /* 0x0005220000000000 */
[----:B---3--:R-:W-:-:S07]  /*1fe0*/  FMUL R31, R30, R31 ;  /* 0x0000001f1e1f7220 */ /* 0x008fce0000400000 */
[----:B------:R-:W3:Y:S01]  /*1ff0*/  POPC R36, R39 ;  /* 0x0000002700247309 */ /* 0x000ee20000000000 */
[----:B--2---:R-:W-:Y:S01]  /*2000*/  LOP3.LUT R37, R5, R17, RZ, 0xc0, !PT ;  /* 0x0000001105257212 */ /* 0x004fe200078ec0ff */
[----:B----4-:R-:W-:Y:S02]  /*2010*/  IMAD.IADD R33, R33, 0x1, R34 ;  /* 0x0000000121217824 */ /* 0x010fe400078e0222 */
[----:B------:R-:W-:Y:S01]  /*2020*/  FFMA R34, R0, R31, R29 ;  /* 0x0000001f00227223 */ /* 0x000fe2000000001d */
[-C--:B------:R-:W-:Y:S02]  /*2030*/  LOP3.LUT R31, R2, R16.reuse, RZ, 0xc0, !PT ;  /* 0x00000010021f7212 */ /* 0x080fe400078ec0ff */
[----:B------:R-:W-:Y:S01]  /*2040*/  I2FP.F32.U32 R33, R33 ;  /* 0x0000002100217245 */ /* 0x000fe20000201000 */
[----:B---3--:R-:W-:Y:S01]  /*2050*/  IMAD.IADD R35, R35, 0x1, R36 ;  /* 0x0000000123237824 */ /* 0x008fe200078e0224 */
[----:B------:R-:W-:-:S03]  /*2060*/  LOP3.LUT R36, R4, R16, RZ, 0xc0, !PT ;  /* 0x0000001004247212 */ /* 0x000fc600078ec0ff */
[----:B------:R-:W-:Y:S01]  /*2070*/  FMUL R33, R30, R33 ;  /* 0x000000211e217220 */ /* 0x000fe20000400000 */
[----:B------:R-:W-:Y:S01]  /*2080*/  POPC R16, R31 ;  /* 0x0000001f00107309 */ /* 0x000fe20000000000 */
[----:B------:R-:W-:Y:S02]  /*2090*/  I2FP.F32.U32 R35, R35 ;  /* 0x0000002300237245 */ /* 0x000fe40000201000 */
[----:B------:R-:W-:-:S03]  /*20a0*/  FFMA R33, R23, R33, R34 ;  /* 0x0000002117217223 */ /* 0x000fc60000000022 */
[----:B------:R-:W-:Y:S02]  /*20b0*/  FMUL R35, R30, R35 ;  /* 0x000000231e237220 */ /* 0x000fe40000400000 */
[----:B------:R-:W-:Y:S08]  /*20c0*/  POPC R29, R36 ;  /* 0x00000024001d7309 */ /* 0x000ff00000000000 */
[----:B------:R-:W2:Y:S02]  /*20d0*/  POPC R34, R37 ;  /* 0x0000002500227309 */ /* 0x000ea40000000000 */
[----:B--2---:R-:W-:Y:S01]  /*20e0*/  IMAD.IADD R29, R29, 0x1, R34 ;  /* 0x000000011d1d7824 */ /* 0x004fe200078e0222 */
[----:B------:R-:W-:-:S05]  /*20f0*/  LOP3.LUT R34, R3, R17, RZ, 0xc0, !PT ;  /* 0x0000001103227212 */ /* 0x000fca00078ec0ff */
[----:B------:R-:W2:Y:S01]  /*2100*/  POPC R17, R34 ;  /* 0x0000002200117309 */ /* 0x000ea20000000000 */
[----:B------:R-:W-:-:S05]  /*2110*/  I2FP.F32.U32 R29, R29 ;  /* 0x0000001d001d7245 */ /* 0x000fca0000201000 */
[----:B------:R-:W-:Y:S01]  /*2120*/  FMUL R29, R30, R29 ;  /* 0x0000001d1e1d7220 */ /* 0x000fe20000400000 */
[----:B--2---:R-:W-:Y:S01]  /*2130*/  IADD3 R17, PT, PT, R16, R17, RZ ;  /* 0x0000001110117210 */ /* 0x004fe20007ffe0ff */
[----:B------:R-:W-:-:S03]  /*2140*/  FFMA R16, R24, R35, R33 ;  /* 0x0000002318107223 */ /* 0x000fc60000000021 */
[----:B------:R-:W-:Y:S01]  /*2150*/  I2FP.F32.U32 R17, R17 ;  /* 0x0000001100117245 */ /* 0x000fe20000201000 */
[----:B------:R-:W-:-:S04]  /*2160*/  FFMA R29, R25, R29, R16 ;  /* 0x0000001d191d7223 */ /* 0x000fc80000000010 */
[----:B------:R-:W-:-:S04]  /*2170*/  FMUL R17, R30, R17 ;  /* 0x000000111e117220 */ /* 0x000fc80000400000 */
[----:B------:R-:W-:Y:S01]  /*2180*/  FFMA R29, R26, R17, R29 ;  /* 0x000000111a1d7223 */ /* 0x000fe2000000001d */
[----:B------:R-:W-:Y:S06]  /*2190*/  @!P2 BRA `(.L_x_2701) ;  /* 0x000000340000a947 */ /* 0x000fec0003800000 */
[----:B------:R-:W-:Y:S01]  /*21a0*/  IMAD.MOV.U32 R35, RZ, RZ, RZ ;  /* 0x000000ffff237224 */ /* 0x000fe200078e00ff */
[----:B------:R-:W-:-:S05]  /*21b0*/  UMOV UR8, 0xffffffff ;  /* 0xffffffff00087882 */ /* 0x000fca0000000000 */
[----:B------:R2:W3:Y:S01]  /*21c0*/  @!P0 LDS R35, [R28] ;  /* 0x000000001c238984 */ /* 0x0004e20000000800 */
[----:B------:R-:W-:Y:S05]  /*21d0*/  BRA.DIV UR8, `(.L_x_2704) ;  /* 0x0000004208507947 */ /* 0x000fea000b800000 */
[----:B0123--:R0:W1:Y:S02]  /*21e0*/  SHFL.IDX PT, R28, R35, RZ, 0x1f ;  /* 0x00001fff231c7589 */ /* 0x00f06400000e0000 */
.L_x_2753:
[----:B------:R-:W2:Y:S02]  /*21f0*/  LDS.64 R16, [R27+0x600] ;  /* 0x000600001b107984 */ /* 0x000ea40000000a00 */
[-C--:B--2---:R-:W-:Y:S02]  /*2200*/  LOP3.LUT R10, R10, R16.reuse, RZ, 0xc0, !PT ;  /* 0x000000100a0a7212 */ /* 0x084fe400078ec0ff */
[-C--:B------:R-:W-:Y:S02]  /*2210*/  LOP3.LUT R11, R11, R17.reuse, RZ, 0xc0, !PT ;  /* 0x000000110b0b7212 */ /* 0x080fe400078ec0ff */
[-C--:B------:R-:W-:Y:S02]  /*2220*/  LOP3.LUT R8, R8, R16.reuse, RZ, 0xc0, !PT ;  /* 0x0000001008087212 */ /* 0x080fe400078ec0ff */
[----:B------:R-:W-:Y:S01]  /*2230*/  POPC R10, R10 ;  /* 0x0000000a000a7309 */ /* 0x000fe20000000000 */
[----:B------:R-:W-:Y:S02]  /*2240*/  LOP3.LUT R9, R9, R17, RZ, 0xc0, !PT ;  /* 0x0000001109097212 */ /* 0x000fe400078ec0ff */
[----:B------:R-:W-:-:S02]  /*2250*/  LOP3.LUT R6, R6, R16, RZ, 0xc0, !PT ;  /* 0x0000001006067212 */ /* 0x000fc400078ec0ff */
[-C--:B------:R-:W-:Y:S02]  /*2260*/  LOP3.LUT R7, R7, R17.reuse, RZ, 0xc0, !PT ;  /* 0x0000001107077212 */ /* 0x080fe400078ec0ff */
[-C--:B------:R-:W-:Y:S01]  /*2270*/  LOP3.LUT R4, R4, R16.reuse, RZ, 0xc0, !PT ;  /* 0x0000001004047212 */ /* 0x080fe200078ec0ff */
[----:B------:R-:W2:Y:S01]  /*2280*/  POPC R11, R11 ;  /* 0x0000000b000b7309 */ /* 0x000ea20000000000 */
[-C--:B------:R-:W-:Y:S02]  /*2290*/  LOP3.LUT R27, R5, R17.reuse, RZ, 0xc0, !PT ;  /* 0x00000011051b7212 */ /* 0x080fe400078ec0ff */
[----:B------:R-:W-:Y:S02]  /*22a0*/  LOP3.LUT R2, R2, R16, RZ, 0xc0, !PT ;  /* 0x0000001002027212 */ /* 0x000fe400078ec0ff */
[----:B------:R-:W-:-:S03]  /*22b0*/  LOP3.LUT R16, R3, R17, RZ, 0xc0, !PT ;  /* 0x0000001103107212 */ /* 0x000fc600078ec0ff */
[----:B------:R-:W-:Y:S01]  /*22c0*/  POPC R8, R8 ;  /* 0x0000000800087309 */ /* 0x000fe20000000000 */
[----:B--2---:R-:W-:-:S07]  /*22d0*/  IMAD.IADD R10, R10, 0x1, R11 ;  /* 0x000000010a0a7824 */ /* 0x004fce00078e020b */
[----:B------:R-:W2:Y:S01]  /*22e0*/  POPC R9, R9 ;  /* 0x0000000900097309 */ /* 0x000ea20000000000 */
[----:B------:R-:W-:-:S07]  /*22f0*/  I2FP.F32.U32 R3, R10 ;  /* 0x0000000a00037245 */ /* 0x000fce0000201000 */
[----:B------:R-:W-:Y:S01]  /*2300*/  POPC R6, R6 ;  /* 0x0000000600067309 */ /* 0x000fe20000000000 */
[----:B-1----:R-:W-:-:S04]  /*2310*/  FMUL R3, R28, R3 ;  /* 0x000000031c037220 */ /* 0x002fc80000400000 */
[----:B------:R-:W-:Y:S01]  /*2320*/  FFMA R0, R0, R3, R29 ;  /* 0x0000000300007223 */ /* 0x000fe2000000001d */
[----:B--2---:R-:W-:Y:S02]  /*2330*/  IMAD.IADD R8, R8, 0x1, R9 ;  /* 0x0000000108087824 */ /* 0x004fe400078e0209 */
[----:B------:R-:W1:Y:S03]  /*2340*/  POPC R7, R7 ;  /* 0x0000000700077309 */ /* 0x000e660000000000 */
[----:B------:R-:W-:-:S05]  /*2350*/  I2FP.F32.U32 R5, R8 ;  /* 0x0000000800057245 */ /* 0x000fca0000201000 */
[----:B------:R-:W-:Y:S01]  /*2360*/  POPC R4, R4 ;  /* 0x0000000400047309 */ /* 0x000fe20000000000 */
[----:B------:R-:W-:-:S04]  /*2370*/  FMUL R5, R28, R5 ;  /* 0x000000051c057220 */ /* 0x000fc80000400000 */
[----:B------:R-:W-:Y:S01]  /*2380*/  FFMA R5, R23, R5, R0 ;  /* 0x0000000517057223 */ /* 0x000fe20000000000 */
[----:B-1----:R-:W-:Y:S02]  /*2390*/  IMAD.IADD R6, R6, 0x1, R7 ;  /* 0x0000000106067824 */ /* 0x002fe400078e0207 */
[----:B------:R-:W1:Y:S03]  /*23a0*/  POPC R27, R27 ;  /* 0x0000001b001b7309 */ /* 0x000e660000000000 */
[----:B------:R-:W-:-:S05]  /*23b0*/  I2FP.F32.U32 R3, R6 ;  /* 0x0000000600037245 */ /* 0x000fca0000201000 */
[----:B------:R-:W-:Y:S01]  /*23c0*/  POPC R2, R2 ;  /* 0x0000000200027309 */ /* 0x000fe20000000000 */
[----:B------:R-:W-:-:S04]  /*23d0*/  FMUL R3, R28, R3 ;  /* 0x000000031c037220 */ /* 0x000fc80000400000 */
[----:B------:R-:W-:Y:S01]  /*23e0*/  FFMA R24, R24, R3, R5 ;  /* 0x0000000318187223 */ /* 0x000fe20000000005 */
[----:B-1----:R-:W-:Y:S02]  /*23f0*/  IADD3 R4, PT, PT, R4, R27, RZ ;  /* 0x0000001b04047210 */ /* 0x002fe40007ffe0ff */
[----:B------:R-:W1:Y:S02]  /*2400*/  POPC R11, R16 ;  /* 0x00000010000b7309 */ /* 0x000e640000000000 */
[----:B------:R-:W-:-:S05]  /*2410*/  I2FP.F32.U32 R7, R4 ;  /* 0x0000000400077245 */ /* 0x000fca0000201000 */
[----:B------:R-:W-:-:S04]  /*2420*/  FMUL R7, R28, R7 ;  /* 0x000000071c077220 */ /* 0x000fc80000400000 */
[----:B------:R-:W-:Y:S01]  /*2430*/  FFMA R7, R25, R7, R24 ;  /* 0x0000000719077223 */ /* 0x000fe20000000018 */
[----:B-1----:R-:W-:-:S05]  /*2440*/  IMAD.IADD R2, R2, 0x1, R11 ;  /* 0x0000000102027824 */ /* 0x002fca00078e020b */
[----:B------:R-:W-:-:S05]  /*2450*/  I2FP.F32.U32 R9, R2 ;  /* 0x0000000200097245 */ /* 0x000fca0000201000 */
[----:B------:R-:W-:-:S04]  /*2460*/  FMUL R9, R28, R9 ;  /* 0x000000091c097220 */ /* 0x000fc80000400000 */
[----:B------:R-:W-:Y:S01]  /*2470*/  FFMA R29, R26, R9, R7 ;  /* 0x000000091a1d7223 */ /* 0x000fe20000000007 */
[----:B------:R-:W-:Y:S06]  /*2480*/  BRA `(.L_x_2701) ;  /* 0x0000003000447947 */ /* 0x000fec0003800000 */
.L_x_2697:
        /* <DEDUP_REMOVED lines=8> */
[----:B0-2---:R0:W2:Y:S02]  /*2510*/  SHFL.IDX PT, R17, R35, RZ, 0x1f ;  /* 0x00001fff23117589 */ /* 0x0050a400000e0000 */
.L_x_2756:
[----:B------:R-:W1:Y:S02]  /*2520*/  LDS.64 R28, [R20] ;  /* 0x00000000141c7984 */ /* 0x000e640000000a00 */
[-C--:B-1----:R-:W-:Y:S02]  /*2530*/  LOP3.LUT R27, R11, R29.reuse, RZ, 0xc0, !PT ;  /* 0x0000001d0b1b7212 */ /* 0x082fe400078ec0ff */
[-C--:B------:R-:W-:Y:S02]  /*2540*/  LOP3.LUT R36, R10, R28.reuse, RZ, 0xc0, !PT ;  /* 0x0000001c0a247212 */ /* 0x080fe400078ec0ff */
[-C--:B0-----:R-:W-:Y:S02]  /*2550*/  LOP3.LUT R35, R6, R28.reuse, RZ, 0xc0, !PT ;  /* 0x0000001c06237212 */ /* 0x081fe400078ec0ff */
[----:B------:R-:W-:Y:S01]  /*2560*/  LOP3.LUT R39, R7, R29, RZ, 0xc0, !PT ;  /* 0x0000001d07277212 */ /* 0x000fe200078ec0ff */
[----:B------:R-:W-:Y:S01]  /*2570*/  POPC R30, R36 ;  /* 0x00000024001e7309 */ /* 0x000fe20000000000 */
[----:B----4-:R-:W-:-:S02]  /*2580*/  LOP3.LUT R37, R8, R28, RZ, 0xc0, !PT ;  /* 0x0000001c08257212 */ /* 0x010fc400078ec0ff */
[-C--:B------:R-:W-:Y:S02]  /*2590*/  LOP3.LUT R40, R9, R29.reuse, RZ, 0xc0, !PT ;  /* 0x0000001d09287212 */ /* 0x080fe400078ec0ff */
[----:B---3--:R-:W-:-:S03]  /*25a0*/  LOP3.LUT R38, R5, R29, RZ, 0xc0, !PT ;  /* 0x0000001d05267212 */ /* 0x008fc600078ec0ff */
[----:B------:R-:W0:Y:S08]  /*25b0*/  POPC R27, R27 ;  /* 0x0000001b001b7309 */ /* 0x000e300000000000 */
[----:B------:R-:W-:Y:S01]  /*25c0*/  POPC R33, R35 ;  /* 0x0000002300217309 */ /* 0x000fe20000000000 */
[----:B0-----:R-:W-:-:S07]  /*25d0*/  IMAD.IADD R30, R30, 0x1, R27 ;  /* 0x000000011e1e7824 */ /* 0x001fce00078e021b */
[----:B------:R-:W0:Y:S01]  /*25e0*/  POPC R36, R39 ;  /* 0x0000002700247309 */ /* 0x000e220000000000 */
[----:B------:R-:W-:-:S07]  /*25f0*/  I2FP.F32.U32 R30, R30 ;  /* 0x0000001e001e7245 */ /* 0x000fce0000201000 */
[----:B------:R1:W-:Y:S01]  /*2600*/  POPC R31, R37 ;  /* 0x00000025001f7309 */ /* 0x0003e20000000000 */
[----:B0-----:R-:W-:-:S07]  /*2610*/  IMAD.IADD R27, R33, 0x1, R36 ;  /* 0x00000001211b7824 */ /* 0x001fce00078e0224 */
[----:B------:R-:W0:Y:S01]  /*2620*/  POPC R34, R40 ;  /* 0x0000002800227309 */ /* 0x000e220000000000 */
[----:B------:R-:W-:Y:S02]  /*2630*/  LOP3.LUT R36, R2, R28, RZ, 0xc0, !PT ;  /* 0x0000001c02247212 */ /* 0x000fe400078ec0ff */
[----:B-1----:R-:W-:-:S05]  /*2640*/  LOP3.LUT R37, R3, R29, RZ, 0xc0, !PT ;  /* 0x0000001d03257212 */ /* 0x002fca00078ec0ff */
[----:B------:R-:W-:Y:S01]  /*2650*/  POPC R29, R37 ;  /* 0x00000025001d7309 */ /* 0x000fe20000000000 */
[----:B0-----:R-:W-:-:S07]  /*2660*/  IADD3 R31, PT, PT, R31, R34, RZ ;  /* 0x000000221f1f7210 */ /* 0x001fce0007ffe0ff */
[----:B------:R-:W-:Y:S01]  /*2670*/  POPC R33, R38 ;  /* 0x0000002600217309 */ /* 0x000fe20000000000 */
[----:B------:R-:W-:-:S07]  /*2680*/  LOP3.LUT R34, R4, R28, RZ, 0xc0, !PT ;  /* 0x0000001c04227212 */ /* 0x000fce00078ec0ff */
[----:B------:R-:W0:Y:S08]  /*2690*/  POPC R28, R36 ;  /* 0x00000024001c7309 */ /* 0x000e300000000000 */
[----:B------:R-:W1:Y:S01]  /*26a0*/  POPC R34, R34 ;  /* 0x0000002200227309 */ /* 0x000e620000000000 */
[----:B0-----:R-:W-:Y:S01]  /*26b0*/  IMAD.IADD R35, R28, 0x1, R29 ;  /* 0x000000011c237824 */ /* 0x001fe200078e021d */
[----:B------:R-:W-:Y:S01]  /*26c0*/  I2FP.F32.U32 R28, R31 ;  /* 0x0000001f001c7245 */ /* 0x000fe20000201000 */
[----:B--2---:R-:W-:-:S04]  /*26d0*/  FMUL R29, R17, R30 ;  /* 0x0000001e111d7220 */ /* 0x004fc80000400000 */
[----:B------:R-:W-:Y:S01]  /*26e0*/  FMUL R30, R17, R28 ;  /* 0x0000001c111e7220 */ /* 0x000fe20000400000 */
[----:B------:R-:W-:Y:S01]  /*26f0*/  FFMA R28, R0, R29, RZ ;  /* 0x0000001d001c7223 */ /* 0x000fe200000000ff */
[----:B-1----:R-:W-:Y:S01]  /*2700*/  IMAD.IADD R33, R34, 0x1, R33 ;  /* 0x0000000122217824 */ /* 0x002fe200078e0221 */
[----:B------:R-:W-:Y:S02]  /*2710*/  I2FP.F32.U32 R34, R27 ;  /* 0x0000001b00227245 */ /* 0x000fe40000201000 */
[----:B------:R-:W-:Y:S01]  /*2720*/  FFMA R27, R23, R30, R28 ;  /* 0x0000001e171b7223 */ /* 0x000fe2000000001c */
[----:B------:R-:W-:Y:S02]  /*2730*/  I2FP.F32.U32 R30, R35 ;  /* 0x00000023001e7245 */ /* 0x000fe40000201000 */
[----:B------:R-:W-:Y:S01]  /*2740*/  I2FP.F32.U32 R28, R33 ;  /* 0x00000021001c7245 */ /* 0x000fe20000201000 */
[C---:B------:R-:W-:Y:S02]  /*2750*/  FMUL R34, R17.reuse, R34 ;  /* 0x0000002211227220 */ /* 0x040fe40000400000 */
[----:B------:R-:W-:-:S02]  /*2760*/  FMUL R30, R17, R30 ;  /* 0x0000001e111e7220 */ /* 0x000fc40000400000 */
[----:B------:R-:W-:Y:S01]  /*2770*/  FMUL R28, R17, R28 ;  /* 0x0000001c111c7220 */ /* 0x000fe20000400000 */
[----:B------:R-:W-:-:S04]  /*2780*/  FFMA R34, R24, R34, R27 ;  /* 0x0000002218227223 */ /* 0x000fc8000000001b */
[----:B------:R-:W-:-:S04]  /*2790*/  FFMA R29, R25, R28, R34 ;  /* 0x0000001c191d7223 */ /* 0x000fc80000000022 */
[----:B------:R-:W-:-:S07]  /*27a0*/  FFMA R29, R26, R30, R29 ;  /* 0x0000001e1a1d7223 */ /* 0x000fce000000001d */
.L_x_2705:
[----:B------:R-:W-:-:S13]  /*27b0*/  ISETP.GE.AND P0, PT, R16, 0x2, PT ;  /* 0x000000021000780c */ /* 0x000fda0003f06270 */
[----:B------:R-:W-:Y:S05]  /*27c0*/  @!P0 BRA `(.L_x_2707) ;  /* 0x0000000000bc8947 */ /* 0x000fea0003800000 */
[----:B------:R-:W-:Y:S01]  /*27d0*/  ISETP.NE.AND P0, PT, R32, RZ, PT ;  /* 0x000000ff2000720c */ /* 0x000fe20003f05270 */
[----:B------:R-:W-:Y:S01]  /*27e0*/  HFMA2 R35, -RZ, RZ, 0, 0 ;  /* 0x00000000ff237431 */ /* 0x000fe200000001ff */
[----:B------:R-:W-:-:S11]  /*27f0*/  UMOV UR8, 0xffffffff ;  /* 0xffffffff00087882 */ /* 0x000fd60000000000 */
[----:B------:R-:W2:Y:S01]  /*2800*/  @!P0 LDS R35, [UR17+0x4] ;  /* 0x00000411ff238984 */ /* 0x000ea20008000800 */
[----:B------:R-:W-:Y:S05]  /*2810*/  BRA.DIV UR8, `(.L_x_2708) ;  /* 0x0000003e08107947 */ /* 0x000fea000b800000 */
[----:B0-2---:R0:W2:Y:S02]  /*2820*/  SHFL.IDX PT, R17, R35, RZ, 0x1f ;  /* 0x00001fff23117589 */ /* 0x0050a400000e0000 */
.L_x_2759:
[----:B------:R-:W1:Y:S02]  /*2830*/  LDS.64 R30, [R20+0x100] ;  /* 0x00010000141e7984 */ /* 0x000e640000000a00 */
[-C--:B-1----:R-:W-:Y:S02]  /*2840*/  LOP3.LUT R36, R10, R30.reuse, RZ, 0xc0, !PT ;  /* 0x0000001e0a247212 */ /* 0x082fe400078ec0ff */
[-C--:B------:R-:W-:Y:S02]  /*2850*/  LOP3.LUT R37, R11, R31.reuse, RZ, 0xc0, !PT ;  /* 0x0000001f0b257212 */ /* 0x080fe400078ec0ff */
[-C--:B----4-:R-:W-:Y:S01]  /*2860*/  LOP3.LUT R33, R8, R30.reuse, RZ, 0xc0, !PT ;  /* 0x0000001e08217212 */ /* 0x090fe200078ec0ff */
[----:B------:R-:W-:Y:S01]  /*2870*/  POPC R27, R36 ;  /* 0x00000024001b7309 */ /* 0x000fe20000000000 */
[----:B------:R-:W-:Y:S02]  /*2880*/  LOP3.LUT R38, R9, R31, RZ, 0xc0, !PT ;  /* 0x0000001f09267212 */ /* 0x000fe400078ec0ff */
[----:B0-----:R-:W-:-:S02]  /*2890*/  LOP3.LUT R35, R6, R30, RZ, 0xc0, !PT ;  /* 0x0000001e06237212 */ /* 0x001fc400078ec0ff */
[----:B------:R-:W-:-:S03]  /*28a0*/  LOP3.LUT R39, R7, R31, RZ, 0xc0, !PT ;  /* 0x0000001f07277212 */ /* 0x000fc600078ec0ff */
[----:B------:R3:W0:Y:S08]  /*28b0*/  POPC R28, R37 ;  /* 0x00000025001c7309 */ /* 0x0006300000000000 */
[----:B------:R-:W-:Y:S01]  /*28c0*/  POPC R33, R33 ;  /* 0x0000002100217309 */ /* 0x000fe20000000000 */
[----:B---3--:R-:W-:Y:S01]  /*28d0*/  LOP3.LUT R37, R4, R30, RZ, 0xc0, !PT ;  /* 0x0000001e04257212 */ /* 0x008fe200078ec0ff */
[----:B0-----:R-:W-:-:S06]  /*28e0*/  IMAD.IADD R28, R27, 0x1, R28 ;  /* 0x000000011b1c7824 */ /* 0x001fcc00078e021c */
[----:B------:R0:W1:Y:S08]  /*28f0*/  POPC R34, R38 ;  /* 0x0000002600227309 */ /* 0x0000700000000000 */
[----:B------:R-:W-:Y:S01]  /*2900*/  POPC R35, R35 ;  /* 0x0000002300237309 */ /* 0x000fe20000000000 */
[-C--:B0-----:R-:W-:Y:S02]  /*2910*/  LOP3.LUT R38, R5, R31.reuse, RZ, 0xc0, !PT ;  /* 0x0000001f05267212 */ /* 0x081fe400078ec0ff */
[----:B------:R-:W-:Y:S01]  /*2920*/  LOP3.LUT R31, R3, R31, RZ, 0xc0, !PT ;  /* 0x0000001f031f7212 */ /* 0x000fe200078ec0ff */
[----:B-1----:R-:W-:-:S04]  /*2930*/  IMAD.IADD R27, R33, 0x1, R34 ;  /* 0x00000001211b7824 */ /* 0x002fc800078e0222 */
[----:B------:R-:W0:Y:S01]  /*2940*/  POPC R36, R39 ;  /* 0x0000002700247309 */ /* 0x000e220000000000 */
[----:B------:R-:W-:-:S05]  /*2950*/  I2FP.F32.U32 R34, R28 ;  /* 0x0000001c00227245 */ /* 0x000fca0000201000 */
[----:B--2---:R-:W-:Y:S02]  /*2960*/  FMUL R34, R17, R34 ;  /* 0x0000002211227220 */ /* 0x004fe40000400000 */
[----:B------:R-:W-:Y:S02]  /*2970*/  POPC R33, R37 ;  /* 0x0000002500217309 */ /* 0x000fe40000000000 */
[----:B------:R-:W-:Y:S01]  /*2980*/  FFMA R34, R0, R34, R29 ;  /* 0x0000002200227223 */ /* 0x000fe2000000001d */
[----:B0-----:R-:W-:Y:S01]  /*2990*/  IMAD.IADD R28, R35, 0x1, R36 ;  /* 0x00000001231c7824 */ /* 0x001fe200078e0224 */
[----:B------:R-:W-:-:S04]  /*29a0*/  LOP3.LUT R35, R2, R30, RZ, 0xc0, !PT ;  /* 0x0000001e02237212 */ /* 0x000fc800078ec0ff */
        /* <DEDUP_REMOVED lines=8> */
[----:B0-----:R-:W-:Y:S02]  /*2a30*/  IADD3 R33, PT, PT, R33, R36, RZ ;  /* 0x0000002421217210 */ /* 0x001fe40007ffe0ff */
[----:B------:R-:W0:Y:S02]  /*2a40*/  POPC R36, R31 ;  /* 0x0000001f00247309 */ /* 0x000e240000000000 */
[----:B------:R-:W-:-:S05]  /*2a50*/  I2FP.F32.U32 R30, R33 ;  /* 0x00000021001e7245 */ /* 0x000fca0000201000 */
[----:B------:R-:W-:Y:S01]  /*2a60*/  FMUL R30, R17, R30 ;  /* 0x0000001e111e7220 */ /* 0x000fe20000400000 */
[----:B0-----:R-:W-:-:S05]  /*2a70*/  IMAD.IADD R29, R29, 0x1, R36 ;  /* 0x000000011d1d7824 */ /* 0x001fca00078e0224 */
[----:B------:R-:W-:Y:S01]  /*2a80*/  I2FP.F32.U32 R34, R29 ;  /* 0x0000001d00227245 */ /* 0x000fe20000201000 */
[----:B------:R-:W-:-:S04]  /*2a90*/  FFMA R29, R25, R30, R28 ;  /* 0x0000001e191d7223 */ /* 0x000fc8000000001c */
[----:B------:R-:W-:-:S04]  /*2aa0*/  FMUL R34, R17, R34 ;  /* 0x0000002211227220 */ /* 0x000fc80000400000 */
[----:B------:R-:W-:-:S07]  /*2ab0*/  FFMA R29, R26, R34, R29 ;  /* 0x000000221a1d7223 */ /* 0x000fce000000001d */
.L_x_2707:
[----:B------:R-:W-:-:S13]  /*2ac0*/  ISETP.GE.AND P0, PT, R16, 0x3, PT ;  /* 0x000000031000780c */ /* 0x000fda0003f06270 */
[----:B------:R-:W-:Y:S05]  /*2ad0*/  @!P0 BRA `(.L_x_2709) ;  /* 0x0000000000bc8947 */ /* 0x000fea0003800000 */
[----:B------:R-:W-:Y:S01]  /*2ae0*/  ISETP.NE.AND P0, PT, R32, RZ, PT ;  /* 0x000000ff2000720c */ /* 0x000fe20003f05270 */
[----:B------:R-:W-:Y:S01]  /*2af0*/  IMAD.MOV.U32 R35, RZ, RZ, RZ ;  /* 0x000000ffff237224 */ /* 0x000fe200078e00ff */
[----:B------:R-:W-:-:S11]  /*2b00*/  UMOV UR8, 0xffffffff ;  /* 0xffffffff00087882 */ /* 0x000fd60000000000 */
[----:B------:R-:W2:Y:S01]  /*2b10*/  @!P0 LDS R35, [UR17+0x8] ;  /* 0x00000811ff238984 */ /* 0x000ea20008000800 */
[----:B------:R-:W-:Y:S05]  /*2b20*/  BRA.DIV UR8, `(.L_x_2710) ;  /* 0x0000003a08747947 */ /* 0x000fea000b800000 */
[----:B0-2---:R0:W2:Y:S02]  /*2b30*/  SHFL.IDX PT, R17, R35, RZ, 0x1f ;  /* 0x00001fff23117589 */ /* 0x0050a400000e0000 */
.L_x_2762:
        /* <DEDUP_REMOVED lines=15> */
[----:B------:R-:W-:-:S02]  /*2c30*/  LOP3.LUT R31, R3, R31, RZ, 0xc0, !PT ;  /* 0x0000001f031f7212 */ /* 0x000fc400078ec0ff */
[----:B-1----:R-:W-:-:S03]  /*2c40*/  IADD3 R27, PT, PT, R33, R34, RZ ;  /* 0x00000022211b7210 */ /* 0x002fc60007ffe0ff */
        /* <DEDUP_REMOVED lines=15> */
[----:B0-----:R-:W-:Y:S02]  /*2d40*/  IMAD.IADD R33, R33, 0x1, R36 ;  /* 0x0000000121217824 */ /* 0x001fe400078e0224 */
[----:B------:R-:W0:Y:S03]  /*2d50*/  POPC R36, R31 ;  /* 0x0000001f00247309 */ /* 0x000e260000000000 */
[----:B------:R-:W-:-:S05]  /*2d60*/  I2FP.F32.U32 R30, R33 ;  /* 0x00000021001e7245 */ /* 0x000fca0000201000 */
[----:B------:R-:W-:Y:S01]  /*2d70*/  FMUL R30, R17, R30 ;  /* 0x0000001e111e7220 */ /* 0x000fe20000400000 */
[----:B0-----:R-:W-:-:S05]  /*2d80*/  IMAD.IADD R29, R29, 0x1, R36 ;  /* 0x000000011d1d7824 */ /* 0x001fca00078e0224 */
[----:B------:R-:W-:Y:S01]  /*2d90*/  I2FP.F32.U32 R34, R29 ;  /* 0x0000001d00227245 */ /* 0x000fe20000201000 */
[----:B------:R-:W-:-:S04]  /*2da0*/  FFMA R29, R25, R30, R28 ;  /* 0x0000001e191d7223 */ /* 0x000fc8000000001c */
[----:B------:R-:W-:-:S04]  /*2db0*/  FMUL R34, R17, R34 ;  /* 0x0000002211227220 */ /* 0x000fc80000400000 */
[----:B------:R-:W-:-:S07]  /*2dc0*/  FFMA R29, R26, R34, R29 ;  /* 0x000000221a1d7223 */ /* 0x000fce000000001d */
.L_x_2709:
        /* <DEDUP_REMOVED lines=8> */
.L_x_2765:
        /* <DEDUP_REMOVED lines=41> */
.L_x_2711:
        /* <DEDUP_REMOVED lines=8> */
.L_x_2768:
        /* <DEDUP_REMOVED lines=41> */
.L_x_2713:
        /* <DEDUP_REMOVED lines=8> */
.L_x_2771:
        /* <DEDUP_REMOVED lines=41> */
.L_x_2715:
        /* <DEDUP_REMOVED lines=8> */
.L_x_2774:
        /* <DEDUP_REMOVED lines=41> */
.L_x_2717:
        /* <DEDUP_REMOVED lines=8> */
.L_x_2777:
        /* <DEDUP_REMOVED lines=41> */
.L_x_2719:
        /* <DEDUP_REMOVED lines=8> */
.L_x_2780:
        /* <DEDUP_REMOVED lines=41> */
.L_x_2721:
        /* <DEDUP_REMOVED lines=8> */
.L_x_2783:
        /* <DEDUP_REMOVED lines=41> */
.L_x_2723:
        /* <DEDUP_REMOVED lines=8> */
.L_x_2786:
        /* <DEDUP_REMOVED lines=41> */
.L_x_2725:
        /* <DEDUP_REMOVED lines=8> */
.L_x_2789:
        /* <DEDUP_REMOVED lines=41> */
.L_x_2727:
        /* <DEDUP_REMOVED lines=8> */
.L_x_2792:
        /* <DEDUP_REMOVED lines=41> */
.L_x_2729:
        /* <DEDUP_REMOVED lines=8> */
.L_x_2795:
        /* <DEDUP_REMOVED lines=41> */
.L_x_2731:
        /* <DEDUP_REMOVED lines=8> */
.L_x_2798:
        /* <DEDUP_REMOVED lines=41> */
.L_x_2733:
[----:B------:R-:W-:-:S13]  /*5290*/  ISETP.NE.AND P0, PT, R16, 0x10, PT ;  /* 0x000000101000780c */ /* 0x000fda0003f05270 */
[----:B------:R-:W-:Y:S05]  /*52a0*/  @P0 BRA `(.L_x_2701) ;  /* 0x0000000000bc0947 */ /* 0x000fea0003800000 */
[----:B------:R-:W-:Y:S01]  /*52b0*/  ISETP.NE.AND P0, PT, R32, RZ, PT ;  /* 0x000000ff2000720c */ /* 0x000fe20003f05270 */
[----:B------:R-:W-:Y:S01]  /*52c0*/  HFMA2 R35, -RZ, RZ, 0, 0 ;  /* 0x00000000ff237431 */ /* 0x000fe200000001ff */
[----:B------:R-:W-:-:S11]  /*52d0*/  UMOV UR8, 0xffffffff ;  /* 0xffffffff00087882 */ /* 0x000fd60000000000 */
[----:B------:R-:W2:Y:S01]  /*52e0*/  @!P0 LDS R35, [UR17+0x3c] ;  /* 0x00003c11ff238984 */ /* 0x000ea20008000800 */
[----:B------:R-:W-:Y:S05]  /*52f0*/  BRA.DIV UR8, `(.L_x_2735) ;  /* 0x0000001a08887947 */ /* 0x000fea000b800000 */
[----:B0-2---:R0:W2:Y:S02]  /*5300*/  SHFL.IDX PT, R27, R35, RZ, 0x1f ;  /* 0x00001fff231b7589 */ /* 0x0050a400000e0000 */
.L_x_2801:
[----:B------:R-:W1:Y:S02]  /*5310*/  LDS.64 R16, [R20+0xf00] ;  /* 0x000f000014107984 */ /* 0x000e640000000a00 */
[-C--:B-1----:R-:W-:Y:S02]  /*5320*/  LOP3.LUT R10, R10, R16.reuse, RZ, 0xc0, !PT ;  /* 0x000000100a0a7212 */ /* 0x082fe400078ec0ff */
[-C--:B------:R-:W-:Y:S02]  /*5330*/  LOP3.LUT R11, R11, R17.reuse, RZ, 0xc0, !PT ;  /* 0x000000110b0b7212 */ /* 0x080fe400078ec0ff */
[-C--:B----4-:R-:W-:Y:S02]  /*5340*/  LOP3.LUT R8, R8, R16.reuse, RZ, 0xc0, !PT ;  /* 0x0000001008087212 */ /* 0x090fe400078ec0ff */
[----:B------:R-:W-:Y:S01]  /*5350*/  LOP3.LUT R9, R9, R17, RZ, 0xc0, !PT ;  /* 0x0000001109097212 */ /* 0x000fe200078ec0ff */
[----:B------:R-:W-:Y:S01]  /*5360*/  POPC R10, R10 ;  /* 0x0000000a000a7309 */ /* 0x000fe20000000000 */
[----:B------:R-:W-:-:S02]  /*5370*/  LOP3.LUT R6, R6, R16, RZ, 0xc0, !PT ;  /* 0x0000001006067212 */ /* 0x000fc400078ec0ff */
[-C--:B------:R-:W-:Y:S02]  /*5380*/  LOP3.LUT R7, R7, R17.reuse, RZ, 0xc0, !PT ;  /* 0x0000001107077212 */ /* 0x080fe400078ec0ff */
[-C--:B---3--:R-:W-:Y:S02]  /*5390*/  LOP3.LUT R4, R4, R16.reuse, RZ, 0xc0, !PT ;  /* 0x0000001004047212 */ /* 0x088fe400078ec0ff */
[-C--:B------:R-:W-:Y:S01]  /*53a0*/  LOP3.LUT R5, R5, R17.reuse, RZ, 0xc0, !PT ;  /* 0x0000001105057212 */ /* 0x080fe200078ec0ff */
[----:B------:R-:W1:Y:S01]  /*53b0*/  POPC R11, R11 ;  /* 0x0000000b000b7309 */ /* 0x000e620000000000 */
[----:B------:R-:W-:Y:S02]  /*53c0*/  LOP3.LUT R2, R2, R16, RZ, 0xc0, !PT ;  /* 0x0000001002027212 */ /* 0x000fe400078ec0ff */
[----:B------:R-:W-:-:S05]  /*53d0*/  LOP3.LUT R3, R3, R17, RZ, 0xc0, !PT ;  /* 0x0000001103037212 */ /* 0x000fca00078ec0ff */
[----:B------:R-:W-:Y:S01]  /*53e0*/  POPC R8, R8 ;  /* 0x0000000800087309 */ /* 0x000fe20000000000 */
[----:B-1----:R-:W-:-:S07]  /*53f0*/  IMAD.IADD R10, R10, 0x1, R11 ;  /* 0x000000010a0a7824 */ /* 0x002fce00078e020b */
[----:B------:R-:W1:Y:S01]  /*5400*/  POPC R9, R9 ;  /* 0x0000000900097309 */ /* 0x000e620000000000 */
[----:B------:R-:W-:-:S07]  /*5410*/  I2FP.F32.U32 R10, R10 ;  /* 0x0000000a000a7245 */ /* 0x000fce0000201000 */
[----:B------:R-:W-:Y:S01]  /*5420*/  POPC R6, R6 ;  /* 0x0000000600067309 */ /* 0x000fe20000000000 */
[----:B--2---:R-:W-:-:S04]  /*5430*/  FMUL R10, R27, R10 ;  /* 0x0000000a1b0a7220 */ /* 0x004fc80000400000 */
[----:B------:R-:W-:Y:S01]  /*5440*/  FFMA R10, R0, R10, R29 ;  /* 0x0000000a000a7223 */ /* 0x000fe2000000001d */
[----:B-1----:R-:W-:Y:S02]  /*5450*/  IMAD.IADD R8, R8, 0x1, R9 ;  /* 0x0000000108087824 */ /* 0x002fe400078e0209 */
        /* <DEDUP_REMOVED lines=19> */
[----:B------:R-:W-:-:S07]  /*5590*/  FFMA R29, R26, R2, R25 ;  /* 0x000000021a1d7223 */ /* 0x000fce0000000019 */
.L_x_2701:
        /* <DEDUP_REMOVED lines=9> */
[----:B---3--:R-:W0:Y:S02]  /*5630*/  SHFL.DOWN PT, R5, R2, 0x2, 0x1f ;  /* 0x08401f0002057f89 */ /* 0x008e2400000e0000 */
[----:B0-----:R-:W-:-:S05]  /*5640*/  FADD R5, R2, R5 ;  /* 0x0000000502057221 */ /* 0x001fca0000000000 */
[----:B------:R0:W2:Y:S02]  /*5650*/  SHFL.DOWN PT, R4, R5, 0x1, 0x1f ;  /* 0x08201f0005047f89 */ /* 0x0000a400000e0000 */
.L_x_2808:
        /* <DEDUP_REMOVED lines=10> */
.L_x_2696:
[----:B------:R-:W-:Y:S05]  /*5700*/  BSYNC B0 ;  /* 0x0000000000007941 */ /* 0x000fea0003800000 */
.L_x_2695:
[----:B------:R-:W-:-:S06]  /*5710*/  UIADD3 UR8, UPT, UPT, UR21, 0x1f, URZ ;  /* 0x0000001f15087890 */ /* 0x000fcc000fffe0ff */
[----:B--2---:R-:W-:-:S05]  /*5720*/  IMAD.U32 R3, RZ, RZ, UR8 ;  /* 0x00000008ff037e24 */ /* 0x004fca000f8e00ff */
[----:B------:R-:W-:-:S04]  /*5730*/  LEA.HI R22, R3, R22, RZ, 0x1b ;  /* 0x0000001603167211 */ /* 0x000fc800078fd8ff */
[----:B------:R-:W-:-:S13]  /*5740*/  ISETP.GE.U32.AND P0, PT, R22, UR7, PT ;  /* 0x0000000716007c0c */ /* 0x000fda000bf06070 */
[----:B------:R-:W-:Y:S05]  /*5750*/  @!P0 BRA `(.L_x_2737) ;  /* 0xffffffb400988947 */ /* 0x000fea000383ffff */
.L_x_2694:
[----:B------:R-:W-:Y:S05]  /*5760*/  WARPSYNC.ALL ;  /* 0x0000000000007948 */ /* 0x000fea0003800000 */
[----:B------:R-:W-:Y:S06]  /*5770*/  BAR.SYNC.DEFER_BLOCKING 0x0 ;  /* 0x0000000000007b1d */ /* 0x000fec0000010000 */
[----:B------:R-:W-:Y:S05]  /*5780*/  BRA.U UP0, `(.L_x_2738) ;  /* 0xffffffb100987547 */ /* 0x000fea000b83ffff */
[----:B------:R-:W-:Y:S05]  /*5790*/  EXIT ;  /* 0x000000000000794d */ /* 0x000fea0003800000 */
.L_x_2699:
[----:B------:R-:W1:Y:S01]  /*57a0*/  LDS.64 R16, [R30] ;  /* 0x000000001e107984 */ /* 0x000e620000000a00 */
[----:B------:R-:W-:Y:S01]  /*57b0*/  HFMA2 R36, -RZ, RZ, 0, 0 ;  /* 0x00000000ff247431 */ /* 0x000fe200000001ff */
[----:B------:R-:W-:Y:S01]  /*57c0*/  BSSY B2, `(.L_x_2739) ;  /* 0x0000009000027945 */ /* 0x000fe20003800000 */
[----:B------:R-:W-:Y:S02]  /*57d0*/  IMAD.MOV.U32 R37, RZ, RZ, 0x1f ;  /* 0x0000001fff257424 */ /* 0x000fe400078e00ff */
[----:B------:R-:W-:Y:S01]  /*57e0*/  IMAD.MOV.U32 R34, RZ, RZ, -0x1 ;  /* 0xffffffffff227424 */ /* 0x000fe200078e00ff */
[----:B-1----:R-:W-:Y:S02]  /*57f0*/  LOP3.LUT R33, R10, R16, RZ, 0xc0, !PT ;  /* 0x000000100a217212 */ /* 0x002fe400078ec0ff */
[----:B------:R-:W-:Y:S02]  /*5800*/  LOP3.LUT R38, R11, R17, RZ, 0xc0, !PT ;  /* 0x000000110b267212 */ /* 0x000fe400078ec0ff */
[----:B------:R1:W0:Y:S05]  /*5810*/  POPC R39, R33 ;  /* 0x0000002100277309 */ /* 0x00022a0000000000 */
[----:B012345:R-:W-:Y:S05]  /*5820*/  WARPSYNC.COLLECTIVE R34, `(.L_x_2740) ;  /* 0x0000000022087348 */ /* 0x03ffea0003c00000 */
[----:B--2---:R2:W0:Y:S02]  /*5830*/  SHFL.IDX P1, R34, R35, R36, R37 ;  /* 0x0000002423227389 */ /* 0x0044240000020025 */
[----:B012345:R-:W-:Y:S05]  /*5840*/  ENDCOLLECTIVE ;  /* 0x000000000000791b */ /* 0x03ffea0003800000 */
.L_x_2740:
[----:B------:R-:W-:Y:S05]  /*5850*/  BSYNC B2 ;  /* 0x0000000000027941 */ /* 0x000fea0003800000 */
.L_x_2739:
[----:B------:R-:W0:Y:S01]  /*5860*/  POPC R38, R38 ;  /* 0x0000002600267309 */ /* 0x000e220000000000 */
[----:B------:R-:W-:Y:S01]  /*5870*/  IMAD.MOV.U32 R33, RZ, RZ, R34 ;  /* 0x000000ffff217224 */ /* 0x000fe200078e0022 */
[----:B------:R-:W-:-:S06]  /*5880*/  LOP3.LUT R35, R9, R17, RZ, 0xc0, !PT ;  /* 0x0000001109237212 */ /* 0x000fcc00078ec0ff */
[----:B------:R1:W-:Y:S01]  /*5890*/  POPC R36, R35 ;  /* 0x0000002300247309 */ /* 0x0003e20000000000 */
[----:B0-----:R-:W-:-:S04]  /*58a0*/  IADD3 R39, PT, PT, R39, R38, RZ ;  /* 0x0000002627277210 */ /* 0x001fc80007ffe0ff */
[----:B------:R-:W-:Y:S02]  /*58b0*/  I2FP.F32.U32 R34, R39 ;  /* 0x0000002700227245 */ /* 0x000fe40000201000 */
[----:B-1----:R-:W-:-:S03]  /*58c0*/  LOP3.LUT R35, R5, R17, RZ, 0xc0, !PT ;  /* 0x0000001105237212 */ /* 0x002fc600078ec0ff */
[----:B------:R-:W-:Y:S01]  /*58d0*/  FMUL R34, R33, R34 ;  /* 0x0000002221227220 */ /* 0x000fe20000400000 */
[----:B------:R0:W-:Y:S03]  /*58e0*/  POPC R40, R35 ;  /* 0x0000002300287309 */ /* 0x0001e60000000000 */
[----:B------:R-:W-:Y:S01]  /*58f0*/  FFMA R34, R0, R34, R29 ;  /* 0x0000002200227223 */ /* 0x000fe2000000001d */
[----:B------:R-:W-:-:S06]  /*5900*/  LOP3.LUT R29, R8, R16, RZ, 0xc0, !PT ;  /* 0x00000010081d7212 */ /* 0x000fcc00078ec0ff */
[----:B------:R-:W1:Y:S01]  /*5910*/  POPC R29, R29 ;  /* 0x0000001d001d7309 */ /* 0x000e620000000000 */
[----:B0-----:R-:W-:Y:S02]  /*5920*/  IMAD.MOV.U32 R35, RZ, RZ, RZ ;  /* 0x000000ffff237224 */ /* 0x001fe400078e00ff */
[----:B-1----:R-:W-:Y:S01]  /*5930*/  IMAD.IADD R36, R29, 0x1, R36 ;  /* 0x000000011d247824 */ /* 0x002fe200078e0224 */
[----:B------:R-:W-:-:S04]  /*5940*/  LOP3.LUT R29, R4, R16, RZ, 0xc0, !PT ;  /* 0x00000010041d7212 */ /* 0x000fc800078ec0ff */
[----:B------:R-:W-:Y:S02]  /*5950*/  I2FP.F32.U32 R36, R36 ;  /* 0x0000002400247245 */ /* 0x000fe40000201000 */
[----:B------:R-:W0:Y:S03]  /*5960*/  POPC R29, R29 ;  /* 0x0000001d001d7309 */ /* 0x000e260000000000 */
[----:B------:R-:W-:-:S04]  /*5970*/  FMUL R36, R33, R36 ;  /* 0x0000002421247220 */ /* 0x000fc80000400000 */
[----:B------:R-:W-:Y:S01]  /*5980*/  FFMA R37, R23, R36, R34 ;  /* 0x0000002417257223 */ /* 0x000fe20000000022 */
[----:B------:R-:W-:Y:S02]  /*5990*/  LOP3.LUT R34, R6, R16, RZ, 0xc0, !PT ;  /* 0x0000001006227212 */ /* 0x000fe400078ec0ff */
[----:B------:R-:W-:-:S04]  /*59a0*/  LOP3.LUT R36, R7, R17, RZ, 0xc0, !PT ;  /* 0x0000001107247212 */ /* 0x000fc800078ec0ff */
[----:B------:R-:W-:Y:S01]  /*59b0*/  POPC R34, R34 ;  /* 0x0000002200227309 */ /* 0x000fe20000000000 */
[----:B0-----:R-:W-:-:S05]  /*59c0*/  IMAD.IADD R40, R29, 0x1, R40 ;  /* 0x000000011d287824 */ /* 0x001fca00078e0228 */
[----:B------:R-:W-:Y:S02]  /*59d0*/  I2FP.F32.U32 R40, R40 ;  /* 0x0000002800287245 */ /* 0x000fe40000201000 */
[----:B------:R0:W1:Y:S03]  /*59e0*/  POPC R39, R36 ;  /* 0x0000002400277309 */ /* 0x0000660000000000 */
[----:B------:R-:W-:Y:S01]  /*59f0*/  FMUL R40, R33, R40 ;  /* 0x0000002821287220 */ /* 0x000fe20000400000 */
[----:B0-----:R-:W0:Y:S01]  /*5a00*/  @!P0 LDS R36, [R28+-0x4] ;  /* 0xfffffc001c248984 */ /* 0x001e220000000800 */
[----:B-1----:R-:W-:Y:S01]  /*5a10*/  IMAD.IADD R39, R34, 0x1, R39 ;  /* 0x0000000122277824 */ /* 0x002fe200078e0227 */
[----:B------:R-:W-:-:S04]  /*5a20*/  LOP3.LUT R34, R2, R16, RZ, 0xc0, !PT ;  /* 0x0000001002227212 */ /* 0x000fc800078ec0ff */
[----:B------:R-:W-:Y:S02]  /*5a30*/  I2FP.F32.U32 R38, R39 ;  /* 0x0000002700267245 */ /* 0x000fe40000201000 */
[----:B------:R-:W-:Y:S03]  /*5a40*/  POPC R34, R34 ;  /* 0x0000002200227309 */ /* 0x000fe60000000000 */
[----:B------:R-:W-:-:S04]  /*5a50*/  FMUL R38, R33, R38 ;  /* 0x0000002621267220 */ /* 0x000fc80000400000 */
[----:B------:R-:W-:-:S04]  /*5a60*/  FFMA R38, R24, R38, R37 ;  /* 0x0000002618267223 */ /* 0x000fc80000000025 */
[----:B------:R-:W-:Y:S01]  /*5a70*/  FFMA R37, R25, R40, R38 ;  /* 0x0000002819257223 */ /* 0x000fe20000000026 */
[----:B------:R-:W-:-:S04]  /*5a80*/  LOP3.LUT R38, R3, R17, RZ, 0xc0, !PT ;  /* 0x0000001103267212 */ /* 0x000fc800078ec0ff */
[----:B------:R-:W1:Y:S01]  /*5a90*/  POPC R17, R38 ;  /* 0x0000002600117309 */ /* 0x000e620000000000 */
[----:B0-----:R-:W-:Y:S01]  /*5aa0*/  @!P0 IMAD.MOV.U32 R35, RZ, RZ, R36 ;  /* 0x000000ffff238224 */ /* 0x001fe200078e0024 */
[----:B-1----:R-:W-:Y:S01]  /*5ab0*/  IADD3 R17, PT, PT, R34, R17, RZ ;  /* 0x0000001122117210 */ /* 0x002fe20007ffe0ff */
[----:B------:R-:W-:Y:S02]  /*5ac0*/  IMAD.MOV.U32 R34, RZ, RZ, -0x1 ;  /* 0xffffffffff227424 */ /* 0x000fe400078e00ff */
[----:B------:R-:W-:Y:S01]  /*5ad0*/  IMAD.MOV.U32 R36, RZ, RZ, RZ ;  /* 0x000000ffff247224 */ /* 0x000fe200078e00ff */
[----:B------:R-:W-:-:S05]  /*5ae0*/  I2FP.F32.U32 R16, R17 ;  /* 0x0000001100107245 */ /* 0x000fca0000201000 */
[----:B------:R-:W-:-:S04]  /*5af0*/  FMUL R16, R33, R16 ;  /* 0x0000001021107220 */ /* 0x000fc80000400000 */
[----:B------:R-:W-:Y:S01]  /*5b00*/  FFMA R29, R26, R16, R37 ;  /* 0x000000101a1d7223 */ /* 0x000fe20000000025 */
[----:B------:R-:W-:Y:S01]  /*5b10*/  MOV R37, 0x1f ;  /* 0x0000001f00257802 */ /* 0x000fe20000000f00 */
[----:B------:R0:W1:Y:S06]  /*5b20*/  LDS.64 R16, [R30+0x100] ;  /* 0x000100001e107984 */ /* 0x00006c0000000a00 */
[----:B01----:R-:W-:Y:S05]  /*5b30*/  WARPSYNC.COLLECTIVE R34, `(.L_x_2741) ;  /* 0x0000000022087348 */ /* 0x003fea0003c00000 */
[----:B------:R2:W3:Y:S02]  /*5b40*/  SHFL.IDX P1, R34, R35, R36, R37 ;  /* 0x0000002423227389 */ /* 0x0004e40000020025 */
[----:B0123--:R-:W-:Y:S05]  /*5b50*/  ENDCOLLECTIVE ;  /* 0x000000000000791b */ /* 0x00ffea0003800000 */
.L_x_2741:
[----:B------:R-:W-:Y:S01]  /*5b60*/  IMAD.MOV.U32 R33, RZ, RZ, R34 ;  /* 0x000000ffff217224 */ /* 0x000fe200078e0022 */
[-C--:B------:R-:W-:Y:S02]  /*5b70*/  LOP3.LUT R39, R10, R16.reuse, RZ, 0xc0, !PT ;  /* 0x000000100a277212 */ /* 0x080fe400078ec0ff */
[-C--:B------:R-:W-:Y:S02]  /*5b80*/  LOP3.LUT R38, R11, R17.reuse, RZ, 0xc0, !PT ;  /* 0x000000110b267212 */ /* 0x080fe400078ec0ff */
[----:B------:R-:W-:Y:S02]  /*5b90*/  LOP3.LUT R34, R6, R16, RZ, 0xc0, !PT ;  /* 0x0000001006227212 */ /* 0x000fe400078ec0ff */
[----:B------:R-:W-:Y:S01]  /*5ba0*/  POPC R39, R39 ;  /* 0x0000002700277309 */ /* 0x000fe20000000000 */
[----:B------:R-:W-:-:S07]  /*5bb0*/  LOP3.LUT R36, R7, R17, RZ, 0xc0, !PT ;  /* 0x0000001107247212 */ /* 0x000fce00078ec0ff */
[----:B------:R-:W0:Y:S08]  /*5bc0*/  POPC R38, R38 ;  /* 0x0000002600267309 */ /* 0x000e300000000000 */
[----:B------:R-:W-:Y:S01]  /*5bd0*/  POPC R34, R34 ;  /* 0x0000002200227309 */ /* 0x000fe20000000000 */
[----:B0-----:R-:W-:Y:S01]  /*5be0*/  IMAD.IADD R40, R39, 0x1, R38 ;  /* 0x0000000127287824 */ /* 0x001fe200078e0226 */
[----:B------:R-:W-:-:S06]  /*5bf0*/  LOP3.LUT R39, R9, R17, RZ, 0xc0, !PT ;  /* 0x0000001109277212 */ /* 0x000fcc00078ec0ff */
[----:B------:R0:W1:Y:S01]  /*5c00*/  POPC R37, R36 ;  /* 0x0000002400257309 */ /* 0x0000620000000000 */
[----:B------:R-:W-:-:S05]  /*5c10*/  I2FP.F32.U32 R40, R40 ;  /* 0x0000002800287245 */ /* 0x000fca0000201000 */
[----:B------:R-:W-:Y:S02]  /*5c20*/  FMUL R40, R33, R40 ;  /* 0x0000002821287220 */ /* 0x000fe40000400000 */
[----:B------:R-:W-:Y:S01]  /*5c30*/  POPC R42, R39 ;  /* 0x00000027002a7309 */ /* 0x000fe20000000000 */
[----:B0-----:R-:W-:Y:S01]  /*5c40*/  LOP3.LUT R36, R2, R16, RZ, 0xc0, !PT ;  /* 0x0000001002247212 */ /* 0x001fe200078ec0ff */
[----:B------:R-:W-:Y:S01]  /*5c50*/  FFMA R40, R0, R40, R29 ;  /* 0x0000002800287223 */ /* 0x000fe2000000001d */
[----:B------:R-:W-:Y:S01]  /*5c60*/  LOP3.LUT R29, R8, R16, RZ, 0xc0, !PT ;  /* 0x00000010081d7212 */ /* 0x000fe200078ec0ff */
[----:B-1----:R-:W-:-:S04]  /*5c70*/  IMAD.IADD R37, R34, 0x1, R37 ;  /* 0x0000000122257824 */ /* 0x002fc800078e0225 */
[----:B------:R-:W-:Y:S01]  /*5c80*/  POPC R36, R36 ;  /* 0x0000002400247309 */ /* 0x000fe20000000000 */
[----:B------:R-:W0:Y:S01]  /*5c90*/  @!P0 LDS R34, [R28] ;  /* 0x000000001c228984 */ /* 0x000e220000000800 */
[----:B------:R-:W-:-:S06]  /*5ca0*/  I2FP.F32.U32 R38, R37 ;  /* 0x0000002500267245 */ /* 0x000fcc0000201000 */
[----:B------:R-:W1:Y:S01]  /*5cb0*/  POPC R29, R29 ;  /* 0x0000001d001d7309 */ /* 0x000e620000000000 */
[----:B------:R-:W-:Y:S01]  /*5cc0*/  FMUL R38, R33, R38 ;  /* 0x0000002621267220 */ /* 0x000fe20000400000 */
[----:B-1----:R-:W-:Y:S02]  /*5cd0*/  IADD3 R42, PT, PT, R29, R42, RZ ;  /* 0x0000002a1d2a7210 */ /* 0x002fe40007ffe0ff */
[----:B------:R-:W-:Y:S02]  /*5ce0*/  LOP3.LUT R29, R4, R16, RZ, 0xc0, !PT ;  /* 0x00000010041d7212 */ /* 0x000fe400078ec0ff */
[----:B------:R-:W-:-:S04]  /*5cf0*/  I2FP.F32.U32 R42, R42 ;  /* 0x0000002a002a7245 */ /* 0x000fc80000201000 */
[----:B------:R-:W-:Y:S01]  /*5d00*/  POPC R29, R29 ;  /* 0x0000001d001d7309 */ /* 0x000fe20000000000 */
[----:B------:R-:W-:-:S04]  /*5d10*/  FMUL R42, R33, R42 ;  /* 0x0000002a212a7220 */ /* 0x000fc80000400000 */
[----:B------:R-:W-:-:S04]  /*5d20*/  FFMA R35, R23, R42, R40 ;  /* 0x0000002a17237223 */ /* 0x000fc80000000028 */
[----:B------:R-:W-:Y:S01]  /*5d30*/  FFMA R38, R24, R38, R35 ;  /* 0x0000002618267223 */ /* 0x000fe20000000023 */
[----:B------:R-:W-:-:S04]  /*5d40*/  LOP3.LUT R35, R5, R17, RZ, 0xc0, !PT ;  /* 0x0000001105237212 */ /* 0x000fc800078ec0ff */
[----:B------:R1:W2:Y:S02]  /*5d50*/  POPC R40, R35 ;  /* 0x0000002300287309 */ /* 0x0002a40000000000 */
[----:B-1----:R-:W-:Y:S02]  /*5d60*/  HFMA2 R35, -RZ, RZ, 0, 0 ;  /* 0x00000000ff237431 */ /* 0x002fe400000001ff */
[----:B--2---:R-:W-:Y:S02]  /*5d70*/  IMAD.IADD R40, R29, 0x1, R40 ;  /* 0x000000011d287824 */ /* 0x004fe400078e0228 */
[----:B0-----:R-:W-:Y:S01]  /*5d80*/  @!P0 IMAD.MOV.U32 R35, RZ, RZ, R34 ;  /* 0x000000ffff238224 */ /* 0x001fe200078e0022 */
[----:B------:R-:W-:Y:S02]  /*5d90*/  MOV R34, 0xffffffff ;  /* 0xffffffff00227802 */ /* 0x000fe40000000f00 */
[----:B------:R-:W-:-:S05]  /*5da0*/  I2FP.F32.U32 R40, R40 ;  /* 0x0000002800287245 */ /* 0x000fca0000201000 */
[----:B------:R-:W-:-:S04]  /*5db0*/  FMUL R40, R33, R40 ;  /* 0x0000002821287220 */ /* 0x000fc80000400000 */
[----:B------:R-:W-:Y:S01]  /*5dc0*/  FFMA R37, R25, R40, R38 ;  /* 0x0000002819257223 */ /* 0x000fe20000000026 */
[----:B------:R-:W-:-:S04]  /*5dd0*/  LOP3.LUT R38, R3, R17, RZ, 0xc0, !PT ;  /* 0x0000001103267212 */ /* 0x000fc800078ec0ff */
[----:B------:R-:W0:Y:S02]  /*5de0*/  POPC R17, R38 ;  /* 0x0000002600117309 */ /* 0x000e240000000000 */
[----:B0-----:R-:W-:Y:S02]  /*5df0*/  IMAD.IADD R17, R36, 0x1, R17 ;  /* 0x0000000124117824 */ /* 0x001fe400078e0211 */
[----:B------:R-:W-:-:S03]  /*5e00*/  IMAD.MOV.U32 R36, RZ, RZ, RZ ;  /* 0x000000ffff247224 */ /* 0x000fc600078e00ff */
[----:B------:R-:W-:-:S05]  /*5e10*/  I2FP.F32.U32 R16, R17 ;  /* 0x0000001100107245 */ /* 0x000fca0000201000 */
[----:B------:R-:W-:-:S04]  /*5e20*/  FMUL R16, R33, R16 ;  /* 0x0000001021107220 */ /* 0x000fc80000400000 */
[----:B------:R-:W-:Y:S01]  /*5e30*/  FFMA R29, R26, R16, R37 ;  /* 0x000000101a1d7223 */ /* 0x000fe20000000025 */
[----:B------:R-:W-:Y:S01]  /*5e40*/  IMAD.MOV.U32 R37, RZ, RZ, 0x1f ;  /* 0x0000001fff257424 */ /* 0x000fe200078e00ff */
[----:B------:R0:W1:Y:S06]  /*5e50*/  LDS.64 R16, [R30+0x200] ;  /* 0x000200001e107984 */ /* 0x00006c0000000a00 */
[----:B01----:R-:W-:Y:S05]  /*5e60*/  WARPSYNC.COLLECTIVE R34, `(.L_x_2742) ;  /* 0x0000000022087348 */ /* 0x003fea0003c00000 */
[----:B------:R2:W3:Y:S02]  /*5e70*/  SHFL.IDX P1, R34, R35, R36, R37 ;  /* 0x0000002423227389 */ /* 0x0004e40000020025 */
[----:B0123--:R-:W-:Y:S05]  /*5e80*/  ENDCOLLECTIVE ;  /* 0x000000000000791b */ /* 0x00ffea0003800000 */
.L_x_2742:
[----:B------:R-:W-:Y:S01]  /*5e90*/  IMAD.MOV.U32 R33, RZ, RZ, R34 ;  /* 0x000000ffff217224 */ /* 0x000fe200078e0022 */
[----:B------:R-:W-:Y:S02]  /*5ea0*/  LOP3.LUT R39, R10, R16, RZ, 0xc0, !PT ;  /* 0x000000100a277212 */ /* 0x000fe400078ec0ff */
[-C--:B------:R-:W-:Y:S02]  /*5eb0*/  LOP3.LUT R38, R11, R17.reuse, RZ, 0xc0, !PT ;  /* 0x000000110b267212 */ /* 0x080fe400078ec0ff */
[-C--:B------:R-:W-:Y:S02]  /*5ec0*/  LOP3.LUT R36, R7, R17.reuse, RZ, 0xc0, !PT ;  /* 0x0000001107247212 */ /* 0x080fe400078ec0ff */
[----:B------:R-:W-:Y:S08]  /*5ed0*/  POPC R39, R39 ;  /* 0x0000002700277309 */ /* 0x000ff00000000000 */
[----:B------:R-:W0:Y:S08]  /*5ee0*/  POPC R38, R38 ;  /* 0x0000002600267309 */ /* 0x000e300000000000 */
[----:B------:R1:W-:Y:S01]  /*5ef0*/  POPC R37, R36 ;  /* 0x0000002400257309 */ /* 0x0003e20000000000 */
[----:B0-----:R-:W-:Y:S01]  /*5f00*/  IMAD.IADD R40, R39, 0x1, R38 ;  /* 0x0000000127287824 */ /* 0x001fe200078e0226 */
[----:B------:R-:W-:Y:S01]  /*5f10*/  LOP3.LUT R38, R9, R17, RZ, 0xc0, !PT ;  /* 0x0000001109267212 */ /* 0x000fe200078ec0ff */
[----:B-1----:R-:W0:Y:S03]  /*5f20*/  @!P0 LDS R36, [R28+0x4] ;  /* 0x000004001c248984 */ /* 0x002e260000000800 */
[----:B------:R-:W-:-:S02]  /*5f30*/  I2FP.F32.U32 R40, R40 ;  /* 0x0000002800287245 */ /* 0x000fc40000201000 */
[----:B------:R-:W-:Y:S03]  /*5f40*/  POPC R38, R38 ;  /* 0x0000002600267309 */ /* 0x000fe60000000000 */
[----:B------:R-:W-:-:S04]  /*5f50*/  FMUL R40, R33, R40 ;  /* 0x0000002821287220 */ /* 0x000fc80000400000 */
[----:B------:R-:W-:Y:S01]  /*5f60*/  FFMA R40, R0, R40, R29 ;  /* 0x0000002800287223 */ /* 0x000fe2000000001d */
[----:B------:R-:W-:-:S06]  /*5f70*/  LOP3.LUT R29, R8, R16, RZ, 0xc0, !PT ;  /* 0x00000010081d7212 */ /* 0x000fcc00078ec0ff */
[----:B------:R-:W1:Y:S02]  /*5f80*/  POPC R29, R29 ;  /* 0x0000001d001d7309 */ /* 0x000e640000000000 */
[----:B-1----:R-:W-:Y:S01]  /*5f90*/  IMAD.IADD R39, R29, 0x1, R38 ;  /* 0x000000011d277824 */ /* 0x002fe200078e0226 */
[----:B------:R-:W-:-:S04]  /*5fa0*/  LOP3.LUT R29, R4, R16, RZ, 0xc0, !PT ;  /* 0x00000010041d7212 */ /* 0x000fc800078ec0ff */
[----:B------:R-:W-:Y:S02]  /*5fb0*/  I2FP.F32.U32 R34, R39 ;  /* 0x0000002700227245 */ /* 0x000fe40000201000 */
[----:B------:R-:W-:Y:S03]  /*5fc0*/  POPC R29, R29 ;  /* 0x0000001d001d7309 */ /* 0x000fe60000000000 */
[----:B------:R-:W-:-:S04]  /*5fd0*/  FMUL R34, R33, R34 ;  /* 0x0000002221227220 */ /* 0x000fc80000400000 */
[----:B------:R-:W-:Y:S01]  /*5fe0*/  FFMA R35, R23, R34, R40 ;  /* 0x0000002217237223 */ /* 0x000fe20000000028 */
[-C--:B------:R-:W-:Y:S02]  /*5ff0*/  LOP3.LUT R34, R6, R16.reuse, RZ, 0xc0, !PT ;  /* 0x0000001006227212 */ /* 0x080fe400078ec0ff */
[----:B------:R-:W-:-:S04]  /*6000*/  LOP3.LUT R16, R2, R16, RZ, 0xc0, !PT ;  /* 0x0000001002107212 */ /* 0x000fc800078ec0ff */
[----:B------:R-:W1:Y:S08]  /*6010*/  POPC R34, R34 ;  /* 0x0000002200227309 */ /* 0x000e700000000000 */
[----:B------:R-:W-:Y:S01]  /*6020*/  POPC R16, R16 ;  /* 0x0000001000107309 */ /* 0x000fe20000000000 */
[----:B-1----:R-:W-:-:S04]  /*6030*/  IADD3 R37, PT, PT, R34, R37, RZ ;  /* 0x0000002522257210 */ /* 0x002fc80007ffe0ff */
[----:B------:R-:W-:-:S05]  /*6040*/  I2FP.F32.U32 R40, R37 ;  /* 0x0000002500287245 */ /* 0x000fca0000201000 */
[----:B------:R-:W-:-:S04]  /*6050*/  FMUL R40, R33, R40 ;  /* 0x0000002821287220 */ /* 0x000fc80000400000 */
[----:B------:R-:W-:Y:S01]  /*6060*/  FFMA R40, R24, R40, R35 ;  /* 0x0000002818287223 */ /* 0x000fe20000000023 */
[-C--:B------:R-:W-:Y:S02]  /*6070*/  LOP3.LUT R35, R5, R17.reuse, RZ, 0xc0, !PT ;  /* 0x0000001105237212 */ /* 0x080fe400078ec0ff */
[----:B------:R-:W-:Y:S02]  /*6080*/  LOP3.LUT R17, R3, R17, RZ, 0xc0, !PT ;  /* 0x0000001103117212 */ /* 0x000fe400078ec0ff */
[----:B------:R-:W1:Y:S08]  /*6090*/  POPC R38, R35 ;  /* 0x0000002300267309 */ /* 0x000e700000000000 */
[----:B------:R-:W2:Y:S01]  /*60a0*/  POPC R17, R17 ;  /* 0x0000001100117309 */ /* 0x000ea20000000000 */
[----:B-1----:R-:W-:-:S05]  /*60b0*/  IMAD.IADD R38, R29, 0x1, R38 ;  /* 0x000000011d267824 */ /* 0x002fca00078e0226 */
[----:B------:R-:W-:Y:S01]  /*60c0*/  I2FP.F32.U32 R38, R38 ;  /* 0x0000002600267245 */ /* 0x000fe20000201000 */
[----:B--2---:R-:W-:-:S04]  /*60d0*/  IMAD.IADD R29, R16, 0x1, R17 ;  /* 0x00000001101d7824 */ /* 0x004fc800078e0211 */
[----:B------:R-:W-:Y:S01]  /*60e0*/  FMUL R38, R33, R38 ;  /* 0x0000002621267220 */ /* 0x000fe20000400000 */
[----:B------:R-:W-:Y:S01]  /*60f0*/  I2FP.F32.U32 R34, R29 ;  /* 0x0000001d00227245 */ /* 0x000fe20000201000 */
[----:B------:R-:W-:Y:S02]  /*6100*/  IMAD.MOV.U32 R29, RZ, RZ, RZ ;  /* 0x000000ffff1d7224 */ /* 0x000fe400078e00ff */
[----:B------:R-:W-:Y:S01]  /*6110*/  FFMA R37, R25, R38, R40 ;  /* 0x0000002619257223 */ /* 0x000fe20000000028 */
[----:B0-----:R-:W-:Y:S01]  /*6120*/  @!P0 MOV R29, R36 ;  /* 0x00000024001d8202 */ /* 0x001fe20000000f00 */
[----:B------:R-:W-:Y:S02]  /*6130*/  IMAD.MOV.U32 R36, RZ, RZ, RZ ;  /* 0x000000ffff247224 */ /* 0x000fe400078e00ff */
[----:B------:R-:W-:Y:S01]  /*6140*/  FMUL R33, R33, R34 ;  /* 0x0000002221217220 */ /* 0x000fe20000400000 */
[----:B------:R-:W-:Y:S01]  /*6150*/  MOV R34, 0xffffffff ;  /* 0xffffffff00227802 */ /* 0x000fe20000000f00 */
[----:B------:R-:W-:-:S02]  /*6160*/  IMAD.MOV.U32 R35, RZ, RZ, R29 ;  /* 0x000000ffff237224 */ /* 0x000fc400078e001d */
[----:B------:R-:W-:Y:S01]  /*6170*/  FFMA R33, R26, R33, R37 ;  /* 0x000000211a217223 */ /* 0x000fe20000000025 */
[----:B------:R-:W-:-:S07]  /*6180*/  IMAD.MOV.U32 R37, RZ, RZ, 0x1f ;  /* 0x0000001fff257424 */ /* 0x000fce00078e00ff */
[----:B------:R-:W-:Y:S05]  /*6190*/  WARPSYNC.COLLECTIVE R34, `(.L_x_2743) ;  /* 0x0000000022087348 */ /* 0x000fea0003c00000 */
[----:B------:R0:W1:Y:S02]  /*61a0*/  SHFL.IDX P1, R34, R35, R36, R37 ;  /* 0x0000002423227389 */ /* 0x0000640000020025 */
[----:B01----:R-:W-:Y:S05]  /*61b0*/  ENDCOLLECTIVE ;  /* 0x000000000000791b */ /* 0x003fea0003800000 */
.L_x_2743:
[----:B------:R-:W-:Y:S01]  /*61c0*/  IMAD.MOV.U32 R29, RZ, RZ, R34 ;  /* 0x000000ffff1d7224 */ /* 0x000fe200078e0022 */
[----:B------:R-:W-:Y:S06]  /*61d0*/  BRA `(.L_x_2744) ;  /* 0xffffffb400a47947 */ /* 0x000fec000383ffff */
.L_x_2702:
[----:B------:R-:W-:Y:S01]  /*61e0*/  BSSY B1, `(.L_x_2745) ;  /* 0x0000007000017945 */ /* 0x000fe20003800000 */
[----:B------:R-:W-:Y:S01]  /*61f0*/  IMAD.MOV.U32 R36, RZ, RZ, RZ ;  /* 0x000000ffff247224 */ /* 0x000fe200078e00ff */
[----:B------:R-:W-:Y:S01]  /*6200*/  MOV R34, 0xffffffff ;  /* 0xffffffff00227802 */ /* 0x000fe20000000f00 */
[----:B------:R-:W-:-:S07]  /*6210*/  IMAD.MOV.U32 R37, RZ, RZ, 0x1f ;  /* 0x0000001fff257424 */ /* 0x000fce00078e00ff */
[----:B01---5:R-:W-:Y:S05]  /*6220*/  WARPSYNC.COLLECTIVE R34, `(.L_x_2746) ;  /* 0x0000000022087348 */ /* 0x023fea0003c00000 */
[----:B-1----:R1:W2:Y:S02]  /*6230*/  SHFL.IDX P1, R34, R35, R36, R37 ;  /* 0x0000002423227389 */ /* 0x0022a40000020025 */
[----:B012--5:R-:W-:Y:S05]  /*6240*/  ENDCOLLECTIVE ;  /* 0x000000000000791b */ /* 0x027fea0003800000 */
.L_x_2746:
[----:B------:R-:W-:Y:S05]  /*6250*/  BSYNC B1 ;  /* 0x0000000000017941 */ /* 0x000fea0003800000 */
.L_x_2745:
[----:B------:R-:W-:Y:S01]  /*6260*/  IMAD.MOV.U32 R30, RZ, RZ, R34 ;  /* 0x000000ffff1e7224 */ /* 0x000fe200078e0022 */
[----:B------:R-:W-:Y:S06]  /*6270*/  BRA `(.L_x_2747) ;  /* 0xffffffb8005c7947 */ /* 0x000fec000383ffff */
.L_x_2703:
[----:B------:R-:W-:Y:S01]  /*6280*/  BSSY B1, `(.L_x_2748) ;  /* 0x0000007000017945 */ /* 0x000fe20003800000 */
[----:B------:R-:W-:Y:S01]  /*6290*/  IMAD.MOV.U32 R36, RZ, RZ, RZ ;  /* 0x000000ffff247224 */ /* 0x000fe200078e00ff */
[----:B------:R-:W-:Y:S01]  /*62a0*/  MOV R34, 0xffffffff ;  /* 0xffffffff00227802 */ /* 0x000fe20000000f00 */
[----:B------:R-:W-:-:S07]  /*62b0*/  IMAD.MOV.U32 R37, RZ, RZ, 0x1f ;  /* 0x0000001fff257424 */ /* 0x000fce00078e00ff */
[----:B012--5:R-:W-:Y:S05]  /*62c0*/  WARPSYNC.COLLECTIVE R34, `(.L_x_2749) ;  /* 0x0000000022087348 */ /* 0x027fea0003c00000 */
[----:B--2---:R2:W3:Y:S02]  /*62d0*/  SHFL.IDX P1, R34, R35, R36, R37 ;  /* 0x0000002423227389 */ /* 0x0044e40000020025 */
[----:B0123-5:R-:W-:Y:S05]  /*62e0*/  ENDCOLLECTIVE ;  /* 0x000000000000791b */ /* 0x02ffea0003800000 */
.L_x_2749:
[----:B------:R-:W-:Y:S05]  /*62f0*/  BSYNC B1 ;  /* 0x0000000000017941 */ /* 0x000fea0003800000 */
.L_x_2748:
[----:B------:R-:W-:Y:S01]  /*6300*/  IMAD.MOV.U32 R30, RZ, RZ, R34 ;  /* 0x000000ffff1e7224 */ /* 0x000fe200078e0022 */
[----:B------:R-:W-:Y:S06]  /*6310*/  BRA `(.L_x_2750) ;  /* 0xffffffb800f87947 */ /* 0x000fec000383ffff */
.L_x_2704:
[----:B------:R-:W-:Y:S01]  /*6320*/  BSSY B1, `(.L_x_2751) ;  /* 0x0000007000017945 */ /* 0x000fe20003800000 */
[----:B------:R-:W-:Y:S01]  /*6330*/  IMAD.MOV.U32 R36, RZ, RZ, RZ ;  /* 0x000000ffff247224 */ /* 0x000fe200078e00ff */
[----:B------:R-:W-:Y:S01]  /*6340*/  MOV R34, 0xffffffff ;  /* 0xffffffff00227802 */ /* 0x000fe20000000f00 */
[----:B------:R-:W-:-:S07]  /*6350*/  IMAD.MOV.U32 R37, RZ, RZ, 0x1f ;  /* 0x0000001fff257424 */ /* 0x000fce00078e00ff */
[----:B0123-5:R-:W-:Y:S05]  /*6360*/  WARPSYNC.COLLECTIVE R34, `(.L_x_2752) ;  /* 0x0000000022087348 */ /* 0x02ffea0003c00000 */
[----:B---3--:R3:W4:Y:S02]  /*6370*/  SHFL.IDX P1, R34, R35, R36, R37 ;  /* 0x0000002423227389 */ /* 0x0087240000020025 */
[----:B012345:R-:W-:Y:S05]  /*6380*/  ENDCOLLECTIVE ;  /* 0x000000000000791b */ /* 0x03ffea0003800000 */
.L_x_2752:
[----:B------:R-:W-:Y:S05]  /*6390*/  BSYNC B1 ;  /* 0x0000000000017941 */ /* 0x000fea0003800000 */
.L_x_2751:
[----:B------:R-:W-:Y:S01]  /*63a0*/  IMAD.MOV.U32 R28, RZ, RZ, R34 ;  /* 0x000000ffff1c7224 */ /* 0x000fe200078e0022 */
[----:B------:R-:W-:Y:S06]  /*63b0*/  BRA `(.L_x_2753) ;  /* 0xffffffbc008c7947 */ /* 0x000fec000383ffff */
.L_x_2706:
[----:B------:R-:W-:Y:S01]  /*63c0*/  BSSY B1, `(.L_x_2754) ;  /* 0x0000007000017945 */ /* 0x000fe20003800000 */
[----:B------:R-:W-:Y:S01]  /*63d0*/  IMAD.MOV.U32 R36, RZ, RZ, RZ ;  /* 0x000000ffff247224 */ /* 0x000fe200078e00ff */
[----:B------:R-:W-:Y:S01]  /*63e0*/  MOV R34, 0xffffffff ;  /* 0xffffffff00227802 */ /* 0x000fe20000000f00 */
[----:B------:R-:W-:-:S07]  /*63f0*/  IMAD.MOV.U32 R37, RZ, RZ, 0x1f ;  /* 0x0000001fff257424 */ /* 0x000fce00078e00ff */
[----:B012345:R-:W-:Y:S05]  /*6400*/  WARPSYNC.COLLECTIVE R34, `(.L_x_2755) ;  /* 0x0000000022087348 */ /* 0x03ffea0003c00000 */
[----:B--2---:R2:W0:Y:S02]  /*6410*/  SHFL.IDX P1, R34, R35, R36, R37 ;  /* 0x0000002423227389 */ /* 0x0044240000020025 */
[----:B012345:R-:W-:Y:S05]  /*6420*/  ENDCOLLECTIVE ;  /* 0x000000000000791b */ /* 0x03ffea0003800000 */
.L_x_2755:
[----:B------:R-:W-:Y:S05]  /*6430*/  BSYNC B1 ;  /* 0x0000000000017941 */ /* 0x000fea0003800000 */
.L_x_2754:
[----:B------:R-:W-:Y:S01]  /*6440*/  IMAD.MOV.U32 R17, RZ, RZ, R34 ;  /* 0x000000ffff117224 */ /* 0x000fe200078e0022 */
[----:B------:R-:W-:Y:S06]  /*6450*/  BRA `(.L_x_2756) ;  /* 0xffffffc000307947 */ /* 0x000fec000383ffff */
.L_x_2708:
[----:B------:R-:W-:Y:S01]  /*6460*/  BSSY B1, `(.L_x_2757) ;  /* 0x0000007000017945 */ /* 0x000fe20003800000 */
[----:B------:R-:W-:Y:S01]  /*6470*/  IMAD.MOV.U32 R36, RZ, RZ, RZ ;  /* 0x000000ffff247224 */ /* 0x000fe200078e00ff */
[----:B------:R-:W-:Y:S01]  /*6480*/  MOV R34, 0xffffffff ;  /* 0xffffffff00227802 */ /* 0x000fe20000000f00 */
[----:B------:R-:W-:-:S07]  /*6490*/  IMAD.MOV.U32 R37, RZ, RZ, 0x1f ;  /* 0x0000001fff257424 */ /* 0x000fce00078e00ff */
[----:B012345:R-:W-:Y:S05]  /*64a0*/  WARPSYNC.COLLECTIVE R34, `(.L_x_2758) ;  /* 0x0000000022087348 */ /* 0x03ffea0003c00000 */
[----:B--2---:R2:W0:Y:S02]  /*64b0*/  SHFL.IDX P1, R34, R35, R36, R37 ;  /* 0x0000002423227389 */ /* 0x0044240000020025 */
[----:B012345:R-:W-:Y:S05]  /*64c0*/  ENDCOLLECTIVE ;  /* 0x000000000000791b */ /* 0x03ffea0003800000 */
.L_x_2758:
[----:B------:R-:W-:Y:S05]  /*64d0*/  BSYNC B1 ;  /* 0x0000000000017941 */ /* 0x000fea0003800000 */
.L_x_2757:
[----:B------:R-:W-:Y:S01]  /*64e0*/  IMAD.MOV.U32 R17, RZ, RZ, R34 ;  /* 0x000000ffff117224 */ /* 0x000fe200078e0022 */
[----:B------:R-:W-:Y:S06]  /*64f0*/  BRA `(.L_x_2759) ;  /* 0xffffffc000cc7947 */ /* 0x000fec000383ffff */
.L_x_2710:
[----:B------:R-:W-:Y:S01]  /*6500*/  BSSY B1, `(.L_x_2760) ;  /* 0x0000007000017945 */ /* 0x000fe20003800000 */
[----:B------:R-:W-:Y:S01]  /*6510*/  IMAD.MOV.U32 R36, RZ, RZ, RZ ;  /* 0x000000ffff247224 */ /* 0x000fe200078e00ff */
[----:B------:R-:W-:Y:S01]  /*6520*/  MOV R34, 0xffffffff ;  /* 0xffffffff00227802 */ /* 0x000fe20000000f00 */
[----:B------:R-:W-:-:S07]  /*6530*/  IMAD.MOV.U32 R37, RZ, RZ, 0x1f ;  /* 0x0000001fff257424 */ /* 0x000fce00078e00ff */
[----:B012345:R-:W-:Y:S05]  /*6540*/  WARPSYNC.COLLECTIVE R34, `(.L_x_2761) ;  /* 0x0000000022087348 */ /* 0x03ffea0003c00000 */
[----:B--2---:R2:W0:Y:S02]  /*6550*/  SHFL.IDX P1, R34, R35, R36, R37 ;  /* 0x0000002423227389 */ /* 0x0044240000020025 */
[----:B012345:R-:W-:Y:S05]  /*6560*/  ENDCOLLECTIVE ;  /* 0x000000000000791b */ /* 0x03ffea0003800000 */
.L_x_2761:
[----:B------:R-:W-:Y:S05]  /*6570*/  BSYNC B1 ;  /* 0x0000000000017941 */ /* 0x000fea0003800000 */
.L_x_2760:
[----:B------:R-:W-:Y:S01]  /*6580*/  IMAD.MOV.U32 R17, RZ, RZ, R34 ;  /* 0x000000ffff117224 */ /* 0x000fe200078e0022 */
[----:B------:R-:W-:Y:S06]  /*6590*/  BRA `(.L_x_2762) ;  /* 0xffffffc400687947 */ /* 0x000fec000383ffff */
.L_x_2712:
[----:B------:R-:W-:Y:S01]  /*65a0*/  BSSY B1, `(.L_x_2763) ;  /* 0x0000007000017945 */ /* 0x000fe20003800000 */
[----:B------:R-:W-:Y:S01]  /*65b0*/  IMAD.MOV.U32 R36, RZ, RZ, RZ ;  /* 0x000000ffff247224 */ /* 0x000fe200078e00ff */
[----:B------:R-:W-:Y:S01]  /*65c0*/  MOV R34, 0xffffffff ;  /* 0xffffffff00227802 */ /* 0x000fe20000000f00 */
[----:B------:R-:W-:-:S07]  /*65d0*/  IMAD.MOV.U32 R37, RZ, RZ, 0x1f ;  /* 0x0000001fff257424 */ /* 0x000fce00078e00ff */
[----:B012345:R-:W-:Y:S05]  /*65e0*/  WARPSYNC.COLLECTIVE R34, `(.L_x_2764) ;  /* 0x0000000022087348 */ /* 0x03ffea0003c00000 */
[----:B--2---:R2:W0:Y:S02]  /*65f0*/  SHFL.IDX P1, R34, R35, R36, R37 ;  /* 0x0000002423227389 */ /* 0x0044240000020025 */
[----:B012345:R-:W-:Y:S05]  /*6600*/  ENDCOLLECTIVE ;  /* 0x000000000000791b */ /* 0x03ffea0003800000 */
.L_x_2764:
[----:B------:R-:W-:Y:S05]  /*6610*/  BSYNC B1 ;  /* 0x0000000000017941 */ /* 0x000fea0003800000 */
.L_x_2763:
[----:B------:R-:W-:Y:S01]  /*6620*/  IMAD.MOV.U32 R17, RZ, RZ, R34 ;  /* 0x000000ffff117224 */ /* 0x000fe200078e0022 */
[----:B------:R-:W-:Y:S06]  /*6630*/  BRA `(.L_x_2765) ;  /* 0xffffffc800047947 */ /* 0x000fec000383ffff */
.L_x_2714:
[----:B------:R-:W-:Y:S01]  /*6640*/  BSSY B1, `(.L_x_2766) ;  /* 0x0000007000017945 */ /* 0x000fe20003800000 */
[----:B------:R-:W-:Y:S01]  /*6650*/  IMAD.MOV.U32 R36, RZ, RZ, RZ ;  /* 0x000000ffff247224 */ /* 0x000fe200078e00ff */
[----:B------:R-:W-:Y:S01]  /*6660*/  MOV R34, 0xffffffff ;  /* 0xffffffff00227802 */ /* 0x000fe20000000f00 */
[----:B------:R-:W-:-:S07]  /*6670*/  IMAD.MOV.U32 R37, RZ, RZ, 0x1f ;  /* 0x0000001fff257424 */ /* 0x000fce00078e00ff */
[----:B012345:R-:W-:Y:S05]  /*6680*/  WARPSYNC.COLLECTIVE R34, `(.L_x_2767) ;  /* 0x0000000022087348 */ /* 0x03ffea0003c00000 */
[----:B--2---:R2:W0:Y:S02]  /*6690*/  SHFL.IDX P1, R34, R35, R36, R37 ;  /* 0x0000002423227389 */ /* 0x0044240000020025 */
[----:B012345:R-:W-:Y:S05]  /*66a0*/  ENDCOLLECTIVE ;  /* 0x000000000000791b */ /* 0x03ffea0003800000 */
.L_x_2767:
[----:B------:R-:W-:Y:S05]  /*66b0*/  BSYNC B1 ;  /* 0x0000000000017941 */ /* 0x000fea0003800000 */
.L_x_2766:
[----:B------:R-:W-:Y:S01]  /*66c0*/  IMAD.MOV.U32 R17, RZ, RZ, R34 ;  /* 0x000000ffff117224 */ /* 0x000fe200078e0022 */
[----:B------:R-:W-:Y:S06]  /*66d0*/  BRA `(.L_x_2768) ;  /* 0xffffffc800a07947 */ /* 0x000fec000383ffff */
.L_x_2716:
[----:B------:R-:W-:Y:S01]  /*66e0*/  BSSY B1, `(.L_x_2769) ;  /* 0x0000007000017945 */ /* 0x000fe20003800000 */
[----:B------:R-:W-:Y:S01]  /*66f0*/  IMAD.MOV.U32 R36, RZ, RZ, RZ ;  /* 0x000000ffff247224 */ /* 0x000fe200078e00ff */
[----:B------:R-:W-:Y:S01]  /*6700*/  MOV R34, 0xffffffff ;  /* 0xffffffff00227802 */ /* 0x000fe20000000f00 */
[----:B------:R-:W-:-:S07]  /*6710*/  IMAD.MOV.U32 R37, RZ, RZ, 0x1f ;  /* 0x0000001fff257424 */ /* 0x000fce00078e00ff */
[----:B012345:R-:W-:Y:S05]  /*6720*/  WARPSYNC.COLLECTIVE R34, `(.L_x_2770) ;  /* 0x0000000022087348 */ /* 0x03ffea0003c00000 */
[----:B--2---:R2:W0:Y:S02]  /*6730*/  SHFL.IDX P1, R34, R35, R36, R37 ;  /* 0x0000002423227389 */ /* 0x0044240000020025 */
[----:B012345:R-:W-:Y:S05]  /*6740*/  ENDCOLLECTIVE ;  /* 0x000000000000791b */ /* 0x03ffea0003800000 */
.L_x_2770:
[----:B------:R-:W-:Y:S05]  /*6750*/  BSYNC B1 ;  /* 0x0000000000017941 */ /* 0x000fea0003800000 */
.L_x_2769:
[----:B------:R-:W-:Y:S01]  /*6760*/  IMAD.MOV.U32 R17, RZ, RZ, R34 ;  /* 0x000000ffff117224 */ /* 0x000fe200078e0022 */
[----:B------:R-:W-:Y:S06]  /*6770*/  BRA `(.L_x_2771) ;  /* 0xffffffcc003c7947 */ /* 0x000fec000383ffff */
.L_x_2718:
[----:B------:R-:W-:Y:S01]  /*6780*/  BSSY B1, `(.L_x_2772) ;  /* 0x0000007000017945 */ /* 0x000fe20003800000 */
[----:B------:R-:W-:Y:S01]  /*6790*/  IMAD.MOV.U32 R36, RZ, RZ, RZ ;  /* 0x000000ffff247224 */ /* 0x000fe200078e00ff */
[----:B------:R-:W-:Y:S01]  /*67a0*/  MOV R34, 0xffffffff ;  /* 0xffffffff00227802 */ /* 0x000fe20000000f00 */
[----:B------:R-:W-:-:S07]  /*67b0*/  IMAD.MOV.U32 R37, RZ, RZ, 0x1f ;  /* 0x0000001fff257424 */ /* 0x000fce00078e00ff */
[----:B012345:R-:W-:Y:S05]  /*67c0*/  WARPSYNC.COLLECTIVE R34, `(.L_x_2773) ;  /* 0x0000000022087348 */ /* 0x03ffea0003c00000 */
[----:B--2---:R2:W0:Y:S02]  /*67d0*/  SHFL.IDX P1, R34, R35, R36, R37 ;  /* 0x0000002423227389 */ /* 0x0044240000020025 */
[----:B012345:R-:W-:Y:S05]  /*67e0*/  ENDCOLLECTIVE ;  /* 0x000000000000791b */ /* 0x03ffea0003800000 */
.L_x_2773:
[----:B------:R-:W-:Y:S05]  /*67f0*/  BSYNC B1 ;  /* 0x0000000000017941 */ /* 0x000fea0003800000 */
.L_x_2772:
[----:B------:R-:W-:Y:S01]  /*6800*/  IMAD.MOV.U32 R17, RZ, RZ, R34 ;  /* 0x000000ffff117224 */ /* 0x000fe200078e0022 */
[----:B------:R-:W-:Y:S06]  /*6810*/  BRA `(.L_x_2774) ;  /* 0xffffffcc00d87947 */ /* 0x000fec000383ffff */
.L_x_2720:
[----:B------:R-:W-:Y:S01]  /*6820*/  BSSY B1, `(.L_x_2775) ;  /* 0x0000007000017945 */ /* 0x000fe20003800000 */
[----:B------:R-:W-:Y:S01]  /*6830*/  IMAD.MOV.U32 R36, RZ, RZ, RZ ;  /* 0x000000ffff247224 */ /* 0x000fe200078e00ff */
[----:B------:R-:W-:Y:S01]  /*6840*/  MOV R34, 0xffffffff ;  /* 0xffffffff00227802 */ /* 0x000fe20000000f00 */
[----:B------:R-:W-:-:S07]  /*6850*/  IMAD.MOV.U32 R37, RZ, RZ, 0x1f ;  /* 0x0000001fff257424 */ /* 0x000fce00078e00ff */
[----:B012345:R-:W-:Y:S05]  /*6860*/  WARPSYNC.COLLECTIVE R34, `(.L_x_2776) ;  /* 0x0000000022087348 */ /* 0x03ffea0003c00000 */
[----:B--2---:R2:W0:Y:S02]  /*6870*/  SHFL.IDX P1, R34, R35, R36, R37 ;  /* 0x0000002423227389 */ /* 0x0044240000020025 */
[----:B012345:R-:W-:Y:S05]  /*6880*/  ENDCOLLECTIVE ;  /* 0x000000000000791b */ /* 0x03ffea0003800000 */
.L_x_2776:
[----:B------:R-:W-:Y:S05]  /*6890*/  BSYNC B1 ;  /* 0x0000000000017941 */ /* 0x000fea0003800000 */
.L_x_2775:
[----:B------:R-:W-:Y:S01]  /*68a0*/  IMAD.MOV.U32 R17, RZ, RZ, R34 ;  /* 0x000000ffff117224 */ /* 0x000fe200078e0022 */
[----:B------:R-:W-:Y:S06]  /*68b0*/  BRA `(.L_x_2777) ;  /* 0xffffffd000747947 */ /* 0x000fec000383ffff */
.L_x_2722:
[----:B------:R-:W-:Y:S01]  /*68c0*/  BSSY B1, `(.L_x_2778) ;  /* 0x0000007000017945 */ /* 0x000fe20003800000 */
[----:B------:R-:W-:Y:S01]  /*68d0*/  IMAD.MOV.U32 R36, RZ, RZ, RZ ;  /* 0x000000ffff247224 */ /* 0x000fe200078e00ff */
[----:B------:R-:W-:Y:S01]  /*68e0*/  MOV R34, 0xffffffff ;  /* 0xffffffff00227802 */ /* 0x000fe20000000f00 */
[----:B------:R-:W-:-:S07]  /*68f0*/  IMAD.MOV.U32 R37, RZ, RZ, 0x1f ;  /* 0x0000001fff257424 */ /* 0x000fce00078e00ff */
[----:B012345:R-:W-:Y:S05]  /*6900*/  WARPSYNC.COLLECTIVE R34, `(.L_x_2779) ;  /* 0x0000000022087348 */ /* 0x03ffea0003c00000 */
[----:B--2---:R2:W0:Y:S02]  /*6910*/  SHFL.IDX P1, R34, R35, R36, R37 ;  /* 0x0000002423227389 */ /* 0x0044240000020025 */
[----:B012345:R-:W-:Y:S05]  /*6920*/  ENDCOLLECTIVE ;  /* 0x000000000000791b */ /* 0x03ffea0003800000 */
.L_x_2779:
[----:B------:R-:W-:Y:S05]  /*6930*/  BSYNC B1 ;  /* 0x0000000000017941 */ /* 0x000fea0003800000 */
.L_x_2778:
[----:B------:R-:W-:Y:S01]  /*6940*/  IMAD.MOV.U32 R17, RZ, RZ, R34 ;  /* 0x000000ffff117224 */ /* 0x000fe200078e0022 */
[----:B------:R-:W-:Y:S06]  /*6950*/  BRA `(.L_x_2780) ;  /* 0xffffffd400107947 */ /* 0x000fec000383ffff */
.L_x_2724:
[----:B------:R-:W-:Y:S01]  /*6960*/  BSSY B1, `(.L_x_2781) ;  /* 0x0000007000017945 */ /* 0x000fe20003800000 */
[----:B------:R-:W-:Y:S01]  /*6970*/  IMAD.MOV.U32 R36, RZ, RZ, RZ ;  /* 0x000000ffff247224 */ /* 0x000fe200078e00ff */
[----:B------:R-:W-:Y:S01]  /*6980*/  MOV R34, 0xffffffff ;  /* 0xffffffff00227802 */ /* 0x000fe20000000f00 */
[----:B------:R-:W-:-:S07]  /*6990*/  IMAD.MOV.U32 R37, RZ, RZ, 0x1f ;  /* 0x0000001fff257424 */ /* 0x000fce00078e00ff */
[----:B012345:R-:W-:Y:S05]  /*69a0*/  WARPSYNC.COLLECTIVE R34, `(.L_x_2782) ;  /* 0x0000000022087348 */ /* 0x03ffea0003c00000 */
[----:B--2---:R2:W0:Y:S02]  /*69b0*/  SHFL.IDX P1, R34, R35, R36, R37 ;  /* 0x0000002423227389 */ /* 0x0044240000020025 */
[----:B012345:R-:W-:Y:S05]  /*69c0*/  ENDCOLLECTIVE ;  /* 0x000000000000791b */ /* 0x03ffea0003800000 */
.L_x_2782:
[----:B------:R-:W-:Y:S05]  /*69d0*/  BSYNC B1 ;  /* 0x0000000000017941 */ /* 0x000fea0003800000 */
.L_x_2781:
[----:B------:R-:W-:Y:S01]  /*69e0*/  IMAD.MOV.U32 R17, RZ, RZ, R34 ;  /* 0x000000ffff117224 */ /* 0x000fe200078e0022 */
[----:B------:R-:W-:Y:S06]  /*69f0*/  BRA `(.L_x_2783) ;  /* 0xffffffd400ac7947 */ /* 0x000fec000383ffff */
.L_x_2726:
[----:B------:R-:W-:Y:S01]  /*6a00*/  BSSY B1, `(.L_x_2784) ;  /* 0x0000007000017945 */ /* 0x000fe20003800000 */
[----:B------:R-:W-:Y:S01]  /*6a10*/  IMAD.MOV.U32 R36, RZ, RZ, RZ ;  /* 0x000000ffff247224 */ /* 0x000fe200078e00ff */
[----:B------:R-:W-:Y:S01]  /*6a20*/  MOV R34, 0xffffffff ;  /* 0xffffffff00227802 */ /* 0x000fe20000000f00 */
[----:B------:R-:W-:-:S07]  /*6a30*/  IMAD.MOV.U32 R37, RZ, RZ, 0x1f ;  /* 0x0000001fff257424 */ /* 0x000fce00078e00ff */
[----:B012345:R-:W-:Y:S05]  /*6a40*/  WARPSYNC.COLLECTIVE R34, `(.L_x_2785) ;  /* 0x0000000022087348 */ /* 0x03ffea0003c00000 */
[----:B--2---:R2:W0:Y:S02]  /*6a50*/  SHFL.IDX P1, R34, R35, R36, R37 ;  /* 0x0000002423227389 */ /* 0x0044240000020025 */
[----:B012345:R-:W-:Y:S05]  /*6a60*/  ENDCOLLECTIVE ;  /* 0x000000000000791b */ /* 0x03ffea0003800000 */
.L_x_2785:
[----:B------:R-:W-:Y:S05]  /*6a70*/  BSYNC B1 ;  /* 0x0000000000017941 */ /* 0x000fea0003800000 */
.L_x_2784:
[----:B------:R-:W-:Y:S01]  /*6a80*/  IMAD.MOV.U32 R17, RZ, RZ, R34 ;  /* 0x000000ffff117224 */ /* 0x000fe200078e0022 */
[----:B------:R-:W-:Y:S06]  /*6a90*/  BRA `(.L_x_2786) ;  /* 0xffffffd800487947 */ /* 0x000fec000383ffff */
.L_x_2728:
[----:B------:R-:W-:Y:S01]  /*6aa0*/  BSSY B1, `(.L_x_2787) ;  /* 0x0000007000017945 */ /* 0x000fe20003800000 */
[----:B------:R-:W-:Y:S01]  /*6ab0*/  IMAD.MOV.U32 R36, RZ, RZ, RZ ;  /* 0x000000ffff247224 */ /* 0x000fe200078e00ff */
[----:B------:R-:W-:Y:S01]  /*6ac0*/  MOV R34, 0xffffffff ;  /* 0xffffffff00227802 */ /* 0x000fe20000000f00 */
[----:B------:R-:W-:-:S07]  /*6ad0*/  IMAD.MOV.U32 R37, RZ, RZ, 0x1f ;  /* 0x0000001fff257424 */ /* 0x000fce00078e00ff */
[----:B012345:R-:W-:Y:S05]  /*6ae0*/  WARPSYNC.COLLECTIVE R34, `(.L_x_2788) ;  /* 0x0000000022087348 */ /* 0x03ffea0003c00000 */
[----:B--2---:R2:W0:Y:S02]  /*6af0*/  SHFL.IDX P1, R34, R35, R36, R37 ;  /* 0x0000002423227389 */ /* 0x0044240000020025 */
[----:B012345:R-:W-:Y:S05]  /*6b00*/  ENDCOLLECTIVE ;  /* 0x000000000000791b */ /* 0x03ffea0003800000 */
.L_x_2788:
[----:B------:R-:W-:Y:S05]  /*6b10*/  BSYNC B1 ;  /* 0x0000000000017941 */ /* 0x000fea0003800000 */
.L_x_2787:
[----:B------:R-:W-:Y:S01]  /*6b20*/  IMAD.MOV.U32 R17, RZ, RZ, R34 ;  /* 0x000000ffff117224 */ /* 0x000fe200078e0022 */
[----:B------:R-:W-:Y:S06]  /*6b30*/  BRA `(.L_x_2789) ;  /* 0xffffffd800e47947 */ /* 0x000fec000383ffff */
.L_x_2730:
[----:B------:R-:W-:Y:S01]  /*6b40*/  BSSY B1, `(.L_x_2790) ;  /* 0x0000007000017945 */ /* 0x000fe20003800000 */
[----:B------:R-:W-:Y:S01]  /*6b50*/  IMAD.MOV.U32 R36, RZ, RZ, RZ ;  /* 0x000000ffff247224 */ /* 0x000fe200078e00ff */
[----:B------:R-:W-:Y:S01]  /*6b60*/  MOV R34, 0xffffffff ;  /* 0xffffffff00227802 */ /* 0x000fe20000000f00 */
[----:B------:R-:W-:-:S07]  /*6b70*/  IMAD.MOV.U32 R37, RZ, RZ, 0x1f ;  /* 0x0000001fff257424 */ /* 0x000fce00078e00ff */
[----:B012345:R-:W-:Y:S05]  /*6b80*/  WARPSYNC.COLLECTIVE R34, `(.L_x_2791) ;  /* 0x0000000022087348 */ /* 0x03ffea0003c00000 */
[----:B--2---:R2:W0:Y:S02]  /*6b90*/  SHFL.IDX P1, R34, R35, R36, R37 ;  /* 0x0000002423227389 */ /* 0x0044240000020025 */
[----:B012345:R-:W-:Y:S05]  /*6ba0*/  ENDCOLLECTIVE ;  /* 0x000000000000791b */ /* 0x03ffea0003800000 */
.L_x_2791:
[----:B------:R-:W-:Y:S05]  /*6bb0*/  BSYNC B1 ;  /* 0x0000000000017941 */ /* 0x000fea0003800000 */
.L_x_2790:
[----:B------:R-:W-:Y:S01]  /*6bc0*/  IMAD.MOV.U32 R17, RZ, RZ, R34 ;  /* 0x000000ffff117224 */ /* 0x000fe200078e0022 */
[----:B------:R-:W-:Y:S06]  /*6bd0*/  BRA `(.L_x_2792) ;  /* 0xffffffdc00807947 */ /* 0x000fec000383ffff */
.L_x_2732:
[----:B------:R-:W-:Y:S01]  /*6be0*/  BSSY B1, `(.L_x_2793) ;  /* 0x0000007000017945 */ /* 0x000fe20003800000 */
[----:B------:R-:W-:Y:S01]  /*6bf0*/  IMAD.MOV.U32 R36, RZ, RZ, RZ ;  /* 0x000000ffff247224 */ /* 0x000fe200078e00ff */
[----:B------:R-:W-:Y:S01]  /*6c00*/  MOV R34, 0xffffffff ;  /* 0xffffffff00227802 */ /* 0x000fe20000000f00 */
[----:B------:R-:W-:-:S07]  /*6c10*/  IMAD.MOV.U32 R37, RZ, RZ, 0x1f ;  /* 0x0000001fff257424 */ /* 0x000fce00078e00ff */
[----:B012345:R-:W-:Y:S05]  /*6c20*/  WARPSYNC.COLLECTIVE R34, `(.L_x_2794) ;  /* 0x0000000022087348 */ /* 0x03ffea0003c00000 */
[----:B--2---:R2:W0:Y:S02]  /*6c30*/  SHFL.IDX P1, R34, R35, R36, R37 ;  /* 0x0000002423227389 */ /* 0x0044240000020025 */
[----:B012345:R-:W-:Y:S05]  /*6c40*/  ENDCOLLECTIVE ;  /* 0x000000000000791b */ /* 0x03ffea0003800000 */
.L_x_2794:
[----:B------:R-:W-:Y:S05]  /*6c50*/  BSYNC B1 ;  /* 0x0000000000017941 */ /* 0x000fea0003800000 */
.L_x_2793:
[----:B------:R-:W-:Y:S01]  /*6c60*/  IMAD.MOV.U32 R17, RZ, RZ, R34 ;  /* 0x000000ffff117224 */ /* 0x000fe200078e0022 */
[----:B------:R-:W-:Y:S06]  /*6c70*/  BRA `(.L_x_2795) ;  /* 0xffffffe0001c7947 */ /* 0x000fec000383ffff */
.L_x_2734:
[----:B------:R-:W-:Y:S01]  /*6c80*/  BSSY B1, `(.L_x_2796) ;  /* 0x0000007000017945 */ /* 0x000fe20003800000 */
[----:B------:R-:W-:Y:S01]  /*6c90*/  IMAD.MOV.U32 R36, RZ, RZ, RZ ;  /* 0x000000ffff247224 */ /* 0x000fe200078e00ff */
[----:B------:R-:W-:Y:S01]  /*6ca0*/  MOV R34, 0xffffffff ;  /* 0xffffffff00227802 */ /* 0x000fe20000000f00 */
[----:B------:R-:W-:-:S07]  /*6cb0*/  IMAD.MOV.U32 R37, RZ, RZ, 0x1f ;  /* 0x0000001fff257424 */ /* 0x000fce00078e00ff */
[----:B012345:R-:W-:Y:S05]  /*6cc0*/  WARPSYNC.COLLECTIVE R34, `(.L_x_2797) ;  /* 0x0000000022087348 */ /* 0x03ffea0003c00000 */
[----:B--2---:R2:W0:Y:S02]  /*6cd0*/  SHFL.IDX P1, R34, R35, R36, R37 ;  /* 0x0000002423227389 */ /* 0x0044240000020025 */
[----:B012345:R-:W-:Y:S05]  /*6ce0*/  ENDCOLLECTIVE ;  /* 0x000000000000791b */ /* 0x03ffea0003800000 */
.L_x_2797:
[----:B------:R-:W-:Y:S05]  /*6cf0*/  BSYNC B1 ;  /* 0x0000000000017941 */ /* 0x000fea0003800000 */
.L_x_2796:
[----:B------:R-:W-:Y:S01]  /*6d00*/  IMAD.MOV.U32 R17, RZ, RZ, R34 ;  /* 0x000000ffff117224 */ /* 0x000fe200078e0022 */
[----:B------:R-:W-:Y:S06]  /*6d10*/  BRA `(.L_x_2798) ;  /* 0xffffffe000b87947 */ /* 0x000fec000383ffff */
.L_x_2735:
[----:B------:R-:W-:Y:S01]  /*6d20*/  BSSY B1, `(.L_x_2799) ;  /* 0x0000007000017945 */ /* 0x000fe20003800000 */
[----:B------:R-:W-:Y:S01]  /*6d30*/  IMAD.MOV.U32 R36, RZ, RZ, RZ ;  /* 0x000000ffff247224 */ /* 0x000fe200078e00ff */
[----:B------:R-:W-:Y:S01]  /*6d40*/  MOV R34, 0xffffffff ;  /* 0xffffffff00227802 */ /* 0x000fe20000000f00 */
[----:B------:R-:W-:-:S07]  /*6d50*/  IMAD.MOV.U32 R37, RZ, RZ, 0x1f ;  /* 0x0000001fff257424 */ /* 0x000fce00078e00ff */
[----:B012345:R-:W-:Y:S05]  /*6d60*/  WARPSYNC.COLLECTIVE R34, `(.L_x_2800) ;  /* 0x0000000022087348 */ /* 0x03ffea0003c00000 */
[----:B--2---:R2:W0:Y:S02]  /*6d70*/  SHFL.IDX P1, R34, R35, R36, R37 ;  /* 0x0000002423227389 */ /* 0x0044240000020025 */
[----:B012345:R-:W-:Y:S05]  /*6d80*/  ENDCOLLECTIVE ;  /* 0x000000000000791b */ /* 0x03ffea0003800000 */
.L_x_2800:
[----:B------:R-:W-:Y:S05]  /*6d90*/  BSYNC B1 ;  /* 0x0000000000017941 */ /* 0x000fea0003800000 */
.L_x_2799:
[----:B------:R-:W-:Y:S01]  /*6da0*/  IMAD.MOV.U32 R27, RZ, RZ, R34 ;  /* 0x000000ffff1b7224 */ /* 0x000fe200078e0022 */
[----:B------:R-:W-:Y:S06]  /*6db0*/  BRA `(.L_x_2801) ;  /* 0xffffffe400547947 */ /* 0x000fec000383ffff */
.L_x_2736:
[----:B------:R-:W-:Y:S01]  /*6dc0*/  BSSY B1, `(.L_x_2802) ;  /* 0x0000007000017945 */ /* 0x000fe20003800000 */
[----:B-1----:R-:W-:Y:S01]  /*6dd0*/  IMAD.MOV.U32 R6, RZ, RZ, 0x10 ;  /* 0x00000010ff067424 */ /* 0x002fe200078e00ff */
[----:B------:R-:W-:Y:S01]  /*6de0*/  MOV R34, 0xffffffff ;  /* 0xffffffff00227802 */ /* 0x000fe20000000f00 */
[----:B------:R-:W-:-:S07]  /*6df0*/  IMAD.MOV.U32 R7, RZ, RZ, 0x1f ;  /* 0x0000001fff077424 */ /* 0x000fce00078e00ff */
[----:B0--345:R-:W-:Y:S05]  /*6e00*/  WARPSYNC.COLLECTIVE R34, `(.L_x_2803) ;  /* 0x0000000022087348 */ /* 0x039fea0003c00000 */
[----:B---3--:R1:W2:Y:S02]  /*6e10*/  SHFL.DOWN P1, R4, R29, R6, R7 ;  /* 0x080000061d047389 */ /* 0x0082a40000020007 */
[----:B012-45:R-:W-:Y:S05]  /*6e20*/  ENDCOLLECTIVE ;  /* 0x000000000000791b */ /* 0x037fea0003800000 */
.L_x_2803:
[----:B------:R-:W-:Y:S05]  /*6e30*/  BSYNC B1 ;  /* 0x0000000000017941 */ /* 0x000fea0003800000 */
.L_x_2802:
        /* <DEDUP_REMOVED lines=9> */
.L_x_2804:
[----:B------:R-:W-:Y:S01]  /*6ed0*/  MOV R6, 0x4 ;  /* 0x0000000400067802 */ /* 0x000fe20000000f00 */
[----:B------:R-:W-:-:S04]  /*6ee0*/  IMAD.MOV.U32 R3, RZ, RZ, R4 ;  /* 0x000000ffff037224 */ /* 0x000fc800078e0004 */
[----:B------:R-:W-:-:S04]  /*6ef0*/  FADD R3, R0, R3 ;  /* 0x0000000300037221 */ /* 0x000fc80000000000 */
[----:B------:R-:W-:-:S07]  /*6f00*/  IMAD.MOV.U32 R29, RZ, RZ, R3 ;  /* 0x000000ffff1d7224 */ /* 0x000fce00078e0003 */
[----:B------:R-:W-:Y:S05]  /*6f10*/  WARPSYNC.COLLECTIVE R34, `(.L_x_2805) ;  /* 0x0000000022087348 */ /* 0x000fea0003c00000 */
[----:B------:R0:W1:Y:S02]  /*6f20*/  SHFL.DOWN P1, R4, R29, R6, R7 ;  /* 0x080000061d047389 */ /* 0x0000640000020007 */
[----:B01----:R-:W-:Y:S05]  /*6f30*/  ENDCOLLECTIVE ;  /* 0x000000000000791b */ /* 0x003fea0003800000 */
.L_x_2805:
[----:B------:R-:W-:Y:S02]  /*6f40*/  IMAD.MOV.U32 R6, RZ, RZ, 0x2 ;  /* 0x00000002ff067424 */ /* 0x000fe400078e00ff */
[----:B------:R-:W-:-:S04]  /*6f50*/  IMAD.MOV.U32 R2, RZ, RZ, R4 ;  /* 0x000000ffff027224 */ /* 0x000fc800078e0004 */
[----:B------:R-:W-:-:S04]  /*6f60*/  FADD R2, R3, R2 ;  /* 0x0000000203027221 */ /* 0x000fc80000000000 */
[----:B------:R-:W-:-:S07]  /*6f70*/  IMAD.MOV.U32 R29, RZ, RZ, R2 ;  /* 0x000000ffff1d7224 */ /* 0x000fce00078e0002 */
[----:B------:R-:W-:Y:S05]  /*6f80*/  WARPSYNC.COLLECTIVE R34, `(.L_x_2806) ;  /* 0x0000000022087348 */ /* 0x000fea0003c00000 */
[----:B------:R0:W1:Y:S02]  /*6f90*/  SHFL.DOWN P1, R4, R29, R6, R7 ;  /* 0x080000061d047389 */ /* 0x0000640000020007 */
[----:B01----:R-:W-:Y:S05]  /*6fa0*/  ENDCOLLECTIVE ;  /* 0x000000000000791b */ /* 0x003fea0003800000 */
.L_x_2806:
[----:B------:R-:W-:Y:S01]  /*6fb0*/  IMAD.MOV.U32 R6, RZ, RZ, 0x1 ;  /* 0x00000001ff067424 */ /* 0x000fe200078e00ff */
[----:B------:R-:W-:-:S05]  /*6fc0*/  MOV R5, R4 ;  /* 0x0000000400057202 */ /* 0x000fca0000000f00 */
[----:B------:R-:W-:-:S04]  /*6fd0*/  FADD R5, R2, R5 ;  /* 0x0000000502057221 */ /* 0x000fc80000000000 */
[----:B------:R-:W-:-:S07]  /*6fe0*/  IMAD.MOV.U32 R29, RZ, RZ, R5 ;  /* 0x000000ffff1d7224 */ /* 0x000fce00078e0005 */
[----:B------:R-:W-:Y:S05]  /*6ff0*/  WARPSYNC.COLLECTIVE R34, `(.L_x_2807) ;  /* 0x0000000022087348 */ /* 0x000fea0003c00000 */
[----:B------:R0:W1:Y:S02]  /*7000*/  SHFL.DOWN P1, R4, R29, R6, R7 ;  /* 0x080000061d047389 */ /* 0x0000640000020007 */
[----:B01----:R-:W-:Y:S05]  /*7010*/  ENDCOLLECTIVE ;  /* 0x000000000000791b */ /* 0x003fea0003800000 */
.L_x_2807:
[----:B------:R-:W-:Y:S05]  /*7020*/  BRA `(.L_x_2808) ;  /* 0xffffffe4008c7947 */ /* 0x000fea000383ffff */
.L_x_2809:
        /* <DEDUP_REMOVED lines=13> */
.L_x_4160:


//--------------------- .text._Z67popcount_weighted_keys_literal_fused_multiq_kernel_warp_out_w32_sb2ILi5EEvPKyPKfiiS1_S3_iiiiiPKxS5_fiPf --------------------------
	.section	.text._Z67popcount_weighted_keys_literal_fused_multiq_kernel_warp_out_w32_sb2ILi5EEvPKyPKfiiS1_S3_iiiiiPKxS5_fiPf,"ax",@progbits
	.align	128
        .global         _Z67popcount_weighted_keys_literal_fused_multiq_kernel_warp_out_w32_sb2ILi5EEvPKyPKfiiS1_S3_iiiiiPKxS5_fiPf
        .type           _Z67popcount_weighted_keys_literal_fused_multiq_kernel_warp_out_w32_sb2ILi5EEvPKyPKfiiS1_S3_iiiiiPKxS5_fiPf,@function
        .size           _Z67popcount_weighted_keys_literal_fused_multiq_kernel_warp_out_w32_sb2ILi5EEvPKyPKfiiS1_S3_iiiiiPKxS5_fiPf,(.L_x_4161 - _Z67popcount_weighted_keys_literal_fused_multiq_kernel_warp_out_w32_sb2ILi5EEvPKyPKfiiS1_S3_iiiiiPKxS5_fiPf)
        .other          _Z67popcount_weighted_keys_literal_fused_multiq_kernel_warp_out_w32_sb2ILi5EEvPKyPKfiiS1_S3_iiiiiPKxS5_fiPf,@"STO_CUDA_ENTRY STV_DEFAULT"
_Z67popcount_weighted_keys_literal_fused_multiq_kernel_warp_out_w32_sb2ILi5EEvPKyPKfiiS1_S3_iiiiiPKxS5_fiPf:
.text._Z67popcount_weighted_keys_literal_fused_multiq_kernel_warp_out_w32_sb2ILi5EEvPKyPKfiiS1_S3_iiiiiPKxS5_fiPf:
        /* <DEDUP_REMOVED lines=38> */
[----:B------:R-:W-:-:S05]  /*0260*/  IMAD.HI.U32 R3, R8, R5, RZ ;  /* 0x0000000508037227 */ /* 0x000fca00078e00ff */
[----:B------:R-:W-:-:S05]  /*0270*/  IADD3 R2, PT, PT, -R3, RZ, RZ ;  /* 0x000000ff03027210 */ /* 0x000fca0007ffe1ff */
[----:B------:R-:W-:Y:S02]  /*0280*/  IMAD R5, R2, UR19, R5 ;  /* 0x0000001302057c24 */ /* 0x000fe4000f8e0205 */
[----:B------:R-:W-:-:S03]  /*0290*/  VIADD R2, R0, UR19 ;  /* 0x0000001300027c36 */ /* 0x000fc60008000000 */
[----:B------:R-:W-:Y:S01]  /*02a0*/  ISETP.GE.U32.AND P0, PT, R5, UR19, PT ;  /* 0x0000001305007c0c */ /* 0x000fe2000bf06070 */
[----:B------:R-:W-:-:S12]  /*02b0*/  VIADD R20, R2, UR19 ;  /* 0x0000001302147c36 */ /* 0x000fd80008000000 */
[----:B------:R-:W-:Y:S02]  /*02c0*/  @P0 VIADD R5, R5, -UR19 ;  /* 0x8000001305050c36 */ /* 0x000fe40008000000 */
[----:B------:R-:W-:-:S03]  /*02d0*/  @P0 VIADD R3, R3, 0x1 ;  /* 0x0000000103030836 */ /* 0x000fc60000000000 */
[----:B------:R-:W-:Y:S01]  /*02e0*/  ISETP.GE.U32.AND P1, PT, R5, UR19, PT ;  /* 0x0000001305007c0c */ /* 0x000fe2000bf26070 */
[----:B------:R-:W-:-:S12]  /*02f0*/  IMAD.MOV.U32 R5, RZ, RZ, RZ ;  /* 0x000000ffff057224 */ /* 0x000fd800078e00ff */
[----:B------:R-:W-:Y:S01]  /*0300*/  @P1 VIADD R3, R3, 0x1 ;  /* 0x0000000103031836 */ /* 0x000fe20000000000 */
[----:B------:R-:W-:-:S04]  /*0310*/  @!P2 LOP3.LUT R3, RZ, UR19, RZ, 0x33, !PT ;  /* 0x00000013ff03ac12 */ /* 0x000fc8000f8e33ff */
[----:B------:R-:W-:Y:S02]  /*0320*/  IADD3 R3, PT, PT, R6, R3, RZ ;  /* 0x0000000306037210 */ /* 0x000fe40007ffe0ff */
[----:B------:R-:W-:Y:S02]  /*0330*/  LOP3.LUT R6, R4, 0x1f, RZ, 0xc0, !PT ;  /* 0x0000001f04067812 */ /* 0x000fe400078ec0ff */
[----:B------:R-:W-:-:S07]  /*0340*/  LOP3.LUT R21, R3, 0x3, RZ, 0xc0, !PT ;  /* 0x0000000303157812 */ /* 0x000fce00078ec0ff */
.L_x_2818:
        /* <DEDUP_REMOVED lines=38> */
.L_x_2814:
[----:B------:R-:W-:Y:S05]  /*05b0*/  BSYNC.RECONVERGENT B1 ;  /* 0x0000000000017941 */ /* 0x000fea0003800200 */
.L_x_2813:
[----:B------:R-:W-:Y:S05]  /*05c0*/  @!P1 BRA `(.L_x_2812) ;  /* 0x0000000000649947 */ /* 0x000fea0003800000 */
.L_x_2815:
        /* <DEDUP_REMOVED lines=25> */
.L_x_2812:
[----:B------:R-:W-:Y:S05]  /*0760*/  BSYNC.RECONVERGENT B0 ;  /* 0x0000000000007941 */ /* 0x000fea0003800200 */
.L_x_2811:
        /* <DEDUP_REMOVED lines=8> */
.L_x_2817:
        /* <DEDUP_REMOVED lines=10> */
.L_x_2816:
[----:B------:R-:W-:Y:S05]  /*0890*/  BSYNC.RECONVERGENT B0 ;  /* 0x0000000000007941 */ /* 0x000fea0003800200 */
.L_x_2810:
[----:B------:R-:W-:-:S05]  /*08a0*/  VIADD R5, R5, 0x1 ;  /* 0x0000000105057836 */ /* 0x000fca0000000000 */
[----:B------:R-:W-:-:S13]  /*08b0*/  ISETP.NE.AND P0, PT, R5, UR6, PT ;  /* 0x0000000605007c0c */ /* 0x000fda000bf05270 */
[----:B------:R-:W-:Y:S05]  /*08c0*/  @P0 BRA `(.L_x_2818) ;  /* 0xfffffff800a00947 */ /* 0x000fea000383ffff */
[----:B--2---:R-:W2:Y:S01]  /*08d0*/  LDC.64 R18, c[0x0][0x3c0] ;  /* 0x0000f000ff127b82 */ /* 0x004ea20000000a00 */
[----:B------:R-:W4:Y:S01]  /*08e0*/  LDCU UR21, c[0x0][0x3b8] ;  /* 0x00007700ff1577ac */ /* 0x000f220008000800 */
[----:B------:R-:W-:Y:S01]  /*08f0*/  SHF.R.U32.HI R7, RZ, 0x4, R4 ;  /* 0x00000004ff077819 */ /* 0x000fe20000011604 */
[----:B01----:R-:W-:Y:S01]  /*0900*/  IMAD.MOV.U32 R10, RZ, RZ, RZ ;  /* 0x000000ffff0a7224 */ /* 0x003fe200078e00ff */
[----:B------:R-:W-:Y:S01]  /*0910*/  MOV R0, UR10 ;  /* 0x0000000a00007c02 */ /* 0x000fe20008000f00 */
[----:B------:R-:W0:Y:S01]  /*0920*/  LDCU UR11, c[0x0][0x390] ;  /* 0x00007200ff0b77ac */ /* 0x000e220008000800 */
[----:B------:R-:W-:Y:S02]  /*0930*/  LOP3.LUT R7, R7, 0x3e, RZ, 0xc0, !PT ;  /* 0x0000003e07077812 */ /* 0x000fe400078ec0ff */
[----:B------:R-:W-:Y:S01]  /*0940*/  LEA R9, R6, UR9, 0x3 ;  /* 0x0000000906097c11 */ /* 0x000fe2000f8e18ff */
[----:B------:R-:W1:Y:S01]  /*0950*/  LDCU UR4, c[0x0][0x3d4] ;  /* 0x00007a80ff0477ac */ /* 0x000e620008000800 */
[C---:B---3--:R-:W-:Y:S01]  /*0960*/  LOP3.LUT R8, R7.reuse, 0x1, RZ, 0xfc, !PT ;  /* 0x0000000107087812 */ /* 0x048fe200078efcff */
[----:B------:R-:W-:-:S02]  /*0970*/  IMAD R12, R7, 0xa0, R6 ;  /* 0x000000a0070c7824 */ /* 0x000fc400078e0206 */
[C---:B------:R-:W-:Y:S01]  /*0980*/  VIADD R3, R7.reuse, UR8 ;  /* 0x0000000807037c36 */ /* 0x040fe20008000000 */
[----:B------:R-:W3:Y:S01]  /*0990*/  LDCU.64 UR14, c[0x0][0x388] ;  /* 0x00007100ff0e77ac */ /* 0x000ee20008000a00 */
[----:B------:R-:W-:Y:S01]  /*09a0*/  IMAD R11, R7, 0x14, R0 ;  /* 0x00000014070b7824 */ /* 0x000fe200078e0200 */
[----:B------:R-:W-:Y:S01]  /*09b0*/  LEA R12, R12, UR16, 0x3 ;  /* 0x000000100c0c7c11 */ /* 0x000fe2000f8e18ff */
[----:B------:R-:W-:Y:S01]  /*09c0*/  BAR.SYNC.DEFER_BLOCKING 0x0 ;  /* 0x0000000000007b1d */ /* 0x000fe20000010000 */
[----:B----4-:R-:W-:-:S04]  /*09d0*/  ISETP.GE.AND P0, PT, R8, UR21, PT ;  /* 0x0000001508007c0c */ /* 0x010fc8000bf06270 */
[----:B------:R-:W-:Y:S01]  /*09e0*/  ISETP.LT.U32.OR P0, PT, R7, UR6, !P0 ;  /* 0x0000000607007c0c */ /* 0x000fe2000c701470 */
[----:B--2---:R-:W-:Y:S01]  /*09f0*/  IMAD.WIDE.U32 R18, R3, 0x8, R18 ;  /* 0x0000000803127825 */ /* 0x004fe200078e0012 */
[----:B0-----:R-:W-:Y:S02]  /*0a00*/  USHF.R.S32.HI UR20, URZ, 0x1f, UR11 ;  /* 0x0000001fff147899 */ /* 0x001fe4000801140b */
[----:B------:R-:W-:Y:S02]  /*0a10*/  USHF.L.U32 UR18, UR11, 0x5, URZ ;  /* 0x000000050b127899 */ /* 0x000fe400080006ff */
[----:B-1----:R-:W-:Y:S02]  /*0a20*/  USHF.R.S32.HI UR4, URZ, 0x1f, UR4 ;  /* 0x0000001fff047899 */ /* 0x002fe40008011404 */
[----:B---3--:R-:W-:-:S12]  /*0a30*/  UIADD3 UR8, UPT, UPT, -UR11, URZ, URZ ;  /* 0x000000ff0b087290 */ /* 0x008fd8000fffe1ff */
.L_x_2868:
[----:B0-----:R-:W0:Y:S01]  /*0a40*/  LDCU UR9, c[0x0][0x3b0] ;  /* 0x00007600ff0977ac */ /* 0x001e220008000800 */
[----:B-1----:R-:W-:-:S05]  /*0a50*/  VIADD R3, R10, UR7 ;  /* 0x000000070a037c36 */ /* 0x002fca0008000000 */
[----:B0-----:R-:W-:-:S13]  /*0a60*/  ISETP.GE.AND P1, PT, R3, UR9, PT ;  /* 0x0000000903007c0c */ /* 0x001fda000bf26270 */
[----:B--2345:R-:W-:Y:S05]  /*0a70*/  @P1 EXIT ;  /* 0x000000000000194d */ /* 0x03cfea0003800000 */
[----:B------:R-:W0:Y:S08]  /*0a80*/  LDC.64 R20, c[0x0][0x3c8] ;  /* 0x0000f200ff147b82 */ /* 0x000e300000000a00 */
[----:B------:R-:W1:Y:S01]  /*0a90*/  LDC R13, c[0x0][0x390] ;  /* 0x0000e400ff0d7b82 */ /* 0x000e620000000800 */
[----:B0-----:R-:W-:-:S06]  /*0aa0*/  IMAD.WIDE.U32 R20, R3, 0x8, R20 ;  /* 0x0000000803147825 */ /* 0x001fcc00078e0014 */
[----:B------:R-:W5:Y:S01]  /*0ab0*/  LDG.E.64.CONSTANT R20, desc[UR12][R20.64] ;  /* 0x0000000c14147981 */ /* 0x000f62000c1e9b00 */
[C---:B------:R-:W-:Y:S01]  /*0ac0*/  ISETP.GE.AND P1, PT, R4.reuse, UR18, PT ;  /* 0x0000001204007c0c */ /* 0x040fe2000bf26270 */
[CC--:B-1----:R-:W-:Y:S01]  /*0ad0*/  IMAD.WIDE.U32 R22, R3.reuse, R13.reuse, RZ ;  /* 0x0000000d03167225 */ /* 0x0c2fe200078e00ff */
        /* <DEDUP_REMOVED lines=11> */
.L_x_2821:
[----:B0-----:R-:W-:-:S06]  /*0b90*/  IMAD.WIDE R46, R5, 0x8, R24 ;  /* 0x00000008052e7825 */ /* 0x001fcc00078e0218 */
[----:B------:R-:W2:Y:S01]  /*0ba0*/  LDG.E.64.CONSTANT R46, desc[UR12][R46.64] ;  /* 0x0000000c2e2e7981 */ /* 0x000ea2000c1e9b00 */
[C---:B------:R-:W-:Y:S01]  /*0bb0*/  IMAD R15, R5.reuse, 0x8, R60 ;  /* 0x00000008050f7824 */ /* 0x040fe200078e023c */
[----:B------:R-:W-:-:S04]  /*0bc0*/  IADD3 R5, PT, PT, R5, UR19, RZ ;  /* 0x0000001305057c10 */ /* 0x000fc8000fffe0ff */
[----:B------:R-:W-:Y:S01]  /*0bd0*/  ISETP.GE.AND P1, PT, R5, UR18, PT ;  /* 0x0000001205007c0c */ /* 0x000fe2000bf26270 */
[----:B--2---:R0:W-:-:S12]  /*0be0*/  STS.64 [R15], R46 ;  /* 0x0000002e0f007388 */ /* 0x0041d80000000a00 */
[----:B------:R-:W-:Y:S05]  /*0bf0*/  @!P1 BRA `(.L_x_2821) ;  /* 0xfffffffc00e49947 */ /* 0x000fea000383ffff */
.L_x_2820:
[----:B------:R-:W-:Y:S05]  /*0c00*/  BSYNC.RECONVERGENT B0 ;  /* 0x0000000000007941 */ /* 0x000fea0003800200 */
.L_x_2819:
[----:B------:R-:W-:Y:S05]  /*0c10*/  @P2 BRA `(.L_x_2822) ;  /* 0x00000000002c2947 */ /* 0x000fea0003800000 */
[----:B0-----:R-:W-:-:S07]  /*0c20*/  IMAD.MOV.U32 R46, RZ, RZ, R4 ;  /* 0x000000ffff2e7224 */ /* 0x001fce00078e0004 */
.L_x_2823:
        /* <DEDUP_REMOVED lines=10> */
.L_x_2822:
        /* <DEDUP_REMOVED lines=21> */
[----:B------:R2:W0:Y:S04]  /*0e20*/  LDS.64 R26, [R12] ;  /* 0x000000000c1a7984 */ /* 0x0004280000000a00 */
[----:B------:R2:W0:Y:S04]  /*0e30*/  LDS.64 R28, [R12+0x100] ;  /* 0x000100000c1c7984 */ /* 0x0004280000000a00 */
[----:B------:R2:W0:Y:S04]  /*0e40*/  LDS.64 R30, [R12+0x200] ;  /* 0x000200000c1e7984 */ /* 0x0004280000000a00 */
[----:B------:R2:W0:Y:S04]  /*0e50*/  LDS.64 R32, [R12+0x300] ;  /* 0x000300000c207984 */ /* 0x0004280000000a00 */
[----:B------:R2:W0:Y:S02]  /*0e60*/  LDS.64 R34, [R12+0x400] ;  /* 0x000400000c227984 */ /* 0x0004240000000a00 */
.L_x_2826:
[----:B------:R-:W-:Y:S05]  /*0e70*/  BSYNC.RECONVERGENT B0 ;  /* 0x0000000000007941 */ /* 0x000fea0003800200 */
.L_x_2825:
[----:B------:R-:W-:Y:S04]  /*0e80*/  BSSY.RECONVERGENT B0, `(.L_x_2827) ;  /* 0x000000c000007945 */ /* 0x000fe80003800200 */
[----:B------:R-:W-:Y:S05]  /*0e90*/  @P3 BRA `(.L_x_2828) ;  /* 0x0000000000283947 */ /* 0x000fea0003800000 */
        /* <DEDUP_REMOVED lines=9> */
[----:B------:R0:W0:Y:S02]  /*0f30*/  LDS.64 R44, [R12+0x900] ;  /* 0x000900000c2c7984 */ /* 0x0000240000000a00 */
.L_x_2828:
[----:B------:R-:W-:Y:S05]  /*0f40*/  BSYNC.RECONVERGENT B0 ;  /* 0x0000000000007941 */ /* 0x000fea0003800200 */
.L_x_2827:
[----:B------:R-:W-:Y:S05]  /*0f50*/  @!P4 BRA `(.L_x_2829) ;  /* 0x000000040088c947 */ /* 0x000fea0003800000 */
[----:B------:R-:W-:Y:S01]  /*0f60*/  IMAD.MOV.U32 R3, RZ, RZ, RZ ;  /* 0x000000ffff037224 */ /* 0x000fe200078e00ff */
[----:B------:R-:W-:Y:S01]  /*0f70*/  MOV R17, UR17 ;  /* 0x0000001100117c02 */ /* 0x000fe20008000f00 */
[----:B------:R-:W-:Y:S02]  /*0f80*/  IMAD.U32 R13, RZ, RZ, UR8 ;  /* 0x00000008ff0d7e24 */ /* 0x000fe4000f8e00ff */
[----:B0-----:R-:W-:Y:S02]  /*0f90*/  IMAD.MOV.U32 R15, RZ, RZ, R9 ;  /* 0x000000ffff0f7224 */ /* 0x001fe400078e0009 */
[----:B------:R-:W-:-:S07]  /*0fa0*/  IMAD.MOV.U32 R5, RZ, RZ, RZ ;  /* 0x000000ffff057224 */ /* 0x000fce00078e00ff */
.L_x_2831:
[----:B------:R-:W-:Y:S01]  /*0fb0*/  ISETP.NE.AND P4, PT, R6, RZ, PT ;  /* 0x000000ff0600720c */ /* 0x000fe20003f85270 */
[----:B------:R-:W-:Y:S01]  /*0fc0*/  IMAD.MOV.U32 R49, RZ, RZ, RZ ;  /* 0x000000ffff317224 */ /* 0x000fe200078e00ff */
[----:B------:R-:W-:Y:S01]  /*0fd0*/  UMOV UR9, 0xffffffff ;  /* 0xffffffff00097882 */ /* 0x000fe20000000000 */
[----:B------:R-:W-:-:S10]  /*0fe0*/  IADD3 R13, PT, PT, R13, 0x1, RZ ;  /* 0x000000010d0d7810 */ /* 0x000fd40007ffe0ff */
[----:B------:R0:W0:Y:S01]  /*0ff0*/  @!P4 LDS R49, [R17] ;  /* 0x000000001131c984 */ /* 0x0000220000000800 */
[----:B------:R-:W-:Y:S01]  /*1000*/  ISETP.NE.AND P4, PT, R13, RZ, PT ;  /* 0x000000ff0d00720c */ /* 0x000fe20003f85270 */
[----:B------:R-:W-:-:S12]  /*1010*/  BRA.DIV UR9, `(.L_x_2830) ;  /* 0x00000062098c7947 */ /* 0x000fd8000b800000 */
[----:B0-----:R-:W0:Y:S02]  /*1020*/  SHFL.IDX PT, R49, R49, RZ, 0x1f ;  /* 0x00001fff31317589 */ /* 0x001e2400000e0000 */
.L_x_2871:
[----:B------:R1:W2:Y:S01]  /*1030*/  LDS.64 R46, [R15] ;  /* 0x000000000f2e7984 */ /* 0x0002a20000000a00 */
[----:B------:R-:W-:Y:S02]  /*1040*/  VIADD R17, R17, 0x4 ;  /* 0x0000000411117836 */ /* 0x000fe40000000000 */
[----:B-1----:R-:W-:Y:S01]  /*1050*/  VIADD R15, R15, 0x100 ;  /* 0x000001000f0f7836 */ /* 0x002fe20000000000 */
[-C--:B--2---:R-:W-:Y:S02]  /*1060*/  @!P3 LOP3.LUT R59, R36, R46.reuse, RZ, 0xc0, !PT ;  /* 0x0000002e243bb212 */ /* 0x084fe400078ec0ff */
[-C--:B------:R-:W-:Y:S02]  /*1070*/  @!P3 LOP3.LUT R55, R37, R47.reuse, RZ, 0xc0, !PT ;  /* 0x0000002f2537b212 */ /* 0x080fe400078ec0ff */
[----:B------:R1:W-:Y:S01]  /*1080*/  @!P3 POPC R53, R59 ;  /* 0x0000003b0035b309 */ /* 0x0003e20000000000 */
[----:B------:R-:W-:Y:S02]  /*1090*/  @!P2 LOP3.LUT R51, R26, R46, RZ, 0xc0, !PT ;  /* 0x0000002e1a33a212 */ /* 0x000fe400078ec0ff */
[----:B------:R-:W-:-:S02]  /*10a0*/  @!P2 LOP3.LUT R60, R27, R47, RZ, 0xc0, !PT ;  /* 0x0000002f1b3ca212 */ /* 0x000fc400078ec0ff */
[----:B------:R-:W-:-:S03]  /*10b0*/  @!P2 LOP3.LUT R61, R28, R46, RZ, 0xc0, !PT ;  /* 0x0000002e1c3da212 */ /* 0x000fc600078ec0ff */
[----:B------:R-:W2:Y:S01]  /*10c0*/  @!P3 POPC R57, R55 ;  /* 0x000000370039b309 */ /* 0x000ea20000000000 */
[----:B-1----:R-:W-:-:S07]  /*10d0*/  @!P3 LOP3.LUT R59, R38, R46, RZ, 0xc0, !PT ;  /* 0x0000002e263bb212 */ /* 0x002fce00078ec0ff */
[----:B------:R-:W-:Y:S01]  /*10e0*/  @!P2 POPC R51, R51 ;  /* 0x000000330033a309 */ /* 0x000fe20000000000 */
[----:B--2---:R-:W-:-:S07]  /*10f0*/  @!P3 IMAD.IADD R53, R53, 0x1, R57 ;  /* 0x000000013535b824 */ /* 0x004fce00078e0239 */
[----:B------:R-:W1:Y:S01]  /*1100*/  @!P2 POPC R60, R60 ;  /* 0x0000003c003ca309 */ /* 0x000e620000000000 */
[----:B------:R-:W-:-:S07]  /*1110*/  @!P2 LOP3.LUT R57, R29, R47, RZ, 0xc0, !PT ;  /* 0x0000002f1d39a212 */ /* 0x000fce00078ec0ff */
[----:B------:R2:W-:Y:S01]  /*1120*/  @!P2 POPC R55, R61 ;  /* 0x0000003d0037a309 */ /* 0x0005e20000000000 */
[----:B-1----:R-:W-:-:S07]  /*1130*/  @!P2 IMAD.IADD R51, R51, 0x1, R60 ;  /* 0x000000013333a824 */ /* 0x002fce00078e023c */
[----:B------:R-:W1:Y:S01]  /*1140*/  @!P2 POPC R57, R57 ;  /* 0x000000390039a309 */ /* 0x000e620000000000 */
[----:B--2---:R-:W-:Y:S02]  /*1150*/  @!P2 LOP3.LUT R61, R30, R46, RZ, 0xc0, !PT ;  /* 0x0000002e1e3da212 */ /* 0x004fe400078ec0ff */
[----:B------:R-:W-:-:S05]  /*1160*/  @!P2 I2FP.F32.U32 R60, R51 ;  /* 0x00000033003ca245 */ /* 0x000fca0000201000 */
[----:B0-----:R-:W-:-:S04]  /*1170*/  @!P2 FMUL R60, R49, R60 ;  /* 0x0000003c313ca220 */ /* 0x001fc80000400000 */
[----:B---3--:R-:W-:Y:S01]  /*1180*/  @!P2 FFMA R5, R0, R60, R5 ;  /* 0x0000003c0005a223 */ /* 0x008fe20000000005 */
[----:B-1----:R-:W-:Y:S01]  /*1190*/  @!P2 IMAD.IADD R51, R55, 0x1, R57 ;  /* 0x000000013733a824 */ /* 0x002fe200078e0239 */
[----:B------:R-:W-:Y:S01]  /*11a0*/  @!P3 I2FP.F32.U32 R60, R53 ;  /* 0x00000035003cb245 */ /* 0x000fe20000201000 */
[----:B------:R0:W-:Y:S04]  /*11b0*/  @!P3 POPC R55, R59 ;  /* 0x0000003b0037b309 */ /* 0x0001e80000000000 */
[----:B------:R-:W-:-:S04]  /*11c0*/  @!P3 FMUL R60, R49, R60 ;  /* 0x0000003c313cb220 */ /* 0x000fc80000400000 */
[----:B------:R-:W-:Y:S01]  /*11d0*/  @!P3 FFMA R3, R2, R60, R3 ;  /* 0x0000003c0203b223 */ /* 0x000fe20000000003 */
[----:B------:R-:W-:Y:S02]  /*11e0*/  @!P2 I2FP.F32.U32 R60, R51 ;  /* 0x00000033003ca245 */ /* 0x000fe40000201000 */
[----:B0-----:R-:W-:-:S03]  /*11f0*/  @!P3 LOP3.LUT R59, R39, R47, RZ, 0xc0, !PT ;  /* 0x0000002f273bb212 */ /* 0x001fc600078ec0ff */
[----:B------:R-:W-:Y:S01]  /*1200*/  @!P2 FMUL R60, R49, R60 ;  /* 0x0000003c313ca220 */ /* 0x000fe20000400000 */
[----:B------:R0:W1:Y:S03]  /*1210*/  @!P3 POPC R57, R59 ;  /* 0x0000003b0039b309 */ /* 0x0000660000000000 */
[----:B----4-:R-:W-:Y:S01]  /*1220*/  @!P2 FFMA R5, R14, R60, R5 ;  /* 0x0000003c0e05a223 */ /* 0x010fe20000000005 */
[----:B0-----:R-:W-:Y:S01]  /*1230*/  @!P3 LOP3.LUT R59, R40, R46, RZ, 0xc0, !PT ;  /* 0x0000002e283bb212 */ /* 0x001fe200078ec0ff */
[----:B-1----:R-:W-:Y:S01]  /*1240*/  @!P3 IMAD.IADD R53, R55, 0x1, R57 ;  /* 0x000000013735b824 */ /* 0x002fe200078e0239 */
        /* <DEDUP_REMOVED lines=11> */
[----:B0-----:R-:W-:-:S03]  /*1300*/  @!P3 LOP3.LUT R59, R41, R47, RZ, 0xc0, !PT ;  /* 0x0000002f293bb212 */ /* 0x001fc600078ec0ff */
[----:B------:R-:W-:Y:S01]  /*1310*/  @!P2 FFMA R5, R16, R60, R5 ;  /* 0x0000003c1005a223 */ /* 0x000fe20000000005 */
[----:B------:R0:W1:Y:S02]  /*1320*/  @!P3 POPC R57, R59 ;  /* 0x0000003b0039b309 */ /* 0x0000640000000000 */
[----:B0-----:R-:W-:Y:S01]  /*1330*/  @!P3 LOP3.LUT R59, R42, R46, RZ, 0xc0, !PT ;  /* 0x0000002e2a3bb212 */ /* 0x001fe200078ec0ff */
[----:B-1----:R-:W-:Y:S01]  /*1340*/  @!P3 IMAD.IADD R53, R55, 0x1, R57 ;  /* 0x000000013735b824 */ /* 0x002fe200078e0239 */
[----:B------:R-:W-:-:S04]  /*1350*/  @!P2 LOP3.LUT R57, R33, R47, RZ, 0xc0, !PT ;  /* 0x0000002f2139a212 */ /* 0x000fc800078ec0ff */
[----:B------:R0:W-:Y:S01]  /*1360*/  @!P2 POPC R55, R61 ;  /* 0x0000003d0037a309 */ /* 0x0001e20000000000 */
[----:B------:R-:W-:-:S07]  /*1370*/  @!P3 I2FP.F32.U32 R60, R53 ;  /* 0x00000035003cb245 */ /* 0x000fce0000201000 */
[----:B------:R-:W1:Y:S01]  /*1380*/  @!P2 POPC R57, R57 ;  /* 0x000000390039a309 */ /* 0x000e620000000000 */
[----:B------:R-:W-:Y:S01]  /*1390*/  @!P3 FMUL R60, R49, R60 ;  /* 0x0000003c313cb220 */ /* 0x000fe20000400000 */
[----:B0-----:R-:W-:-:S03]  /*13a0*/  @!P2 LOP3.LUT R61, R34, R46, RZ, 0xc0, !PT ;  /* 0x0000002e223da212 */ /* 0x001fc600078ec0ff */
[----:B------:R-:W-:Y:S01]  /*13b0*/  @!P3 FFMA R3, R54, R60, R3 ;  /* 0x0000003c3603b223 */ /* 0x000fe20000000003 */
[----:B-1----:R-:W-:Y:S02]  /*13c0*/  @!P2 IMAD.IADD R51, R55, 0x1, R57 ;  /* 0x000000013733a824 */ /* 0x002fe400078e0239 */
[----:B------:R0:W-:Y:S02]  /*13d0*/  @!P3 POPC R55, R59 ;  /* 0x0000003b0037b309 */ /* 0x0001e40000000000 */
[----:B0-----:R-:W-:-:S06]  /*13e0*/  @!P3 LOP3.LUT R59, R43, R47, RZ, 0xc0, !PT ;  /* 0x0000002f2b3bb212 */ /* 0x001fcc00078ec0ff */
[----:B------:R0:W1:Y:S02]  /*13f0*/  @!P3 POPC R57, R59 ;  /* 0x0000003b0039b309 */ /* 0x0000640000000000 */
[-C--:B0-----:R-:W-:Y:S01]  /*1400*/  @!P3 LOP3.LUT R59, R45, R47.reuse, RZ, 0xc0, !PT ;  /* 0x0000002f2d3bb212 */ /* 0x081fe200078ec0ff */
[----:B-1----:R-:W-:Y:S01]  /*1410*/  @!P3 IMAD.IADD R53, R55, 0x1, R57 ;  /* 0x000000013735b824 */ /* 0x002fe200078e0239 */
[----:B------:R-:W-:-:S04]  /*1420*/  @!P2 LOP3.LUT R57, R35, R47, RZ, 0xc0, !PT ;  /* 0x0000002f2339a212 */ /* 0x000fc800078ec0ff */
[----:B------:R-:W-:Y:S08]  /*1430*/  @!P2 POPC R55, R61 ;  /* 0x0000003d0037a309 */ /* 0x000ff00000000000 */
[----:B------:R0:W1:Y:S08]  /*1440*/  @!P2 POPC R60, R57 ;  /* 0x00000039003ca309 */ /* 0x0000700000000000 */
[----:B------:R-:W-:Y:S01]  /*1450*/  @!P3 POPC R47, R59 ;  /* 0x0000003b002fb309 */ /* 0x000fe20000000000 */
[----:B0-----:R-:W-:Y:S01]  /*1460*/  @!P3 LOP3.LUT R57, R44, R46, RZ, 0xc0, !PT ;  /* 0x0000002e2c39b212 */ /* 0x001fe200078ec0ff */
[----:B-1----:R-:W-:-:S06]  /*1470*/  @!P2 IMAD.IADD R55, R55, 0x1, R60 ;  /* 0x000000013737a824 */ /* 0x002fcc00078e023c */
[----:B------:R-:W0:Y:S01]  /*1480*/  @!P3 POPC R46, R57 ;  /* 0x00000039002eb309 */ /* 0x000e220000000000 */
[----:B------:R-:W-:-:S05]  /*1490*/  @!P2 I2FP.F32.U32 R60, R51 ;  /* 0x00000033003ca245 */ /* 0x000fca0000201000 */
[----:B------:R-:W-:-:S04]  /*14a0*/  @!P2 FMUL R60, R49, R60 ;  /* 0x0000003c313ca220 */ /* 0x000fc80000400000 */
[----:B------:R-:W-:Y:S01]  /*14b0*/  @!P2 FFMA R5, R48, R60, R5 ;  /* 0x0000003c3005a223 */ /* 0x000fe20000000005 */
[----:B------:R-:W-:Y:S02]  /*14c0*/  @!P2 I2FP.F32.U32 R60, R55 ;  /* 0x00000037003ca245 */ /* 0x000fe40000201000 */
[----:B0-----:R-:W-:-:S03]  /*14d0*/  @!P3 IADD3 R47, PT, PT, R46, R47, RZ ;  /* 0x0000002f2e2fb210 */ /* 0x001fc60007ffe0ff */
[C---:B------:R-:W-:Y:S01]  /*14e0*/  @!P2 FMUL R60, R49.reuse, R60 ;  /* 0x0000003c313ca220 */ /* 0x040fe20000400000 */
[----:B------:R-:W-:Y:S02]  /*14f0*/  @!P3 I2FP.F32.U32 R46, R53 ;  /* 0x00000035002eb245 */ /* 0x000fe40000201000 */
[----:B------:R-:W-:Y:S01]  /*1500*/  @!P3 I2FP.F32.U32 R47, R47 ;  /* 0x0000002f002fb245 */ /* 0x000fe20000201000 */
[----:B------:R-:W-:Y:S02]  /*1510*/  @!P2 FFMA R5, R50, R60, R5 ;  /* 0x0000003c3205a223 */ /* 0x000fe40000000005 */
[C---:B------:R-:W-:Y:S02]  /*1520*/  @!P3 FMUL R46, R49.reuse, R46 ;  /* 0x0000002e312eb220 */ /* 0x040fe40000400000 */
[----:B------:R-:W-:Y:S02]  /*1530*/  @!P3 FMUL R47, R49, R47 ;  /* 0x0000002f312fb220 */ /* 0x000fe40000400000 */
[----:B------:R-:W-:-:S04]  /*1540*/  @!P3 FFMA R3, R56, R46, R3 ;  /* 0x0000002e3803b223 */ /* 0x000fc80000000003 */
[----:B------:R-:W-:Y:S01]  /*1550*/  @!P3 FFMA R3, R58, R47, R3 ;  /* 0x0000002f3a03b223 */ /* 0x000fe20000000003 */
[----:B------:R-:W-:Y:S06]  /*1560*/  @P4 BRA `(.L_x_2831) ;  /* 0xfffffff800904947 */ /* 0x000fec000383ffff */
[----:B------:R-:W-:Y:S05]  /*1570*/  BRA `(.L_x_2832) ;  /* 0x0000005800507947 */ /* 0x000fea0003800000 */
.L_x_2829:
[----:B------:R-:W-:Y:S01]  /*1580*/  ISETP.GE.AND P4, PT, R13, 0x1, PT ;  /* 0x000000010d00780c */ /* 0x000fe20003f86270 */
[----:B------:R-:W-:Y:S02]  /*1590*/  IMAD.MOV.U32 R5, RZ, RZ, RZ ;  /* 0x000000ffff057224 */ /* 0x000fe400078e00ff */
[----:B------:R-:W-:-:S10]  /*15a0*/  IMAD.MOV.U32 R3, RZ, RZ, RZ ;  /* 0x000000ffff037224 */ /* 0x000fd400078e00ff */
[----:B------:R-:W-:Y:S05]  /*15b0*/  @!P4 BRA `(.L_x_2833) ;  /* 0x000000040064c947 */ /* 0x000fea0003800000 */
[----:B------:R-:W-:Y:S01]  /*15c0*/  ISETP.NE.AND P4, PT, R6, RZ, PT ;  /* 0x000000ff0600720c */ /* 0x000fe20003f85270 */
[----:B0-----:R-:W-:Y:S01]  /*15d0*/  HFMA2 R15, -RZ, RZ, 0, 0 ;  /* 0x00000000ff0f7431 */ /* 0x001fe200000001ff */
[----:B------:R-:W-:-:S11]  /*15e0*/  UMOV UR9, 0xffffffff ;  /* 0xffffffff00097882 */ /* 0x000fd60000000000 */
[----:B------:R-:W0:Y:S01]  /*15f0*/  @!P4 LDS R15, [UR17] ;  /* 0x00000011ff0fc984 */ /* 0x000e220008000800 */
[----:B------:R-:W-:Y:S05]  /*1600*/  BRA.DIV UR9, `(.L_x_2834) ;  /* 0x0000005e09347947 */ /* 0x000fea000b800000 */
[----:B0-----:R-:W0:Y:S02]  /*1610*/  SHFL.IDX PT, R15, R15, RZ, 0x1f ;  /* 0x00001fff0f0f7589 */ /* 0x001e2400000e0000 */
.L_x_2873:
        /* <DEDUP_REMOVED lines=11> */
[----:B------:R-:W-:Y:S02]  /*16d0*/  @!P3 LOP3.LUT R59, R40, R46, RZ, 0xc0, !PT ;  /* 0x0000002e283bb212 */ /* 0x000fe400078ec0ff */
[----:B------:R-:W-:-:S05]  /*16e0*/  @!P3 LOP3.LUT R61, R41, R47, RZ, 0xc0, !PT ;  /* 0x0000002f293db212 */ /* 0x000fca00078ec0ff */
        /* <DEDUP_REMOVED lines=13> */
[----:B------:R-:W1:Y:S01]  /*17c0*/  @!P2 POPC R55, R55 ;  /* 0x000000370037a309 */ /* 0x000e620000000000 */
[----:B------:R-:W-:-:S05]  /*17d0*/  @!P2 I2FP.F32.U32 R60, R3 ;  /* 0x00000003003ca245 */ /* 0x000fca0000201000 */
[C---:B0-----:R-:W-:Y:S01]  /*17e0*/  @!P2 FMUL R3, R15.reuse, R60 ;  /* 0x0000003c0f03a220 */ /* 0x041fe20000400000 */
[----:B------:R-:W-:Y:S01]  /*17f0*/  @!P2 I2FP.F32.U32 R60, R17 ;  /* 0x00000011003ca245 */ /* 0x000fe20000201000 */
[----:B------:R0:W-:Y:S04]  /*1800*/  @!P3 POPC R53, R59 ;  /* 0x0000003b0035b309 */ /* 0x0001e80000000000 */
[----:B------:R-:W-:Y:S01]  /*1810*/  @!P2 FMUL R60, R15, R60 ;  /* 0x0000003c0f3ca220 */ /* 0x000fe20000400000 */
[----:B-1----:R-:W-:-:S03]  /*1820*/  @!P2 IADD3 R51, PT, PT, R51, R55, RZ ;  /* 0x000000373333a210 */ /* 0x002fc60007ffe0ff */
[----:B------:R1:W2:Y:S01]  /*1830*/  @!P3 POPC R57, R61 ;  /* 0x0000003d0039b309 */ /* 0x0002a20000000000 */
[----:B------:R-:W-:Y:S01]  /*1840*/  @!P3 I2FP.F32.U32 R55, R5 ;  /* 0x000000050037b245 */ /* 0x000fe20000201000 */
[----:B------:R-:W-:Y:S02]  /*1850*/  IMAD.MOV.U32 R5, RZ, RZ, RZ ;  /* 0x000000ffff057224 */ /* 0x000fe400078e00ff */
[----:B---3--:R-:W-:Y:S01]  /*1860*/  @!P2 FFMA R5, R0, R3, RZ ;  /* 0x000000030005a223 */ /* 0x008fe200000000ff */
[----:B------:R-:W-:Y:S01]  /*1870*/  IMAD.MOV.U32 R3, RZ, RZ, RZ ;  /* 0x000000ffff037224 */ /* 0x000fe200078e00ff */
[----:B0-----:R-:W-:Y:S01]  /*1880*/  @!P3 LOP3.LUT R59, R42, R46, RZ, 0xc0, !PT ;  /* 0x0000002e2a3bb212 */ /* 0x001fe200078ec0ff */
[----:B------:R-:W-:Y:S01]  /*1890*/  @!P3 FMUL R55, R15, R55 ;  /* 0x000000370f37b220 */ /* 0x000fe20000400000 */
[----:B----4-:R-:W-:Y:S01]  /*18a0*/  @!P2 FFMA R5, R14, R60, R5 ;  /* 0x0000003c0e05a223 */ /* 0x010fe20000000005 */
[----:B------:R-:W-:Y:S02]  /*18b0*/  @!P3 I2FP.F32.U32 R60, R49 ;  /* 0x00000031003cb245 */ /* 0x000fe40000201000 */
[----:B------:R-:W-:Y:S01]  /*18c0*/  @!P3 FFMA R3, R2, R55, RZ ;  /* 0x000000370203b223 */ /* 0x000fe200000000ff */
[----:B-1----:R-:W-:-:S02]  /*18d0*/  @!P2 LOP3.LUT R61, R33, R47, RZ, 0xc0, !PT ;  /* 0x0000002f213da212 */ /* 0x002fc400078ec0ff */
[----:B------:R-:W-:Y:S01]  /*18e0*/  @!P3 FMUL R60, R15, R60 ;  /* 0x0000003c0f3cb220 */ /* 0x000fe20000400000 */
        /* <DEDUP_REMOVED lines=13> */
[----:B0-----:R-:W-:Y:S02]  /*19c0*/  @!P3 LOP3.LUT R59, R45, R47, RZ, 0xc0, !PT ;  /* 0x0000002f2d3bb212 */ /* 0x001fe400078ec0ff */
[----:B-1----:R-:W-:Y:S02]  /*19d0*/  @!P3 IADD3 R49, PT, PT, R55, R57, RZ ;  /* 0x000000393731b210 */ /* 0x002fe40007ffe0ff */
[----:B------:R-:W-:Y:S02]  /*19e0*/  @!P2 LOP3.LUT R57, R35, R47, RZ, 0xc0, !PT ;  /* 0x0000002f2339a212 */ /* 0x000fe400078ec0ff */
[----:B------:R-:W-:Y:S08]  /*19f0*/  @!P2 POPC R55, R61 ;  /* 0x0000003d0037a309 */ /* 0x000ff00000000000 */
[----:B------:R0:W1:Y:S08]  /*1a00*/  @!P2 POPC R60, R57 ;  /* 0x00000039003ca309 */ /* 0x0000700000000000 */
[----:B------:R-:W-:Y:S01]  /*1a10*/  @!P3 POPC R47, R59 ;  /* 0x0000003b002fb309 */ /* 0x000fe20000000000 */
[----:B0-----:R-:W-:Y:S01]  /*1a20*/  @!P3 LOP3.LUT R57, R44, R46, RZ, 0xc0, !PT ;  /* 0x0000002e2c39b212 */ /* 0x001fe200078ec0ff */
[----:B-1----:R-:W-:-:S06]  /*1a30*/  @!P2 IMAD.IADD R55, R55, 0x1, R60 ;  /* 0x000000013737a824 */ /* 0x002fcc00078e023c */
[----:B------:R-:W0:Y:S01]  /*1a40*/  @!P3 POPC R46, R57 ;  /* 0x00000039002eb309 */ /* 0x000e220000000000 */
[----:B------:R-:W-:Y:S02]  /*1a50*/  @!P2 I2FP.F32.U32 R60, R51 ;  /* 0x00000033003ca245 */ /* 0x000fe40000201000 */
[----:B------:R-:W-:-:S03]  /*1a60*/  @!P2 I2FP.F32.U32 R55, R55 ;  /* 0x000000370037a245 */ /* 0x000fc60000201000 */
[C---:B------:R-:W-:Y:S02]  /*1a70*/  @!P2 FMUL R60, R15.reuse, R60 ;  /* 0x0000003c0f3ca220 */ /* 0x040fe40000400000 */
[----:B------:R-:W-:Y:S02]  /*1a80*/  @!P2 FMUL R55, R15, R55 ;  /* 0x000000370f37a220 */ /* 0x000fe40000400000 */
[----:B------:R-:W-:Y:S01]  /*1a90*/  @!P2 FFMA R5, R16, R60, R5 ;  /* 0x0000003c1005a223 */ /* 0x000fe20000000005 */
[----:B------:R-:W-:Y:S01]  /*1aa0*/  @!P3 I2FP.F32.U32 R60, R49 ;  /* 0x00000031003cb245 */ /* 0x000fe20000201000 */
[----:B0-----:R-:W-:Y:S01]  /*1ab0*/  @!P3 IMAD.IADD R47, R46, 0x1, R47 ;  /* 0x000000012e2fb824 */ /* 0x001fe200078e022f */
[----:B------:R-:W-:-:S03]  /*1ac0*/  @!P2 I2FP.F32.U32 R46, R17 ;  /* 0x00000011002ea245 */ /* 0x000fc60000201000 */
[C---:B------:R-:W-:Y:S01]  /*1ad0*/  @!P3 FMUL R60, R15.reuse, R60 ;  /* 0x0000003c0f3cb220 */ /* 0x040fe20000400000 */
[----:B------:R-:W-:Y:S01]  /*1ae0*/  @!P3 I2FP.F32.U32 R47, R47 ;  /* 0x0000002f002fb245 */ /* 0x000fe20000201000 */
[C---:B------:R-:W-:Y:S02]  /*1af0*/  @!P2 FMUL R46, R15.reuse, R46 ;  /* 0x0000002e0f2ea220 */ /* 0x040fe40000400000 */
[----:B------:R-:W-:Y:S02]  /*1b00*/  @!P3 FFMA R3, R56, R60, R3 ;  /* 0x0000003c3803b223 */ /* 0x000fe40000000003 */
[----:B------:R-:W-:Y:S01]  /*1b10*/  @!P3 FMUL R47, R15, R47 ;  /* 0x0000002f0f2fb220 */ /* 0x000fe20000400000 */
[----:B------:R-:W-:-:S03]  /*1b20*/  @!P2 FFMA R5, R48, R46, R5 ;  /* 0x0000002e3005a223 */ /* 0x000fc60000000005 */
[----:B------:R-:W-:Y:S01]  /*1b30*/  @!P3 FFMA R3, R58, R47, R3 ;  /* 0x0000002f3a03b223 */ /* 0x000fe20000000003 */
[----:B------:R-:W-:-:S07]  /*1b40*/  @!P2 FFMA R5, R50, R55, R5 ;  /* 0x000000373205a223 */ /* 0x000fce0000000005 */
.L_x_2833:
        /* <DEDUP_REMOVED lines=8> */
.L_x_2876:
[----:B------:R-:W1:Y:S02]  /*1bd0*/  LDS.64 R46, [R9+0x100] ;  /* 0x00010000092e7984 */ /* 0x000e640000000a00 */
[-C--:B-1----:R-:W-:Y:S02]  /*1be0*/  @!P3 LOP3.LUT R55, R36, R46.reuse, RZ, 0xc0, !PT ;  /* 0x0000002e2437b212 */ /* 0x082fe400078ec0ff */
[-C--:B------:R-:W-:Y:S02]  /*1bf0*/  @!P3 LOP3.LUT R61, R37, R47.reuse, RZ, 0xc0, !PT ;  /* 0x0000002f253db212 */ /* 0x080fe400078ec0ff */
[-C--:B------:R-:W-:Y:S02]  /*1c00*/  @!P2 LOP3.LUT R51, R26, R46.reuse, RZ, 0xc0, !PT ;  /* 0x0000002e1a33a212 */ /* 0x080fe400078ec0ff */
[----:B------:R-:W-:Y:S01]  /*1c10*/  @!P2 LOP3.LUT R57, R27, R47, RZ, 0xc0, !PT ;  /* 0x0000002f1b39a212 */ /* 0x000fe200078ec0ff */
[----:B------:R-:W-:Y:S01]  /*1c20*/  @!P3 POPC R55, R55 ;  /* 0x000000370037b309 */ /* 0x000fe20000000000 */
[----:B------:R-:W-:-:S02]  /*1c30*/  @!P3 LOP3.LUT R59, R38, R46, RZ, 0xc0, !PT ;  /* 0x0000002e263bb212 */ /* 0x000fc400078ec0ff */
[----:B------:R-:W-:Y:S02]  /*1c40*/  @!P2 LOP3.LUT R53, R28, R46, RZ, 0xc0, !PT ;  /* 0x0000002e1c35a212 */ /* 0x000fe400078ec0ff */
[----:B------:R-:W-:-:S03]  /*1c50*/  @!P2 LOP3.LUT R60, R29, R47, RZ, 0xc0, !PT ;  /* 0x0000002f1d3ca212 */ /* 0x000fc600078ec0ff */
[----:B------:R1:W2:Y:S08]  /*1c60*/  @!P3 POPC R49, R61 ;  /* 0x0000003d0031b309 */ /* 0x0002b00000000000 */
[----:B------:R-:W-:Y:S01]  /*1c70*/  @!P2 POPC R51, R51 ;  /* 0x000000330033a309 */ /* 0x000fe20000000000 */
[----:B-1----:R-:W-:Y:S02]  /*1c80*/  @!P2 LOP3.LUT R61, R30, R46, RZ, 0xc0, !PT ;  /* 0x0000002e1e3da212 */ /* 0x002fe400078ec0ff */
[----:B--2---:R-:W-:-:S05]  /*1c90*/  @!P3 IADD3 R49, PT, PT, R55, R49, RZ ;  /* 0x000000313731b210 */ /* 0x004fca0007ffe0ff */
[----:B------:R-:W1:Y:S01]  /*1ca0*/  @!P2 POPC R17, R57 ;  /* 0x000000390011a309 */ /* 0x000e620000000000 */
[----:B------:R-:W-:-:S07]  /*1cb0*/  @!P3 LOP3.LUT R55, R39, R47, RZ, 0xc0, !PT ;  /* 0x0000002f2737b212 */ /* 0x000fce00078ec0ff */
[----:B------:R-:W-:Y:S01]  /*1cc0*/  @!P3 POPC R57, R55 ;  /* 0x000000370039b309 */ /* 0x000fe20000000000 */
[----:B-1----:R-:W-:-:S07]  /*1cd0*/  @!P2 IMAD.IADD R17, R51, 0x1, R17 ;  /* 0x000000013311a824 */ /* 0x002fce00078e0211 */
[----:B------:R-:W-:Y:S08]  /*1ce0*/  @!P2 POPC R53, R53 ;  /* 0x000000350035a309 */ /* 0x000ff00000000000 */
[----:B------:R1:W2:Y:S08]  /*1cf0*/  @!P3 POPC R51, R59 ;  /* 0x0000003b0033b309 */ /* 0x0002b00000000000 */
[----:B------:R-:W3:Y:S01]  /*1d00*/  @!P2 POPC R60, R60 ;  /* 0x0000003c003ca309 */ /* 0x000ee20000000000 */
[----:B-1----:R-:W-:Y:S01]  /*1d10*/  @!P3 LOP3.LUT R59, R40, R46, RZ, 0xc0, !PT ;  /* 0x0000002e283bb212 */ /* 0x002fe200078ec0ff */
[----:B--2---:R-:W-:Y:S01]  /*1d20*/  @!P3 IMAD.IADD R51, R51, 0x1, R57 ;  /* 0x000000013333b824 */ /* 0x004fe200078e0239 */
[----:B------:R-:W-:-:S05]  /*1d30*/  @!P2 LOP3.LUT R57, R31, R47, RZ, 0xc0, !PT ;  /* 0x0000002f1f39a212 */ /* 0x000fca00078ec0ff */
[----:B------:R1:W-:Y:S01]  /*1d40*/  @!P2 POPC R55, R61 ;  /* 0x0000003d0037a309 */ /* 0x0003e20000000000 */
[----:B---3--:R-:W-:Y:S01]  /*1d50*/  @!P2 IMAD.IADD R53, R53, 0x1, R60 ;  /* 0x000000013535a824 */ /* 0x008fe200078e023c */
[----:B------:R-:W-:-:S06]  /*1d60*/  @!P2 I2FP.F32.U32 R60, R17 ;  /* 0x00000011003ca245 */ /* 0x000fcc0000201000 */
[----:B------:R-:W2:Y:S01]  /*1d70*/  @!P2 POPC R57, R57 ;  /* 0x000000390039a309 */ /* 0x000ea20000000000 */
[----:B-1----:R-:W-:Y:S01]  /*1d80*/  @!P2 LOP3.LUT R61, R32, R46, RZ, 0xc0, !PT ;  /* 0x0000002e203da212 */ /* 0x002fe200078ec0ff */
[----:B0-----:R-:W-:-:S04]  /*1d90*/  @!P2 FMUL R60, R15, R60 ;  /* 0x0000003c0f3ca220 */ /* 0x001fc80000400000 */
[----:B------:R-:W-:Y:S01]  /*1da0*/  @!P2 FFMA R5, R0, R60, R5 ;  /* 0x0000003c0005a223 */ /* 0x000fe20000000005 */
[----:B------:R-:W-:-:S05]  /*1db0*/  @!P3 I2FP.F32.U32 R60, R49 ;  /* 0x00000031003cb245 */ /* 0x000fca0000201000 */
[----:B------:R-:W-:Y:S01]  /*1dc0*/  @!P3 FMUL R60, R15, R60 ;  /* 0x0000003c0f3cb220 */ /* 0x000fe20000400000 */
[----:B--2---:R-:W-:Y:S02]  /*1dd0*/  @!P2 IMAD.IADD R17, R55, 0x1, R57 ;  /* 0x000000013711a824 */ /* 0x004fe400078e0239 */
[----:B------:R0:W-:Y:S01]  /*1de0*/  @!P3 POPC R55, R59 ;  /* 0x0000003b0037b309 */ /* 0x0001e20000000000 */
[----:B------:R-:W-:Y:S01]  /*1df0*/  @!P3 FFMA R3, R2, R60, R3 ;  /* 0x0000003c0203b223 */ /* 0x000fe20000000003 */
[----:B------:R-:W-:-:S05]  /*1e00*/  @!P2 I2FP.F32.U32 R60, R53 ;  /* 0x00000035003ca245 */ /* 0x000fca0000201000 */
[----:B------:R-:W-:Y:S01]  /*1e10*/  @!P2 FMUL R60, R15, R60 ;  /* 0x0000003c0f3ca220 */ /* 0x000fe20000400000 */
[----:B0-----:R-:W-:-:S03]  /*1e20*/  @!P3 LOP3.LUT R59, R41, R47, RZ, 0xc0, !PT ;  /* 0x0000002f293bb212 */ /* 0x001fc600078ec0ff */
[----:B----4-:R-:W-:Y:S01]  /*1e30*/  @!P2 FFMA R5, R14, R60, R5 ;  /* 0x0000003c0e05a223 */ /* 0x010fe20000000005 */
[----:B------:R-:W-:Y:S01]  /*1e40*/  @!P3 I2FP.F32.U32 R60, R51 ;  /* 0x00000033003cb245 */ /* 0x000fe20000201000 */
[----:B------:R0:W1:Y:S04]  /*1e50*/  @!P3 POPC R57, R59 ;  /* 0x0000003b0039b309 */ /* 0x0000680000000000 */
[----:B------:R-:W-:-:S04]  /*1e60*/  @!P3 FMUL R60, R15, R60 ;  /* 0x0000003c0f3cb220 */ /* 0x000fc80000400000 */
[----:B------:R-:W-:Y:S01]  /*1e70*/  @!P3 FFMA R3, R52, R60, R3 ;  /* 0x0000003c3403b223 */ /* 0x000fe20000000003 */
[----:B0-----:R-:W-:Y:S01]  /*1e80*/  @!P3 LOP3.LUT R59, R42, R46, RZ, 0xc0, !PT ;  /* 0x0000002e2a3bb212 */ /* 0x001fe200078ec0ff */
[----:B-1----:R-:W-:Y:S01]  /*1e90*/  @!P3 IMAD.IADD R49, R55, 0x1, R57 ;  /* 0x000000013731b824 */ /* 0x002fe200078e0239 */
        /* <DEDUP_REMOVED lines=36> */
.L_x_2835:
        /* <DEDUP_REMOVED lines=8> */
.L_x_2879:
        /* <DEDUP_REMOVED lines=11> */
[----:B-1----:R-:W-:Y:S01]  /*2210*/  @!P2 LOP3.LUT R61, R30, R46, RZ, 0xc0, !PT ;  /* 0x0000002e1e3da212 */ /* 0x002fe200078ec0ff */
[----:B--2---:R-:W-:-:S06]  /*2220*/  @!P3 IMAD.IADD R49, R55, 0x1, R49 ;  /* 0x000000013731b824 */ /* 0x004fcc00078e0231 */
[----:B------:R-:W1:Y:S01]  /*2230*/  @!P2 POPC R17, R57 ;  /* 0x000000390011a309 */ /* 0x000e620000000000 */
[----:B------:R-:W-:-:S07]  /*2240*/  @!P3 LOP3.LUT R55, R39, R47, RZ, 0xc0, !PT ;  /* 0x0000002f2737b212 */ /* 0x000fce00078ec0ff */
[----:B------:R-:W-:Y:S01]  /*2250*/  @!P3 POPC R57, R55 ;  /* 0x000000370039b309 */ /* 0x000fe20000000000 */
[----:B-1----:R-:W-:-:S07]  /*2260*/  @!P2 IADD3 R17, PT, PT, R51, R17, RZ ;  /* 0x000000113311a210 */ /* 0x002fce0007ffe0ff */
        /* <DEDUP_REMOVED lines=26> */
[----:B0-----:R-:W-:Y:S02]  /*2410*/  @!P3 LOP3.LUT R59, R42, R46, RZ, 0xc0, !PT ;  /* 0x0000002e2a3bb212 */ /* 0x001fe400078ec0ff */
[----:B-1----:R-:W-:Y:S02]  /*2420*/  @!P3 IADD3 R49, PT, PT, R55, R57, RZ ;  /* 0x000000393731b210 */ /* 0x002fe40007ffe0ff */
        /* <DEDUP_REMOVED lines=36> */
.L_x_2837:
        /* <DEDUP_REMOVED lines=8> */
.L_x_2882:
        /* <DEDUP_REMOVED lines=32> */
[----:B--2---:R-:W-:Y:S02]  /*28f0*/  @!P2 IADD3 R17, PT, PT, R55, R57, RZ ;  /* 0x000000393711a210 */ /* 0x004fe40007ffe0ff */
        /* <DEDUP_REMOVED lines=45> */
[----:B------:R-:W-:-:S02]  /*2bd0*/  @!P2 FFMA R5, R48, R46, R5 ;  /* 0x0000002e3005a223 */ /* 0x000fc40000000005 */
[----:B------:R-:W-:Y:S02]  /*2be0*/  @!P3 FFMA R3, R58, R47, R3 ;  /* 0x0000002f3a03b223 */ /* 0x000fe40000000003 */
[----:B------:R-:W-:-:S07]  /*2bf0*/  @!P2 FFMA R5, R50, R55, R5 ;  /* 0x000000373205a223 */ /* 0x000fce0000000005 */
.L_x_2839:
        /* <DEDUP_REMOVED lines=8> */
.L_x_2885:
        /* <DEDUP_REMOVED lines=20> */
[----:B-1----:R-:W-:-:S02]  /*2dc0*/  @!P3 LOP3.LUT R59, R40, R46, RZ, 0xc0, !PT ;  /* 0x0000002e283bb212 */ /* 0x002fc400078ec0ff */
[----:B--2---:R-:W-:-:S05]  /*2dd0*/  @!P3 IADD3 R51, PT, PT, R51, R57, RZ ;  /* 0x000000393333b210 */ /* 0x004fca0007ffe0ff */
[----:B------:R1:W-:Y:S01]  /*2de0*/  @!P2 POPC R55, R61 ;  /* 0x0000003d0037a309 */ /* 0x0003e20000000000 */
[----:B------:R-:W-:Y:S01]  /*2df0*/  @!P2 LOP3.LUT R57, R31, R47, RZ, 0xc0, !PT ;  /* 0x0000002f1f39a212 */ /* 0x000fe200078ec0ff */
[----:B---3--:R-:W-:-:S06]  /*2e00*/  @!P2 IMAD.IADD R53, R53, 0x1, R60 ;  /* 0x000000013535a824 */ /* 0x008fcc00078e023c */
[----:B------:R-:W2:Y:S01]  /*2e10*/  @!P2 POPC R57, R57 ;  /* 0x000000390039a309 */ /* 0x000ea20000000000 */
[----:B------:R-:W-:Y:S02]  /*2e20*/  @!P2 I2FP.F32.U32 R60, R17 ;  /* 0x00000011003ca245 */ /* 0x000fe40000201000 */
[----:B-1----:R-:W-:-:S03]  /*2e30*/  @!P2 LOP3.LUT R61, R32, R46, RZ, 0xc0, !PT ;  /* 0x0000002e203da212 */ /* 0x002fc600078ec0ff */
[----:B0-----:R-:W-:-:S04]  /*2e40*/  @!P2 FMUL R60, R15, R60 ;  /* 0x0000003c0f3ca220 */ /* 0x001fc80000400000 */
[----:B------:R-:W-:Y:S01]  /*2e50*/  @!P2 FFMA R5, R0, R60, R5 ;  /* 0x0000003c0005a223 */ /* 0x000fe20000000005 */
[----:B------:R-:W-:Y:S01]  /*2e60*/  @!P3 I2FP.F32.U32 R60, R49 ;  /* 0x00000031003cb245 */ /* 0x000fe20000201000 */
[----:B--2---:R-:W-:-:S04]  /*2e70*/  @!P2 IMAD.IADD R17, R55, 0x1, R57 ;  /* 0x000000013711a824 */ /* 0x004fc800078e0239 */
[----:B------:R-:W-:Y:S01]  /*2e80*/  @!P3 FMUL R60, R15, R60 ;  /* 0x0000003c0f3cb220 */ /* 0x000fe20000400000 */
[----:B------:R0:W-:Y:S03]  /*2e90*/  @!P3 POPC R55, R59 ;  /* 0x0000003b0037b309 */ /* 0x0001e60000000000 */
        /* <DEDUP_REMOVED lines=28> */
[----:B0-----:R-:W-:-:S02]  /*3060*/  @!P3 LOP3.LUT R57, R44, R46, RZ, 0xc0, !PT ;  /* 0x0000002e2c39b212 */ /* 0x001fc400078ec0ff */
[----:B-1----:R-:W-:-:S05]  /*3070*/  @!P2 IADD3 R55, PT, PT, R55, R60, RZ ;  /* 0x0000003c3737a210 */ /* 0x002fca0007ffe0ff */
        /* <DEDUP_REMOVED lines=17> */
.L_x_2841:
        /* <DEDUP_REMOVED lines=8> */
.L_x_2888:
        /* <DEDUP_REMOVED lines=24> */
[----:B---3--:R-:W-:-:S07]  /*3390*/  @!P2 IADD3 R53, PT, PT, R53, R60, RZ ;  /* 0x0000003c3535a210 */ /* 0x008fce0007ffe0ff */
        /* <DEDUP_REMOVED lines=56> */
.L_x_2843:
        /* <DEDUP_REMOVED lines=8> */
.L_x_2891:
        /* <DEDUP_REMOVED lines=81> */
.L_x_2845:
        /* <DEDUP_REMOVED lines=8> */
.L_x_2894:
        /* <DEDUP_REMOVED lines=81> */
.L_x_2847:
        /* <DEDUP_REMOVED lines=8> */
.L_x_2897:
        /* <DEDUP_REMOVED lines=81> */
.L_x_2849:
        /* <DEDUP_REMOVED lines=8> */
.L_x_2900:
        /* <DEDUP_REMOVED lines=81> */
.L_x_2851:
        /* <DEDUP_REMOVED lines=8> */
.L_x_2903:
        /* <DEDUP_REMOVED lines=81> */
.L_x_2853:
        /* <DEDUP_REMOVED lines=8> */
.L_x_2906:
        /* <DEDUP_REMOVED lines=81> */
.L_x_2855:
        /* <DEDUP_REMOVED lines=8> */
.L_x_2909:
        /* <DEDUP_REMOVED lines=81> */
.L_x_2857:
        /* <DEDUP_REMOVED lines=8> */
.L_x_2912:
        /* <DEDUP_REMOVED lines=81> */
.L_x_2859:
        /* <DEDUP_REMOVED lines=8> */
.L_x_2915:
        /* <DEDUP_REMOVED lines=81> */
.L_x_2861:
        /* <DEDUP_REMOVED lines=8> */
.L_x_2918:
[----:B------:R-:W1:Y:S02]  /*69b0*/  LDS.64 R46, [R9+0xf00] ;  /* 0x000f0000092e7984 */ /* 0x000e640000000a00 */
[-C--:B-1----:R-:W-:Y:S02]  /*69c0*/  @!P2 LOP3.LUT R55, R26, R46.reuse, RZ, 0xc0, !PT ;  /* 0x0000002e1a37a212 */ /* 0x082fe400078ec0ff */
[----:B------:R-:W-:Y:S02]  /*69d0*/  @!P2 LOP3.LUT R51, R27, R47, RZ, 0xc0, !PT ;  /* 0x0000002f1b33a212 */ /* 0x000fe400078ec0ff */
[-C--:B------:R-:W-:Y:S02]  /*69e0*/  @!P3 LOP3.LUT R57, R38, R46.reuse, RZ, 0xc0, !PT ;  /* 0x0000002e2639b212 */ /* 0x080fe400078ec0ff */
[----:B------:R-:W-:Y:S01]  /*69f0*/  @!P2 POPC R55, R55 ;  /* 0x000000370037a309 */ /* 0x000fe20000000000 */
[-C--:B------:R-:W-:Y:S02]  /*6a00*/  @!P3 LOP3.LUT R53, R36, R46.reuse, RZ, 0xc0, !PT ;  /* 0x0000002e2435b212 */ /* 0x080fe400078ec0ff */
[----:B------:R-:W-:-:S02]  /*6a10*/  @!P2 LOP3.LUT R49, R28, R46, RZ, 0xc0, !PT ;  /* 0x0000002e1c31a212 */ /* 0x000fc400078ec0ff */
[-C--:B------:R-:W-:Y:S02]  /*6a20*/  @!P2 LOP3.LUT R60, R29, R47.reuse, RZ, 0xc0, !PT ;  /* 0x0000002f1d3ca212 */ /* 0x080fe400078ec0ff */
[-C--:B------:R-:W-:Y:S01]  /*6a30*/  @!P3 LOP3.LUT R59, R37, R47.reuse, RZ, 0xc0, !PT ;  /* 0x0000002f253bb212 */ /* 0x080fe200078ec0ff */
[----:B------:R-:W1:Y:S01]  /*6a40*/  @!P2 POPC R51, R51 ;  /* 0x000000330033a309 */ /* 0x000e620000000000 */
[----:B------:R-:W-:-:S07]  /*6a50*/  @!P2 LOP3.LUT R61, R31, R47, RZ, 0xc0, !PT ;  /* 0x0000002f1f3da212 */ /* 0x000fce00078ec0ff */
[----:B------:R2:W-:Y:S01]  /*6a60*/  @!P3 POPC R17, R57 ;  /* 0x000000390011b309 */ /* 0x0005e20000000000 */
[----:B-1----:R-:W-:-:S07]  /*6a70*/  @!P2 IMAD.IADD R51, R55, 0x1, R51 ;  /* 0x000000013733a824 */ /* 0x002fce00078e0233 */
[----:B------:R-:W-:Y:S01]  /*6a80*/  @!P3 POPC R53, R53 ;  /* 0x000000350035b309 */ /* 0x000fe20000000000 */
[----:B--2---:R-:W-:-:S07]  /*6a90*/  @!P3 LOP3.LUT R57, R39, R47, RZ, 0xc0, !PT ;  /* 0x0000002f2739b212 */ /* 0x004fce00078ec0ff */
[----:B------:R1:W2:Y:S08]  /*6aa0*/  @!P3 POPC R55, R57 ;  /* 0x000000390037b309 */ /* 0x0002b00000000000 */
[----:B------:R3:W4:Y:S01]  /*6ab0*/  @!P3 POPC R15, R59 ;  /* 0x0000003b000fb309 */ /* 0x0007220000000000 */
[----:B-1----:R-:W-:Y:S01]  /*6ac0*/  @!P3 LOP3.LUT R57, R41, R47, RZ, 0xc0, !PT ;  /* 0x0000002f2939b212 */ /* 0x002fe200078ec0ff */
[----:B--2---:R-:W-:-:S06]  /*6ad0*/  @!P3 IMAD.IADD R17, R17, 0x1, R55 ;  /* 0x000000011111b824 */ /* 0x004fcc00078e0237 */
[----:B------:R-:W-:Y:S01]  /*6ae0*/  @!P2 POPC R49, R49 ;  /* 0x000000310031a309 */ /* 0x000fe20000000000 */
[-C--:B------:R-:W-:Y:S02]  /*6af0*/  @!P3 LOP3.LUT R55, R40, R46.reuse, RZ, 0xc0, !PT ;  /* 0x0000002e2837b212 */ /* 0x080fe400078ec0ff */
[----:B---3--:R-:W-:Y:S01]  /*6b00*/  @!P2 LOP3.LUT R59, R30, R46, RZ, 0xc0, !PT ;  /* 0x0000002e1e3ba212 */ /* 0x008fe200078ec0ff */
[----:B----4-:R-:W-:-:S04]  /*6b10*/  @!P3 IMAD.IADD R15, R53, 0x1, R15 ;  /* 0x00000001350fb824 */ /* 0x010fc800078e020f */
[----:B------:R-:W1:Y:S08]  /*6b20*/  @!P2 POPC R60, R60 ;  /* 0x0000003c003ca309 */ /* 0x000e700000000000 */
[----:B------:R2:W-:Y:S01]  /*6b30*/  @!P2 POPC R53, R59 ;  /* 0x0000003b0035a309 */ /* 0x0005e20000000000 */
[----:B-1----:R-:W-:-:S07]  /*6b40*/  @!P2 IADD3 R49, PT, PT, R49, R60, RZ ;  /* 0x0000003c3131a210 */ /* 0x002fce0007ffe0ff */
[----:B------:R-:W-:Y:S01]  /*6b50*/  @!P3 POPC R55, R55 ;  /* 0x000000370037b309 */ /* 0x000fe20000000000 */
[----:B--2---:R-:W-:-:S07]  /*6b60*/  @!P2 LOP3.LUT R59, R32, R46, RZ, 0xc0, !PT ;  /* 0x0000002e203ba212 */ /* 0x004fce00078ec0ff */
[----:B------:R1:W2:Y:S08]  /*6b70*/  @!P2 POPC R60, R61 ;  /* 0x0000003d003ca309 */ /* 0x0002b00000000000 */
[----:B------:R-:W3:Y:S01]  /*6b80*/  @!P3 POPC R57, R57 ;  /* 0x000000390039b309 */ /* 0x000ee20000000000 */
[----:B-1----:R-:W-:Y:S01]  /*6b90*/  @!P2 LOP3.LUT R61, R33, R47, RZ, 0xc0, !PT ;  /* 0x0000002f213da212 */ /* 0x002fe200078ec0ff */
[----:B--2---:R-:W-:Y:S01]  /*6ba0*/  @!P2 IMAD.IADD R53, R53, 0x1, R60 ;  /* 0x000000013535a824 */ /* 0x004fe200078e023c */
[----:B------:R-:W-:-:S04]  /*6bb0*/  @!P2 I2FP.F32.U32 R60, R51 ;  /* 0x00000033003ca245 */ /* 0x000fc80000201000 */
[----:B------:R-:W-:Y:S01]  /*6bc0*/  @!P2 I2FP.F32.U32 R53, R53 ;  /* 0x000000350035a245 */ /* 0x000fe20000201000 */
[----:B0-----:R-:W-:Y:S01]  /*6bd0*/  @!P2 FMUL R60, R13, R60 ;  /* 0x0000003c0d3ca220 */ /* 0x001fe20000400000 */
[----:B---3--:R-:W-:Y:S02]  /*6be0*/  @!P3 IMAD.IADD R51, R55, 0x1, R57 ;  /* 0x000000013733b824 */ /* 0x008fe400078e0239 */
        /* <DEDUP_REMOVED lines=14> */
[----:B------:R-:W-:Y:S01]  /*6cd0*/  @!P3 LOP3.LUT R55, R42, R46, RZ, 0xc0, !PT ;  /* 0x0000002e2a37b212 */ /* 0x000fe200078ec0ff */
[----:B------:R-:W-:Y:S01]  /*6ce0*/  @!P2 FFMA R5, R16, R53, R5 ;  /* 0x000000351005a223 */ /* 0x000fe20000000005 */
[-C--:B------:R-:W-:Y:S02]  /*6cf0*/  @!P3 LOP3.LUT R57, R43, R47.reuse, RZ, 0xc0, !PT ;  /* 0x0000002f2b39b212 */ /* 0x080fe400078ec0ff */
[----:B------:R-:W-:-:S03]  /*6d00*/  @!P3 LOP3.LUT R47, R45, R47, RZ, 0xc0, !PT ;  /* 0x0000002f2d2fb212 */ /* 0x000fc600078ec0ff */
[----:B------:R-:W-:Y:S08]  /*6d10*/  @!P3 POPC R55, R55 ;  /* 0x000000370037b309 */ /* 0x000ff00000000000 */
[----:B------:R-:W0:Y:S08]  /*6d20*/  @!P3 POPC R57, R57 ;  /* 0x000000390039b309 */ /* 0x000e300000000000 */
[----:B------:R-:W-:Y:S01]  /*6d30*/  @!P3 POPC R47, R47 ;  /* 0x0000002f002fb309 */ /* 0x000fe20000000000 */
[----:B0-----:R-:W-:Y:S01]  /*6d40*/  @!P3 IMAD.IADD R49, R55, 0x1, R57 ;  /* 0x000000013731b824 */ /* 0x001fe200078e0239 */
[----:B------:R-:W-:-:S06]  /*6d50*/  @!P3 LOP3.LUT R57, R44, R46, RZ, 0xc0, !PT ;  /* 0x0000002e2c39b212 */ /* 0x000fcc00078ec0ff */
[----:B------:R-:W0:Y:S01]  /*6d60*/  @!P2 POPC R55, R59 ;  /* 0x0000003b0037a309 */ /* 0x000e220000000000 */
[----:B------:R-:W-:-:S07]  /*6d70*/  @!P3 I2FP.F32.U32 R49, R49 ;  /* 0x000000310031b245 */ /* 0x000fce0000201000 */
[----:B------:R-:W1:Y:S01]  /*6d80*/  @!P3 POPC R46, R57 ;  /* 0x00000039002eb309 */ /* 0x000e620000000000 */
[----:B------:R-:W-:Y:S01]  /*6d90*/  @!P3 FMUL R49, R13, R49 ;  /* 0x000000310d31b220 */ /* 0x000fe20000400000 */
[----:B0-----:R-:W-:Y:S01]  /*6da0*/  @!P2 IMAD.IADD R55, R55, 0x1, R60 ;  /* 0x000000013737a824 */ /* 0x001fe200078e023c */
[----:B------:R-:W-:-:S04]  /*6db0*/  @!P3 I2FP.F32.U32 R60, R17 ;  /* 0x00000011003cb245 */ /* 0x000fc80000201000 */
[----:B------:R-:W-:Y:S01]  /*6dc0*/  @!P2 I2FP.F32.U32 R55, R55 ;  /* 0x000000370037a245 */ /* 0x000fe20000201000 */
[C---:B------:R-:W-:Y:S01]  /*6dd0*/  @!P3 FMUL R60, R13.reuse, R60 ;  /* 0x0000003c0d3cb220 */ /* 0x040fe20000400000 */
[----:B-1----:R-:W-:Y:S01]  /*6de0*/  @!P3 IMAD.IADD R17, R46, 0x1, R47 ;  /* 0x000000012e11b824 */ /* 0x002fe200078e022f */
[----:B------:R-:W-:Y:S02]  /*6df0*/  @!P3 I2FP.F32.U32 R46, R51 ;  /* 0x00000033002eb245 */ /* 0x000fe40000201000 */
[----:B------:R-:W-:Y:S01]  /*6e00*/  @!P3 FFMA R3, R52, R60, R3 ;  /* 0x0000003c3403b223 */ /* 0x000fe20000000003 */
[----:B------:R-:W-:Y:S01]  /*6e10*/  @!P2 I2FP.F32.U32 R60, R15 ;  /* 0x0000000f003ca245 */ /* 0x000fe20000201000 */
[C---:B------:R-:W-:Y:S01]  /*6e20*/  @!P2 FMUL R55, R13.reuse, R55 ;  /* 0x000000370d37a220 */ /* 0x040fe20000400000 */
[----:B------:R-:W-:Y:S01]  /*6e30*/  @!P3 I2FP.F32.U32 R17, R17 ;  /* 0x000000110011b245 */ /* 0x000fe20000201000 */
[C---:B------:R-:W-:Y:S02]  /*6e40*/  @!P3 FMUL R46, R13.reuse, R46 ;  /* 0x0000002e0d2eb220 */ /* 0x040fe40000400000 */
[----:B------:R-:W-:-:S02]  /*6e50*/  @!P2 FMUL R60, R13, R60 ;  /* 0x0000003c0d3ca220 */ /* 0x000fc40000400000 */
[----:B------:R-:W-:Y:S01]  /*6e60*/  @!P3 FFMA R3, R54, R46, R3 ;  /* 0x0000002e3603b223 */ /* 0x000fe20000000003 */
[----:B------:R-:W-:Y:S01]  /*6e70*/  @!P3 FMUL R17, R13, R17 ;  /* 0x000000110d11b220 */ /* 0x000fe20000400000 */
[----:B------:R-:W-:Y:S02]  /*6e80*/  @!P2 FFMA R5, R48, R60, R5 ;  /* 0x0000003c3005a223 */ /* 0x000fe40000000005 */
[----:B------:R-:W-:Y:S02]  /*6e90*/  @!P3 FFMA R3, R56, R49, R3 ;  /* 0x000000313803b223 */ /* 0x000fe40000000003 */
[----:B------:R-:W-:Y:S02]  /*6ea0*/  @!P2 FFMA R5, R50, R55, R5 ;  /* 0x000000373205a223 */ /* 0x000fe40000000005 */
[----:B------:R-:W-:-:S07]  /*6eb0*/  @!P3 FFMA R3, R58, R17, R3 ;  /* 0x000000113a03b223 */ /* 0x000fce0000000003 */
.L_x_2832:
[----:B------:R-:W-:Y:S01]  /*6ec0*/  UMOV UR9, 0xffffffff ;  /* 0xffffffff00097882 */ /* 0x000fe20000000000 */
[----:B------:R-:W-:Y:S02]  /*6ed0*/  ISETP.NE.AND P2, PT, R6, RZ, PT ;  /* 0x000000ff0600720c */ /* 0x000fe40003f45270 */
[----:B------:R-:W-:Y:S11]  /*6ee0*/  BRA.DIV UR9, `(.L_x_2864) ;  /* 0x0000000e09b47947 */ /* 0x000ff6000b800000 */
[----:B0-----:R-:W0:Y:S04]  /*6ef0*/  SHFL.DOWN PT, R46, R5, 0x10, 0x1f ;  /* 0x0a001f00052e7f89 */ /* 0x001e2800000e0000 */
        /* <DEDUP_REMOVED lines=18> */
.L_x_2930:
        /* <DEDUP_REMOVED lines=16> */
.L_x_2867:
[----:B------:R-:W-:Y:S05]  /*7120*/  BSYNC.RECONVERGENT B0 ;  /* 0x0000000000007941 */ /* 0x000fea0003800200 */
.L_x_2866:
[----:B------:R-:W1:Y:S02]  /*7130*/  LDCU UR9, c[0x0][0x3b8] ;  /* 0x00007700ff0977ac */ /* 0x000e640008000800 */
        /* <DEDUP_REMOVED lines=13> */
.L_x_2865:
[----:B------:R-:W-:Y:S05]  /*7210*/  WARPSYNC.ALL ;  /* 0x0000000000007948 */ /* 0x000fea0003800000 */
[----:B------:R-:W-:Y:S06]  /*7220*/  BAR.SYNC.DEFER_BLOCKING 0x0 ;  /* 0x0000000000007b1d */ /* 0x000fec0000010000 */
.L_x_2824:
[----:B------:R-:W-:Y:S05]  /*7230*/  @P1 BRA `(.L_x_2868) ;  /* 0xffffff9800001947 */ /* 0x000fea000383ffff */
[----:B------:R-:W-:Y:S05]  /*7240*/  EXIT ;  /* 0x000000000000794d */ /* 0x000fea0003800000 */
.L_x_2830:
[----:B------:R-:W-:Y:S01]  /*7250*/  BSSY B0, `(.L_x_2869) ;  /* 0x0000007000007945 */ /* 0x000fe20003800000 */
[----:B------:R-:W-:Y:S01]  /*7260*/  IMAD.MOV.U32 R47, RZ, RZ, RZ ;  /* 0x000000ffff2f7224 */ /* 0x000fe200078e00ff */
[----:B------:R-:W-:Y:S01]  /*7270*/  MOV R46, 0xffffffff ;  /* 0xffffffff002e7802 */ /* 0x000fe20000000f00 */
[----:B------:R-:W-:-:S07]  /*7280*/  IMAD.MOV.U32 R60, RZ, RZ, 0x1f ;  /* 0x0000001fff3c7424 */ /* 0x000fce00078e00ff */
[----:B012345:R-:W-:Y:S05]  /*7290*/  WARPSYNC.COLLECTIVE R46, `(.L_x_2870) ;  /* 0x000000002e087348 */ /* 0x03ffea0003c00000 */
[----:B0-----:R0:W0:Y:S02]  /*72a0*/  SHFL.IDX P5, R49, R49, R47, R60 ;  /* 0x0000002f31317389 */ /* 0x00102400000a003c */
[----:B012345:R-:W-:Y:S05]  /*72b0*/  ENDCOLLECTIVE ;  /* 0x000000000000791b */ /* 0x03ffea0003800000 */
.L_x_2870:
[----:B------:R-:W-:Y:S05]  /*72c0*/  BSYNC B0 ;  /* 0x0000000000007941 */ /* 0x000fea0003800000 */
.L_x_2869:
[----:B------:R-:W-:Y:S05]  /*72d0*/  BRA `(.L_x_2871) ;  /* 0xffffff9c00547947 */ /* 0x000fea000383ffff */
.L_x_2834:
[----:B0-----:R-:W-:Y:S01]  /*72e0*/  IMAD.MOV.U32 R49, RZ, RZ, R15 ;  /* 0x000000ffff317224 */ /* 0x001fe200078e000f */
[----:B------:R-:W-:Y:S01]  /*72f0*/  MOV R46, 0xffffffff ;  /* 0xffffffff002e7802 */ /* 0x000fe20000000f00 */
[----:B------:R-:W-:Y:S02]  /*7300*/  IMAD.MOV.U32 R47, RZ, RZ, RZ ;  /* 0x000000ffff2f7224 */ /* 0x000fe400078e00ff */
[----:B------:R-:W-:-:S07]  /*7310*/  IMAD.MOV.U32 R60, RZ, RZ, 0x1f ;  /* 0x0000001fff3c7424 */ /* 0x000fce00078e00ff */
[----:B-12345:R-:W-:Y:S05]  /*7320*/  WARPSYNC.COLLECTIVE R46, `(.L_x_2872) ;  /* 0x000000002e087348 */ /* 0x03efea0003c00000 */
[----:B------:R0:W0:Y:S02]  /*7330*/  SHFL.IDX P5, R49, R49, R47, R60 ;  /* 0x0000002f31317389 */ /* 0x00002400000a003c */
[----:B012345:R-:W-:Y:S05]  /*7340*/  ENDCOLLECTIVE ;  /* 0x000000000000791b */ /* 0x03ffea0003800000 */
.L_x_2872:
[----:B------:R-:W-:Y:S01]  /*7350*/  IMAD.MOV.U32 R15, RZ, RZ, R49 ;  /* 0x000000ffff0f7224 */ /* 0x000fe200078e0031 */
[----:B------:R-:W-:Y:S06]  /*7360*/  BRA `(.L_x_2873) ;  /* 0xffffffa000ac7947 */ /* 0x000fec000383ffff */
.L_x_2836:
[----:B------:R-:W-:Y:S01]  /*7370*/  HFMA2 R60, -RZ, RZ, 0, 1.847743988037109375e-06 ;  /* 0x0000001fff3c7431 */ /* 0x000fe200000001ff */
[----:B------:R-:W-:Y:S01]  /*7380*/  BSSY B0, `(.L_x_2874) ;  /* 0x0000007000007945 */ /* 0x000fe20003800000 */
[----:B0-----:R-:W-:Y:S02]  /*7390*/  IMAD.MOV.U32 R49, RZ, RZ, R15 ;  /* 0x000000ffff317224 */ /* 0x001fe400078e000f */
[----:B------:R-:W-:Y:S02]  /*73a0*/  IMAD.MOV.U32 R47, RZ, RZ, RZ ;  /* 0x000000ffff2f7224 */ /* 0x000fe400078e00ff */
[----:B------:R-:W-:-:S07]  /*73b0*/  IMAD.MOV.U32 R46, RZ, RZ, -0x1 ;  /* 0xffffffffff2e7424 */ /* 0x000fce00078e00ff */
[----:B-12345:R-:W-:Y:S05]  /*73c0*/  WARPSYNC.COLLECTIVE R46, `(.L_x_2875) ;  /* 0x000000002e087348 */ /* 0x03efea0003c00000 */
[----:B------:R0:W0:Y:S02]  /*73d0*/  SHFL.IDX P5, R49, R49, R47, R60 ;  /* 0x0000002f31317389 */ /* 0x00002400000a003c */
[----:B012345:R-:W-:Y:S05]  /*73e0*/  ENDCOLLECTIVE ;  /* 0x000000000000791b */ /* 0x03ffea0003800000 */
.L_x_2875:
[----:B------:R-:W-:Y:S05]  /*73f0*/  BSYNC B0 ;  /* 0x0000000000007941 */ /* 0x000fea0003800000 */
.L_x_2874:
[----:B------:R-:W-:Y:S01]  /*7400*/  IMAD.MOV.U32 R15, RZ, RZ, R49 ;  /* 0x000000ffff0f7224 */ /* 0x000fe200078e0031 */
[----:B------:R-:W-:Y:S06]  /*7410*/  BRA `(.L_x_2876) ;  /* 0xffffffa400ec7947 */ /* 0x000fec000383ffff */
.L_x_2838:
[----:B------:R-:W-:Y:S01]  /*7420*/  BSSY B0, `(.L_x_2877) ;  /* 0x0000008000007945 */ /* 0x000fe20003800000 */
[----:B0-----:R-:W-:Y:S01]  /*7430*/  IMAD.MOV.U32 R49, RZ, RZ, R15 ;  /* 0x000000ffff317224 */ /* 0x001fe200078e000f */
[----:B------:R-:W-:Y:S01]  /*7440*/  MOV R47, RZ ;  /* 0x000000ff002f7202 */ /* 0x000fe20000000f00 */
[----:B------:R-:W-:Y:S02]  /*7450*/  IMAD.MOV.U32 R60, RZ, RZ, 0x1f ;  /* 0x0000001fff3c7424 */ /* 0x000fe400078e00ff */
[----:B------:R-:W-:-:S07]  /*7460*/  IMAD.MOV.U32 R46, RZ, RZ, -0x1 ;  /* 0xffffffffff2e7424 */ /* 0x000fce00078e00ff */
[----:B-12345:R-:W-:Y:S05]  /*7470*/  WARPSYNC.COLLECTIVE R46, `(.L_x_2878) ;  /* 0x000000002e087348 */ /* 0x03efea0003c00000 */
[----:B------:R0:W0:Y:S02]  /*7480*/  SHFL.IDX P5, R49, R49, R47, R60 ;  /* 0x0000002f31317389 */ /* 0x00002400000a003c */
[----:B012345:R-:W-:Y:S05]  /*7490*/  ENDCOLLECTIVE ;  /* 0x000000000000791b */ /* 0x03ffea0003800000 */
.L_x_2878:
[----:B------:R-:W-:Y:S05]  /*74a0*/  BSYNC B0 ;  /* 0x0000000000007941 */ /* 0x000fea0003800000 */
.L_x_2877:
[----:B------:R-:W-:Y:S01]  /*74b0*/  IMAD.MOV.U32 R15, RZ, RZ, R49 ;  /* 0x000000ffff0f7224 */ /* 0x000fe200078e0031 */
[----:B------:R-:W-:Y:S06]  /*74c0*/  BRA `(.L_x_2879) ;  /* 0xffffffac00247947 */ /* 0x000fec000383ffff */
.L_x_2840:
        /* <DEDUP_REMOVED lines=8> */
.L_x_2881:
[----:B------:R-:W-:Y:S05]  /*7550*/  BSYNC B0 ;  /* 0x0000000000007941 */ /* 0x000fea0003800000 */
.L_x_2880:
[----:B------:R-:W-:Y:S01]  /*7560*/  MOV R15, R49 ;  /* 0x00000031000f7202 */ /* 0x000fe20000000f00 */
[----:B------:R-:W-:Y:S06]  /*7570*/  BRA `(.L_x_2882) ;  /* 0xffffffb0005c7947 */ /* 0x000fec000383ffff */
.L_x_2842:
        /* <DEDUP_REMOVED lines=8> */
.L_x_2884:
[----:B------:R-:W-:Y:S05]  /*7600*/  BSYNC B0 ;  /* 0x0000000000007941 */ /* 0x000fea0003800000 */
.L_x_2883:
[----:B------:R-:W-:Y:S01]  /*7610*/  IMAD.MOV.U32 R15, RZ, RZ, R49 ;  /* 0x000000ffff0f7224 */ /* 0x000fe200078e0031 */
[----:B------:R-:W-:Y:S06]  /*7620*/  BRA `(.L_x_2885) ;  /* 0xffffffb400947947 */ /* 0x000fec000383ffff */
.L_x_2844:
        /* <DEDUP_REMOVED lines=8> */
.L_x_2887:
[----:B------:R-:W-:Y:S05]  /*76b0*/  BSYNC B0 ;  /* 0x0000000000007941 */ /* 0x000fea0003800000 */
.L_x_2886:
[----:B------:R-:W-:Y:S01]  /*76c0*/  IMAD.MOV.U32 R15, RZ, RZ, R49 ;  /* 0x000000ffff0f7224 */ /* 0x000fe200078e0031 */
[----:B------:R-:W-:Y:S06]  /*76d0*/  BRA `(.L_x_2888) ;  /* 0xffffffb800cc7947 */ /* 0x000fec000383ffff */
.L_x_2846:
        /* <DEDUP_REMOVED lines=8> */
.L_x_2890:
[----:B------:R-:W-:Y:S05]  /*7760*/  BSYNC B0 ;  /* 0x0000000000007941 */ /* 0x000fea0003800000 */
.L_x_2889:
[----:B------:R-:W-:Y:S01]  /*7770*/  IMAD.MOV.U32 R15, RZ, RZ, R49 ;  /* 0x000000ffff0f7224 */ /* 0x000fe200078e0031 */
[----:B------:R-:W-:Y:S06]  /*7780*/  BRA `(.L_x_2891) ;  /* 0xffffffc000047947 */ /* 0x000fec000383ffff */
.L_x_2848:
        /* <DEDUP_REMOVED lines=8> */
.L_x_2893:
[----:B------:R-:W-:Y:S05]  /*7810*/  BSYNC B0 ;  /* 0x0000000000007941 */ /* 0x000fea0003800000 */
.L_x_2892:
[----:B------:R-:W-:Y:S01]  /*7820*/  MOV R15, R49 ;  /* 0x00000031000f7202 */ /* 0x000fe20000000f00 */
[----:B------:R-:W-:Y:S06]  /*7830*/  BRA `(.L_x_2894) ;  /* 0xffffffc4003c7947 */ /* 0x000fec000383ffff */
.L_x_2850:
        /* <DEDUP_REMOVED lines=8> */
.L_x_2896:
[----:B------:R-:W-:Y:S05]  /*78c0*/  BSYNC B0 ;  /* 0x0000000000007941 */ /* 0x000fea0003800000 */
.L_x_2895:
[----:B------:R-:W-:Y:S01]  /*78d0*/  IMAD.MOV.U32 R15, RZ, RZ, R49 ;  /* 0x000000ffff0f7224 */ /* 0x000fe200078e0031 */
[----:B------:R-:W-:Y:S06]  /*78e0*/  BRA `(.L_x_2897) ;  /* 0xffffffc800747947 */ /* 0x000fec000383ffff */
.L_x_2852:
        /* <DEDUP_REMOVED lines=8> */
.L_x_2899:
[----:B------:R-:W-:Y:S05]  /*7970*/  BSYNC B0 ;  /* 0x0000000000007941 */ /* 0x000fea0003800000 */
.L_x_2898:
[----:B------:R-:W-:Y:S01]  /*7980*/  IMAD.MOV.U32 R15, RZ, RZ, R49 ;  /* 0x000000ffff0f7224 */ /* 0x000fe200078e0031 */
[----:B------:R-:W-:Y:S06]  /*7990*/  BRA `(.L_x_2900) ;  /* 0xffffffcc00ac7947 */ /* 0x000fec000383ffff */
.L_x_2854:
        /* <DEDUP_REMOVED lines=8> */
.L_x_2902:
[----:B------:R-:W-:Y:S05]  /*7a20*/  BSYNC B0 ;  /* 0x0000000000007941 */ /* 0x000fea0003800000 */
.L_x_2901:
[----:B------:R-:W-:Y:S01]  /*7a30*/  IMAD.MOV.U32 R15, RZ, RZ, R49 ;  /* 0x000000ffff0f7224 */ /* 0x000fe200078e0031 */
[----:B------:R-:W-:Y:S06]  /*7a40*/  BRA `(.L_x_2903) ;  /* 0xffffffd000e47947 */ /* 0x000fec000383ffff */
.L_x_2856:
        /* <DEDUP_REMOVED lines=8> */
.L_x_2905:
[----:B------:R-:W-:Y:S05]  /*7ad0*/  BSYNC B0 ;  /* 0x0000000000007941 */ /* 0x000fea0003800000 */
.L_x_2904:
[----:B------:R-:W-:Y:S01]  /*7ae0*/  MOV R15, R49 ;  /* 0x00000031000f7202 */ /* 0x000fe20000000f00 */
[----:B------:R-:W-:Y:S06]  /*7af0*/  BRA `(.L_x_2906) ;  /* 0xffffffd8001c7947 */ /* 0x000fec000383ffff */
.L_x_2858:
        /* <DEDUP_REMOVED lines=8> */
.L_x_2908:
[----:B------:R-:W-:Y:S05]  /*7b80*/  BSYNC B0 ;  /* 0x0000000000007941 */ /* 0x000fea0003800000 */
.L_x_2907:
[----:B------:R-:W-:Y:S01]  /*7b90*/  IMAD.MOV.U32 R15, RZ, RZ, R49 ;  /* 0x000000ffff0f7224 */ /* 0x000fe200078e0031 */
[----:B------:R-:W-:Y:S06]  /*7ba0*/  BRA `(.L_x_2909) ;  /* 0xffffffdc00547947 */ /* 0x000fec000383ffff */
.L_x_2860:
        /* <DEDUP_REMOVED lines=8> */
.L_x_2911:
[----:B------:R-:W-:Y:S05]  /*7c30*/  BSYNC B0 ;  /* 0x0000000000007941 */ /* 0x000fea0003800000 */
.L_x_2910:
[----:B------:R-:W-:Y:S01]  /*7c40*/  IMAD.MOV.U32 R15, RZ, RZ, R49 ;  /* 0x000000ffff0f7224 */ /* 0x000fe200078e0031 */
[----:B------:R-:W-:Y:S06]  /*7c50*/  BRA `(.L_x_2912) ;  /* 0xffffffe0008c7947 */ /* 0x000fec000383ffff */
.L_x_2862:
        /* <DEDUP_REMOVED lines=8> */
.L_x_2914:
[----:B------:R-:W-:Y:S05]  /*7ce0*/  BSYNC B0 ;  /* 0x0000000000007941 */ /* 0x000fea0003800000 */
.L_x_2913:
[----:B------:R-:W-:Y:S01]  /*7cf0*/  IMAD.MOV.U32 R15, RZ, RZ, R49 ;  /* 0x000000ffff0f7224 */ /* 0x000fe200078e0031 */
[----:B------:R-:W-:Y:S06]  /*7d00*/  BRA `(.L_x_2915) ;  /* 0xffffffe400c47947 */ /* 0x000fec000383ffff */
.L_x_2863:
        /* <DEDUP_REMOVED lines=8> */
.L_x_2917:
[----:B------:R-:W-:Y:S05]  /*7d90*/  BSYNC B0 ;  /* 0x0000000000007941 */ /* 0x000fea0003800000 */
.L_x_2916:
[----:B------:R-:W-:Y:S01]  /*7da0*/  MOV R13, R49 ;  /* 0x00000031000d7202 */ /* 0x000fe20000000f00 */
[----:B------:R-:W-:Y:S06]  /*7db0*/  BRA `(.L_x_2918) ;  /* 0xffffffe800fc7947 */ /* 0x000fec000383ffff */
.L_x_2864:
[----:B------:R-:W-:Y:S01]  /*7dc0*/  BSSY B0, `(.L_x_2919) ;  /* 0x0000008000007945 */ /* 0x000fe20003800000 */
[----:B------:R-:W-:Y:S01]  /*7dd0*/  IMAD.MOV.U32 R53, RZ, RZ, R5 ;  /* 0x000000ffff357224 */ /* 0x000fe200078e0005 */
[----:B0-----:R-:W-:Y:S01]  /*7de0*/  MOV R46, 0xffffffff ;  /* 0xffffffff002e7802 */ /* 0x001fe20000000f00 */
[----:B------:R-:W-:Y:S02]  /*7df0*/  IMAD.MOV.U32 R55, RZ, RZ, 0x10 ;  /* 0x00000010ff377424 */ /* 0x000fe400078e00ff */
[----:B------:R-:W-:-:S07]  /*7e00*/  IMAD.MOV.U32 R57, RZ, RZ, 0x1f ;  /* 0x0000001fff397424 */ /* 0x000fce00078e00ff */
[----:B-12345:R-:W-:Y:S05]  /*7e10*/  WARPSYNC.COLLECTIVE R46, `(.L_x_2920) ;  /* 0x000000002e087348 */ /* 0x03efea0003c00000 */
[----:B------:R0:W0:Y:S02]  /*7e20*/  SHFL.DOWN P3, R51, R53, R55, R57 ;  /* 0x0800003735337389 */ /* 0x0000240000060039 */
[----:B012345:R-:W-:Y:S05]  /*7e30*/  ENDCOLLECTIVE ;  /* 0x000000000000791b */ /* 0x03ffea0003800000 */
.L_x_2920:
[----:B------:R-:W-:Y:S05]  /*7e40*/  BSYNC B0 ;  /* 0x0000000000007941 */ /* 0x000fea0003800000 */
.L_x_2919:
        /* <DEDUP_REMOVED lines=9> */
.L_x_2921:
[----:B------:R-:W-:Y:S01]  /*7ee0*/  MOV R55, 0x4 ;  /* 0x0000000400377802 */ /* 0x000fe20000000f00 */
[----:B------:R-:W-:-:S04]  /*7ef0*/  IMAD.MOV.U32 R60, RZ, RZ, R51 ;  /* 0x000000ffff3c7224 */ /* 0x000fc800078e0033 */
[----:B------:R-:W-:-:S04]  /*7f00*/  FADD R60, R13, R60 ;  /* 0x0000003c0d3c7221 */ /* 0x000fc80000000000 */
[----:B------:R-:W-:-:S07]  /*7f10*/  IMAD.MOV.U32 R53, RZ, RZ, R60 ;  /* 0x000000ffff357224 */ /* 0x000fce00078e003c */
[----:B------:R-:W-:Y:S05]  /*7f20*/  WARPSYNC.COLLECTIVE R46, `(.L_x_2922) ;  /* 0x000000002e087348 */ /* 0x000fea0003c00000 */
[----:B------:R0:W1:Y:S02]  /*7f30*/  SHFL.DOWN P3, R51, R53, R55, R57 ;  /* 0x0800003735337389 */ /* 0x0000640000060039 */
[----:B01----:R-:W-:Y:S05]  /*7f40*/  ENDCOLLECTIVE ;  /* 0x000000000000791b */ /* 0x003fea0003800000 */
.L_x_2922:
[----:B------:R-:W-:Y:S02]  /*7f50*/  IMAD.MOV.U32 R55, RZ, RZ, 0x2 ;  /* 0x00000002ff377424 */ /* 0x000fe400078e00ff */
[----:B------:R-:W-:-:S04]  /*7f60*/  IMAD.MOV.U32 R15, RZ, RZ, R51 ;  /* 0x000000ffff0f7224 */ /* 0x000fc800078e0033 */
[----:B------:R-:W-:-:S04]  /*7f70*/  FADD R15, R60, R15 ;  /* 0x0000000f3c0f7221 */ /* 0x000fc80000000000 */
[----:B------:R-:W-:-:S07]  /*7f80*/  IMAD.MOV.U32 R53, RZ, RZ, R15 ;  /* 0x000000ffff357224 */ /* 0x000fce00078e000f */
[----:B------:R-:W-:Y:S05]  /*7f90*/  WARPSYNC.COLLECTIVE R46, `(.L_x_2923) ;  /* 0x000000002e087348 */ /* 0x000fea0003c00000 */
[----:B------:R0:W1:Y:S02]  /*7fa0*/  SHFL.DOWN P3, R51, R53, R55, R57 ;  /* 0x0800003735337389 */ /* 0x0000640000060039 */
[----:B01----:R-:W-:Y:S05]  /*7fb0*/  ENDCOLLECTIVE ;  /* 0x000000000000791b */ /* 0x003fea0003800000 */
.L_x_2923:
[----:B------:R-:W-:Y:S01]  /*7fc0*/  IMAD.MOV.U32 R55, RZ, RZ, 0x1 ;  /* 0x00000001ff377424 */ /* 0x000fe200078e00ff */
[----:B------:R-:W-:-:S05]  /*7fd0*/  MOV R5, R51 ;  /* 0x0000003300057202 */ /* 0x000fca0000000f00 */
[----:B------:R-:W-:-:S04]  /*7fe0*/  FADD R13, R15, R5 ;  /* 0x000000050f0d7221 */ /* 0x000fc80000000000 */
[----:B------:R-:W-:-:S07]  /*7ff0*/  IMAD.MOV.U32 R53, RZ, RZ, R13 ;  /* 0x000000ffff357224 */ /* 0x000fce00078e000d */
[----:B------:R-:W-:Y:S05]  /*8000*/  WARPSYNC.COLLECTIVE R46, `(.L_x_2924) ;  /* 0x000000002e087348 */ /* 0x000fea0003c00000 */
[----:B------:R0:W1:Y:S02]  /*8010*/  SHFL.DOWN P3, R51, R53, R55, R57 ;  /* 0x0800003735337389 */ /* 0x0000640000060039 */
[----:B01----:R-:W-:Y:S05]  /*8020*/  ENDCOLLECTIVE ;  /* 0x000000000000791b */ /* 0x003fea0003800000 */
.L_x_2924:
[----:B------:R-:W-:Y:S01]  /*8030*/  MOV R53, R3 ;  /* 0x0000000300357202 */ /* 0x000fe20000000f00 */
[----:B------:R-:W-:Y:S02]  /*8040*/  IMAD.MOV.U32 R55, RZ, RZ, 0x10 ;  /* 0x00000010ff377424 */ /* 0x000fe400078e00ff */
[----:B------:R-:W-:-:S07]  /*8050*/  IMAD.MOV.U32 R5, RZ, RZ, R51 ;  /* 0x000000ffff057224 */ /* 0x000fce00078e0033 */
[----:B------:R-:W-:Y:S05]  /*8060*/  WARPSYNC.COLLECTIVE R46, `(.L_x_2925) ;  /* 0x000000002e087348 */ /* 0x000fea0003c00000 */
[----:B------:R0:W1:Y:S02]  /*8070*/  SHFL.DOWN P3, R51, R53, R55, R57 ;  /* 0x0800003735337389 */ /* 0x0000640000060039 */
[----:B01----:R-:W-:Y:S05]  /*8080*/  ENDCOLLECTIVE ;  /* 0x000000000000791b */ /* 0x003fea0003800000 */
.L_x_2925:
        /* <DEDUP_REMOVED lines=8> */
.L_x_2926:
[----:B------:R-:W-:Y:S02]  /*8110*/  IMAD.MOV.U32 R55, RZ, RZ, 0x4 ;  /* 0x00000004ff377424 */ /* 0x000fe400078e00ff */
[----:B------:R-:W-:-:S04]  /*8120*/  IMAD.MOV.U32 R47, RZ, RZ, R51 ;  /* 0x000000ffff2f7224 */ /* 0x000fc800078e0033 */
[----:B------:R-:W-:-:S04]  /*8130*/  FADD R47, R17, R47 ;  /* 0x0000002f112f7221 */ /* 0x000fc80000000000 */
[----:B------:R-:W-:-:S07]  /*8140*/  IMAD.MOV.U32 R53, RZ, RZ, R47 ;  /* 0x000000ffff357224 */ /* 0x000fce00078e002f */
[----:B------:R-:W-:Y:S05]  /*8150*/  WARPSYNC.COLLECTIVE R46, `(.L_x_2927) ;  /* 0x000000002e087348 */ /* 0x000fea0003c00000 */
[----:B------:R0:W1:Y:S02]  /*8160*/  SHFL.DOWN P3, R51, R53, R55, R57 ;  /* 0x0800003735337389 */ /* 0x0000640000060039 */
[----:B01----:R-:W-:Y:S05]  /*8170*/  ENDCOLLECTIVE ;  /* 0x000000000000791b */ /* 0x003fea0003800000 */
.L_x_2927:
[----:B------:R-:W-:Y:S01]  /*8180*/  IMAD.MOV.U32 R55, RZ, RZ, 0x2 ;  /* 0x00000002ff377424 */ /* 0x000fe200078e00ff */
[----:B------:R-:W-:-:S05]  /*8190*/  MOV R49, R51 ;  /* 0x0000003300317202 */ /* 0x000fca0000000f00 */
[----:B------:R-:W-:-:S04]  /*81a0*/  FADD R49, R47, R49 ;  /* 0x000000312f317221 */ /* 0x000fc80000000000 */
[----:B------:R-:W-:-:S07]  /*81b0*/  IMAD.MOV.U32 R53, RZ, RZ, R49 ;  /* 0x000000ffff357224 */ /* 0x000fce00078e0031 */
[----:B------:R-:W-:Y:S05]  /*81c0*/  WARPSYNC.COLLECTIVE R46, `(.L_x_2928) ;  /* 0x000000002e087348 */ /* 0x000fea0003c00000 */
[----:B------:R0:W1:Y:S02]  /*81d0*/  SHFL.DOWN P3, R51, R53, R55, R57 ;  /* 0x0800003735337389 */ /* 0x0000640000060039 */
[----:B01----:R-:W-:Y:S05]  /*81e0*/  ENDCOLLECTIVE ;  /* 0x000000000000791b */ /* 0x003fea0003800000 */
.L_x_2928:
[----:B------:R-:W-:Y:S02]  /*81f0*/  IMAD.MOV.U32 R55, RZ, RZ, 0x1 ;  /* 0x00000001ff377424 */ /* 0x000fe400078e00ff */
[----:B------:R-:W-:-:S04]  /*8200*/  IMAD.MOV.U32 R3, RZ, RZ, R51 ;  /* 0x000000ffff037224 */ /* 0x000fc800078e0033 */
[----:B------:R-:W-:-:S05]  /*8210*/  FADD R3, R49, R3 ;  /* 0x0000000331037221 */ /* 0x000fca0000000000 */
[----:B------:R-:W-:-:S07]  /*8220*/  MOV R53, R3 ;  /* 0x0000000300357202 */ /* 0x000fce0000000f00 */
[----:B------:R-:W-:Y:S05]  /*8230*/  WARPSYNC.COLLECTIVE R46, `(.L_x_2929) ;  /* 0x000000002e087348 */ /* 0x000fea0003c00000 */
[----:B------:R0:W1:Y:S02]  /*8240*/  SHFL.DOWN P3, R51, R53, R55, R57 ;  /* 0x0800003735337389 */ /* 0x0000640000060039 */
[----:B01----:R-:W-:Y:S05]  /*8250*/  ENDCOLLECTIVE ;  /* 0x000000000000791b */ /* 0x003fea0003800000 */
.L_x_2929:
[----:B------:R-:W-:Y:S01]  /*8260*/  IMAD.MOV.U32 R17, RZ, RZ, R51 ;  /* 0x000000ffff117224 */ /* 0x000fe200078e0033 */
[----:B------:R-:W-:Y:S06]  /*8270*/  BRA `(.L_x_2930) ;  /* 0xffffffec00687947 */ /* 0x000fec000383ffff */
.L_x_2931:
        /* <DEDUP_REMOVED lines=16> */
.L_x_4161:


//--------------------- .text._Z66popcount_weighted_keys_literal_fused_multiq_kernel_warp_out_w32_sbILi4EEvPKyPKfiiS1_S3_iiiiiPKxS5_fiPf --------------------------
	.section	.text._Z66popcount_weighted_keys_literal_fused_multiq_kernel_warp_out_w32_sbILi4EEvPKyPKfiiS1_S3_iiiiiPKxS5_fiPf,"ax",@progbits
	.align	128
        .global         _Z66popcount_weighted_keys_literal_fused_multiq_kernel_warp_out_w32_sbILi4EEvPKyPKfiiS1_S3_iiiiiPKxS5_fiPf
        .type           _Z66popcount_weighted_keys_literal_fused_multiq_kernel_warp_out_w32_sbILi4EEvPKyPKfiiS1_S3_iiiiiPKxS5_fiPf,@function
        .size           _Z66popcount_weighted_keys_literal_fused_multiq_kernel_warp_out_w32_sbILi4EEvPKyPKfiiS1_S3_iiiiiPKxS5_fiPf,(.L_x_4162 - _Z66popcount_weighted_keys_literal_fused_multiq_kernel_warp_out_w32_sbILi4EEvPKyPKfiiS1_S3_iiiiiPKxS5_fiPf)
        .other          _Z66popcount_weighted_keys_literal_fused_multiq_kernel_warp_out_w32_sbILi4EEvPKyPKfiiS1_S3_iiiiiPKxS5_fiPf,@"STO_CUDA_ENTRY STV_DEFAULT"
_Z66popcount_weighted_keys_literal_fused_multiq_kernel_warp_out_w32_sbILi4EEvPKyPKfiiS1_S3_iiiiiPKxS5_fiPf:
.text._Z66popcount_weighted_keys_literal_fused_multiq_kernel_warp_out_w32_sbILi4EEvPKyPKfiiS1_S3_iiiiiPKxS5_fiPf:
        /* <DEDUP_REMOVED lines=38> */
[----:B------:R-:W-:Y:S02]  /*0260*/  HFMA2 R7, -RZ, RZ, 0, 0 ;  /* 0x00000000ff077431 */ /* 0x000fe400000001ff */
[----:B------:R-:W-:-:S05]  /*0270*/  IMAD.HI.U32 R5, R0, R3, RZ ;  /* 0x0000000300057227 */ /* 0x000fca00078e00ff */
[----:B------:R-:W-:-:S05]  /*0280*/  IADD3 R0, PT, PT, -R5, RZ, RZ ;  /* 0x000000ff05007210 */ /* 0x000fca0007ffe1ff */
[----:B------:R-:W-:Y:S02]  /*0290*/  IMAD R3, R0, UR21, R3 ;  /* 0x0000001500037c24 */ /* 0x000fe4000f8e0203 */
[----:B------:R-:W-:-:S03]  /*02a0*/  VIADD R0, R8, UR21 ;  /* 0x0000001508007c36 */ /* 0x000fc60008000000 */
[----:B------:R-:W-:-:S13]  /*02b0*/  ISETP.GE.U32.AND P0, PT, R3, UR21, PT ;  /* 0x0000001503007c0c */ /* 0x000fda000bf06070 */
[----:B------:R-:W-:Y:S02]  /*02c0*/  @P0 VIADD R3, R3, -UR21 ;  /* 0x8000001503030c36 */ /* 0x000fe40008000000 */
[----:B------:R-:W-:-:S03]  /*02d0*/  @P0 VIADD R5, R5, 0x1 ;  /* 0x0000000105050836 */ /* 0x000fc60000000000 */
[----:B------:R-:W-:Y:S02]  /*02e0*/  ISETP.GE.U32.AND P1, PT, R3, UR21, PT ;  /* 0x0000001503007c0c */ /* 0x000fe4000bf26070 */
[----:B------:R-:W-:-:S11]  /*02f0*/  LOP3.LUT R3, R2, 0x1f, RZ, 0xc0, !PT ;  /* 0x0000001f02037812 */ /* 0x000fd600078ec0ff */
[----:B------:R-:W-:Y:S01]  /*0300*/  @P1 VIADD R5, R5, 0x1 ;  /* 0x0000000105051836 */ /* 0x000fe20000000000 */
[----:B------:R-:W-:-:S05]  /*0310*/  @!P2 LOP3.LUT R5, RZ, UR21, RZ, 0x33, !PT ;  /* 0x00000015ff05ac12 */ /* 0x000fca000f8e33ff */
[----:B------:R-:W-:-:S05]  /*0320*/  IMAD.IADD R6, R6, 0x1, R5 ;  /* 0x0000000106067824 */ /* 0x000fca00078e0205 */
[----:B------:R-:W-:-:S07]  /*0330*/  LOP3.LUT R18, R6, 0x3, RZ, 0xc0, !PT ;  /* 0x0000000306127812 */ /* 0x000fce00078ec0ff */
.L_x_2940:
[----:B0-----:R-:W0:Y:S01]  /*0340*/  LDCU UR6, c[0x0][0x3ac] ;  /* 0x00007580ff0677ac */ /* 0x001e220008000800 */
[----:B---3--:R-:W-:-:S05]  /*0350*/  VIADD R9, R7, UR10 ;  /* 0x0000000a07097c36 */ /* 0x008fca0008000000 */
        /* <DEDUP_REMOVED lines=31> */
[----:B------:R-:W-:-:S03]  /*0550*/  @P1 VIADD R20, R0, UR21 ;  /* 0x0000001500141c36 */ /* 0x000fc60008000000 */
[----:B------:R-:W-:Y:S01]  /*0560*/  @P1 LEA R15, R14, R17, 0x3 ;  /* 0x000000110e0f1211 */ /* 0x000fe200078e18ff */
[----:B--2---:R1:W-:Y:S04]  /*0570*/  STS.64 [R17], R10 ;  /* 0x0000000a11007388 */ /* 0x0043e80000000a00 */
[----:B---3--:R1:W-:Y:S02]  /*0580*/  @P1 STS.64 [R15], R12 ;  /* 0x0000000c0f001388 */ /* 0x0083e40000000a00 */
.L_x_2936:
[----:B------:R-:W-:Y:S05]  /*0590*/  BSYNC.RECONVERGENT B1 ;  /* 0x0000000000017941 */ /* 0x000fea0003800200 */
.L_x_2935:
[----:B------:R-:W-:Y:S05]  /*05a0*/  @!P0 BRA `(.L_x_2934) ;  /* 0x0000000000648947 */ /* 0x000fea0003800000 */
.L_x_2937:
        /* <DEDUP_REMOVED lines=25> */
.L_x_2934:
[----:B------:R-:W-:Y:S05]  /*0740*/  BSYNC.RECONVERGENT B0 ;  /* 0x0000000000007941 */ /* 0x000fea0003800200 */
.L_x_2933:
[----:B------:R-:W-:Y:S01]  /*0750*/  ISETP.GT.U32.AND P0, PT, R2, 0x3, PT ;  /* 0x000000030200780c */ /* 0x000fe20003f04070 */
[----:B------:R-:W-:-:S12]  /*0760*/  BSSY.RECONVERGENT B0, `(.L_x_2932) ;  /* 0x000000e000007945 */ /* 0x000fd80003800200 */
[----:B------:R-:W-:Y:S05]  /*0770*/  @P0 BRA `(.L_x_2938) ;  /* 0x0000000000300947 */ /* 0x000fea0003800000 */
[----:B------:R-:W0:Y:S01]  /*0780*/  LDCU.64 UR6, c[0x0][0x3a0] ;  /* 0x00007400ff0677ac */ /* 0x000e220008000a00 */
[----:B-12---:R-:W-:Y:S01]  /*0790*/  IMAD.MOV.U32 R12, RZ, RZ, R2 ;  /* 0x000000ffff0c7224 */ /* 0x006fe200078e0002 */
[----:B0-----:R-:W-:-:S04]  /*07a0*/  LEA R10, P0, R9, UR6, 0x4 ;  /* 0x00000006090a7c11 */ /* 0x001fc8000f8020ff */
[----:B------:R-:W-:-:S09]  /*07b0*/  LEA.HI.X R11, R9, UR7, RZ, 0x4, P0 ;  /* 0x00000007090b7c11 */ /* 0x000fd200080f24ff */
.L_x_2939:
[----:B---3--:R-:W-:-:S06]  /*07c0*/  IMAD.WIDE.U32 R4, R12, 0x4, R10 ;  /* 0x000000040c047825 */ /* 0x008fcc00078e000a */
[----:B------:R-:W2:Y:S01]  /*07d0*/  LDG.E.CONSTANT R4, desc[UR16][R4.64] ;  /* 0x0000001004047981 */ /* 0x000ea2000c1e9900 */
[----:B------:R-:W-:Y:S01]  /*07e0*/  IMAD R9, R7, 0x4, R12 ;  /* 0x0000000407097824 */ /* 0x000fe200078e020c */
[----:B------:R-:W-:-:S04]  /*07f0*/  IADD3 R12, PT, PT, R12, UR21, RZ ;  /* 0x000000150c0c7c10 */ /* 0x000fc8000fffe0ff */
[----:B------:R-:W-:Y:S02]  /*0800*/  LEA R9, R9, UR11, 0x2 ;  /* 0x0000000b09097c11 */ /* 0x000fe4000f8e10ff */
[----:B------:R-:W-:-:S03]  /*0810*/  ISETP.GE.U32.AND P0, PT, R12, 0x4, PT ;  /* 0x000000040c00780c */ /* 0x000fc60003f06070 */
[----:B--2---:R3:W-:Y:S10]  /*0820*/  STS [R9], R4 ;  /* 0x0000000409007388 */ /* 0x0047f40000000800 */
[----:B------:R-:W-:Y:S05]  /*0830*/  @!P0 BRA `(.L_x_2939) ;  /* 0xfffffffc00e08947 */ /* 0x000fea000383ffff */
.L_x_2938:
[----:B------:R-:W-:Y:S05]  /*0840*/  BSYNC.RECONVERGENT B0 ;  /* 0x0000000000007941 */ /* 0x000fea0003800200 */
.L_x_2932:
[----:B------:R-:W-:-:S05]  /*0850*/  VIADD R7, R7, 0x1 ;  /* 0x0000000107077836 */ /* 0x000fca0000000000 */
[----:B------:R-:W-:-:S13]  /*0860*/  ISETP.NE.AND P0, PT, R7, UR8, PT ;  /* 0x0000000807007c0c */ /* 0x000fda000bf05270 */
[----:B------:R-:W-:Y:S05]  /*0870*/  @P0 BRA `(.L_x_2940) ;  /* 0xfffffff800b00947 */ /* 0x000fea000383ffff */
[----:B------:R-:W4:Y:S01]  /*0880*/  LDCU UR13, c[0x0][0x390] ;  /* 0x00007200ff0d77ac */ /* 0x000f220008000800 */
[C---:B---3--:R-:W-:Y:S02]  /*0890*/  LEA R4, R3.reuse, UR15, 0x3 ;  /* 0x0000000f03047c11 */ /* 0x048fe4000f8e18ff */
[----:B------:R-:W-:Y:S01]  /*08a0*/  LEA R5, R3, UR4, 0x3 ;  /* 0x0000000403057c11 */ /* 0x000fe2000f8e18ff */
[----:B----4-:R-:W-:Y:S02]  /*08b0*/  ULEA UR7, UR8, UR13, 0x2 ;  /* 0x0000000d08077291 */ /* 0x010fe4000f8e10ff */
[----:B------:R-:W-:Y:S02]  /*08c0*/  ULOP3.LUT UR6, UR13, 0x7ffffffc, URZ, 0xc0, !UPT ;  /* 0x7ffffffc0d067892 */ /* 0x000fe4000f8ec0ff */
[----:B------:R-:W-:Y:S02]  /*08d0*/  ULEA UR7, UR7, UR4, 0x8 ;  /* 0x0000000407077291 */ /* 0x000fe4000f8e40ff */
[----:B------:R-:W-:-:S02]  /*08e0*/  USHF.L.U32 UR19, UR13, 0x5, URZ ;  /* 0x000000050d137899 */ /* 0x000fc400080006ff */
[----:B------:R-:W-:Y:S02]  /*08f0*/  ULOP3.LUT UR20, UR13, 0x3, URZ, 0xc0, !UPT ;  /* 0x000000030d147892 */ /* 0x000fe4000f8ec0ff */
[----:B------:R-:W-:Y:S02]  /*0900*/  USHF.R.S32.HI UR13, URZ, 0x1f, UR13 ;  /* 0x0000001fff0d7899 */ /* 0x000fe4000801140d */
[----:B------:R-:W-:Y:S02]  /*0910*/  UIADD3 UR14, UPT, UPT, -UR6, URZ, URZ ;  /* 0x000000ff060e7290 */ /* 0x000fe4000fffe1ff */
[----:B------:R-:W-:Y:S01]  /*0920*/  UIADD3 UR12, UPT, UPT, UR7, 0x8, URZ ;  /* 0x00000008070c7890 */ /* 0x000fe2000fffe0ff */
[----:B------:R-:W-:Y:S01]  /*0930*/  UMOV UR4, URZ ;  /* 0x000000ff00047c82 */ /* 0x000fe20008000000 */
[----:B------:R-:W-:Y:S10]  /*0940*/  BAR.SYNC.DEFER_BLOCKING 0x0 ;  /* 0x0000000000007b1d */ /* 0x000ff40000010000 */
.L_x_2991:
[----:B---3--:R-:W3:Y:S01]  /*0950*/  LDCU UR6, c[0x0][0x3b0] ;  /* 0x00007600ff0677ac */ /* 0x008ee20008000800 */
[----:B------:R-:W-:-:S04]  /*0960*/  UIADD3 UR15, UPT, UPT, UR9, UR4, URZ ;  /* 0x00000004090f7290 */ /* 0x000fc8000fffe0ff */
[----:B---3--:R-:W-:-:S06]  /*0970*/  UISETP.GE.AND UP1, UPT, UR15, UR6, UPT ;  /* 0x000000060f00728c */ /* 0x008fcc000bf26270 */
[----:B------:R-:W-:-:S13]  /*0980*/  PLOP3.LUT P0, PT, PT, PT, UP1, 0x80, 0x8 ;  /* 0x000000000008781c */ /* 0x000fda0003f0f018 */
[----:B0----5:R-:W-:Y:S05]  /*0990*/  @P0 EXIT ;  /* 0x000000000000094d */ /* 0x021fea0003800000 */
[----:B------:R-:W3:Y:S01]  /*09a0*/  LDCU.64 UR6, c[0x0][0x3c8] ;  /* 0x00007900ff0677ac */ /* 0x000ee20008000a00 */
[----:B------:R-:W4:Y:S01]  /*09b0*/  LDCU UR26, c[0x0][0x390] ;  /* 0x00007200ff1a77ac */ /* 0x000f220008000800 */
[----:B------:R-:W0:Y:S01]  /*09c0*/  LDCU.64 UR22, c[0x0][0x388] ;  /* 0x00007100ff1677ac */ /* 0x000e220008000a00 */
[----:B---3--:R-:W-:-:S06]  /*09d0*/  UIMAD.WIDE.U32 UR6, UR15, 0x8, UR6 ;  /* 0x000000080f0678a5 */ /* 0x008fcc000f8e0006 */
[----:B------:R-:W-:Y:S02]  /*09e0*/  IMAD.U32 R6, RZ, RZ, UR6 ;  /* 0x00000006ff067e24 */ /* 0x000fe4000f8e00ff */
[----:B------:R-:W-:-:S06]  /*09f0*/  IMAD.U32 R7, RZ, RZ, UR7 ;  /* 0x00000007ff077e24 */ /* 0x000fcc000f8e00ff */
        /* <DEDUP_REMOVED lines=10> */
[----:B------:R-:W-:Y:S01]  /*0aa0*/  MOV R9, UR25 ;  /* 0x0000001900097c02 */ /* 0x000fe20008000f00 */
[----:B------:R-:W-:Y:S01]  /*0ab0*/  IMAD.U32 R9, RZ, RZ, UR15 ;  /* 0x0000000fff097e24 */ /* 0x000fe2000f8e00ff */
[----:B------:R-:W-:Y:S01]  /*0ac0*/  MOV R0, 0x400 ;  /* 0x0000040000007802 */ /* 0x000fe20000000f00 */
[----:B------:R-:W-:Y:S01]  /*0ad0*/  IMAD.MOV.U32 R13, RZ, RZ, R2 ;  /* 0x000000ffff0d7224 */ /* 0x000fe200078e0002 */
[C---:B-1----:R-:W-:Y:S02]  /*0ae0*/  LEA R10, P1, R8.reuse, UR6, 0x8 ;  /* 0x00000006080a7c11 */ /* 0x042fe4000f8240ff */
[----:B0-----:R-:W-:Y:S02]  /*0af0*/  LEA R0, R11, R0, 0x18 ;  /* 0x000000000b007211 */ /* 0x001fe400078ec0ff */
[----:B------:R-:W-:-:S09]  /*0b00*/  LEA.HI.X R11, R8, UR7, R9, 0x8, P1 ;  /* 0x00000007080b7c11 */ /* 0x000fd200088f4409 */
.L_x_2943:
[----:B0-----:R-:W-:-:S06]  /*0b10*/  IMAD.WIDE R8, R13, 0x8, R10 ;  /* 0x000000080d087825 */ /* 0x001fcc00078e020a */
[----:B------:R-:W2:Y:S01]  /*0b20*/  LDG.E.64.CONSTANT R8, desc[UR16][R8.64] ;  /* 0x0000001008087981 */ /* 0x000ea2000c1e9b00 */
[C---:B------:R-:W-:Y:S02]  /*0b30*/  IMAD R15, R13.reuse, 0x8, R0 ;  /* 0x000000080d0f7824 */ /* 0x040fe400078e0200 */
[----:B------:R-:W-:-:S05]  /*0b40*/  VIADD R13, R13, UR21 ;  /* 0x000000150d0d7c36 */ /* 0x000fca0008000000 */
[----:B------:R-:W-:Y:S01]  /*0b50*/  ISETP.GE.AND P1, PT, R13, UR19, PT ;  /* 0x000000130d007c0c */ /* 0x000fe2000bf26270 */
[----:B--2---:R0:W-:-:S12]  /*0b60*/  STS.64 [R15], R8 ;  /* 0x000000080f007388 */ /* 0x0041d80000000a00 */
[----:B------:R-:W-:Y:S05]  /*0b70*/  @!P1 BRA `(.L_x_2943) ;  /* 0xfffffffc00e49947 */ /* 0x000fea000383ffff */
.L_x_2942:
[----:B------:R-:W-:Y:S05]  /*0b80*/  BSYNC.RECONVERGENT B0 ;  /* 0x0000000000007941 */ /* 0x000fea0003800200 */
.L_x_2941:
[----:B------:R-:W-:Y:S04]  /*0b90*/  BSSY.RECONVERGENT B0, `(.L_x_2944) ;  /* 0x000000d000007945 */ /* 0x000fe80003800200 */
[----:B------:R-:W-:Y:S05]  /*0ba0*/  @P0 BRA `(.L_x_2945) ;  /* 0x00000000002c0947 */ /* 0x000fea0003800000 */
[----:B------:R-:W-:-:S07]  /*0bb0*/  MOV R0, R2 ;  /* 0x0000000200007202 */ /* 0x000fce0000000f00 */
.L_x_2946:
        /* <DEDUP_REMOVED lines=10> */
.L_x_2945:
[----:B------:R-:W-:Y:S05]  /*0c60*/  BSYNC.RECONVERGENT B0 ;  /* 0x0000000000007941 */ /* 0x000fea0003800200 */
.L_x_2944:
[----:B------:R-:W-:Y:S01]  /*0c70*/  SHF.R.U32.HI R0, RZ, 0x5, R2 ;  /* 0x00000005ff007819 */ /* 0x000fe20000011602 */
[----:B------:R-:W-:Y:S01]  /*0c80*/  UIADD3 UR4, UPT, UPT, UR4, 0x1, URZ ;  /* 0x0000000104047890 */ /* 0x000fe2000fffe0ff */
[----:B------:R-:W-:Y:S02]  /*0c90*/  BAR.SYNC.DEFER_BLOCKING 0x0 ;  /* 0x0000000000007b1d */ /* 0x000fe40000010000 */
[----:B------:R-:W-:Y:S01]  /*0ca0*/  ISETP.GE.U32.AND P0, PT, R0, UR8, PT ;  /* 0x0000000800007c0c */ /* 0x000fe2000bf06070 */
[----:B------:R-:W-:-:S12]  /*0cb0*/  UISETP.NE.AND UP0, UPT, UR4, UR5, UPT ;  /* 0x000000050400728c */ /* 0x000fd8000bf05270 */
[----:B------:R-:W-:Y:S05]  /*0cc0*/  @P0 BRA `(.L_x_2947) ;  /* 0x0000003c00980947 */ /* 0x000fea0003800000 */
[----:B------:R-:W4:Y:S02]  /*0cd0*/  LDCU UR7, c[0x0][0x3d4] ;  /* 0x00007a80ff0777ac */ /* 0x000f240008000800 */
[----:B----4-:R-:W-:Y:S02]  /*0ce0*/  USHF.R.S32.HI UR6, URZ, 0x1f, UR7 ;  /* 0x0000001fff067899 */ /* 0x010fe40008011407 */
[----:B-----5:R-:W-:Y:S02]  /*0cf0*/  IMAD R7, R7, UR7, RZ ;  /* 0x0000000707077c24 */ /* 0x020fe4000f8e02ff */
[----:B-12---:R-:W-:-:S04]  /*0d00*/  IMAD.WIDE.U32 R12, R6, UR7, RZ ;  /* 0x00000007060c7c25 */ /* 0x006fc8000f8e00ff */
[----:B0-----:R-:W-:Y:S02]  /*0d10*/  IMAD R9, R6, UR6, R7 ;  /* 0x0000000606097c24 */ /* 0x001fe4000f8e0207 */
[----:B------:R-:W-:Y:S02]  /*0d20*/  IMAD.MOV.U32 R7, RZ, RZ, R0 ;  /* 0x000000ffff077224 */ /* 0x000fe400078e0000 */
[----:B------:R-:W-:-:S07]  /*0d30*/  IMAD.IADD R6, R13, 0x1, R9 ;  /* 0x000000010d067824 */ /* 0x000fce00078e0209 */
.L_x_2990:
[----:B0-----:R-:W0:Y:S01]  /*0d40*/  LDCU UR6, c[0x0][0x3ac] ;  /* 0x00007580ff0677ac */ /* 0x001e220008000800 */
[----:B------:R-:W-:Y:S01]  /*0d50*/  VIADD R9, R7, UR10 ;  /* 0x0000000a07097c36 */ /* 0x000fe20008000000 */
[----:B------:R-:W-:Y:S04]  /*0d60*/  BSSY B0, `(.L_x_2948) ;  /* 0x00003d7000007945 */ /* 0x000fe80003800000 */
[----:B0-----:R-:W-:-:S13]  /*0d70*/  ISETP.GE.AND P0, PT, R9, UR6, PT ;  /* 0x0000000609007c0c */ /* 0x001fda000bf06270 */
[----:B---3-5:R-:W-:Y:S05]  /*0d80*/  @P0 BRA `(.L_x_2949) ;  /* 0x0000003c00500947 */ /* 0x028fea0003800000 */
[----:B------:R-:W0:Y:S01]  /*0d90*/  LDC.64 R14, c[0x0][0x3c0] ;  /* 0x0000f000ff0e7b82 */ /* 0x000e220000000a00 */
[C---:B------:R-:W-:Y:S02]  /*0da0*/  LEA R25, R7.reuse, UR11, 0x4 ;  /* 0x0000000b07197c11 */ /* 0x040fe4000f8e20ff */
[----:B------:R-:W-:-:S03]  /*0db0*/  LEA R24, R7, R4, 0xa ;  /* 0x0000000407187211 */ /* 0x000fc600078e50ff */
[----:B------:R1:W2:Y:S02]  /*0dc0*/  LDS R0, [R25] ;  /* 0x0000000019007984 */ /* 0x0002a40000000800 */
[----:B---3--:R-:W3:Y:S02]  /*0dd0*/  LDC R11, c[0x0][0x390] ;  /* 0x0000e400ff0b7b82 */ /* 0x008ee40000000800 */
[----:B------:R1:W4:Y:S04]  /*0de0*/  LDS R8, [R25+0x4] ;  /* 0x0000040019087984 */ /* 0x0003280000000800 */
[----:B------:R1:W1:Y:S04]  /*0df0*/  LDS R10, [R25+0xc] ;  /* 0x00000c00190a7984 */ /* 0x0002680000000800 */
[----:B------:R0:W1:Y:S04]  /*0e00*/  LDS.64 R16, [R24] ;  /* 0x0000000018107984 */ /* 0x0000680000000a00 */
[----:B------:R0:W1:Y:S02]  /*0e10*/  LDS.64 R18, [R24+0x100] ;  /* 0x0001000018127984 */ /* 0x0000640000000a00 */
[----:B0-----:R-:W-:-:S02]  /*0e20*/  IMAD.WIDE.U32 R14, R9, 0x8, R14 ;  /* 0x00000008090e7825 */ /* 0x001fc400078e000e */
[----:B------:R0:W0:Y:S04]  /*0e30*/  LDS R9, [R25+0x8] ;  /* 0x0000080019097984 */ /* 0x0000280000000800 */
[----:B------:R-:W5:Y:S01]  /*0e40*/  LDG.E.64.CONSTANT R14, desc[UR16][R14.64] ;  /* 0x000000100e0e7981 */ /* 0x000f62000c1e9b00 */
[----:B---3--:R-:W-:-:S03]  /*0e50*/  ISETP.GE.AND P0, PT, R11, 0x11, PT ;  /* 0x000000110b00780c */ /* 0x008fc60003f06270 */
[----:B------:R3:W0:Y:S04]  /*0e60*/  LDS.64 R20, [R24+0x200] ;  /* 0x0002000018147984 */ /* 0x0006280000000a00 */
[----:B------:R3:W0:Y:S06]  /*0e70*/  LDS.64 R22, [R24+0x300] ;  /* 0x0003000018167984 */ /* 0x00062c0000000a00 */
[----:B-12-4-:R-:W-:Y:S05]  /*0e80*/  @!P0 BRA `(.L_x_2950) ;  /* 0x0000001000748947 */ /* 0x016fea0003800000 */
[----:B------:R-:W-:Y:S01]  /*0e90*/  BSSY B1, `(.L_x_2951) ;  /* 0x00000a1000017945 */ /* 0x000fe20003800000 */
[----:B------:R-:W-:Y:S01]  /*0ea0*/  ISETP.NE.AND P0, PT, R3, RZ, PT ;  /* 0x000000ff0300720c */ /* 0x000fe20003f05270 */
[----:B------:R-:W-:Y:S02]  /*0eb0*/  IMAD.MOV.U32 R29, RZ, RZ, RZ ;  /* 0x000000ffff1d7224 */ /* 0x000fe400078e00ff */
[----:B------:R-:W-:Y:S02]  /*0ec0*/  IMAD.U32 R11, RZ, RZ, UR12 ;  /* 0x0000000cff0b7e24 */ /* 0x000fe4000f8e00ff */
[----:B------:R-:W-:Y:S02]  /*0ed0*/  IMAD.U32 R26, RZ, RZ, UR14 ;  /* 0x0000000eff1a7e24 */ /* 0x000fe4000f8e00ff */
[----:B------:R-:W-:-:S07]  /*0ee0*/  IMAD.MOV.U32 R27, RZ, RZ, R5 ;  /* 0x000000ffff1b7224 */ /* 0x000fce00078e0005 */
.L_x_2953:
[----:B------:R-:W-:Y:S01]  /*0ef0*/  HFMA2 R30, -RZ, RZ, 0, 0 ;  /* 0x00000000ff1e7431 */ /* 0x000fe200000001ff */
[----:B------:R-:W-:Y:S01]  /*0f00*/  UMOV UR6, 0xffffffff ;  /* 0xffffffff00067882 */ /* 0x000fe20000000000 */
[----:B------:R-:W-:-:S04]  /*0f10*/  IMAD.MOV.U32 R28, RZ, RZ, R27 ;  /* 0x000000ffff1c7224 */ /* 0x000fc800078e001b */
[----:B------:R1:W2:Y:S01]  /*0f20*/  @!P0 LDS R30, [R11+-0x8] ;  /* 0xfffff8000b1e8984 */ /* 0x0002a20000000800 */
[----:B------:R-:W-:Y:S05]  /*0f30*/  BRA.DIV UR6, `(.L_x_2952) ;  /* 0x0000003e060c7947 */ /* 0x000fea000b800000 */
[----:B0--3--:R-:W0:Y:S04]  /*0f40*/  LDS.64 R24, [R27] ;  /* 0x000000001b187984 */ /* 0x009e280000000a00 */
[----:B--2---:R-:W2:Y:S01]  /*0f50*/  SHFL.IDX PT, R30, R30, RZ, 0x1f ;  /* 0x00001fff1e1e7589 */ /* 0x004ea200000e0000 */
[-C--:B0-----:R-:W-:Y:S02]  /*0f60*/  LOP3.LUT R36, R18, R24.reuse, RZ, 0xc0, !PT ;  /* 0x0000001812247212 */ /* 0x081fe400078ec0ff */
[-C--:B------:R-:W-:Y:S02]  /*0f70*/  LOP3.LUT R35, R19, R25.reuse, RZ, 0xc0, !PT ;  /* 0x0000001913237212 */ /* 0x080fe400078ec0ff */
[----:B------:R-:W-:Y:S01]  /*0f80*/  LOP3.LUT R33, R16, R24, RZ, 0xc0, !PT ;  /* 0x0000001810217212 */ /* 0x000fe200078ec0ff */
        /* <DEDUP_REMOVED lines=8> */
[----:B------:R-:W0:Y:S01]  /*1010*/  POPC R34, R34 ;  /* 0x0000002200227309 */ /* 0x000e220000000000 */
[----:B------:R-:W-:-:S07]  /*1020*/  LOP3.LUT R31, R21, R25, RZ, 0xc0, !PT ;  /* 0x00000019151f7212 */ /* 0x000fce00078ec0ff */
[----:B------:R-:W-:Y:S01]  /*1030*/  POPC R31, R31 ;  /* 0x0000001f001f7309 */ /* 0x000fe20000000000 */
[----:B0-----:R-:W-:-:S07]  /*1040*/  IMAD.IADD R33, R33, 0x1, R34 ;  /* 0x0000000121217824 */ /* 0x001fce00078e0222 */
[----:B------:R-:W-:Y:S01]  /*1050*/  POPC R25, R36 ;  /* 0x0000002400197309 */ /* 0x000fe20000000000 */
[----:B------:R-:W-:-:S07]  /*1060*/  I2FP.F32.U32 R33, R33 ;  /* 0x0000002100217245 */ /* 0x000fce0000201000 */
[----:B------:R-:W0:Y:S01]  /*1070*/  POPC R34, R37 ;  /* 0x0000002500227309 */ /* 0x000e220000000000 */
[----:B--2---:R-:W-:-:S04]  /*1080*/  FMUL R33, R30, R33 ;  /* 0x000000211e217220 */ /* 0x004fc80000400000 */
[----:B------:R-:W-:Y:S01]  /*1090*/  FFMA R29, R0, R33, R29 ;  /* 0x00000021001d7223 */ /* 0x000fe2000000001d */
[----:B------:R-:W-:-:S05]  /*10a0*/  I2FP.F32.U32 R33, R32 ;  /* 0x0000002000217245 */ /* 0x000fca0000201000 */
[----:B------:R-:W-:Y:S01]  /*10b0*/  FMUL R33, R30, R33 ;  /* 0x000000211e217220 */ /* 0x000fe20000400000 */
[----:B0-----:R-:W-:Y:S02]  /*10c0*/  IMAD.IADD R31, R34, 0x1, R31 ;  /* 0x00000001221f7824 */ /* 0x001fe400078e021f */
[----:B------:R-:W0:Y:S03]  /*10d0*/  POPC R34, R35 ;  /* 0x0000002300227309 */ /* 0x000e260000000000 */
[----:B------:R-:W-:Y:S02]  /*10e0*/  I2FP.F32.U32 R31, R31 ;  /* 0x0000001f001f7245 */ /* 0x000fe40000201000 */
[----:B0-----:R-:W-:Y:S02]  /*10f0*/  IADD3 R34, PT, PT, R34, R25, RZ ;  /* 0x0000001922227210 */ /* 0x001fe40007ffe0ff */
[----:B------:R-:W0:Y:S02]  /*1100*/  LDS.64 R24, [R27+0x100] ;  /* 0x000100001b187984 */ /* 0x000e240000000a00 */
[----:B------:R-:W-:Y:S01]  /*1110*/  I2FP.F32.U32 R35, R34 ;  /* 0x0000002200237245 */ /* 0x000fe20000201000 */
[----:B------:R-:W-:-:S04]  /*1120*/  FMUL R34, R30, R31 ;  /* 0x0000001f1e227220 */ /* 0x000fc80000400000 */
[----:B------:R-:W-:Y:S01]  /*1130*/  FMUL R31, R30, R35 ;  /* 0x000000231e1f7220 */ /* 0x000fe20000400000 */
[----:B------:R-:W-:Y:S02]  /*1140*/  FFMA R30, R8, R33, R29 ;  /* 0x00000021081e7223 */ /* 0x000fe4000000001d */
[----:B------:R-:W2:Y:S02]  /*1150*/  @!P0 LDS R33, [R11+-0x4] ;  /* 0xfffffc000b218984 */ /* 0x000ea40000000800 */
[----:B------:R-:W-:-:S04]  /*1160*/  FFMA R29, R9, R34, R30 ;  /* 0x00000022091d7223 */ /* 0x000fc8000000001e */
[----:B------:R-:W-:Y:S01]  /*1170*/  FFMA R29, R10, R31, R29 ;  /* 0x0000001f0a1d7223 */ /* 0x000fe2000000001d */
[-C--:B0-----:R-:W-:Y:S02]  /*1180*/  LOP3.LUT R31, R19, R25.reuse, RZ, 0xc0, !PT ;  /* 0x00000019131f7212 */ /* 0x081fe400078ec0ff */
[-C--:B------:R-:W-:Y:S02]  /*1190*/  LOP3.LUT R36, R18, R24.reuse, RZ, 0xc0, !PT ;  /* 0x0000001812247212 */ /* 0x080fe400078ec0ff */
[----:B------:R-:W-:Y:S02]  /*11a0*/  LOP3.LUT R35, R17, R25, RZ, 0xc0, !PT ;  /* 0x0000001911237212 */ /* 0x000fe400078ec0ff */
[----:B------:R-:W-:Y:S01]  /*11b0*/  LOP3.LUT R37, R16, R24, RZ, 0xc0, !PT ;  /* 0x0000001810257212 */ /* 0x000fe200078ec0ff */
[----:B------:R-:W-:Y:S08]  /*11c0*/  POPC R30, R36 ;  /* 0x00000024001e7309 */ /* 0x000ff00000000000 */
[----:B------:R-:W0:Y:S08]  /*11d0*/  POPC R31, R31 ;  /* 0x0000001f001f7309 */ /* 0x000e300000000000 */
[----:B------:R3:W-:Y:S01]  /*11e0*/  POPC R32, R37 ;  /* 0x0000002500207309 */ /* 0x0007e20000000000 */
[----:B0-----:R-:W-:-:S07]  /*11f0*/  IMAD.IADD R31, R30, 0x1, R31 ;  /* 0x000000011e1f7824 */ /* 0x001fce00078e021f */
[----:B------:R-:W0:Y:S01]  /*1200*/  POPC R35, R35 ;  /* 0x0000002300237309 */ /* 0x000e220000000000 */
[----:B------:R-:W-:Y:S02]  /*1210*/  IMAD.MOV.U32 R30, RZ, RZ, RZ ;  /* 0x000000ffff1e7224 */ /* 0x000fe400078e00ff */
[----:B--2---:R-:W-:Y:S01]  /*1220*/  @!P0 IMAD.MOV.U32 R30, RZ, RZ, R33 ;  /* 0x000000ffff1e8224 */ /* 0x004fe200078e0021 */
[-C--:B------:R-:W-:Y:S02]  /*1230*/  LOP3.LUT R33, R21, R25.reuse, RZ, 0xc0, !PT ;  /* 0x0000001915217212 */ /* 0x080fe400078ec0ff */
[----:B------:R-:W-:Y:S02]  /*1240*/  LOP3.LUT R25, R23, R25, RZ, 0xc0, !PT ;  /* 0x0000001917197212 */ /* 0x000fe400078ec0ff */
[-C--:B---3--:R-:W-:Y:S01]  /*1250*/  LOP3.LUT R37, R22, R24.reuse, RZ, 0xc0, !PT ;  /* 0x0000001816257212 */ /* 0x088fe200078ec0ff */
[----:B------:R-:W2:Y:S01]  /*1260*/  SHFL.IDX PT, R36, R30, RZ, 0x1f ;  /* 0x00001fff1e247589 */ /* 0x000ea200000e0000 */
[----:B------:R-:W-:Y:S01]  /*1270*/  POPC R33, R33 ;  /* 0x0000002100217309 */ /* 0x000fe20000000000 */
[----:B------:R-:W-:Y:S01]  /*1280*/  I2FP.F32.U32 R31, R31 ;  /* 0x0000001f001f7245 */ /* 0x000fe20000201000 */
[----:B0-----:R-:W-:Y:S01]  /*1290*/  IMAD.IADD R32, R32, 0x1, R35 ;  /* 0x0000000120207824 */ /* 0x001fe200078e0223 */
[----:B------:R-:W-:-:S05]  /*12a0*/  LOP3.LUT R35, R20, R24, RZ, 0xc0, !PT ;  /* 0x0000001814237212 */ /* 0x000fca00078ec0ff */
[----:B------:R-:W-:Y:S08]  /*12b0*/  POPC R25, R25 ;  /* 0x0000001900197309 */ /* 0x000ff00000000000 */
[----:B------:R0:W3:Y:S01]  /*12c0*/  POPC R34, R35 ;  /* 0x0000002300227309 */ /* 0x0000e20000000000 */
[----:B--2---:R-:W-:Y:S01]  /*12d0*/  FMUL R31, R36, R31 ;  /* 0x0000001f241f7220 */ /* 0x004fe20000400000 */
[----:B0-----:R-:W-:-:S02]  /*12e0*/  I2FP.F32.U32 R35, R32 ;  /* 0x0000002000237245 */ /* 0x001fc40000201000 */
[----:B---3--:R-:W-:-:S03]  /*12f0*/  IADD3 R33, PT, PT, R34, R33, RZ ;  /* 0x0000002122217210 */ /* 0x008fc60007ffe0ff */
[----:B------:R-:W-:Y:S01]  /*1300*/  FMUL R35, R36, R35 ;  /* 0x0000002324237220 */ /* 0x000fe20000400000 */
[----:B------:R-:W0:Y:S01]  /*1310*/  POPC R34, R37 ;  /* 0x0000002500227309 */ /* 0x000e220000000000 */
[----:B------:R-:W-:Y:S02]  /*1320*/  I2FP.F32.U32 R33, R33 ;  /* 0x0000002100217245 */ /* 0x000fe40000201000 */
[----:B------:R-:W-:-:S04]  /*1330*/  FFMA R29, R0, R35, R29 ;  /* 0x00000023001d7223 */ /* 0x000fc8000000001d */
[----:B------:R-:W-:Y:S02]  /*1340*/  FFMA R32, R8, R31, R29 ;  /* 0x0000001f08207223 */ /* 0x000fe4000000001d */
[----:B------:R-:W-:Y:S01]  /*1350*/  @!P0 LDS R31, [R11] ;  /* 0x000000000b1f8984 */ /* 0x000fe20000000800 */
[----:B0-----:R-:W-:-:S03]  /*1360*/  IMAD.IADD R34, R34, 0x1, R25 ;  /* 0x0000000122227824 */ /* 0x001fc600078e0219 */
[----:B------:R-:W0:Y:S02]  /*1370*/  LDS.64 R24, [R27+0x200] ;  /* 0x000200001b187984 */ /* 0x000e240000000a00 */
[----:B------:R-:W-:Y:S01]  /*1380*/  I2FP.F32.U32 R35, R34 ;  /* 0x0000002200237245 */ /* 0x000fe20000201000 */
[----:B------:R-:W-:-:S04]  /*1390*/  FMUL R34, R36, R33 ;  /* 0x0000002124227220 */ /* 0x000fc80000400000 */
[----:B------:R-:W-:Y:S01]  /*13a0*/  FMUL R33, R36, R35 ;  /* 0x0000002324217220 */ /* 0x000fe20000400000 */
[----:B------:R-:W-:-:S04]  /*13b0*/  FFMA R29, R9, R34, R32 ;  /* 0x00000022091d7223 */ /* 0x000fc80000000020 */
[----:B------:R-:W-:Y:S01]  /*13c0*/  FFMA R29, R10, R33, R29 ;  /* 0x000000210a1d7223 */ /* 0x000fe2000000001d */
        /* <DEDUP_REMOVED lines=9> */
[----:B------:R-:W-:Y:S01]  /*1460*/  LOP3.LUT R35, R23, R25, RZ, 0xc0, !PT ;  /* 0x0000001917237212 */ /* 0x000fe200078ec0ff */
[----:B------:R-:W-:Y:S01]  /*1470*/  IMAD.MOV.U32 R30, RZ, RZ, RZ ;  /* 0x000000ffff1e7224 */ /* 0x000fe200078e00ff */
[----:B------:R-:W-:-:S04]  /*1480*/  @!P0 MOV R30, R31 ;  /* 0x0000001f001e8202 */ /* 0x000fc80000000f00 */
[----:B------:R-:W0:Y:S01]  /*1490*/  POPC R37, R37 ;  /* 0x0000002500257309 */ /* 0x000e220000000000 */
[----:B------:R-:W-:Y:S02]  /*14a0*/  LOP3.LUT R31, R21, R25, RZ, 0xc0, !PT ;  /* 0x00000019151f7212 */ /* 0x000fe400078ec0ff */
[----:B------:R-:W-:Y:S01]  /*14b0*/  @!P0 LDS R25, [R11+0x4] ;  /* 0x000004000b198984 */ /* 0x000fe20000000800 */
[----:B------:R-:W-:-:S03]  /*14c0*/  I2FP.F32.U32 R33, R33 ;  /* 0x0000002100217245 */ /* 0x000fc60000201000 */
[----:B--2---:R-:W2:Y:S01]  /*14d0*/  SHFL.IDX PT, R36, R30, RZ, 0x1f ;  /* 0x00001fff1e247589 */ /* 0x004ea200000e0000 */
[----:B------:R-:W-:Y:S01]  /*14e0*/  POPC R34, R34 ;  /* 0x0000002200227309 */ /* 0x000fe20000000000 */
[----:B0-----:R-:W-:-:S07]  /*14f0*/  IMAD.IADD R32, R32, 0x1, R37 ;  /* 0x0000000120207824 */ /* 0x001fce00078e0225 */
[----:B------:R-:W0:Y:S01]  /*1500*/  POPC R31, R31 ;  /* 0x0000001f001f7309 */ /* 0x000e220000000000 */
[----:B------:R-:W-:-:S07]  /*1510*/  LOP3.LUT R37, R22, R24, RZ, 0xc0, !PT ;  /* 0x0000001816257212 */ /* 0x000fce00078ec0ff */
[----:B------:R-:W-:Y:S01]  /*1520*/  POPC R24, R37 ;  /* 0x0000002500187309 */ /* 0x000fe20000000000 */
[----:B0-----:R-:W-:-:S07]  /*1530*/  IMAD.IADD R31, R34, 0x1, R31 ;  /* 0x00000001221f7824 */ /* 0x001fce00078e021f */
[----:B------:R-:W0:Y:S01]  /*1540*/  POPC R35, R35 ;  /* 0x0000002300237309 */ /* 0x000e220000000000 */
[----:B------:R-:W-:Y:S02]  /*1550*/  IMAD.MOV.U32 R34, RZ, RZ, RZ ;  /* 0x000000ffff227224 */ /* 0x000fe400078e00ff */
[----:B--2---:R-:W-:Y:S01]  /*1560*/  FMUL R33, R36, R33 ;  /* 0x0000002124217220 */ /* 0x004fe20000400000 */
[----:B------:R-:W-:-:S03]  /*1570*/  I2FP.F32.U32 R31, R31 ;  /* 0x0000001f001f7245 */ /* 0x000fc60000201000 */
[----:B------:R-:W-:Y:S02]  /*1580*/  FFMA R33, R0, R33, R29 ;  /* 0x0000002100217223 */ /* 0x000fe4000000001d */
[----:B------:R-:W-:Y:S01]  /*1590*/  FMUL R31, R36, R31 ;  /* 0x0000001f241f7220 */ /* 0x000fe20000400000 */
[----:B------:R-:W-:Y:S01]  /*15a0*/  @!P0 IMAD.MOV.U32 R34, RZ, RZ, R25 ;  /* 0x000000ffff228224 */ /* 0x000fe200078e0019 */
[----:B------:R-:W-:Y:S01]  /*15b0*/  I2FP.F32.U32 R25, R32 ;  /* 0x0000002000197245 */ /* 0x000fe20000201000 */
[----:B0-----:R-:W-:-:S04]  /*15c0*/  IMAD.IADD R24, R24, 0x1, R35 ;  /* 0x0000000118187824 */ /* 0x001fc800078e0223 */
[----:B------:R-:W0:Y:S01]  /*15d0*/  SHFL.IDX PT, R34, R34, RZ, 0x1f ;  /* 0x00001fff22227589 */ /* 0x000e2200000e0000 */
[----:B------:R-:W-:-:S04]  /*15e0*/  FMUL R25, R36, R25 ;  /* 0x0000001924197220 */ /* 0x000fc80000400000 */
[----:B------:R-:W-:Y:S01]  /*15f0*/  FFMA R30, R8, R25, R33 ;  /* 0x00000019081e7223 */ /* 0x000fe20000000021 */
[----:B------:R-:W-:-:S03]  /*1600*/  I2FP.F32.U32 R25, R24 ;  /* 0x0000001800197245 */ /* 0x000fc60000201000 */
[----:B------:R-:W-:Y:S02]  /*1610*/  FFMA R31, R9, R31, R30 ;  /* 0x0000001f091f7223 */ /* 0x000fe4000000001e */
[----:B------:R-:W-:-:S04]  /*1620*/  FMUL R25, R36, R25 ;  /* 0x0000001924197220 */ /* 0x000fc80000400000 */
[----:B------:R-:W-:-:S07]  /*1630*/  FFMA R29, R10, R25, R31 ;  /* 0x000000190a1d7223 */ /* 0x000fce000000001f */
.L_x_2997:
[----:B------:R2:W3:Y:S01]  /*1640*/  LDS.64 R24, [R27+0x300] ;  /* 0x000300001b187984 */ /* 0x0004e20000000a00 */
[----:B------:R-:W-:Y:S02]  /*1650*/  VIADD R26, R26, 0x4 ;  /* 0x000000041a1a7836 */ /* 0x000fe40000000000 */
[----:B-1----:R-:W-:-:S03]  /*1660*/  VIADD R11, R11, 0x10 ;  /* 0x000000100b0b7836 */ /* 0x002fc60000000000 */
[----:B------:R-:W-:Y:S02]  /*1670*/  ISETP.NE.AND P1, PT, R26, RZ, PT ;  /* 0x000000ff1a00720c */ /* 0x000fe40003f25270 */
[----:B--2---:R-:W-:Y:S02]  /*1680*/  IADD3 R27, PT, PT, R27, 0x400, RZ ;  /* 0x000004001b1b7810 */ /* 0x004fe40007ffe0ff */
[-C--:B---3--:R-:W-:Y:S02]  /*1690*/  LOP3.LUT R36, R18, R24.reuse, RZ, 0xc0, !PT ;  /* 0x0000001812247212 */ /* 0x088fe400078ec0ff */
[-C--:B------:R-:W-:Y:S02]  /*16a0*/  LOP3.LUT R35, R19, R25.reuse, RZ, 0xc0, !PT ;  /* 0x0000001913237212 */ /* 0x080fe400078ec0ff */
[----:B------:R-:W-:Y:S01]  /*16b0*/  LOP3.LUT R31, R16, R24, RZ, 0xc0, !PT ;  /* 0x00000018101f7212 */ /* 0x000fe200078ec0ff */
[----:B------:R1:W-:Y:S01]  /*16c0*/  POPC R32, R36 ;  /* 0x0000002400207309 */ /* 0x0003e20000000000 */
[----:B------:R-:W-:-:S02]  /*16d0*/  LOP3.LUT R30, R17, R25, RZ, 0xc0, !PT ;  /* 0x00000019111e7212 */ /* 0x000fc400078ec0ff */
[----:B------:R-:W-:-:S05]  /*16e0*/  LOP3.LUT R37, R20, R24, RZ, 0xc0, !PT ;  /* 0x0000001814257212 */ /* 0x000fca00078ec0ff */
[----:B------:R2:W3:Y:S01]  /*16f0*/  POPC R33, R35 ;  /* 0x0000002300217309 */ /* 0x0004e20000000000 */
[----:B-1----:R-:W-:-:S07]  /*1700*/  LOP3.LUT R36, R23, R25, RZ, 0xc0, !PT ;  /* 0x0000001917247212 */ /* 0x002fce00078ec0ff */
[----:B------:R-:W-:Y:S01]  /*1710*/  POPC R31, R31 ;  /* 0x0000001f001f7309 */ /* 0x000fe20000000000 */
[----:B--2---:R-:W-:Y:S01]  /*1720*/  LOP3.LUT R35, R22, R24, RZ, 0xc0, !PT ;  /* 0x0000001816237212 */ /* 0x004fe200078ec0ff */
[----:B---3--:R-:W-:-:S06]  /*1730*/  IMAD.IADD R32, R32, 0x1, R33 ;  /* 0x0000000120207824 */ /* 0x008fcc00078e0221 */
[----:B------:R-:W1:Y:S01]  /*1740*/  POPC R30, R30 ;  /* 0x0000001e001e7309 */ /* 0x000e620000000000 */
[----:B------:R-:W-:Y:S02]  /*1750*/  LOP3.LUT R33, R21, R25, RZ, 0xc0, !PT ;  /* 0x0000001915217212 */ /* 0x000fe400078ec0ff */
[----:B------:R-:W-:-:S05]  /*1760*/  I2FP.F32.U32 R25, R32 ;  /* 0x0000002000197245 */ /* 0x000fca0000201000 */
[----:B------:R-:W-:Y:S01]  /*1770*/  POPC R33, R33 ;  /* 0x0000002100217309 */ /* 0x000fe20000000000 */
[----:B0-----:R-:W-:Y:S01]  /*1780*/  FMUL R25, R34, R25 ;  /* 0x0000001922197220 */ /* 0x001fe20000400000 */
[----:B-1----:R-:W-:-:S06]  /*1790*/  IADD3 R31, PT, PT, R31, R30, RZ ;  /* 0x0000001e1f1f7210 */ /* 0x002fcc0007ffe0ff */
[----:B------:R-:W-:Y:S01]  /*17a0*/  POPC R24, R35 ;  /* 0x0000002300187309 */ /* 0x000fe20000000000 */
[----:B------:R-:W-:-:S07]  /*17b0*/  I2FP.F32.U32 R31, R31 ;  /* 0x0000001f001f7245 */ /* 0x000fce0000201000 */
[----:B------:R-:W0:Y:S01]  /*17c0*/  POPC R30, R37 ;  /* 0x00000025001e7309 */ /* 0x000e220000000000 */
[----:B------:R-:W-:-:S04]  /*17d0*/  FMUL R31, R34, R31 ;  /* 0x0000001f221f7220 */ /* 0x000fc80000400000 */
        /* <DEDUP_REMOVED lines=8> */
[----:B------:R-:W-:Y:S01]  /*1860*/  FMUL R33, R34, R33 ;  /* 0x0000002122217220 */ /* 0x000fe20000400000 */
[----:B------:R-:W-:-:S04]  /*1870*/  FFMA R31, R9, R31, R24 ;  /* 0x0000001f091f7223 */ /* 0x000fc80000000018 */
[----:B------:R-:W-:Y:S01]  /*1880*/  FFMA R29, R10, R33, R31 ;  /* 0x000000210a1d7223 */ /* 0x000fe2000000001f */
[----:B------:R-:W-:Y:S06]  /*1890*/  @P1 BRA `(.L_x_2953) ;  /* 0xfffffff400941947 */ /* 0x000fec000383ffff */
[----:B------:R-:W-:Y:S05]  /*18a0*/  BSYNC B1 ;  /* 0x0000000000017941 */ /* 0x000fea0003800000 */
.L_x_2951:
        /* <DEDUP_REMOVED lines=8> */
[----:B-1----:R-:W1:Y:S02]  /*1930*/  SHFL.IDX PT, R30, R30, RZ, 0x1f ;  /* 0x00001fff1e1e7589 */ /* 0x002e6400000e0000 */
.L_x_3000:
[----:B------:R-:W2:Y:S02]  /*1940*/  LDS.64 R24, [R28+0x400] ;  /* 0x000400001c187984 */ /* 0x000ea40000000a00 */
[-C--:B--2---:R-:W-:Y:S02]  /*1950*/  LOP3.LUT R34, R16, R24.reuse, RZ, 0xc0, !PT ;  /* 0x0000001810227212 */ /* 0x084fe400078ec0ff */
[-C--:B------:R-:W-:Y:S02]  /*1960*/  LOP3.LUT R35, R17, R25.reuse, RZ, 0xc0, !PT ;  /* 0x0000001911237212 */ /* 0x080fe400078ec0ff */
[----:B------:R-:W-:Y:S02]  /*1970*/  LOP3.LUT R32, R18, R24, RZ, 0xc0, !PT ;  /* 0x0000001812207212 */ /* 0x000fe400078ec0ff */
[----:B------:R-:W-:Y:S01]  /*1980*/  POPC R34, R34 ;  /* 0x0000002200227309 */ /* 0x000fe20000000000 */
[-C--:B------:R-:W-:Y:S02]  /*1990*/  LOP3.LUT R37, R19, R25.reuse, RZ, 0xc0, !PT ;  /* 0x0000001913257212 */ /* 0x080fe400078ec0ff */
[----:B------:R-:W-:-:S02]  /*19a0*/  LOP3.LUT R27, R21, R25, RZ, 0xc0, !PT ;  /* 0x00000019151b7212 */ /* 0x000fc400078ec0ff */
[----:B------:R-:W-:-:S03]  /*19b0*/  LOP3.LUT R36, R20, R24, RZ, 0xc0, !PT ;  /* 0x0000001814247212 */ /* 0x000fc600078ec0ff */
[----:B------:R2:W3:Y:S08]  /*19c0*/  POPC R33, R35 ;  /* 0x0000002300217309 */ /* 0x0004f00000000000 */
[----:B------:R-:W-:Y:S01]  /*19d0*/  POPC R32, R32 ;  /* 0x0000002000207309 */ /* 0x000fe20000000000 */
[----:B--2---:R-:W-:Y:S01]  /*19e0*/  LOP3.LUT R35, R23, R25, RZ, 0xc0, !PT ;  /* 0x0000001917237212 */ /* 0x004fe200078ec0ff */
[----:B---3--:R-:W-:-:S06]  /*19f0*/  IMAD.IADD R33, R34, 0x1, R33 ;  /* 0x0000000122217824 */ /* 0x008fcc00078e0221 */
[----:B------:R-:W2:Y:S01]  /*1a00*/  POPC R31, R37 ;  /* 0x00000025001f7309 */ /* 0x000ea20000000000 */
[----:B------:R-:W-:Y:S02]  /*1a10*/  LOP3.LUT R34, R22, R24, RZ, 0xc0, !PT ;  /* 0x0000001816227212 */ /* 0x000fe400078ec0ff */
[----:B------:R-:W-:-:S05]  /*1a20*/  I2FP.F32.U32 R33, R33 ;  /* 0x0000002100217245 */ /* 0x000fca0000201000 */
[----:B------:R-:W-:Y:S01]  /*1a30*/  POPC R26, R36 ;  /* 0x00000024001a7309 */ /* 0x000fe20000000000 */
[----:B-1----:R-:W-:-:S04]  /*1a40*/  FMUL R33, R30, R33 ;  /* 0x000000211e217220 */ /* 0x002fc80000400000 */
[----:B------:R-:W-:Y:S01]  /*1a50*/  FFMA R33, R0, R33, R29 ;  /* 0x0000002100217223 */ /* 0x000fe2000000001d */
[----:B--2---:R-:W-:Y:S02]  /*1a60*/  IADD3 R31, PT, PT, R32, R31, RZ ;  /* 0x0000001f201f7210 */ /* 0x004fe40007ffe0ff */
[----:B------:R-:W1:Y:S02]  /*1a70*/  POPC R27, R27 ;  /* 0x0000001b001b7309 */ /* 0x000e640000000000 */
[----:B------:R-:W-:-:S06]  /*1a80*/  I2FP.F32.U32 R31, R31 ;  /* 0x0000001f001f7245 */ /* 0x000fcc0000201000 */
[----:B------:R-:W-:Y:S01]  /*1a90*/  POPC R24, R34 ;  /* 0x0000002200187309 */ /* 0x000fe20000000000 */
[----:B------:R-:W-:Y:S01]  /*1aa0*/  FMUL R31, R30, R31 ;  /* 0x0000001f1e1f7220 */ /* 0x000fe20000400000 */
[----:B-1----:R-:W-:-:S06]  /*1ab0*/  IMAD.IADD R26, R26, 0x1, R27 ;  /* 0x000000011a1a7824 */ /* 0x002fcc00078e021b */
[----:B------:R-:W1:Y:S02]  /*1ac0*/  POPC R25, R35 ;  /* 0x0000002300197309 */ /* 0x000e640000000000 */
[----:B-1----:R-:W-:Y:S01]  /*1ad0*/  IMAD.IADD R24, R24, 0x1, R25 ;  /* 0x0000000118187824 */ /* 0x002fe200078e0219 */
[----:B------:R-:W-:-:S04]  /*1ae0*/  I2FP.F32.U32 R25, R26 ;  /* 0x0000001a00197245 */ /* 0x000fc80000201000 */
[----:B------:R-:W-:Y:S01]  /*1af0*/  I2FP.F32.U32 R27, R24 ;  /* 0x00000018001b7245 */ /* 0x000fe20000201000 */
[----:B------:R-:W-:Y:S01]  /*1b00*/  FMUL R25, R30, R25 ;  /* 0x000000191e197220 */ /* 0x000fe20000400000 */
[----:B------:R-:W-:-:S03]  /*1b10*/  FFMA R24, R8, R31, R33 ;  /* 0x0000001f08187223 */ /* 0x000fc60000000021 */
[----:B------:R-:W-:Y:S01]  /*1b20*/  FMUL R27, R30, R27 ;  /* 0x0000001b1e1b7220 */ /* 0x000fe20000400000 */
[----:B------:R-:W-:-:S04]  /*1b30*/  FFMA R25, R9, R25, R24 ;  /* 0x0000001909197223 */ /* 0x000fc80000000018 */
[----:B------:R-:W-:Y:S01]  /*1b40*/  FFMA R29, R10, R27, R25 ;  /* 0x0000001b0a1d7223 */ /* 0x000fe20000000019 */
[----:B------:R-:W-:Y:S06]  /*1b50*/  @!P2 BRA `(.L_x_2954) ;  /* 0x0000002c0084a947 */ /* 0x000fec0003800000 */
[----:B------:R-:W-:Y:S01]  /*1b60*/  IMAD.MOV.U32 R30, RZ, RZ, RZ ;  /* 0x000000ffff1e7224 */ /* 0x000fe200078e00ff */
[----:B------:R-:W-:Y:S01]  /*1b70*/  UMOV UR6, 0xffffffff ;  /* 0xffffffff00067882 */ /* 0x000fe20000000000 */
[----:B------:R-:W-:-:S04]  /*1b80*/  IMAD.U32 R24, RZ, RZ, UR20 ;  /* 0x00000014ff187e24 */ /* 0x000fc8000f8e00ff */
[----:B------:R1:W2:Y:S01]  /*1b90*/  @!P0 LDS R30, [R11+-0x4] ;  /* 0xfffffc000b1e8984 */ /* 0x0002a20000000800 */
[----:B------:R-:W-:Y:S01]  /*1ba0*/  ISETP.NE.AND P2, PT, R24, 0x2, PT ;  /* 0x000000021800780c */ /* 0x000fe20003f45270 */
[----:B------:R-:W-:-:S12]  /*1bb0*/  BRA.DIV UR6, `(.L_x_2956) ;  /* 0x0000003a06387947 */ /* 0x000fd8000b800000 */
[----:B--2---:R-:W2:Y:S02]  /*1bc0*/  SHFL.IDX PT, R30, R30, RZ, 0x1f ;  /* 0x00001fff1e1e7589 */ /* 0x004ea400000e0000 */
.L_x_3003:
[----:B------:R-:W3:Y:S02]  /*1bd0*/  LDS.64 R24, [R28+0x500] ;  /* 0x000500001c187984 */ /* 0x000ee40000000a00 */
[-C--:B---3--:R-:W-:Y:S02]  /*1be0*/  LOP3.LUT R34, R16, R24.reuse, RZ, 0xc0, !PT ;  /* 0x0000001810227212 */ /* 0x088fe400078ec0ff */
[-C--:B------:R-:W-:Y:S02]  /*1bf0*/  LOP3.LUT R35, R17, R25.reuse, RZ, 0xc0, !PT ;  /* 0x0000001911237212 */ /* 0x080fe400078ec0ff */
[----:B------:R-:W-:Y:S02]  /*1c00*/  LOP3.LUT R32, R18, R24, RZ, 0xc0, !PT ;  /* 0x0000001812207212 */ /* 0x000fe400078ec0ff */
[----:B------:R-:W-:Y:S01]  /*1c10*/  POPC R34, R34 ;  /* 0x0000002200227309 */ /* 0x000fe20000000000 */
[-C--:B------:R-:W-:Y:S02]  /*1c20*/  LOP3.LUT R37, R19, R25.reuse, RZ, 0xc0, !PT ;  /* 0x0000001913257212 */ /* 0x080fe400078ec0ff */
[----:B------:R-:W-:-:S02]  /*1c30*/  LOP3.LUT R27, R21, R25, RZ, 0xc0, !PT ;  /* 0x00000019151b7212 */ /* 0x000fc400078ec0ff */
[----:B------:R-:W-:-:S03]  /*1c40*/  LOP3.LUT R36, R20, R24, RZ, 0xc0, !PT ;  /* 0x0000001814247212 */ /* 0x000fc600078ec0ff */
[----:B------:R3:W4:Y:S08]  /*1c50*/  POPC R33, R35 ;  /* 0x0000002300217309 */ /* 0x0007300000000000 */
[----:B------:R-:W-:Y:S01]  /*1c60*/  POPC R32, R32 ;  /* 0x0000002000207309 */ /* 0x000fe20000000000 */
[----:B---3--:R-:W-:Y:S02]  /*1c70*/  LOP3.LUT R35, R23, R25, RZ, 0xc0, !PT ;  /* 0x0000001917237212 */ /* 0x008fe400078ec0ff */
[----:B----4-:R-:W-:-:S05]  /*1c80*/  IADD3 R33, PT, PT, R34, R33, RZ ;  /* 0x0000002122217210 */ /* 0x010fca0007ffe0ff */
[----:B------:R-:W3:Y:S01]  /*1c90*/  POPC R31, R37 ;  /* 0x00000025001f7309 */ /* 0x000ee20000000000 */
[----:B------:R-:W-:Y:S02]  /*1ca0*/  LOP3.LUT R34, R22, R24, RZ, 0xc0, !PT ;  /* 0x0000001816227212 */ /* 0x000fe400078ec0ff */
[----:B------:R-:W-:-:S05]  /*1cb0*/  I2FP.F32.U32 R33, R33 ;  /* 0x0000002100217245 */ /* 0x000fca0000201000 */
[----:B------:R-:W-:Y:S01]  /*1cc0*/  POPC R26, R36 ;  /* 0x00000024001a7309 */ /* 0x000fe20000000000 */
[----:B--2---:R-:W-:-:S04]  /*1cd0*/  FMUL R33, R30, R33 ;  /* 0x000000211e217220 */ /* 0x004fc80000400000 */
[----:B------:R-:W-:Y:S01]  /*1ce0*/  FFMA R33, R0, R33, R29 ;  /* 0x0000002100217223 */ /* 0x000fe2000000001d */
[----:B---3--:R-:W-:Y:S02]  /*1cf0*/  IMAD.IADD R31, R32, 0x1, R31 ;  /* 0x00000001201f7824 */ /* 0x008fe400078e021f */
[----:B------:R-:W2:Y:S03]  /*1d00*/  POPC R27, R27 ;  /* 0x0000001b001b7309 */ /* 0x000ea60000000000 */
[----:B------:R-:W-:-:S05]  /*1d10*/  I2FP.F32.U32 R31, R31 ;  /* 0x0000001f001f7245 */ /* 0x000fca0000201000 */
[----:B------:R-:W-:Y:S01]  /*1d20*/  POPC R24, R34 ;  /* 0x0000002200187309 */ /* 0x000fe20000000000 */
[----:B------:R-:W-:Y:S01]  /*1d30*/  FMUL R31, R30, R31 ;  /* 0x0000001f1e1f7220 */ /* 0x000fe20000400000 */
[----:B--2---:R-:W-:-:S06]  /*1d40*/  IMAD.IADD R26, R26, 0x1, R27 ;  /* 0x000000011a1a7824 */ /* 0x004fcc00078e021b */
[----:B------:R-:W2:Y:S02]  /*1d50*/  POPC R25, R35 ;  /* 0x0000002300197309 */ /* 0x000ea40000000000 */
[----:B--2---:R-:W-:Y:S01]  /*1d60*/  IMAD.IADD R24, R24, 0x1, R25 ;  /* 0x0000000118187824 */ /* 0x004fe200078e0219 */
        /* <DEDUP_REMOVED lines=9> */
[----:B------:R-:W-:-:S05]  /*1e00*/  UMOV UR6, 0xffffffff ;  /* 0xffffffff00067882 */ /* 0x000fca0000000000 */
[----:B------:R2:W3:Y:S01]  /*1e10*/  @!P0 LDS R30, [R11] ;  /* 0x000000000b1e8984 */ /* 0x0004e20000000800 */
[----:B------:R-:W-:Y:S05]  /*1e20*/  BRA.DIV UR6, `(.L_x_2957) ;  /* 0x0000003606c07947 */ /* 0x000fea000b800000 */
[----:B---3--:R-:W3:Y:S02]  /*1e30*/  SHFL.IDX PT, R30, R30, RZ, 0x1f ;  /* 0x00001fff1e1e7589 */ /* 0x008ee400000e0000 */
.L_x_3006:
[----:B------:R-:W0:Y:S02]  /*1e40*/  LDS.64 R24, [R28+0x600] ;  /* 0x000600001c187984 */ /* 0x000e240000000a00 */
[-C--:B012---:R-:W-:Y:S02]  /*1e50*/  LOP3.LUT R11, R16, R24.reuse, RZ, 0xc0, !PT ;  /* 0x00000018100b7212 */ /* 0x087fe400078ec0ff */
[-C--:B------:R-:W-:Y:S02]  /*1e60*/  LOP3.LUT R16, R17, R25.reuse, RZ, 0xc0, !PT ;  /* 0x0000001911107212 */ /* 0x080fe400078ec0ff */
[-C--:B------:R-:W-:Y:S02]  /*1e70*/  LOP3.LUT R17, R18, R24.reuse, RZ, 0xc0, !PT ;  /* 0x0000001812117212 */ /* 0x080fe400078ec0ff */
[----:B------:R-:W-:Y:S01]  /*1e80*/  LOP3.LUT R18, R19, R25, RZ, 0xc0, !PT ;  /* 0x0000001913127212 */ /* 0x000fe200078ec0ff */
[----:B------:R-:W-:Y:S01]  /*1e90*/  POPC R11, R11 ;  /* 0x0000000b000b7309 */ /* 0x000fe20000000000 */
[----:B------:R-:W-:-:S02]  /*1ea0*/  LOP3.LUT R26, R20, R24, RZ, 0xc0, !PT ;  /* 0x00000018141a7212 */ /* 0x000fc400078ec0ff */
[-C--:B------:R-:W-:Y:S02]  /*1eb0*/  LOP3.LUT R20, R21, R25.reuse, RZ, 0xc0, !PT ;  /* 0x0000001915147212 */ /* 0x080fe400078ec0ff */
[----:B------:R-:W-:Y:S02]  /*1ec0*/  LOP3.LUT R24, R22, R24, RZ, 0xc0, !PT ;  /* 0x0000001816187212 */ /* 0x000fe400078ec0ff */
[----:B------:R-:W-:Y:S01]  /*1ed0*/  LOP3.LUT R22, R23, R25, RZ, 0xc0, !PT ;  /* 0x0000001917167212 */ /* 0x000fe200078ec0ff */
[----:B------:R-:W0:Y:S08]  /*1ee0*/  POPC R16, R16 ;  /* 0x0000001000107309 */ /* 0x000e300000000000 */
[----:B------:R-:W-:Y:S01]  /*1ef0*/  POPC R17, R17 ;  /* 0x0000001100117309 */ /* 0x000fe20000000000 */
[----:B0-----:R-:W-:-:S07]  /*1f00*/  IADD3 R11, PT, PT, R11, R16, RZ ;  /* 0x000000100b0b7210 */ /* 0x001fce0007ffe0ff */
[----:B------:R-:W0:Y:S01]  /*1f10*/  POPC R18, R18 ;  /* 0x0000001200127309 */ /* 0x000e220000000000 */
[----:B------:R-:W-:-:S07]  /*1f20*/  I2FP.F32.U32 R11, R11 ;  /* 0x0000000b000b7245 */ /* 0x000fce0000201000 */
[----:B------:R-:W-:Y:S01]  /*1f30*/  POPC R19, R26 ;  /* 0x0000001a00137309 */ /* 0x000fe20000000000 */
[----:B---3--:R-:W-:-:S04]  /*1f40*/  FMUL R11, R30, R11 ;  /* 0x0000000b1e0b7220 */ /* 0x008fc80000400000 */
        /* <DEDUP_REMOVED lines=17> */
.L_x_2950:
        /* <DEDUP_REMOVED lines=8> */
[----:B-1----:R-:W1:Y:S02]  /*20e0*/  SHFL.IDX PT, R30, R30, RZ, 0x1f ;  /* 0x00001fff1e1e7589 */ /* 0x002e6400000e0000 */
.L_x_3009:
[----:B0--3--:R-:W0:Y:S02]  /*20f0*/  LDS.64 R24, [R5] ;  /* 0x0000000005187984 */ /* 0x009e240000000a00 */
[-C--:B0-----:R-:W-:Y:S02]  /*2100*/  LOP3.LUT R31, R16, R24.reuse, RZ, 0xc0, !PT ;  /* 0x00000018101f7212 */ /* 0x081fe400078ec0ff */
[-C--:B------:R-:W-:Y:S02]  /*2110*/  LOP3.LUT R32, R17, R25.reuse, RZ, 0xc0, !PT ;  /* 0x0000001911207212 */ /* 0x080fe400078ec0ff */
[-C--:B------:R-:W-:Y:S02]  /*2120*/  LOP3.LUT R29, R18, R24.reuse, RZ, 0xc0, !PT ;  /* 0x00000018121d7212 */ /* 0x080fe400078ec0ff */
[----:B------:R-:W-:Y:S01]  /*2130*/  POPC R31, R31 ;  /* 0x0000001f001f7309 */ /* 0x000fe20000000000 */
[----:B------:R-:W-:Y:S02]  /*2140*/  LOP3.LUT R36, R19, R25, RZ, 0xc0, !PT ;  /* 0x0000001913247212 */ /* 0x000fe400078ec0ff */
[----:B------:R-:W-:-:S02]  /*2150*/  LOP3.LUT R27, R20, R24, RZ, 0xc0, !PT ;  /* 0x00000018141b7212 */ /* 0x000fc400078ec0ff */
[-C--:B------:R-:W-:Y:S02]  /*2160*/  LOP3.LUT R35, R21, R25.reuse, RZ, 0xc0, !PT ;  /* 0x0000001915237212 */ /* 0x080fe400078ec0ff */
[----:B------:R-:W-:Y:S01]  /*2170*/  LOP3.LUT R33, R22, R24, RZ, 0xc0, !PT ;  /* 0x0000001816217212 */ /* 0x000fe200078ec0ff */
[----:B------:R-:W0:Y:S01]  /*2180*/  POPC R32, R32 ;  /* 0x0000002000207309 */ /* 0x000e220000000000 */
[----:B------:R-:W-:-:S07]  /*2190*/  LOP3.LUT R34, R23, R25, RZ, 0xc0, !PT ;  /* 0x0000001917227212 */ /* 0x000fce00078ec0ff */
[----:B------:R-:W-:Y:S01]  /*21a0*/  POPC R29, R29 ;  /* 0x0000001d001d7309 */ /* 0x000fe20000000000 */
[----:B0-----:R-:W-:-:S07]  /*21b0*/  IMAD.IADD R31, R31, 0x1, R32 ;  /* 0x000000011f1f7824 */ /* 0x001fce00078e0220 */
[----:B------:R-:W0:Y:S01]  /*21c0*/  POPC R28, R36 ;  /* 0x00000024001c7309 */ /* 0x000e220000000000 */
[----:B------:R-:W-:-:S07]  /*21d0*/  I2FP.F32.U32 R31, R31 ;  /* 0x0000001f001f7245 */ /* 0x000fce0000201000 */
[----:B------:R-:W-:Y:S01]  /*21e0*/  POPC R27, R27 ;  /* 0x0000001b001b7309 */ /* 0x000fe20000000000 */
[----:B-1----:R-:W-:-:S04]  /*21f0*/  FMUL R31, R30, R31 ;  /* 0x0000001f1e1f7220 */ /* 0x002fc80000400000 */
[----:B------:R-:W-:Y:S01]  /*2200*/  FFMA R31, R0, R31, RZ ;  /* 0x0000001f001f7223 */ /* 0x000fe200000000ff */
[----:B0-----:R-:W-:Y:S02]  /*2210*/  IMAD.IADD R28, R29, 0x1, R28 ;  /* 0x000000011d1c7824 */ /* 0x001fe400078e021c */
[----:B------:R-:W0:Y:S08]  /*2220*/  POPC R26, R35 ;  /* 0x00000023001a7309 */ /* 0x000e300000000000 */
[----:B------:R-:W-:Y:S01]  /*2230*/  POPC R24, R33 ;  /* 0x0000002100187309 */ /* 0x000fe20000000000 */
[----:B0-----:R-:W-:-:S07]  /*2240*/  IMAD.IADD R26, R27, 0x1, R26 ;  /* 0x000000011b1a7824 */ /* 0x001fce00078e021a */
[----:B------:R-:W0:Y:S01]  /*2250*/  POPC R25, R34 ;  /* 0x0000002200197309 */ /* 0x000e220000000000 */
[----:B------:R-:W-:-:S05]  /*2260*/  I2FP.F32.U32 R27, R28 ;  /* 0x0000001c001b7245 */ /* 0x000fca0000201000 */
        /* <DEDUP_REMOVED lines=9> */
.L_x_2958:
        /* <DEDUP_REMOVED lines=8> */
.L_x_3012:
[----:B0--3--:R-:W0:Y:S02]  /*2380*/  LDS.64 R24, [R5+0x100] ;  /* 0x0001000005187984 */ /* 0x009e240000000a00 */
        /* <DEDUP_REMOVED lines=16> */
[----:B------:R-:W-:-:S05]  /*2490*/  I2FP.F32.U32 R31, R32 ;  /* 0x00000020001f7245 */ /* 0x000fca0000201000 */
[----:B-1----:R-:W-:Y:S02]  /*24a0*/  FMUL R31, R30, R31 ;  /* 0x0000001f1e1f7220 */ /* 0x002fe40000400000 */
[----:B------:R-:W-:Y:S02]  /*24b0*/  POPC R24, R34 ;  /* 0x0000002200187309 */ /* 0x000fe40000000000 */
[----:B------:R-:W-:Y:S01]  /*24c0*/  FFMA R31, R0, R31, R29 ;  /* 0x0000001f001f7223 */ /* 0x000fe2000000001d */
[----:B0-----:R-:W-:-:S05]  /*24d0*/  IMAD.IADD R26, R27, 0x1, R26 ;  /* 0x000000011b1a7824 */ /* 0x001fca00078e021a */
        /* <DEDUP_REMOVED lines=11> */
.L_x_2960:
        /* <DEDUP_REMOVED lines=8> */
.L_x_3015:
        /* <DEDUP_REMOVED lines=33> */
.L_x_2962:
        /* <DEDUP_REMOVED lines=8> */
.L_x_3018:
        /* <DEDUP_REMOVED lines=33> */
.L_x_2964:
        /* <DEDUP_REMOVED lines=8> */
.L_x_3021:
        /* <DEDUP_REMOVED lines=33> */
.L_x_2966:
        /* <DEDUP_REMOVED lines=8> */
.L_x_3024:
        /* <DEDUP_REMOVED lines=33> */
.L_x_2968:
        /* <DEDUP_REMOVED lines=8> */
.L_x_3027:
        /* <DEDUP_REMOVED lines=33> */
.L_x_2970:
        /* <DEDUP_REMOVED lines=8> */
.L_x_3030:
        /* <DEDUP_REMOVED lines=33> */
.L_x_2972:
        /* <DEDUP_REMOVED lines=8> */
.L_x_3033:
        /* <DEDUP_REMOVED lines=33> */
.L_x_2974:
        /* <DEDUP_REMOVED lines=8> */
.L_x_3036:
        /* <DEDUP_REMOVED lines=33> */
.L_x_2976:
        /* <DEDUP_REMOVED lines=8> */
.L_x_3039:
        /* <DEDUP_REMOVED lines=33> */
.L_x_2978:
        /* <DEDUP_REMOVED lines=8> */
.L_x_3042:
        /* <DEDUP_REMOVED lines=33> */
.L_x_2980:
        /* <DEDUP_REMOVED lines=8> */
.L_x_3045:
        /* <DEDUP_REMOVED lines=33> */
.L_x_2982:
        /* <DEDUP_REMOVED lines=8> */
.L_x_3048:
        /* <DEDUP_REMOVED lines=33> */
.L_x_2984:
        /* <DEDUP_REMOVED lines=8> */
.L_x_3051:
        /* <DEDUP_REMOVED lines=33> */
.L_x_2986:
        /* <DEDUP_REMOVED lines=8> */
.L_x_3054:
        /* <DEDUP_REMOVED lines=12> */
[----:B0-----:R-:W-:-:S07]  /*4820*/  IMAD.IADD R11, R11, 0x1, R16 ;  /* 0x000000010b0b7824 */ /* 0x001fce00078e0210 */
        /* <DEDUP_REMOVED lines=20> */
.L_x_2954:
[----:B------:R-:W-:Y:S01]  /*4970*/  UMOV UR6, 0xffffffff ;  /* 0xffffffff00067882 */ /* 0x000fe20000000000 */
[----:B------:R-:W-:Y:S02]  /*4980*/  ISETP.NE.AND P0, PT, R3, RZ, PT ;  /* 0x000000ff0300720c */ /* 0x000fe40003f05270 */
[----:B------:R-:W-:Y:S11]  /*4990*/  BRA.DIV UR6, `(.L_x_2989) ;  /* 0x0000001606487947 */ /* 0x000ff6000b800000 */
[----:B------:R-:W2:Y:S02]  /*49a0*/  SHFL.DOWN PT, R0, R29, 0x10, 0x1f ;  /* 0x0a001f001d007f89 */ /* 0x000ea400000e0000 */
[----:B--2---:R-:W-:-:S05]  /*49b0*/  FADD R0, R0, R29 ;  /* 0x0000001d00007221 */ /* 0x004fca0000000000 */
[----:B0-----:R-:W0:Y:S02]  /*49c0*/  SHFL.DOWN PT, R9, R0, 0x8, 0x1f ;  /* 0x09001f0000097f89 */ /* 0x001e2400000e0000 */
[----:B0-----:R-:W-:-:S05]  /*49d0*/  FADD R9, R0, R9 ;  /* 0x0000000900097221 */ /* 0x001fca0000000000 */
[----:B------:R-:W0:Y:S02]  /*49e0*/  SHFL.DOWN PT, R8, R9, 0x4, 0x1f ;  /* 0x08801f0009087f89 */ /* 0x000e2400000e0000 */
[----:B0-----:R-:W-:-:S05]  /*49f0*/  FADD R8, R9, R8 ;  /* 0x0000000809087221 */ /* 0x001fca0000000000 */
[----:B-1----:R-:W0:Y:S02]  /*4a00*/  SHFL.DOWN PT, R11, R8, 0x2, 0x1f ;  /* 0x08401f00080b7f89 */ /* 0x002e2400000e0000 */
[----:B0-----:R-:W-:-:S05]  /*4a10*/  FADD R11, R8, R11 ;  /* 0x0000000b080b7221 */ /* 0x001fca0000000000 */
[----:B------:R0:W1:Y:S02]  /*4a20*/  SHFL.DOWN PT, R10, R11, 0x1, 0x1f ;  /* 0x08201f000b0a7f89 */ /* 0x00006400000e0000 */
.L_x_3061:
[----:B01----:R-:W-:Y:S01]  /*4a30*/  FADD R11, R11, R10 ;  /* 0x0000000a0b0b7221 */ /* 0x003fe20000000000 */
[----:B------:R-:W-:Y:S06]  /*4a40*/  @P0 BRA `(.L_x_2949) ;  /* 0x0000000000200947 */ /* 0x000fec0003800000 */
[----:B------:R-:W0:Y:S01]  /*4a50*/  LDCU.64 UR22, c[0x0][0x3d8] ;  /* 0x00007b00ff1677ac */ /* 0x000e220008000a00 */
[----:B-----5:R-:W-:Y:S01]  /*4a60*/  IADD3 R0, P0, PT, R14, R12, RZ ;  /* 0x0000000c0e007210 */ /* 0x020fe20007f1e0ff */
[----:B------:R-:W1:Y:S03]  /*4a70*/  LDCU UR6, c[0x0][0x3d0] ;  /* 0x00007a00ff0677ac */ /* 0x000e660008000800 */
[----:B------:R-:W-:Y:S02]  /*4a80*/  IADD3.X R15, PT, PT, R15, R6, RZ, P0, !PT ;  /* 0x000000060f0f7210 */ /* 0x000fe400007fe4ff */
[----:B0-----:R-:W-:-:S04]  /*4a90*/  LEA R8, P0, R0, UR22, 0x2 ;  /* 0x0000001600087c11 */ /* 0x001fc8000f8010ff */
[----:B------:R-:W-:Y:S01]  /*4aa0*/  LEA.HI.X R9, R0, UR23, R15, 0x2, P0 ;  /* 0x0000001700097c11 */ /* 0x000fe200080f140f */
[----:B-1----:R-:W-:-:S05]  /*4ab0*/  FMUL R11, R11, UR6 ;  /* 0x000000060b0b7c20 */ /* 0x002fca0008400000 */
[----:B------:R0:W-:Y:S03]  /*4ac0*/  STG.E desc[UR16][R8.64], R11 ;  /* 0x0000000b08007986 */ /* 0x0001e6000c101910 */
.L_x_2949:
[----:B------:R-:W-:Y:S05]  /*4ad0*/  BSYNC B0 ;  /* 0x0000000000007941 */ /* 0x000fea0003800000 */
.L_x_2948:
[----:B------:R-:W-:-:S06]  /*4ae0*/  UIADD3 UR6, UPT, UPT, UR21, 0x1f, URZ ;  /* 0x0000001f15067890 */ /* 0x000fcc000fffe0ff */
[----:B------:R-:W-:-:S05]  /*4af0*/  IMAD.U32 R0, RZ, RZ, UR6 ;  /* 0x00000006ff007e24 */ /* 0x000fca000f8e00ff */
[----:B------:R-:W-:-:S04]  /*4b00*/  LEA.HI R7, R0, R7, RZ, 0x1b ;  /* 0x0000000700077211 */ /* 0x000fc800078fd8ff */
[----:B------:R-:W-:-:S13]  /*4b10*/  ISETP.GE.U32.AND P0, PT, R7, UR8, PT ;  /* 0x0000000807007c0c */ /* 0x000fda000bf06070 */
[----:B------:R-:W-:Y:S05]  /*4b20*/  @!P0 BRA `(.L_x_2990) ;  /* 0xffffffc000848947 */ /* 0x000fea000383ffff */
.L_x_2947:
[----:B------:R-:W-:Y:S05]  /*4b30*/  WARPSYNC.ALL ;  /* 0x0000000000007948 */ /* 0x000fea0003800000 */
[----:B------:R-:W-:Y:S06]  /*4b40*/  BAR.SYNC.DEFER_BLOCKING 0x0 ;  /* 0x0000000000007b1d */ /* 0x000fec0000010000 */
[----:B------:R-:W-:Y:S05]  /*4b50*/  BRA.U UP0, `(.L_x_2991) ;  /* 0xffffffbd007c7547 */ /* 0x000fea000b83ffff */
[----:B------:R-:W-:Y:S05]  /*4b60*/  EXIT ;  /* 0x000000000000794d */ /* 0x000fea0003800000 */
.L_x_2952:
        /* <DEDUP_REMOVED lines=8> */
[----:B012--5:R-:W-:Y:S05]  /*4bf0*/  WARPSYNC.COLLECTIVE R33, `(.L_x_2993) ;  /* 0x0000000021087348 */ /* 0x027fea0003c00000 */
[----:B--2---:R2:W3:Y:S02]  /*4c00*/  SHFL.IDX P1, R30, R30, R31, R32 ;  /* 0x0000001f1e1e7389 */ /* 0x0044e40000020020 */
[----:B0123-5:R-:W-:Y:S05]  /*4c10*/  ENDCOLLECTIVE ;  /* 0x000000000000791b */ /* 0x02ffea0003800000 */
.L_x_2993:
[----:B------:R-:W-:Y:S05]  /*4c20*/  BSYNC B2 ;  /* 0x0000000000027941 */ /* 0x000fea0003800000 */
.L_x_2992:
[----:B------:R-:W0:Y:S01]  /*4c30*/  POPC R35, R35 ;  /* 0x0000002300237309 */ /* 0x000e220000000000 */
[----:B------:R-:W-:-:S07]  /*4c40*/  LOP3.LUT R32, R19, R25, RZ, 0xc0, !PT ;  /* 0x0000001913207212 */ /* 0x000fce00078ec0ff */
[----:B------:R-:W-:Y:S01]  /*4c50*/  POPC R32, R32 ;  /* 0x0000002000207309 */ /* 0x000fe20000000000 */
[----:B0-----:R-:W-:Y:S02]  /*4c60*/  IADD3 R34, PT, PT, R34, R35, RZ ;  /* 0x0000002322227210 */ /* 0x001fe40007ffe0ff */
[----:B------:R-:W-:Y:S02]  /*4c70*/  LOP3.LUT R35, R23, R25, RZ, 0xc0, !PT ;  /* 0x0000001917237212 */ /* 0x000fe400078ec0ff */
[----:B------:R-:W-:-:S04]  /*4c80*/  I2FP.F32.U32 R31, R34 ;  /* 0x00000022001f7245 */ /* 0x000fc80000201000 */
[----:B------:R-:W-:Y:S01]  /*4c90*/  POPC R35, R35 ;  /* 0x0000002300237309 */ /* 0x000fe20000000000 */
[----:B------:R-:W-:-:S04]  /*4ca0*/  FMUL R31, R30, R31 ;  /* 0x0000001f1e1f7220 */ /* 0x000fc80000400000 */
[----:B------:R-:W-:Y:S01]  /*4cb0*/  FFMA R31, R0, R31, R29 ;  /* 0x0000001f001f7223 */ /* 0x000fe2000000001d */
[----:B------:R-:W-:-:S06]  /*4cc0*/  LOP3.LUT R29, R18, R24, RZ, 0xc0, !PT ;  /* 0x00000018121d7212 */ /* 0x000fcc00078ec0ff */
[----:B------:R-:W0:Y:S02]  /*4cd0*/  POPC R29, R29 ;  /* 0x0000001d001d7309 */ /* 0x000e240000000000 */
[----:B0-----:R-:W-:Y:S01]  /*4ce0*/  IMAD.IADD R33, R29, 0x1, R32 ;  /* 0x000000011d217824 */ /* 0x001fe200078e0220 */
        /* <DEDUP_REMOVED lines=8> */
[----:B0-----:R-:W-:Y:S02]  /*4d70*/  IMAD.IADD R24, R32, 0x1, R35 ;  /* 0x0000000120187824 */ /* 0x001fe400078e0223 */
[----:B------:R-:W-:-:S03]  /*4d80*/  HFMA2 R32, -RZ, RZ, 0, 1.847743988037109375e-06 ;  /* 0x0000001fff207431 */ /* 0x000fc600000001ff */
[----:B------:R-:W-:Y:S02]  /*4d90*/  I2FP.F32.U32 R25, R24 ;  /* 0x0000001800197245 */ /* 0x000fe40000201000 */
[----:B------:R0:W1:Y:S03]  /*4da0*/  POPC R36, R33 ;  /* 0x0000002100247309 */ /* 0x0000660000000000 */
[----:B------:R-:W-:Y:S01]  /*4db0*/  FMUL R25, R30, R25 ;  /* 0x000000191e197220 */ /* 0x000fe20000400000 */
[----:B0-----:R-:W0:Y:S01]  /*4dc0*/  @!P0 LDS R33, [R11+-0x4] ;  /* 0xfffffc000b218984 */ /* 0x001e220000000800 */
[----:B-1----:R-:W-:-:S05]  /*4dd0*/  IMAD.IADD R36, R31, 0x1, R36 ;  /* 0x000000011f247824 */ /* 0x002fca00078e0224 */
[----:B------:R-:W-:-:S05]  /*4de0*/  I2FP.F32.U32 R29, R36 ;  /* 0x00000024001d7245 */ /* 0x000fca0000201000 */
[----:B------:R-:W-:Y:S01]  /*4df0*/  FMUL R29, R30, R29 ;  /* 0x0000001d1e1d7220 */ /* 0x000fe20000400000 */
[----:B------:R-:W-:-:S03]  /*4e00*/  CS2R R30, SRZ ;  /* 0x00000000001e7805 */ /* 0x000fc6000001ff00 */
[----:B------:R-:W-:-:S04]  /*4e10*/  FFMA R29, R9, R29, R34 ;  /* 0x0000001d091d7223 */ /* 0x000fc80000000022 */
[----:B------:R-:W-:Y:S02]  /*4e20*/  FFMA R29, R10, R25, R29 ;  /* 0x000000190a1d7223 */ /* 0x000fe4000000001d */
[----:B------:R1:W2:Y:S01]  /*4e30*/  LDS.64 R24, [R27+0x100] ;  /* 0x000100001b187984 */ /* 0x0002a20000000a00 */
[----:B0-----:R-:W-:Y:S02]  /*4e40*/  @!P0 IMAD.MOV.U32 R30, RZ, RZ, R33 ;  /* 0x000000ffff1e8224 */ /* 0x001fe400078e0021 */
[----:B-1----:R-:W-:-:S07]  /*4e50*/  IMAD.MOV.U32 R33, RZ, RZ, -0x1 ;  /* 0xffffffffff217424 */ /* 0x002fce00078e00ff */
[----:B--2---:R-:W-:Y:S05]  /*4e60*/  WARPSYNC.COLLECTIVE R33, `(.L_x_2994) ;  /* 0x0000000021087348 */ /* 0x004fea0003c00000 */
[----:B------:R0:W1:Y:S02]  /*4e70*/  SHFL.IDX P1, R30, R30, R31, R32 ;  /* 0x0000001f1e1e7389 */ /* 0x0000640000020020 */
[----:B012---:R-:W-:Y:S05]  /*4e80*/  ENDCOLLECTIVE ;  /* 0x000000000000791b */ /* 0x007fea0003800000 */
.L_x_2994:
[-C--:B------:R-:W-:Y:S02]  /*4e90*/  LOP3.LUT R34, R16, R24.reuse, RZ, 0xc0, !PT ;  /* 0x0000001810227212 */ /* 0x080fe400078ec0ff */
[-C--:B------:R-:W-:Y:S02]  /*4ea0*/  LOP3.LUT R35, R17, R25.reuse, RZ, 0xc0, !PT ;  /* 0x0000001911237212 */ /* 0x080fe400078ec0ff */
[----:B------:R-:W-:Y:S02]  /*4eb0*/  LOP3.LUT R32, R21, R25, RZ, 0xc0, !PT ;  /* 0x0000001915207212 */ /* 0x000fe400078ec0ff */
[----:B------:R-:W-:Y:S01]  /*4ec0*/  POPC R34, R34 ;  /* 0x0000002200227309 */ /* 0x000fe20000000000 */
[----:B------:R-:W-:Y:S01]  /*4ed0*/  IMAD.MOV.U32 R36, RZ, RZ, R30 ;  /* 0x000000ffff247224 */ /* 0x000fe200078e001e */
[----:B------:R-:W-:-:S06]  /*4ee0*/  LOP3.LUT R33, R22, R24, RZ, 0xc0, !PT ;  /* 0x0000001816217212 */ /* 0x000fcc00078ec0ff */
[----:B------:R-:W0:Y:S08]  /*4ef0*/  POPC R35, R35 ;  /* 0x0000002300237309 */ /* 0x000e300000000000 */
[----:B------:R-:W-:Y:S01]  /*4f00*/  POPC R32, R32 ;  /* 0x0000002000207309 */ /* 0x000fe20000000000 */
[----:B0-----:R-:W-:Y:S01]  /*4f10*/  IMAD.IADD R37, R34, 0x1, R35 ;  /* 0x0000000122257824 */ /* 0x001fe200078e0223 */
[----:B------:R-:W-:-:S06]  /*4f20*/  LOP3.LUT R34, R19, R25, RZ, 0xc0, !PT ;  /* 0x0000001913227212 */ /* 0x000fcc00078ec0ff */
[----:B------:R-:W-:Y:S01]  /*4f30*/  POPC R33, R33 ;  /* 0x0000002100217309 */ /* 0x000fe20000000000 */
[----:B------:R-:W-:Y:S02]  /*4f40*/  LOP3.LUT R35, R23, R25, RZ, 0xc0, !PT ;  /* 0x0000001917237212 */ /* 0x000fe400078ec0ff */
[----:B------:R-:W-:-:S05]  /*4f50*/  I2FP.F32.U32 R37, R37 ;  /* 0x0000002500257245 */ /* 0x000fca0000201000 */
[----:B------:R-:W-:Y:S01]  /*4f60*/  FMUL R37, R36, R37 ;  /* 0x0000002524257220 */ /* 0x000fe20000400000 */
[----:B------:R-:W-:Y:S03]  /*4f70*/  POPC R34, R34 ;  /* 0x0000002200227309 */ /* 0x000fe60000000000 */
        /* <DEDUP_REMOVED lines=8> */
[----:B------:R-:W0:Y:S08]  /*5000*/  POPC R24, R35 ;  /* 0x0000002300187309 */ /* 0x000e300000000000 */
[----:B------:R-:W1:Y:S01]  /*5010*/  POPC R31, R31 ;  /* 0x0000001f001f7309 */ /* 0x000e620000000000 */
[----:B0-----:R-:W-:-:S02]  /*5020*/  IMAD.IADD R24, R33, 0x1, R24 ;  /* 0x0000000121187824 */ /* 0x001fc400078e0218 */
[----:B------:R-:W-:-:S03]  /*5030*/  IMAD.MOV.U32 R33, RZ, RZ, -0x1 ;  /* 0xffffffffff217424 */ /* 0x000fc600078e00ff */
[----:B------:R-:W-:Y:S02]  /*5040*/  I2FP.F32.U32 R25, R24 ;  /* 0x0000001800197245 */ /* 0x000fe40000201000 */
[----:B-1----:R-:W-:-:S03]  /*5050*/  IADD3 R29, PT, PT, R31, R32, RZ ;  /* 0x000000201f1d7210 */ /* 0x002fc60007ffe0ff */
[----:B------:R-:W-:Y:S01]  /*5060*/  FMUL R25, R36, R25 ;  /* 0x0000001924197220 */ /* 0x000fe20000400000 */
[----:B------:R-:W0:Y:S01]  /*5070*/  @!P0 LDS R31, [R11] ;  /* 0x000000000b1f8984 */ /* 0x000e220000000800 */
[----:B------:R-:W-:Y:S02]  /*5080*/  I2FP.F32.U32 R29, R29 ;  /* 0x0000001d001d7245 */ /* 0x000fe40000201000 */
[----:B------:R-:W-:-:S03]  /*5090*/  MOV R32, 0x1f ;  /* 0x0000001f00207802 */ /* 0x000fc60000000f00 */
[----:B------:R-:W-:-:S04]  /*50a0*/  FMUL R29, R36, R29 ;  /* 0x0000001d241d7220 */ /* 0x000fc80000400000 */
[----:B------:R-:W-:Y:S01]  /*50b0*/  FFMA R29, R9, R29, R30 ;  /* 0x0000001d091d7223 */ /* 0x000fe2000000001e */
[----:B------:R-:W-:-:S03]  /*50c0*/  IMAD.MOV.U32 R30, RZ, RZ, RZ ;  /* 0x000000ffff1e7224 */ /* 0x000fc600078e00ff */
[----:B------:R-:W-:Y:S02]  /*50d0*/  FFMA R29, R10, R25, R29 ;  /* 0x000000190a1d7223 */ /* 0x000fe4000000001d */
[----:B------:R1:W2:Y:S01]  /*50e0*/  LDS.64 R24, [R27+0x200] ;  /* 0x000200001b187984 */ /* 0x0002a20000000a00 */
[----:B0-----:R-:W-:Y:S02]  /*50f0*/  @!P0 IMAD.MOV.U32 R30, RZ, RZ, R31 ;  /* 0x000000ffff1e8224 */ /* 0x001fe400078e001f */
[----:B-1----:R-:W-:-:S07]  /*5100*/  IMAD.MOV.U32 R31, RZ, RZ, RZ ;  /* 0x000000ffff1f7224 */ /* 0x002fce00078e00ff */
[----:B--2---:R-:W-:Y:S05]  /*5110*/  WARPSYNC.COLLECTIVE R33, `(.L_x_2995) ;  /* 0x0000000021087348 */ /* 0x004fea0003c00000 */
[----:B------:R0:W1:Y:S02]  /*5120*/  SHFL.IDX P1, R30, R30, R31, R32 ;  /* 0x0000001f1e1e7389 */ /* 0x0000640000020020 */
[----:B012---:R-:W-:Y:S05]  /*5130*/  ENDCOLLECTIVE ;  /* 0x000000000000791b */ /* 0x007fea0003800000 */
.L_x_2995:
[-C--:B------:R-:W-:Y:S02]  /*5140*/  LOP3.LUT R34, R16, R24.reuse, RZ, 0xc0, !PT ;  /* 0x0000001810227212 */ /* 0x080fe400078ec0ff */
[-C--:B------:R-:W-:Y:S02]  /*5150*/  LOP3.LUT R35, R17, R25.reuse, RZ, 0xc0, !PT ;  /* 0x0000001911237212 */ /* 0x080fe400078ec0ff */
[----:B------:R-:W-:Y:S02]  /*5160*/  LOP3.LUT R31, R20, R24, RZ, 0xc0, !PT ;  /* 0x00000018141f7212 */ /* 0x000fe400078ec0ff */
[----:B------:R-:W-:Y:S01]  /*5170*/  POPC R34, R34 ;  /* 0x0000002200227309 */ /* 0x000fe20000000000 */
[-C--:B------:R-:W-:Y:S02]  /*5180*/  LOP3.LUT R32, R21, R25.reuse, RZ, 0xc0, !PT ;  /* 0x0000001915207212 */ /* 0x080fe400078ec0ff */
[----:B------:R-:W-:-:S05]  /*5190*/  LOP3.LUT R33, R23, R25, RZ, 0xc0, !PT ;  /* 0x0000001917217212 */ /* 0x000fca00078ec0ff */
[----:B------:R-:W0:Y:S01]  /*51a0*/  POPC R35, R35 ;  /* 0x0000002300237309 */ /* 0x000e220000000000 */
[----:B------:R-:W-:-:S07]  /*51b0*/  IMAD.MOV.U32 R36, RZ, RZ, R30 ;  /* 0x000000ffff247224 */ /* 0x000fce00078e001e */
[----:B------:R-:W-:Y:S01]  /*51c0*/  POPC R31, R31 ;  /* 0x0000001f001f7309 */ /* 0x000fe20000000000 */
[----:B0-----:R-:W-:Y:S01]  /*51d0*/  IMAD.IADD R37, R34, 0x1, R35 ;  /* 0x0000000122257824 */ /* 0x001fe200078e0223 */
[----:B------:R-:W-:-:S06]  /*51e0*/  LOP3.LUT R34, R19, R25, RZ, 0xc0, !PT ;  /* 0x0000001913227212 */ /* 0x000fcc00078ec0ff */
[----:B------:R-:W-:Y:S01]  /*51f0*/  POPC R32, R32 ;  /* 0x0000002000207309 */ /* 0x000fe20000000000 */
[----:B------:R-:W-:-:S05]  /*5200*/  I2FP.F32.U32 R37, R37 ;  /* 0x0000002500257245 */ /* 0x000fca0000201000 */
[----:B------:R-:W-:Y:S02]  /*5210*/  FMUL R37, R36, R37 ;  /* 0x0000002524257220 */ /* 0x000fe40000400000 */
[----:B------:R-:W-:Y:S02]  /*5220*/  POPC R34, R34 ;  /* 0x0000002200227309 */ /* 0x000fe40000000000 */
[----:B------:R-:W-:Y:S01]  /*5230*/  FFMA R37, R0, R37, R29 ;  /* 0x0000002500257223 */ /* 0x000fe2000000001d */
[-C--:B------:R-:W-:Y:S02]  /*5240*/  LOP3.LUT R29, R18, R24.reuse, RZ, 0xc0, !PT ;  /* 0x00000018121d7212 */ /* 0x080fe400078ec0ff */
[----:B------:R-:W-:-:S03]  /*5250*/  LOP3.LUT R24, R22, R24, RZ, 0xc0, !PT ;  /* 0x0000001816187212 */ /* 0x000fc600078ec0ff */
[----:B------:R-:W-:Y:S08]  /*5260*/  POPC R33, R33 ;  /* 0x0000002100217309 */ /* 0x000ff00000000000 */
[----:B------:R-:W0:Y:S08]  /*5270*/  POPC R29, R29 ;  /* 0x0000001d001d7309 */ /* 0x000e300000000000 */
[----:B------:R-:W1:Y:S01]  /*5280*/  POPC R24, R24 ;  /* 0x0000001800187309 */ /* 0x000e620000000000 */
[----:B0-----:R-:W-:Y:S01]  /*5290*/  IMAD.IADD R35, R29, 0x1, R34 ;  /* 0x000000011d237824 */ /* 0x001fe200078e0222 */
[----:B------:R-:W-:Y:S01]  /*52a0*/  IADD3 R29, PT, PT, R31, R32, RZ ;  /* 0x000000201f1d7210 */ /* 0x000fe20007ffe0ff */
[----:B------:R-:W-:-:S02]  /*52b0*/  IMAD.MOV.U32 R34, RZ, RZ, RZ ;  /* 0x000000ffff227224 */ /* 0x000fc400078e00ff */
[----:B------:R-:W-:Y:S02]  /*52c0*/  HFMA2 R31, -RZ, RZ, 0, 0 ;  /* 0x00000000ff1f7431 */ /* 0x000fe400000001ff */
[----:B------:R-:W-:Y:S01]  /*52d0*/  IMAD.MOV.U32 R32, RZ, RZ, 0x1f ;  /* 0x0000001fff207424 */ /* 0x000fe200078e00ff */
[----:B------:R-:W-:Y:S02]  /*52e0*/  I2FP.F32.U32 R35, R35 ;  /* 0x0000002300237245 */ /* 0x000fe40000201000 */
[----:B------:R-:W-:Y:S01]  /*52f0*/  I2FP.F32.U32 R29, R29 ;  /* 0x0000001d001d7245 */ /* 0x000fe20000201000 */
[----:B-1----:R-:W-:Y:S02]  /*5300*/  IMAD.IADD R25, R24, 0x1, R33 ;  /* 0x0000000118197824 */ /* 0x002fe400078e0221 */
[C---:B------:R-:W-:Y:S01]  /*5310*/  FMUL R35, R36.reuse, R35 ;  /* 0x0000002324237220 */ /* 0x040fe20000400000 */
[----:B------:R-:W-:Y:S02]  /*5320*/  IMAD.MOV.U32 R33, RZ, RZ, -0x1 ;  /* 0xffffffffff217424 */ /* 0x000fe400078e00ff */
[----:B------:R-:W-:Y:S01]  /*5330*/  FMUL R29, R36, R29 ;  /* 0x0000001d241d7220 */ /* 0x000fe20000400000 */
[----:B------:R-:W-:Y:S01]  /*5340*/  I2FP.F32.U32 R25, R25 ;  /* 0x0000001900197245 */ /* 0x000fe20000201000 */
[----:B------:R-:W-:-:S04]  /*5350*/  FFMA R30, R8, R35, R37 ;  /* 0x00000023081e7223 */ /* 0x000fc80000000025 */
[----:B------:R-:W-:Y:S01]  /*5360*/  FMUL R25, R36, R25 ;  /* 0x0000001924197220 */ /* 0x000fe20000400000 */
[----:B------:R-:W-:-:S04]  /*5370*/  FFMA R29, R9, R29, R30 ;  /* 0x0000001d091d7223 */ /* 0x000fc8000000001e */
[----:B------:R-:W-:Y:S02]  /*5380*/  FFMA R29, R10, R25, R29 ;  /* 0x000000190a1d7223 */ /* 0x000fe4000000001d */
[----:B------:R-:W0:Y:S02]  /*5390*/  @!P0 LDS R25, [R11+0x4] ;  /* 0x000004000b198984 */ /* 0x000e240000000800 */
[----:B0-----:R-:W-:-:S04]  /*53a0*/  @!P0 IMAD.MOV.U32 R34, RZ, RZ, R25 ;  /* 0x000000ffff228224 */ /* 0x001fc800078e0019 */
[----:B------:R-:W-:-:S07]  /*53b0*/  IMAD.MOV.U32 R30, RZ, RZ, R34 ;  /* 0x000000ffff1e7224 */ /* 0x000fce00078e0022 */
[----:B------:R-:W-:Y:S05]  /*53c0*/  WARPSYNC.COLLECTIVE R33, `(.L_x_2996) ;  /* 0x0000000021087348 */ /* 0x000fea0003c00000 */
[----:B------:R0:W1:Y:S02]  /*53d0*/  SHFL.IDX P1, R30, R30, R31, R32 ;  /* 0x0000001f1e1e7389 */ /* 0x0000640000020020 */
[----:B01----:R-:W-:Y:S05]  /*53e0*/  ENDCOLLECTIVE ;  /* 0x000000000000791b */ /* 0x003fea0003800000 */
.L_x_2996:
[----:B------:R-:W-:Y:S01]  /*53f0*/  IMAD.MOV.U32 R34, RZ, RZ, R30 ;  /* 0x000000ffff227224 */ /* 0x000fe200078e001e */
[----:B------:R-:W-:Y:S06]  /*5400*/  BRA `(.L_x_2997) ;  /* 0xffffffc0008c7947 */ /* 0x000fec000383ffff */
.L_x_2955:
[----:B------:R-:W-:Y:S01]  /*5410*/  BSSY B1, `(.L_x_2998) ;  /* 0x0000007000017945 */ /* 0x000fe20003800000 */
[----:B------:R-:W-:Y:S01]  /*5420*/  IMAD.MOV.U32 R31, RZ, RZ, RZ ;  /* 0x000000ffff1f7224 */ /* 0x000fe200078e00ff */
[----:B------:R-:W-:Y:S01]  /*5430*/  MOV R32, 0x1f ;  /* 0x0000001f00207802 */ /* 0x000fe20000000f00 */
[----:B------:R-:W-:-:S07]  /*5440*/  IMAD.MOV.U32 R33, RZ, RZ, -0x1 ;  /* 0xffffffffff217424 */ /* 0x000fce00078e00ff */
[----:B01---5:R-:W-:Y:S05]  /*5450*/  WARPSYNC.COLLECTIVE R33, `(.L_x_2999) ;  /* 0x0000000021087348 */ /* 0x023fea0003c00000 */
[----:B-1----:R1:W2:Y:S02]  /*5460*/  SHFL.IDX P1, R30, R30, R31, R32 ;  /* 0x0000001f1e1e7389 */ /* 0x0022a40000020020 */
[----:B012--5:R-:W-:Y:S05]  /*5470*/  ENDCOLLECTIVE ;  /* 0x000000000000791b */ /* 0x027fea0003800000 */
.L_x_2999:
[----:B------:R-:W-:Y:S05]  /*5480*/  BSYNC B1 ;  /* 0x0000000000017941 */ /* 0x000fea0003800000 */
.L_x_2998:
[----:B------:R-:W-:Y:S05]  /*5490*/  BRA `(.L_x_3000) ;  /* 0xffffffc400287947 */ /* 0x000fea000383ffff */
.L_x_2956:
[----:B------:R-:W-:Y:S01]  /*54a0*/  BSSY B1, `(.L_x_3001) ;  /* 0x0000007000017945 */ /* 0x000fe20003800000 */
[----:B------:R-:W-:Y:S02]  /*54b0*/  IMAD.MOV.U32 R31, RZ, RZ, RZ ;  /* 0x000000ffff1f7224 */ /* 0x000fe400078e00ff */
[----:B------:R-:W-:Y:S02]  /*54c0*/  IMAD.MOV.U32 R32, RZ, RZ, 0x1f ;  /* 0x0000001fff207424 */ /* 0x000fe400078e00ff */
[----:B------:R-:W-:-:S07]  /*54d0*/  IMAD.MOV.U32 R33, RZ, RZ, -0x1 ;  /* 0xffffffffff217424 */ /* 0x000fce00078e00ff */
[----:B012--5:R-:W-:Y:S05]  /*54e0*/  WARPSYNC.COLLECTIVE R33, `(.L_x_3002) ;  /* 0x0000000021087348 */ /* 0x027fea0003c00000 */
[----:B--2---:R2:W3:Y:S02]  /*54f0*/  SHFL.IDX P1, R30, R30, R31, R32 ;  /* 0x0000001f1e1e7389 */ /* 0x0044e40000020020 */
[----:B0123-5:R-:W-:Y:S05]  /*5500*/  ENDCOLLECTIVE ;  /* 0x000000000000791b */ /* 0x02ffea0003800000 */
.L_x_3002:
[----:B------:R-:W-:Y:S05]  /*5510*/  BSYNC B1 ;  /* 0x0000000000017941 */ /* 0x000fea0003800000 */
.L_x_3001:
[----:B------:R-:W-:Y:S05]  /*5520*/  BRA `(.L_x_3003) ;  /* 0xffffffc400a87947 */ /* 0x000fea000383ffff */
.L_x_2957:
[----:B------:R-:W-:Y:S01]  /*5530*/  HFMA2 R31, -RZ, RZ, 0, 0 ;  /* 0x00000000ff1f7431 */ /* 0x000fe200000001ff */
[----:B------:R-:W-:Y:S01]  /*5540*/  BSSY B1, `(.L_x_3004) ;  /* 0x0000006000017945 */ /* 0x000fe20003800000 */
[----:B------:R-:W-:Y:S02]  /*5550*/  IMAD.MOV.U32 R32, RZ, RZ, 0x1f ;  /* 0x0000001fff207424 */ /* 0x000fe400078e00ff */
[----:B------:R-:W-:-:S07]  /*5560*/  IMAD.MOV.U32 R33, RZ, RZ, -0x1 ;  /* 0xffffffffff217424 */ /* 0x000fce00078e00ff */
[----:B0123-5:R-:W-:Y:S05]  /*5570*/  WARPSYNC.COLLECTIVE R33, `(.L_x_3005) ;  /* 0x0000000021087348 */ /* 0x02ffea0003c00000 */
[----:B---3--:R3:W4:Y:S02]  /*5580*/  SHFL.IDX P1, R30, R30, R31, R32 ;  /* 0x0000001f1e1e7389 */ /* 0x0087240000020020 */
[----:B012345:R-:W-:Y:S05]  /*5590*/  ENDCOLLECTIVE ;  /* 0x000000000000791b */ /* 0x03ffea0003800000 */
.L_x_3005:
[----:B------:R-:W-:Y:S05]  /*55a0*/  BSYNC B1 ;  /* 0x0000000000017941 */ /* 0x000fea0003800000 */
.L_x_3004:
[----:B------:R-:W-:Y:S05]  /*55b0*/  BRA `(.L_x_3006) ;  /* 0xffffffc800207947 */ /* 0x000fea000383ffff */
.L_x_2959:
[----:B------:R-:W-:Y:S01]  /*55c0*/  BSSY B1, `(.L_x_3007) ;  /* 0x0000007000017945 */ /* 0x000fe20003800000 */
[----:B------:R-:W-:Y:S01]  /*55d0*/  IMAD.MOV.U32 R31, RZ, RZ, RZ ;  /* 0x000000ffff1f7224 */ /* 0x000fe200078e00ff */
[----:B------:R-:W-:Y:S01]  /*55e0*/  MOV R33, 0xffffffff ;  /* 0xffffffff00217802 */ /* 0x000fe20000000f00 */
[----:B------:R-:W-:-:S07]  /*55f0*/  IMAD.MOV.U32 R32, RZ, RZ, 0x1f ;  /* 0x0000001fff207424 */ /* 0x000fce00078e00ff */
[----:B01-3-5:R-:W-:Y:S05]  /*5600*/  WARPSYNC.COLLECTIVE R33, `(.L_x_3008) ;  /* 0x0000000021087348 */ /* 0x02bfea0003c00000 */
[----:B-1----:R1:W2:Y:S02]  /*5610*/  SHFL.IDX P1, R30, R30, R31, R32 ;  /* 0x0000001f1e1e7389 */ /* 0x0022a40000020020 */
[----:B0123-5:R-:W-:Y:S05]  /*5620*/  ENDCOLLECTIVE ;  /* 0x000000000000791b */ /* 0x02ffea0003800000 */
.L_x_3008:
[----:B------:R-:W-:Y:S05]  /*5630*/  BSYNC B1 ;  /* 0x0000000000017941 */ /* 0x000fea0003800000 */
.L_x_3007:
[----:B------:R-:W-:Y:S05]  /*5640*/  BRA `(.L_x_3009) ;  /* 0xffffffc800a87947 */ /* 0x000fea000383ffff */
.L_x_2961:
[----:B------:R-:W-:Y:S01]  /*5650*/  BSSY B1, `(.L_x_3010) ;  /* 0x0000007000017945 */ /* 0x000fe20003800000 */
[----:B------:R-:W-:Y:S02]  /*5660*/  IMAD.MOV.U32 R31, RZ, RZ, RZ ;  /* 0x000000ffff1f7224 */ /* 0x000fe400078e00ff */
[----:B------:R-:W-:Y:S02]  /*5670*/  IMAD.MOV.U32 R32, RZ, RZ, 0x1f ;  /* 0x0000001fff207424 */ /* 0x000fe400078e00ff */
[----:B------:R-:W-:-:S07]  /*5680*/  IMAD.MOV.U32 R33, RZ, RZ, -0x1 ;  /* 0xffffffffff217424 */ /* 0x000fce00078e00ff */
[----:B01-3-5:R-:W-:Y:S05]  /*5690*/  WARPSYNC.COLLECTIVE R33, `(.L_x_3011) ;  /* 0x0000000021087348 */ /* 0x02bfea0003c00000 */
[----:B-1----:R1:W2:Y:S02]  /*56a0*/  SHFL.IDX P1, R30, R30, R31, R32 ;  /* 0x0000001f1e1e7389 */ /* 0x0022a40000020020 */
[----:B0123-5:R-:W-:Y:S05]  /*56b0*/  ENDCOLLECTIVE ;  /* 0x000000000000791b */ /* 0x02ffea0003800000 */
.L_x_3011:
[----:B------:R-:W-:Y:S05]  /*56c0*/  BSYNC B1 ;  /* 0x0000000000017941 */ /* 0x000fea0003800000 */
.L_x_3010:
[----:B------:R-:W-:Y:S05]  /*56d0*/  BRA `(.L_x_3012) ;  /* 0xffffffcc00287947 */ /* 0x000fea000383ffff */
.L_x_2963:
[----:B------:R-:W-:Y:S01]  /*56e0*/  BSSY B1, `(.L_x_3013) ;  /* 0x0000007000017945 */ /* 0x000fe20003800000 */
[----:B------:R-:W-:Y:S01]  /*56f0*/  MOV R31, RZ ;  /* 0x000000ff001f7202 */ /* 0x000fe20000000f00 */
[----:B------:R-:W-:Y:S02]  /*5700*/  IMAD.MOV.U32 R32, RZ, RZ, 0x1f ;  /* 0x0000001fff207424 */ /* 0x000fe400078e00ff */
[----:B------:R-:W-:-:S07]  /*5710*/  IMAD.MOV.U32 R33, RZ, RZ, -0x1 ;  /* 0xffffffffff217424 */ /* 0x000fce00078e00ff */
[----:B01-3-5:R-:W-:Y:S05]  /*5720*/  WARPSYNC.COLLECTIVE R33, `(.L_x_3014) ;  /* 0x0000000021087348 */ /* 0x02bfea0003c00000 */
[----:B-1----:R1:W2:Y:S02]  /*5730*/  SHFL.IDX P1, R30, R30, R31, R32 ;  /* 0x0000001f1e1e7389 */ /* 0x0022a40000020020 */
[----:B0123-5:R-:W-:Y:S05]  /*5740*/  ENDCOLLECTIVE ;  /* 0x000000000000791b */ /* 0x02ffea0003800000 */
.L_x_3014:
[----:B------:R-:W-:Y:S05]  /*5750*/  BSYNC B1 ;  /* 0x0000000000017941 */ /* 0x000fea0003800000 */
.L_x_3013:
[----:B------:R-:W-:Y:S05]  /*5760*/  BRA `(.L_x_3015) ;  /* 0xffffffcc00a87947 */ /* 0x000fea000383ffff */
.L_x_2965:
[----:B------:R-:W-:Y:S01]  /*5770*/  BSSY B1, `(.L_x_3016) ;  /* 0x0000007000017945 */ /* 0x000fe20003800000 */
[----:B------:R-:W-:Y:S01]  /*5780*/  IMAD.MOV.U32 R31, RZ, RZ, RZ ;  /* 0x000000ffff1f7224 */ /* 0x000fe200078e00ff */
[----:B------:R-:W-:Y:S01]  /*5790*/  MOV R32, 0x1f ;  /* 0x0000001f00207802 */ /* 0x000fe20000000f00 */
[----:B------:R-:W-:-:S07]  /*57a0*/  IMAD.MOV.U32 R33, RZ, RZ, -0x1 ;  /* 0xffffffffff217424 */ /* 0x000fce00078e00ff */
[----:B01-3-5:R-:W-:Y:S05]  /*57b0*/  WARPSYNC.COLLECTIVE R33, `(.L_x_3017) ;  /* 0x0000000021087348 */ /* 0x02bfea0003c00000 */
[----:B-1----:R1:W2:Y:S02]  /*57c0*/  SHFL.IDX P1, R30, R30, R31, R32 ;  /* 0x0000001f1e1e7389 */ /* 0x0022a40000020020 */
[----:B0123-5:R-:W-:Y:S05]  /*57d0*/  ENDCOLLECTIVE ;  /* 0x000000000000791b */ /* 0x02ffea0003800000 */
.L_x_3017:
[----:B------:R-:W-:Y:S05]  /*57e0*/  BSYNC B1 ;  /* 0x0000000000017941 */ /* 0x000fea0003800000 */
.L_x_3016:
[----:B------:R-:W-:Y:S05]  /*57f0*/  BRA `(.L_x_3018) ;  /* 0xffffffd000287947 */ /* 0x000fea000383ffff */
.L_x_2967:
[----:B------:R-:W-:Y:S01]  /*5800*/  BSSY B1, `(.L_x_3019) ;  /* 0x0000007000017945 */ /* 0x000fe20003800000 */
[----:B------:R-:W-:Y:S01]  /*5810*/  IMAD.MOV.U32 R31, RZ, RZ, RZ ;  /* 0x000000ffff1f7224 */ /* 0x000fe200078e00ff */
[----:B------:R-:W-:Y:S01]  /*5820*/  MOV R33, 0xffffffff ;  /* 0xffffffff00217802 */ /* 0x000fe20000000f00 */
[----:B------:R-:W-:-:S07]  /*5830*/  IMAD.MOV.U32 R32, RZ, RZ, 0x1f ;  /* 0x0000001fff207424 */ /* 0x000fce00078e00ff */
[----:B01-3-5:R-:W-:Y:S05]  /*5840*/  WARPSYNC.COLLECTIVE R33, `(.L_x_3020) ;  /* 0x0000000021087348 */ /* 0x02bfea0003c00000 */
[----:B-1----:R1:W2:Y:S02]  /*5850*/  SHFL.IDX P1, R30, R30, R31, R32 ;  /* 0x0000001f1e1e7389 */ /* 0x0022a40000020020 */
[----:B0123-5:R-:W-:Y:S05]  /*5860*/  ENDCOLLECTIVE ;  /* 0x000000000000791b */ /* 0x02ffea0003800000 */
.L_x_3020:
[----:B------:R-:W-:Y:S05]  /*5870*/  BSYNC B1 ;  /* 0x0000000000017941 */ /* 0x000fea0003800000 */
.L_x_3019:
[----:B------:R-:W-:Y:S05]  /*5880*/  BRA `(.L_x_3021) ;  /* 0xffffffd000a87947 */ /* 0x000fea000383ffff */
.L_x_2969:
[----:B------:R-:W-:Y:S01]  /*5890*/  BSSY B1, `(.L_x_3022) ;  /* 0x0000007000017945 */ /* 0x000fe20003800000 */
[----:B------:R-:W-:Y:S02]  /*58a0*/  IMAD.MOV.U32 R31, RZ, RZ, RZ ;  /* 0x000000ffff1f7224 */ /* 0x000fe400078e00ff */
[----:B------:R-:W-:Y:S02]  /*58b0*/  IMAD.MOV.U32 R32, RZ, RZ, 0x1f ;  /* 0x0000001fff207424 */ /* 0x000fe400078e00ff */
[----:B------:R-:W-:-:S07]  /*58c0*/  IMAD.MOV.U32 R33, RZ, RZ, -0x1 ;  /* 0xffffffffff217424 */ /* 0x000fce00078e00ff */
[----:B01-3-5:R-:W-:Y:S05]  /*58d0*/  WARPSYNC.COLLECTIVE R33, `(.L_x_3023) ;  /* 0x0000000021087348 */ /* 0x02bfea0003c00000 */
[----:B-1----:R1:W2:Y:S02]  /*58e0*/  SHFL.IDX P1, R30, R30, R31, R32 ;  /* 0x0000001f1e1e7389 */ /* 0x0022a40000020020 */
[----:B0123-5:R-:W-:Y:S05]  /*58f0*/  ENDCOLLECTIVE ;  /* 0x000000000000791b */ /* 0x02ffea0003800000 */
.L_x_3023:
[----:B------:R-:W-:Y:S05]  /*5900*/  BSYNC B1 ;  /* 0x0000000000017941 */ /* 0x000fea0003800000 */
.L_x_3022:
[----:B------:R-:W-:Y:S05]  /*5910*/  BRA `(.L_x_3024) ;  /* 0xffffffd400287947 */ /* 0x000fea000383ffff */
.L_x_2971:
[----:B------:R-:W-:Y:S01]  /*5920*/  BSSY B1, `(.L_x_3025) ;  /* 0x0000007000017945 */ /* 0x000fe20003800000 */
[----:B------:R-:W-:Y:S01]  /*5930*/  MOV R31, RZ ;  /* 0x000000ff001f7202 */ /* 0x000fe20000000f00 */
[----:B------:R-:W-:Y:S02]  /*5940*/  IMAD.MOV.U32 R32, RZ, RZ, 0x1f ;  /* 0x0000001fff207424 */ /* 0x000fe400078e00ff */
[----:B------:R-:W-:-:S07]  /*5950*/  IMAD.MOV.U32 R33, RZ, RZ, -0x1 ;  /* 0xffffffffff217424 */ /* 0x000fce00078e00ff */
[----:B01-3-5:R-:W-:Y:S05]  /*5960*/  WARPSYNC.COLLECTIVE R33, `(.L_x_3026) ;  /* 0x0000000021087348 */ /* 0x02bfea0003c00000 */
[----:B-1----:R1:W2:Y:S02]  /*5970*/  SHFL.IDX P1, R30, R30, R31, R32 ;  /* 0x0000001f1e1e7389 */ /* 0x0022a40000020020 */
[----:B0123-5:R-:W-:Y:S05]  /*5980*/  ENDCOLLECTIVE ;  /* 0x000000000000791b */ /* 0x02ffea0003800000 */
.L_x_3026:
[----:B------:R-:W-:Y:S05]  /*5990*/  BSYNC B1 ;  /* 0x0000000000017941 */ /* 0x000fea0003800000 */
.L_x_3025:
[----:B------:R-:W-:Y:S05]  /*59a0*/  BRA `(.L_x_3027) ;  /* 0xffffffd400a87947 */ /* 0x000fea000383ffff */
.L_x_2973:
[----:B------:R-:W-:Y:S01]  /*59b0*/  BSSY B1, `(.L_x_3028) ;  /* 0x0000007000017945 */ /* 0x000fe20003800000 */
[----:B------:R-:W-:Y:S01]  /*59c0*/  IMAD.MOV.U32 R31, RZ, RZ, RZ ;  /* 0x000000ffff1f7224 */ /* 0x000fe200078e00ff */
[----:B------:R-:W-:Y:S01]  /*59d0*/  MOV R32, 0x1f ;  /* 0x0000001f00207802 */ /* 0x000fe20000000f00 */
[----:B------:R-:W-:-:S07]  /*59e0*/  IMAD.MOV.U32 R33, RZ, RZ, -0x1 ;  /* 0xffffffffff217424 */ /* 0x000fce00078e00ff */
[----:B01-3-5:R-:W-:Y:S05]  /*59f0*/  WARPSYNC.COLLECTIVE R33, `(.L_x_3029) ;  /* 0x0000000021087348 */ /* 0x02bfea0003c00000 */
[----:B-1----:R1:W2:Y:S02]  /*5a00*/  SHFL.IDX P1, R30, R30, R31, R32 ;  /* 0x0000001f1e1e7389 */ /* 0x0022a40000020020 */
[----:B0123-5:R-:W-:Y:S05]  /*5a10*/  ENDCOLLECTIVE ;  /* 0x000000000000791b */ /* 0x02ffea0003800000 */
.L_x_3029:
[----:B------:R-:W-:Y:S05]  /*5a20*/  BSYNC B1 ;  /* 0x0000000000017941 */ /* 0x000fea0003800000 */
.L_x_3028:
[----:B------:R-:W-:Y:S05]  /*5a30*/  BRA `(.L_x_3030) ;  /* 0xffffffd800287947 */ /* 0x000fea000383ffff */
.L_x_2975:
[----:B------:R-:W-:Y:S01]  /*5a40*/  BSSY B1, `(.L_x_3031) ;  /* 0x0000007000017945 */ /* 0x000fe20003800000 */
[----:B------:R-:W-:Y:S01]  /*5a50*/  IMAD.MOV.U32 R31, RZ, RZ, RZ ;  /* 0x000000ffff1f7224 */ /* 0x000fe200078e00ff */
[----:B------:R-:W-:Y:S01]  /*5a60*/  MOV R33, 0xffffffff ;  /* 0xffffffff00217802 */ /* 0x000fe20000000f00 */
[----:B------:R-:W-:-:S07]  /*5a70*/  IMAD.MOV.U32 R32, RZ, RZ, 0x1f ;  /* 0x0000001fff207424 */ /* 0x000fce00078e00ff */
[----:B01-3-5:R-:W-:Y:S05]  /*5a80*/  WARPSYNC.COLLECTIVE R33, `(.L_x_3032) ;  /* 0x0000000021087348 */ /* 0x02bfea0003c00000 */
[----:B-1----:R1:W2:Y:S02]  /*5a90*/  SHFL.IDX P1, R30, R30, R31, R32 ;  /* 0x0000001f1e1e7389 */ /* 0x0022a40000020020 */
[----:B0123-5:R-:W-:Y:S05]  /*5aa0*/  ENDCOLLECTIVE ;  /* 0x000000000000791b */ /* 0x02ffea0003800000 */
.L_x_3032:
[----:B------:R-:W-:Y:S05]  /*5ab0*/  BSYNC B1 ;  /* 0x0000000000017941 */ /* 0x000fea0003800000 */
.L_x_3031:
[----:B------:R-:W-:Y:S05]  /*5ac0*/  BRA `(.L_x_3033) ;  /* 0xffffffd800a87947 */ /* 0x000fea000383ffff */
.L_x_2977:
[----:B------:R-:W-:Y:S01]  /*5ad0*/  BSSY B1, `(.L_x_3034) ;  /* 0x0000007000017945 */ /* 0x000fe20003800000 */
[----:B------:R-:W-:Y:S02]  /*5ae0*/  IMAD.MOV.U32 R31, RZ, RZ, RZ ;  /* 0x000000ffff1f7224 */ /* 0x000fe400078e00ff */
[----:B------:R-:W-:Y:S02]  /*5af0*/  IMAD.MOV.U32 R32, RZ, RZ, 0x1f ;  /* 0x0000001fff207424 */ /* 0x000fe400078e00ff */
[----:B------:R-:W-:-:S07]  /*5b00*/  IMAD.MOV.U32 R33, RZ, RZ, -0x1 ;  /* 0xffffffffff217424 */ /* 0x000fce00078e00ff */
[----:B01-3-5:R-:W-:Y:S05]  /*5b10*/  WARPSYNC.COLLECTIVE R33, `(.L_x_3035) ;  /* 0x0000000021087348 */ /* 0x02bfea0003c00000 */
[----:B-1----:R1:W2:Y:S02]  /*5b20*/  SHFL.IDX P1, R30, R30, R31, R32 ;  /* 0x0000001f1e1e7389 */ /* 0x0022a40000020020 */
[----:B0123-5:R-:W-:Y:S05]  /*5b30*/  ENDCOLLECTIVE ;  /* 0x000000000000791b */ /* 0x02ffea0003800000 */
.L_x_3035:
[----:B------:R-:W-:Y:S05]  /*5b40*/  BSYNC B1 ;  /* 0x0000000000017941 */ /* 0x000fea0003800000 */
.L_x_3034:
[----:B------:R-:W-:Y:S05]  /*5b50*/  BRA `(.L_x_3036) ;  /* 0xffffffdc00287947 */ /* 0x000fea000383ffff */
.L_x_2979:
[----:B------:R-:W-:Y:S01]  /*5b60*/  BSSY B1, `(.L_x_3037) ;  /* 0x0000007000017945 */ /* 0x000fe20003800000 */
[----:B------:R-:W-:Y:S01]  /*5b70*/  MOV R31, RZ ;  /* 0x000000ff001f7202 */ /* 0x000fe20000000f00 */
[----:B------:R-:W-:Y:S02]  /*5b80*/  IMAD.MOV.U32 R32, RZ, RZ, 0x1f ;  /* 0x0000001fff207424 */ /* 0x000fe400078e00ff */
[----:B------:R-:W-:-:S07]  /*5b90*/  IMAD.MOV.U32 R33, RZ, RZ, -0x1 ;  /* 0xffffffffff217424 */ /* 0x000fce00078e00ff */
[----:B01-3-5:R-:W-:Y:S05]  /*5ba0*/  WARPSYNC.COLLECTIVE R33, `(.L_x_3038) ;  /* 0x0000000021087348 */ /* 0x02bfea0003c00000 */
[----:B-1----:R1:W2:Y:S02]  /*5bb0*/  SHFL.IDX P1, R30, R30, R31, R32 ;  /* 0x0000001f1e1e7389 */ /* 0x0022a40000020020 */
[----:B0123-5:R-:W-:Y:S05]  /*5bc0*/  ENDCOLLECTIVE ;  /* 0x000000000000791b */ /* 0x02ffea0003800000 */
.L_x_3038:
[----:B------:R-:W-:Y:S05]  /*5bd0*/  BSYNC B1 ;  /* 0x0000000000017941 */ /* 0x000fea0003800000 */
.L_x_3037:
[----:B------:R-:W-:Y:S05]  /*5be0*/  BRA `(.L_x_3039) ;  /* 0xffffffdc00a87947 */ /* 0x000fea000383ffff */
.L_x_2981:
[----:B------:R-:W-:Y:S01]  /*5bf0*/  BSSY B1, `(.L_x_3040) ;  /* 0x0000007000017945 */ /* 0x000fe20003800000 */
[----:B------:R-:W-:Y:S01]  /*5c00*/  IMAD.MOV.U32 R31, RZ, RZ, RZ ;  /* 0x000000ffff1f7224 */ /* 0x000fe200078e00ff */
[----:B------:R-:W-:Y:S01]  /*5c10*/  MOV R32, 0x1f ;  /* 0x0000001f00207802 */ /* 0x000fe20000000f00 */
[----:B------:R-:W-:-:S07]  /*5c20*/  IMAD.MOV.U32 R33, RZ, RZ, -0x1 ;  /* 0xffffffffff217424 */ /* 0x000fce00078e00ff */
[----:B01-3-5:R-:W-:Y:S05]  /*5c30*/  WARPSYNC.COLLECTIVE R33, `(.L_x_3041) ;  /* 0x0000000021087348 */ /* 0x02bfea0003c00000 */
[----:B-1----:R1:W2:Y:S02]  /*5c40*/  SHFL.IDX P1, R30, R30, R31, R32 ;  /* 0x0000001f1e1e7389 */ /* 0x0022a40000020020 */
[----:B0123-5:R-:W-:Y:S05]  /*5c50*/  ENDCOLLECTIVE ;  /* 0x000000000000791b */ /* 0x02ffea0003800000 */
.L_x_3041:
[----:B------:R-:W-:Y:S05]  /*5c60*/  BSYNC B1 ;  /* 0x0000000000017941 */ /* 0x000fea0003800000 */
.L_x_3040:
[----:B------:R-:W-:Y:S05]  /*5c70*/  BRA `(.L_x_3042) ;  /* 0xffffffe000287947 */ /* 0x000fea000383ffff */
.L_x_2983:
[----:B------:R-:W-:Y:S01]  /*5c80*/  BSSY B1, `(.L_x_3043) ;  /* 0x0000007000017945 */ /* 0x000fe20003800000 */
[----:B------:R-:W-:Y:S01]  /*5c90*/  IMAD.MOV.U32 R31, RZ, RZ, RZ ;  /* 0x000000ffff1f7224 */ /* 0x000fe200078e00ff */
[----:B------:R-:W-:Y:S01]  /*5ca0*/  MOV R33, 0xffffffff ;  /* 0xffffffff00217802 */ /* 0x000fe20000000f00 */
[----:B------:R-:W-:-:S07]  /*5cb0*/  IMAD.MOV.U32 R32, RZ, RZ, 0x1f ;  /* 0x0000001fff207424 */ /* 0x000fce00078e00ff */
[----:B01-3-5:R-:W-:Y:S05]  /*5cc0*/  WARPSYNC.COLLECTIVE R33, `(.L_x_3044) ;  /* 0x0000000021087348 */ /* 0x02bfea0003c00000 */
[----:B-1----:R1:W2:Y:S02]  /*5cd0*/  SHFL.IDX P1, R30, R30, R31, R32 ;  /* 0x0000001f1e1e7389 */ /* 0x0022a40000020020 */
[----:B0123-5:R-:W-:Y:S05]  /*5ce0*/  ENDCOLLECTIVE ;  /* 0x000000000000791b */ /* 0x02ffea0003800000 */
.L_x_3044:
[----:B------:R-:W-:Y:S05]  /*5cf0*/  BSYNC B1 ;  /* 0x0000000000017941 */ /* 0x000fea0003800000 */
.L_x_3043:
[----:B------:R-:W-:Y:S05]  /*5d00*/  BRA `(.L_x_3045) ;  /* 0xffffffe000a87947 */ /* 0x000fea000383ffff */
.L_x_2985:
[----:B------:R-:W-:Y:S01]  /*5d10*/  BSSY B1, `(.L_x_3046) ;  /* 0x0000007000017945 */ /* 0x000fe20003800000 */
[----:B------:R-:W-:Y:S02]  /*5d20*/  IMAD.MOV.U32 R31, RZ, RZ, RZ ;  /* 0x000000ffff1f7224 */ /* 0x000fe400078e00ff */
[----:B------:R-:W-:Y:S02]  /*5d30*/  IMAD.MOV.U32 R32, RZ, RZ, 0x1f ;  /* 0x0000001fff207424 */ /* 0x000fe400078e00ff */
[----:B------:R-:W-:-:S07]  /*5d40*/  IMAD.MOV.U32 R33, RZ, RZ, -0x1 ;  /* 0xffffffffff217424 */ /* 0x000fce00078e00ff */
[----:B01-3-5:R-:W-:Y:S05]  /*5d50*/  WARPSYNC.COLLECTIVE R33, `(.L_x_3047) ;  /* 0x0000000021087348 */ /* 0x02bfea0003c00000 */
[----:B-1----:R1:W2:Y:S02]  /*5d60*/  SHFL.IDX P1, R30, R30, R31, R32 ;  /* 0x0000001f1e1e7389 */ /* 0x0022a40000020020 */
[----:B0123-5:R-:W-:Y:S05]  /*5d70*/  ENDCOLLECTIVE ;  /* 0x000000000000791b */ /* 0x02ffea0003800000 */
.L_x_3047:
[----:B------:R-:W-:Y:S05]  /*5d80*/  BSYNC B1 ;  /* 0x0000000000017941 */ /* 0x000fea0003800000 */
.L_x_3046:
[----:B------:R-:W-:Y:S05]  /*5d90*/  BRA `(.L_x_3048) ;  /* 0xffffffe400287947 */ /* 0x000fea000383ffff */
.L_x_2987:
[----:B------:R-:W-:Y:S01]  /*5da0*/  BSSY B1, `(.L_x_3049) ;  /* 0x0000007000017945 */ /* 0x000fe20003800000 */
[----:B------:R-:W-:Y:S01]  /*5db0*/  MOV R31, RZ ;  /* 0x000000ff001f7202 */ /* 0x000fe20000000f00 */
[----:B------:R-:W-:Y:S02]  /*5dc0*/  IMAD.MOV.U32 R32, RZ, RZ, 0x1f ;  /* 0x0000001fff207424 */ /* 0x000fe400078e00ff */
[----:B------:R-:W-:-:S07]  /*5dd0*/  IMAD.MOV.U32 R33, RZ, RZ, -0x1 ;  /* 0xffffffffff217424 */ /* 0x000fce00078e00ff */
[----:B01-3-5:R-:W-:Y:S05]  /*5de0*/  WARPSYNC.COLLECTIVE R33, `(.L_x_3050) ;  /* 0x0000000021087348 */ /* 0x02bfea0003c00000 */
[----:B-1----:R1:W2:Y:S02]  /*5df0*/  SHFL.IDX P1, R30, R30, R31, R32 ;  /* 0x0000001f1e1e7389 */ /* 0x0022a40000020020 */
[----:B0123-5:R-:W-:Y:S05]  /*5e00*/  ENDCOLLECTIVE ;  /* 0x000000000000791b */ /* 0x02ffea0003800000 */
.L_x_3050:
[----:B------:R-:W-:Y:S05]  /*5e10*/  BSYNC B1 ;  /* 0x0000000000017941 */ /* 0x000fea0003800000 */
.L_x_3049:
[----:B------:R-:W-:Y:S05]  /*5e20*/  BRA `(.L_x_3051) ;  /* 0xffffffe400a87947 */ /* 0x000fea000383ffff */
.L_x_2988:
[----:B------:R-:W-:Y:S01]  /*5e30*/  BSSY B1, `(.L_x_3052) ;  /* 0x0000007000017945 */ /* 0x000fe20003800000 */
[----:B------:R-:W-:Y:S01]  /*5e40*/  IMAD.MOV.U32 R31, RZ, RZ, RZ ;  /* 0x000000ffff1f7224 */ /* 0x000fe200078e00ff */
[----:B------:R-:W-:Y:S01]  /*5e50*/  MOV R32, 0x1f ;  /* 0x0000001f00207802 */ /* 0x000fe20000000f00 */
[----:B------:R-:W-:-:S07]  /*5e60*/  IMAD.MOV.U32 R33, RZ, RZ, -0x1 ;  /* 0xffffffffff217424 */ /* 0x000fce00078e00ff */
[----:B01-3-5:R-:W-:Y:S05]  /*5e70*/  WARPSYNC.COLLECTIVE R33, `(.L_x_3053) ;  /* 0x0000000021087348 */ /* 0x02bfea0003c00000 */
[----:B-1----:R1:W2:Y:S02]  /*5e80*/  SHFL.IDX P1, R30, R30, R31, R32 ;  /* 0x0000001f1e1e7389 */ /* 0x0022a40000020020 */
[----:B0123-5:R-:W-:Y:S05]  /*5e90*/  ENDCOLLECTIVE ;  /* 0x000000000000791b */ /* 0x02ffea0003800000 */
.L_x_3053:
[----:B------:R-:W-:Y:S05]  /*5ea0*/  BSYNC B1 ;  /* 0x0000000000017941 */ /* 0x000fea0003800000 */
.L_x_3052:
[----:B------:R-:W-:Y:S05]  /*5eb0*/  BRA `(.L_x_3054) ;  /* 0xffffffe800287947 */ /* 0x000fea000383ffff */
.L_x_2989:
[----:B------:R-:W-:Y:S01]  /*5ec0*/  BSSY B1, `(.L_x_3055) ;  /* 0x0000008000017945 */ /* 0x000fe20003800000 */
[----:B------:R-:W-:Y:S01]  /*5ed0*/  IMAD.MOV.U32 R0, RZ, RZ, R29 ;  /* 0x000000ffff007224 */ /* 0x000fe200078e001d */
[----:B------:R-:W-:Y:S01]  /*5ee0*/  MOV R17, 0x1f ;  /* 0x0000001f00117802 */ /* 0x000fe20000000f00 */
[----:B------:R-:W-:Y:S02]  /*5ef0*/  IMAD.MOV.U32 R16, RZ, RZ, 0x10 ;  /* 0x00000010ff107424 */ /* 0x000fe400078e00ff */
[----:B------:R-:W-:-:S07]  /*5f00*/  IMAD.MOV.U32 R33, RZ, RZ, -0x1 ;  /* 0xffffffffff217424 */ /* 0x000fce00078e00ff */
[----:B01-3-5:R-:W-:Y:S05]  /*5f10*/  WARPSYNC.COLLECTIVE R33, `(.L_x_3056) ;  /* 0x0000000021087348 */ /* 0x02bfea0003c00000 */
[----:B------:R2:W4:Y:S02]  /*5f20*/  SHFL.DOWN P1, R10, R0, R16, R17 ;  /* 0x08000010000a7389 */ /* 0x0005240000020011 */
[----:B012345:R-:W-:Y:S05]  /*5f30*/  ENDCOLLECTIVE ;  /* 0x000000000000791b */ /* 0x03ffea0003800000 */
.L_x_3056:
[----:B------:R-:W-:Y:S05]  /*5f40*/  BSYNC B1 ;  /* 0x0000000000017941 */ /* 0x000fea0003800000 */
.L_x_3055:
        /* <DEDUP_REMOVED lines=8> */
.L_x_3057:
[----:B------:R-:W-:Y:S01]  /*5fd0*/  MOV R16, 0x4 ;  /* 0x0000000400107802 */ /* 0x000fe20000000f00 */
[----:B------:R-:W-:-:S04]  /*5fe0*/  IMAD.MOV.U32 R9, RZ, RZ, R10 ;  /* 0x000000ffff097224 */ /* 0x000fc800078e000a */
[----:B------:R-:W-:-:S04]  /*5ff0*/  FADD R9, R0, R9 ;  /* 0x0000000900097221 */ /* 0x000fc80000000000 */
[----:B------:R-:W-:-:S07]  /*6000*/  IMAD.MOV.U32 R0, RZ, RZ, R9 ;  /* 0x000000ffff007224 */ /* 0x000fce00078e0009 */
[----:B------:R-:W-:Y:S05]  /*6010*/  WARPSYNC.COLLECTIVE R33, `(.L_x_3058) ;  /* 0x0000000021087348 */ /* 0x000fea0003c00000 */
[----:B------:R0:W1:Y:S02]  /*6020*/  SHFL.DOWN P1, R10, R0, R16, R17 ;  /* 0x08000010000a7389 */ /* 0x0000640000020011 */
[----:B01----:R-:W-:Y:S05]  /*6030*/  ENDCOLLECTIVE ;  /* 0x000000000000791b */ /* 0x003fea0003800000 */
.L_x_3058:
[----:B------:R-:W-:Y:S02]  /*6040*/  IMAD.MOV.U32 R16, RZ, RZ, 0x2 ;  /* 0x00000002ff107424 */ /* 0x000fe400078e00ff */
[----:B------:R-:W-:-:S04]  /*6050*/  IMAD.MOV.U32 R8, RZ, RZ, R10 ;  /* 0x000000ffff087224 */ /* 0x000fc800078e000a */
[----:B------:R-:W-:-:S04]  /*6060*/  FADD R8, R9, R8 ;  /* 0x0000000809087221 */ /* 0x000fc80000000000 */
[----:B------:R-:W-:-:S07]  /*6070*/  IMAD.MOV.U32 R0, RZ, RZ, R8 ;  /* 0x000000ffff007224 */ /* 0x000fce00078e0008 */
[----:B------:R-:W-:Y:S05]  /*6080*/  WARPSYNC.COLLECTIVE R33, `(.L_x_3059) ;  /* 0x0000000021087348 */ /* 0x000fea0003c00000 */
[----:B------:R0:W1:Y:S02]  /*6090*/  SHFL.DOWN P1, R10, R0, R16, R17 ;  /* 0x08000010000a7389 */ /* 0x0000640000020011 */
[----:B01----:R-:W-:Y:S05]  /*60a0*/  ENDCOLLECTIVE ;  /* 0x000000000000791b */ /* 0x003fea0003800000 */
.L_x_3059:
[----:B------:R-:W-:Y:S01]  /*60b0*/  IMAD.MOV.U32 R16, RZ, RZ, 0x1 ;  /* 0x00000001ff107424 */ /* 0x000fe200078e00ff */
[----:B------:R-:W-:-:S05]  /*60c0*/  MOV R11, R10 ;  /* 0x0000000a000b7202 */ /* 0x000fca0000000f00 */
[----:B------:R-:W-:-:S04]  /*60d0*/  FADD R11, R8, R11 ;  /* 0x0000000b080b7221 */ /* 0x000fc80000000000 */
[----:B------:R-:W-:-:S07]  /*60e0*/  IMAD.MOV.U32 R0, RZ, RZ, R11 ;  /* 0x000000ffff007224 */ /* 0x000fce00078e000b */
[----:B------:R-:W-:Y:S05]  /*60f0*/  WARPSYNC.COLLECTIVE R33, `(.L_x_3060) ;  /* 0x0000000021087348 */ /* 0x000fea0003c00000 */
[----:B------:R0:W1:Y:S02]  /*6100*/  SHFL.DOWN P1, R10, R0, R16, R17 ;  /* 0x08000010000a7389 */ /* 0x0000640000020011 */
[----:B01----:R-:W-:Y:S05]  /*6110*/  ENDCOLLECTIVE ;  /* 0x000000000000791b */ /* 0x003fea0003800000 */
.L_x_3060:
[----:B------:R-:W-:Y:S05]  /*6120*/  BRA `(.L_x_3061) ;  /* 0xffffffe800407947 */ /* 0x000fea000383ffff */
.L_x_3062:
        /* <DEDUP_REMOVED lines=13> */
.L_x_4162:


//--------------------- .text._Z67popcount_weighted_keys_literal_fused_multiq_kernel_warp_out_w32_sb2ILi4EEvPKyPKfiiS1_S3_iiiiiPKxS5_fiPf --------------------------
	.section	.text._Z67popcount_weighted_keys_literal_fused_multiq_kernel_warp_out_w32_sb2ILi4EEvPKyPKfiiS1_S3_iiiiiPKxS5_fiPf,"ax",@progbits
	.align	128
        .global         _Z67popcount_weighted_keys_literal_fused_multiq_kernel_warp_out_w32_sb2ILi4EEvPKyPKfiiS1_S3_iiiiiPKxS5_fiPf
        .type           _Z67popcount_weighted_keys_literal_fused_multiq_kernel_warp_out_w32_sb2ILi4EEvPKyPKfiiS1_S3_iiiiiPKxS5_fiPf,@function
        .size           _Z67popcount_weighted_keys_literal_fused_multiq_kernel_warp_out_w32_sb2ILi4EEvPKyPKfiiS1_S3_iiiiiPKxS5_fiPf,(.L_x_4163 - _Z67popcount_weighted_keys_literal_fused_multiq_kernel_warp_out_w32_sb2ILi4EEvPKyPKfiiS1_S3_iiiiiPKxS5_fiPf)
        .other          _Z67popcount_weighted_keys_literal_fused_multiq_kernel_warp_out_w32_sb2ILi4EEvPKyPKfiiS1_S3_iiiiiPKxS5_fiPf,@"STO_CUDA_ENTRY STV_DEFAULT"
_Z67popcount_weighted_keys_literal_fused_multiq_kernel_warp_out_w32_sb2ILi4EEvPKyPKfiiS1_S3_iiiiiPKxS5_fiPf:
.text._Z67popcount_weighted_keys_literal_fused_multiq_kernel_warp_out_w32_sb2ILi4EEvPKyPKfiiS1_S3_iiiiiPKxS5_fiPf:
        /* <DEDUP_REMOVED lines=39> */
[----:B------:R-:W-:-:S05]  /*0270*/  IMAD.HI.U32 R6, R6, R5, RZ ;  /* 0x0000000506067227 */ /* 0x000fca00078e00ff */
[----:B------:R-:W-:-:S05]  /*0280*/  IADD3 R2, PT, PT, -R6, RZ, RZ ;  /* 0x000000ff06027210 */ /* 0x000fca0007ffe1ff */
[----:B------:R-:W-:-:S05]  /*0290*/  IMAD R5, R2, UR17, R5 ;  /* 0x0000001102057c24 */ /* 0x000fca000f8e0205 */
[----:B------:R-:W-:-:S13]  /*02a0*/  ISETP.GE.U32.AND P0, PT, R5, UR17, PT ;  /* 0x0000001105007c0c */ /* 0x000fda000bf06070 */
[----:B------:R-:W-:Y:S02]  /*02b0*/  @P0 VIADD R5, R5, -UR17 ;  /* 0x8000001105050c36 */ /* 0x000fe40008000000 */
[----:B------:R-:W-:-:S03]  /*02c0*/  @P0 VIADD R6, R6, 0x1 ;  /* 0x0000000106060836 */ /* 0x000fc60000000000 */
[----:B------:R-:W-:Y:S01]  /*02d0*/  ISETP.GE.U32.AND P1, PT, R5, UR17, PT ;  /* 0x0000001105007c0c */ /* 0x000fe2000bf26070 */
[----:B------:R-:W-:-:S04]  /*02e0*/  VIADD R5, R0, UR17 ;  /* 0x0000001100057c36 */ /* 0x000fc80008000000 */
[----:B------:R-:W-:-:S08]  /*02f0*/  VIADD R20, R5, UR17 ;  /* 0x0000001105147c36 */ /* 0x000fd00008000000 */
[----:B------:R-:W-:Y:S01]  /*0300*/  @P1 VIADD R6, R6, 0x1 ;  /* 0x0000000106061836 */ /* 0x000fe20000000000 */
[----:B------:R-:W-:-:S04]  /*0310*/  @!P2 LOP3.LUT R6, RZ, UR17, RZ, 0x33, !PT ;  /* 0x00000011ff06ac12 */ /* 0x000fc8000f8e33ff */
[----:B------:R-:W-:Y:S02]  /*0320*/  IADD3 R7, PT, PT, R7, R6, RZ ;  /* 0x0000000607077210 */ /* 0x000fe40007ffe0ff */
[----:B------:R-:W-:Y:S02]  /*0330*/  LOP3.LUT R6, R4, 0x1f, RZ, 0xc0, !PT ;  /* 0x0000001f04067812 */ /* 0x000fe400078ec0ff */
[----:B------:R-:W-:-:S07]  /*0340*/  LOP3.LUT R22, R7, 0x3, RZ, 0xc0, !PT ;  /* 0x0000000307167812 */ /* 0x000fce00078ec0ff */
.L_x_3071:
        /* <DEDUP_REMOVED lines=37> */
.L_x_3067:
[----:B------:R-:W-:Y:S05]  /*05a0*/  BSYNC.RECONVERGENT B1 ;  /* 0x0000000000017941 */ /* 0x000fea0003800200 */
.L_x_3066:
[----:B------:R-:W-:Y:S05]  /*05b0*/  @!P1 BRA `(.L_x_3065) ;  /* 0x0000000000649947 */ /* 0x000fea0003800000 */
.L_x_3068:
        /* <DEDUP_REMOVED lines=25> */
.L_x_3065:
[----:B------:R-:W-:Y:S05]  /*0750*/  BSYNC.RECONVERGENT B0 ;  /* 0x0000000000007941 */ /* 0x000fea0003800200 */
.L_x_3064:
[----:B------:R-:W-:Y:S01]  /*0760*/  ISETP.GT.U32.AND P0, PT, R4, 0x3, PT ;  /* 0x000000030400780c */ /* 0x000fe20003f04070 */
[----:B------:R-:W-:-:S12]  /*0770*/  BSSY.RECONVERGENT B0, `(.L_x_3063) ;  /* 0x000000e000007945 */ /* 0x000fd80003800200 */
[----:B------:R-:W-:Y:S05]  /*0780*/  @P0 BRA `(.L_x_3069) ;  /* 0x0000000000300947 */ /* 0x000fea0003800000 */
[----:B------:R-:W0:Y:S01]  /*0790*/  LDCU.64 UR14, c[0x0][0x3a0] ;  /* 0x00007400ff0e77ac */ /* 0x000e220008000a00 */
[----:B-12---:R-:W-:Y:S01]  /*07a0*/  IMAD.MOV.U32 R12, RZ, RZ, R4 ;  /* 0x000000ffff0c7224 */ /* 0x006fe200078e0004 */
[----:B0-----:R-:W-:-:S04]  /*07b0*/  LEA R10, P0, R8, UR14, 0x4 ;  /* 0x0000000e080a7c11 */ /* 0x001fc8000f8020ff */
[----:B------:R-:W-:-:S09]  /*07c0*/  LEA.HI.X R11, R8, UR15, RZ, 0x4, P0 ;  /* 0x0000000f080b7c11 */ /* 0x000fd200080f24ff */
.L_x_3070:
[----:B---3--:R-:W-:-:S06]  /*07d0*/  IMAD.WIDE.U32 R2, R12, 0x4, R10 ;  /* 0x000000040c027825 */ /* 0x008fcc00078e000a */
[----:B------:R-:W2:Y:S01]  /*07e0*/  LDG.E.CONSTANT R2, desc[UR12][R2.64] ;  /* 0x0000000c02027981 */ /* 0x000ea2000c1e9900 */
[----:B------:R-:W-:Y:S01]  /*07f0*/  LEA R8, R9, R12, 0x2 ;  /* 0x0000000c09087211 */ /* 0x000fe200078e10ff */
[----:B------:R-:W-:-:S03]  /*0800*/  VIADD R12, R12, UR17 ;  /* 0x000000110c0c7c36 */ /* 0x000fc60008000000 */
[----:B------:R-:W-:Y:S02]  /*0810*/  LEA R13, R8, UR8, 0x2 ;  /* 0x00000008080d7c11 */ /* 0x000fe4000f8e10ff */
[----:B------:R-:W-:-:S03]  /*0820*/  ISETP.GE.U32.AND P0, PT, R12, 0x4, PT ;  /* 0x000000040c00780c */ /* 0x000fc60003f06070 */
[----:B--2---:R3:W-:Y:S10]  /*0830*/  STS [R13], R2 ;  /* 0x000000020d007388 */ /* 0x0047f40000000800 */
[----:B------:R-:W-:Y:S05]  /*0840*/  @!P0 BRA `(.L_x_3070) ;  /* 0xfffffffc00e08947 */ /* 0x000fea000383ffff */
.L_x_3069:
[----:B------:R-:W-:Y:S05]  /*0850*/  BSYNC.RECONVERGENT B0 ;  /* 0x0000000000007941 */ /* 0x000fea0003800200 */
.L_x_3063:
[----:B------:R-:W-:-:S05]  /*0860*/  VIADD R9, R9, 0x1 ;  /* 0x0000000109097836 */ /* 0x000fca0000000000 */
[----:B------:R-:W-:-:S13]  /*0870*/  ISETP.NE.AND P0, PT, R9, UR5, PT ;  /* 0x0000000509007c0c */ /* 0x000fda000bf05270 */
[----:B------:R-:W-:Y:S05]  /*0880*/  @P0 BRA `(.L_x_3071) ;  /* 0xfffffff800b00947 */ /* 0x000fea000383ffff */
[----:B--2---:R-:W2:Y:S01]  /*0890*/  LDC.64 R20, c[0x0][0x3c0] ;  /* 0x0000f000ff147b82 */ /* 0x004ea20000000a00 */
[----:B------:R-:W4:Y:S01]  /*08a0*/  LDCU UR18, c[0x0][0x3b8] ;  /* 0x00007700ff1277ac */ /* 0x000f220008000800 */
[----:B------:R-:W-:Y:S01]  /*08b0*/  SHF.R.U32.HI R7, RZ, 0x4, R4 ;  /* 0x00000004ff077819 */ /* 0x000fe20000011604 */
[----:B-1----:R-:W-:Y:S01]  /*08c0*/  IMAD.SHL.U32 R12, R4, 0x40, RZ ;  /* 0x00000040040c7824 */ /* 0x002fe200078e00ff */
[----:B------:R-:W-:Y:S01]  /*08d0*/  SHF.L.U32 R9, R6, 0x3, RZ ;  /* 0x0000000306097819 */ /* 0x000fe200000006ff */
[----:B------:R-:W1:Y:S01]  /*08e0*/  LDCU UR9, c[0x0][0x390] ;  /* 0x00007200ff0977ac */ /* 0x000e620008000800 */
[----:B------:R-:W-:Y:S01]  /*08f0*/  LOP3.LUT R7, R7, 0x3e, RZ, 0xc0, !PT ;  /* 0x0000003e07077812 */ /* 0x000fe200078ec0ff */
[----:B0-----:R-:W-:Y:S01]  /*0900*/  IMAD.MOV.U32 R11, RZ, RZ, RZ ;  /* 0x000000ffff0b7224 */ /* 0x001fe200078e00ff */
[----:B------:R-:W-:Y:S01]  /*0910*/  LOP3.LUT R10, R4, 0x3e0, RZ, 0xc0, !PT ;  /* 0x000003e0040a7812 */ /* 0x000fe200078ec0ff */
[----:B------:R-:W0:Y:S01]  /*0920*/  LDCU UR10, c[0x0][0x3d4] ;  /* 0x00007a80ff0a77ac */ /* 0x000e220008000800 */
[C---:B------:R-:W-:Y:S01]  /*0930*/  LOP3.LUT R8, R7.reuse, 0x1, RZ, 0xfc, !PT ;  /* 0x0000000107087812 */ /* 0x040fe200078efcff */
[----:B------:R-:W-:Y:S01]  /*0940*/  VIADD R3, R7, UR6 ;  /* 0x0000000607037c36 */ /* 0x000fe20008000000 */
[C---:B------:R-:W-:Y:S01]  /*0950*/  LOP3.LUT R12, R9.reuse, 0xf800, R12, 0xf8, !PT ;  /* 0x0000f800090c7812 */ /* 0x040fe200078ef80c */
[----:B---3--:R-:W-:Y:S01]  /*0960*/  VIADD R13, R9, UR7 ;  /* 0x00000007090d7c36 */ /* 0x008fe20008000000 */
[----:B------:R-:W3:Y:S01]  /*0970*/  LDCU.64 UR14, c[0x0][0x388] ;  /* 0x00007100ff0e77ac */ /* 0x000ee20008000a00 */
[----:B------:R-:W-:Y:S01]  /*0980*/  BAR.SYNC.DEFER_BLOCKING 0x0 ;  /* 0x0000000000007b1d */ /* 0x000fe20000010000 */
[----:B----4-:R-:W-:-:S04]  /*0990*/  ISETP.GE.AND P0, PT, R8, UR18, PT ;  /* 0x0000001208007c0c */ /* 0x010fc8000bf06270 */
[----:B------:R-:W-:Y:S01]  /*09a0*/  ISETP.LT.U32.OR P0, PT, R7, UR5, !P0 ;  /* 0x0000000507007c0c */ /* 0x000fe2000c701470 */
[----:B--2---:R-:W-:Y:S01]  /*09b0*/  IMAD.WIDE.U32 R20, R3, 0x8, R20 ;  /* 0x0000000803147825 */ /* 0x004fe200078e0014 */
[----:B-1----:R-:W-:Y:S02]  /*09c0*/  USHF.L.U32 UR6, UR9, 0x5, URZ ;  /* 0x0000000509067899 */ /* 0x002fe400080006ff */
[----:B0--3--:R-:W-:-:S12]  /*09d0*/  USHF.R.S32.HI UR10, URZ, 0x1f, UR10 ;  /* 0x0000001fff0a7899 */ /* 0x009fd8000801140a */
.L_x_3119:
[----:B01---5:R-:W0:Y:S01]  /*09e0*/  S2R R22, SR_CTAID.Y ;  /* 0x0000000000167919 */ /* 0x023e220000002600 */
[----:B------:R-:W1:Y:S01]  /*09f0*/  LDCU UR9, c[0x0][0x3b0] ;  /* 0x00007600ff0977ac */ /* 0x000e620008000800 */
[----:B0-----:R-:W-:-:S05]  /*0a00*/  IMAD R5, R22, UR4, R11 ;  /* 0x0000000416057c24 */ /* 0x001fca000f8e020b */
[----:B-1----:R-:W-:-:S13]  /*0a10*/  ISETP.GE.AND P1, PT, R5, UR9, PT ;  /* 0x0000000905007c0c */ /* 0x002fda000bf26270 */
[----:B------:R-:W-:Y:S05]  /*0a20*/  @P1 EXIT ;  /* 0x000000000000194d */ /* 0x000fea0003800000 */
        /* <DEDUP_REMOVED lines=18> */
.L_x_3074:
[----:B0-----:R-:W-:-:S06]  /*0b50*/  IMAD.WIDE R44, R3, 0x8, R26 ;  /* 0x00000008032c7825 */ /* 0x001fcc00078e021a */
[----:B------:R-:W2:Y:S01]  /*0b60*/  LDG.E.64.CONSTANT R44, desc[UR12][R44.64] ;  /* 0x0000000c2c2c7981 */ /* 0x000ea2000c1e9b00 */
[C---:B------:R-:W-:Y:S01]  /*0b70*/  IMAD R5, R3.reuse, 0x8, R52 ;  /* 0x0000000803057824 */ /* 0x040fe200078e0234 */
[----:B------:R-:W-:-:S04]  /*0b80*/  IADD3 R3, PT, PT, R3, UR17, RZ ;  /* 0x0000001103037c10 */ /* 0x000fc8000fffe0ff */
[----:B------:R-:W-:Y:S01]  /*0b90*/  ISETP.GE.AND P1, PT, R3, UR6, PT ;  /* 0x0000000603007c0c */ /* 0x000fe2000bf26270 */
[----:B--2---:R0:W-:-:S12]  /*0ba0*/  STS.64 [R5], R44 ;  /* 0x0000002c05007388 */ /* 0x0041d80000000a00 */
[----:B------:R-:W-:Y:S05]  /*0bb0*/  @!P1 BRA `(.L_x_3074) ;  /* 0xfffffffc00e49947 */ /* 0x000fea000383ffff */
.L_x_3073:
[----:B------:R-:W-:Y:S05]  /*0bc0*/  BSYNC.RECONVERGENT B0 ;  /* 0x0000000000007941 */ /* 0x000fea0003800200 */
.L_x_3072:
[----:B------:R-:W-:Y:S05]  /*0bd0*/  @P2 BRA `(.L_x_3075) ;  /* 0x00000000002c2947 */ /* 0x000fea0003800000 */
[----:B------:R-:W-:-:S07]  /*0be0*/  IMAD.MOV.U32 R3, RZ, RZ, R4 ;  /* 0x000000ffff037224 */ /* 0x000fce00078e0004 */
.L_x_3076:
        /* <DEDUP_REMOVED lines=10> */
.L_x_3075:
        /* <DEDUP_REMOVED lines=11> */
[----:B--2---:R-:W-:-:S03]  /*0d40*/  ISETP.GE.AND P3, PT, R8, UR9, PT ;  /* 0x0000000908007c0c */ /* 0x004fc6000bf66270 */
[----:B------:R1:W2:Y:S04]  /*0d50*/  @!P2 LDS R0, [R10+UR8] ;  /* 0x000000080a00a984 */ /* 0x0002a80008000800 */
[----:B------:R1:W3:Y:S04]  /*0d60*/  @!P2 LDS.64 R28, [R12+UR11] ;  /* 0x0000000b0c1ca984 */ /* 0x0002e80008000a00 */
[----:B------:R1:W4:Y:S04]  /*0d70*/  @!P2 LDS R14, [R10+UR8+0x4] ;  /* 0x000004080a0ea984 */ /* 0x0003280008000800 */
[----:B------:R1:W5:Y:S04]  /*0d80*/  @!P3 LDG.E.64.CONSTANT R26, desc[UR12][R20.64+0x8] ;  /* 0x0000080c141ab981 */ /* 0x000368000c1e9b00 */
[----:B------:R1:W0:Y:S04]  /*0d90*/  @!P2 LDS.64 R30, [R12+UR11+0x100] ;  /* 0x0001000b0c1ea984 */ /* 0x0002280008000a00 */
[----:B------:R1:W0:Y:S04]  /*0da0*/  @!P2 LDS R16, [R10+UR8+0x8] ;  /* 0x000008080a10a984 */ /* 0x0002280008000800 */
        /* <DEDUP_REMOVED lines=10> */
[----:B------:R1:W0:Y:S01]  /*0e50*/  @!P3 LDS.64 R42, [R12+UR11+0x700] ;  /* 0x0007000b0c2ab984 */ /* 0x0002220008000a00 */
[----:B------:R-:W-:Y:S01]  /*0e60*/  ISETP.GE.AND P4, PT, R15, 0x11, PT ;  /* 0x000000110f00780c */ /* 0x000fe20003f86270 */
[----:B------:R-:W-:-:S12]  /*0e70*/  BSSY B0, `(.L_x_3078) ;  /* 0x0000581000007945 */ /* 0x000fd80003800000 */
[----:B-1234-:R-:W-:Y:S05]  /*0e80*/  @!P4 BRA `(.L_x_3079) ;  /* 0x0000000c00acc947 */ /* 0x01efea0003800000 */
[----:B------:R-:W-:Y:S01]  /*0e90*/  LOP3.LUT R19, R15, 0x7ffffffe, RZ, 0xc0, !PT ;  /* 0x7ffffffe0f137812 */ /* 0x000fe200078ec0ff */
[----:B0-----:R-:W-:Y:S01]  /*0ea0*/  IMAD.MOV.U32 R5, RZ, RZ, RZ ;  /* 0x000000ffff057224 */ /* 0x001fe200078e00ff */
[----:B------:R-:W-:Y:S01]  /*0eb0*/  ISETP.NE.AND P4, PT, R6, RZ, PT ;  /* 0x000000ff0600720c */ /* 0x000fe20003f85270 */
[----:B------:R-:W-:Y:S01]  /*0ec0*/  IMAD.MOV.U32 R15, RZ, RZ, R13 ;  /* 0x000000ffff0f7224 */ /* 0x000fe200078e000d */
[----:B------:R-:W-:Y:S01]  /*0ed0*/  MOV R17, UR16 ;  /* 0x0000001000117c02 */ /* 0x000fe20008000f00 */
[----:B------:R-:W-:Y:S02]  /*0ee0*/  IMAD.MOV.U32 R3, RZ, RZ, RZ ;  /* 0x000000ffff037224 */ /* 0x000fe400078e00ff */
[----:B------:R-:W-:-:S08]  /*0ef0*/  IMAD.MOV R19, RZ, RZ, -R19 ;  /* 0x000000ffff137224 */ /* 0x000fd000078e0a13 */
.L_x_3081:
[----:B------:R-:W-:Y:S01]  /*0f00*/  IMAD.MOV.U32 R47, RZ, RZ, RZ ;  /* 0x000000ffff2f7224 */ /* 0x000fe200078e00ff */
[----:B------:R-:W-:Y:S01]  /*0f10*/  UMOV UR9, 0xffffffff ;  /* 0xffffffff00097882 */ /* 0x000fe20000000000 */
[----:B------:R-:W-:-:S04]  /*0f20*/  IADD3 R19, PT, PT, R19, 0x2, RZ ;  /* 0x0000000213137810 */ /* 0x000fc80007ffe0ff */
[----:B------:R0:W1:Y:S01]  /*0f30*/  @!P4 LDS R47, [R17] ;  /* 0x00000000112fc984 */ /* 0x0000620000000800 */
[----:B------:R-:W-:Y:S01]  /*0f40*/  ISETP.NE.AND P5, PT, R19, RZ, PT ;  /* 0x000000ff1300720c */ /* 0x000fe20003fa5270 */
[----:B------:R-:W-:-:S12]  /*0f50*/  BRA.DIV UR9, `(.L_x_3080) ;  /* 0x0000005a09a87947 */ /* 0x000fd8000b800000 */
[----:B------:R-:W2:Y:S04]  /*0f60*/  LDS.64 R44, [R15] ;  /* 0x000000000f2c7984 */ /* 0x000ea80000000a00 */
[----:B-1----:R-:W1:Y:S01]  /*0f70*/  SHFL.IDX PT, R47, R47, RZ, 0x1f ;  /* 0x00001fff2f2f7589 */ /* 0x002e6200000e0000 */
[-C--:B--2---:R-:W-:Y:S02]  /*0f80*/  @!P2 LOP3.LUT R53, R28, R44.reuse, RZ, 0xc0, !PT ;  /* 0x0000002c1c35a212 */ /* 0x084fe400078ec0ff */
[----:B------:R-:W-:Y:S02]  /*0f90*/  @!P2 LOP3.LUT R54, R29, R45, RZ, 0xc0, !PT ;  /* 0x0000002d1d36a212 */ /* 0x000fe400078ec0ff */
[----:B------:R2:W-:Y:S01]  /*0fa0*/  @!P2 POPC R49, R53 ;  /* 0x000000350031a309 */ /* 0x0005e20000000000 */
[----:B------:R-:W-:-:S02]  /*0fb0*/  @!P3 LOP3.LUT R51, R36, R44, RZ, 0xc0, !PT ;  /* 0x0000002c2433b212 */ /* 0x000fc400078ec0ff */
[----:B------:R-:W-:-:S05]  /*0fc0*/  @!P3 LOP3.LUT R55, R37, R45, RZ, 0xc0, !PT ;  /* 0x0000002d2537b212 */ /* 0x000fca00078ec0ff */
[----:B------:R3:W4:Y:S01]  /*0fd0*/  @!P2 POPC R52, R54 ;  /* 0x000000360034a309 */ /* 0x0007220000000000 */
[----:B--2---:R-:W-:Y:S02]  /*0fe0*/  @!P2 LOP3.LUT R53, R30, R44, RZ, 0xc0, !PT ;  /* 0x0000002c1e35a212 */ /* 0x004fe400078ec0ff */
[----:B---3--:R-:W-:Y:S01]  /*0ff0*/  @!P2 LOP3.LUT R54, R31, R45, RZ, 0xc0, !PT ;  /* 0x0000002d1f36a212 */ /* 0x008fe200078ec0ff */
[----:B----4-:R-:W-:-:S05]  /*1000*/  @!P2 IMAD.IADD R49, R49, 0x1, R52 ;  /* 0x000000013131a824 */ /* 0x010fca00078e0234 */
[----:B------:R-:W-:Y:S02]  /*1010*/  @!P2 I2FP.F32.U32 R52, R49 ;  /* 0x000000310034a245 */ /* 0x000fe40000201000 */
[----:B------:R2:W-:Y:S03]  /*1020*/  @!P3 POPC R49, R51 ;  /* 0x000000330031b309 */ /* 0x0005e60000000000 */
[----:B-1----:R-:W-:-:S04]  /*1030*/  @!P2 FMUL R52, R47, R52 ;  /* 0x000000342f34a220 */ /* 0x002fc80000400000 */
[----:B------:R-:W-:-:S04]  /*1040*/  @!P2 FFMA R52, R0, R52, R3 ;  /* 0x000000340034a223 */ /* 0x000fc80000000003 */
[----:B------:R-:W-:Y:S01]  /*1050*/  @!P2 IMAD.MOV.U32 R3, RZ, RZ, R52 ;  /* 0x000000ffff03a224 */ /* 0x000fe200078e0034 */
[----:B--2---:R-:W-:Y:S01]  /*1060*/  @!P3 LOP3.LUT R51, R38, R44, RZ, 0xc0, !PT ;  /* 0x0000002c2633b212 */ /* 0x004fe200078ec0ff */
[----:B------:R1:W2:Y:S02]  /*1070*/  @!P3 POPC R52, R55 ;  /* 0x000000370034b309 */ /* 0x0002a40000000000 */
[----:B-1----:R-:W-:Y:S01]  /*1080*/  @!P3 LOP3.LUT R55, R39, R45, RZ, 0xc0, !PT ;  /* 0x0000002d2737b212 */ /* 0x002fe200078ec0ff */
[----:B--2---:R-:W-:-:S05]  /*1090*/  @!P3 IMAD.IADD R49, R49, 0x1, R52 ;  /* 0x000000013131b824 */ /* 0x004fca00078e0234 */
[----:B------:R-:W-:Y:S02]  /*10a0*/  @!P3 I2FP.F32.U32 R52, R49 ;  /* 0x000000310034b245 */ /* 0x000fe40000201000 */
[----:B------:R1:W-:Y:S03]  /*10b0*/  @!P2 POPC R49, R53 ;  /* 0x000000350031a309 */ /* 0x0003e60000000000 */
[----:B------:R-:W-:-:S04]  /*10c0*/  @!P3 FMUL R52, R47, R52 ;  /* 0x000000342f34b220 */ /* 0x000fc80000400000 */
[----:B------:R-:W-:-:S04]  /*10d0*/  @!P3 FFMA R52, R2, R52, R5 ;  /* 0x000000340234b223 */ /* 0x000fc80000000005 */
[----:B------:R-:W-:Y:S01]  /*10e0*/  @!P3 IMAD.MOV.U32 R5, RZ, RZ, R52 ;  /* 0x000000ffff05b224 */ /* 0x000fe200078e0034 */
[----:B-1----:R-:W-:Y:S01]  /*10f0*/  @!P2 LOP3.LUT R53, R32, R44, RZ, 0xc0, !PT ;  /* 0x0000002c2035a212 */ /* 0x002fe200078ec0ff */
[----:B------:R1:W2:Y:S02]  /*1100*/  @!P2 POPC R52, R54 ;  /* 0x000000360034a309 */ /* 0x0002a40000000000 */
[----:B-1----:R-:W-:Y:S02]  /*1110*/  @!P2 LOP3.LUT R54, R33, R45, RZ, 0xc0, !PT ;  /* 0x0000002d2136a212 */ /* 0x002fe400078ec0ff */
[----:B--2---:R-:W-:-:S04]  /*1120*/  @!P2 IADD3 R49, PT, PT, R49, R52, RZ ;  /* 0x000000343131a210 */ /* 0x004fc80007ffe0ff */
[----:B------:R-:W-:Y:S02]  /*1130*/  @!P2 I2FP.F32.U32 R52, R49 ;  /* 0x000000310034a245 */ /* 0x000fe40000201000 */
[----:B------:R1:W-:Y:S03]  /*1140*/  @!P3 POPC R49, R51 ;  /* 0x000000330031b309 */ /* 0x0003e60000000000 */
[----:B------:R-:W-:-:S04]  /*1150*/  @!P2 FMUL R52, R47, R52 ;  /* 0x000000342f34a220 */ /* 0x000fc80000400000 */
[----:B------:R-:W-:-:S04]  /*1160*/  @!P2 FFMA R52, R14, R52, R3 ;  /* 0x000000340e34a223 */ /* 0x000fc80000000003 */
[----:B------:R-:W-:Y:S01]  /*1170*/  @!P2 IMAD.MOV.U32 R3, RZ, RZ, R52 ;  /* 0x000000ffff03a224 */ /* 0x000fe200078e0034 */
[----:B-1----:R-:W-:Y:S01]  /*1180*/  @!P3 LOP3.LUT R51, R40, R44, RZ, 0xc0, !PT ;  /* 0x0000002c2833b212 */ /* 0x002fe200078ec0ff */
        /* <DEDUP_REMOVED lines=10> */
[-C--:B-1----:R-:W-:Y:S02]  /*1230*/  @!P2 LOP3.LUT R54, R35, R45.reuse, RZ, 0xc0, !PT ;  /* 0x0000002d2336a212 */ /* 0x082fe400078ec0ff */
[----:B------:R-:W-:Y:S01]  /*1240*/  @!P3 LOP3.LUT R45, R43, R45, RZ, 0xc0, !PT ;  /* 0x0000002d2b2db212 */ /* 0x000fe200078ec0ff */
[----:B--2---:R-:W-:-:S05]  /*1250*/  @!P2 IMAD.IADD R49, R49, 0x1, R52 ;  /* 0x000000013131a824 */ /* 0x004fca00078e0234 */
[----:B------:R-:W-:Y:S01]  /*1260*/  @!P3 POPC R45, R45 ;  /* 0x0000002d002db309 */ /* 0x000fe20000000000 */
[----:B------:R-:W-:-:S05]  /*1270*/  @!P2 I2FP.F32.U32 R52, R49 ;  /* 0x000000310034a245 */ /* 0x000fca0000201000 */
[----:B------:R-:W-:Y:S02]  /*1280*/  @!P2 FMUL R52, R47, R52 ;  /* 0x000000342f34a220 */ /* 0x000fe40000400000 */
[----:B------:R1:W-:Y:S02]  /*1290*/  @!P3 POPC R49, R51 ;  /* 0x000000330031b309 */ /* 0x0003e40000000000 */
[----:B------:R-:W-:-:S05]  /*12a0*/  @!P2 FFMA R52, R16, R52, R3 ;  /* 0x000000341034a223 */ /* 0x000fca0000000003 */
[----:B------:R-:W-:Y:S02]  /*12b0*/  @!P2 MOV R3, R52 ;  /* 0x000000340003a202 */ /* 0x000fe40000000f00 */
[----:B------:R-:W2:Y:S01]  /*12c0*/  @!P3 POPC R52, R55 ;  /* 0x000000370034b309 */ /* 0x000ea20000000000 */
[----:B-1----:R-:W-:-:S07]  /*12d0*/  @!P3 LOP3.LUT R51, R42, R44, RZ, 0xc0, !PT ;  /* 0x0000002c2a33b212 */ /* 0x002fce00078ec0ff */
[----:B------:R-:W1:Y:S01]  /*12e0*/  @!P3 POPC R44, R51 ;  /* 0x00000033002cb309 */ /* 0x000e620000000000 */
[----:B--2---:R-:W-:-:S05]  /*12f0*/  @!P3 IMAD.IADD R49, R49, 0x1, R52 ;  /* 0x000000013131b824 */ /* 0x004fca00078e0234 */
[----:B------:R-:W-:Y:S02]  /*1300*/  @!P3 I2FP.F32.U32 R52, R49 ;  /* 0x000000310034b245 */ /* 0x000fe40000201000 */
[----:B------:R-:W-:Y:S01]  /*1310*/  @!P2 POPC R49, R53 ;  /* 0x000000350031a309 */ /* 0x000fe20000000000 */
[----:B-1----:R-:W-:Y:S02]  /*1320*/  @!P3 IADD3 R44, PT, PT, R44, R45, RZ ;  /* 0x0000002d2c2cb210 */ /* 0x002fe40007ffe0ff */
[----:B------:R-:W-:Y:S02]  /*1330*/  @!P3 FMUL R52, R47, R52 ;  /* 0x000000342f34b220 */ /* 0x000fe40000400000 */
[----:B------:R-:W-:Y:S02]  /*1340*/  @!P3 I2FP.F32.U32 R44, R44 ;  /* 0x0000002c002cb245 */ /* 0x000fe40000201000 */
[----:B------:R-:W-:-:S03]  /*1350*/  @!P3 FFMA R52, R48, R52, R5 ;  /* 0x000000343034b223 */ /* 0x000fc60000000005 */
[----:B------:R-:W-:Y:S01]  /*1360*/  @!P3 FMUL R44, R47, R44 ;  /* 0x0000002c2f2cb220 */ /* 0x000fe20000400000 */
[----:B------:R-:W-:Y:S02]  /*1370*/  @!P3 IMAD.MOV.U32 R5, RZ, RZ, R52 ;  /* 0x000000ffff05b224 */ /* 0x000fe400078e0034 */
[----:B------:R-:W1:Y:S02]  /*1380*/  @!P2 POPC R52, R54 ;  /* 0x000000360034a309 */ /* 0x000e640000000000 */
[----:B------:R-:W-:-:S04]  /*1390*/  @!P3 FFMA R44, R50, R44, R5 ;  /* 0x0000002c322cb223 */ /* 0x000fc80000000005 */
[----:B------:R-:W-:Y:S02]  /*13a0*/  @!P3 IMAD.MOV.U32 R5, RZ, RZ, R44 ;  /* 0x000000ffff05b224 */ /* 0x000fe400078e002c */
[----:B-1----:R-:W-:-:S05]  /*13b0*/  @!P2 IMAD.IADD R49, R49, 0x1, R52 ;  /* 0x000000013131a824 */ /* 0x002fca00078e0234 */
[----:B------:R-:W-:Y:S01]  /*13c0*/  @!P2 I2FP.F32.U32 R52, R49 ;  /* 0x000000310034a245 */ /* 0x000fe20000201000 */
[----:B------:R-:W-:-:S04]  /*13d0*/  IMAD.MOV.U32 R49, RZ, RZ, RZ ;  /* 0x000000ffff317224 */ /* 0x000fc800078e00ff */
[----:B------:R-:W-:-:S04]  /*13e0*/  @!P2 FMUL R52, R47, R52 ;  /* 0x000000342f34a220 */ /* 0x000fc80000400000 */
[----:B------:R-:W-:-:S04]  /*13f0*/  @!P2 FFMA R52, R18, R52, R3 ;  /* 0x000000341234a223 */ /* 0x000fc80000000003 */
[----:B------:R-:W-:Y:S02]  /*1400*/  @!P2 IMAD.MOV.U32 R3, RZ, RZ, R52 ;  /* 0x000000ffff03a224 */ /* 0x000fe400078e0034 */
[----:B------:R-:W1:Y:S02]  /*1410*/  @!P4 LDS R52, [R17+0x4] ;  /* 0x000004001134c984 */ /* 0x000e640000000800 */
[----:B-1----:R-:W-:-:S06]  /*1420*/  @!P4 IMAD.MOV.U32 R49, RZ, RZ, R52 ;  /* 0x000000ffff31c224 */ /* 0x002fcc00078e0034 */
[----:B------:R-:W1:Y:S02]  /*1430*/  SHFL.IDX PT, R49, R49, RZ, 0x1f ;  /* 0x00001fff31317589 */ /* 0x000e6400000e0000 */
.L_x_3123:
[----:B------:R2:W3:Y:S01]  /*1440*/  LDS.64 R44, [R15+0x100] ;  /* 0x000100000f2c7984 */ /* 0x0004e20000000a00 */
[----:B0-----:R-:W-:Y:S02]  /*1450*/  VIADD R17, R17, 0x8 ;  /* 0x0000000811117836 */ /* 0x001fe40000000000 */
[----:B--2---:R-:W-:Y:S01]  /*1460*/  VIADD R15, R15, 0x200 ;  /* 0x000002000f0f7836 */ /* 0x004fe20000000000 */
[-C--:B---3--:R-:W-:Y:S02]  /*1470*/  @!P2 LOP3.LUT R51, R28, R44.reuse, RZ, 0xc0, !PT ;  /* 0x0000002c1c33a212 */ /* 0x088fe400078ec0ff */
[-C--:B------:R-:W-:Y:S02]  /*1480*/  @!P2 LOP3.LUT R53, R29, R45.reuse, RZ, 0xc0, !PT ;  /* 0x0000002d1d35a212 */ /* 0x080fe400078ec0ff */
[----:B------:R0:W-:Y:S01]  /*1490*/  @!P2 POPC R47, R51 ;  /* 0x00000033002fa309 */ /* 0x0001e20000000000 */
[----:B------:R-:W-:Y:S02]  /*14a0*/  @!P3 LOP3.LUT R54, R36, R44, RZ, 0xc0, !PT ;  /* 0x0000002c2436b212 */ /* 0x000fe400078ec0ff */
[----:B------:R-:W-:-:S05]  /*14b0*/  @!P3 LOP3.LUT R55, R37, R45, RZ, 0xc0, !PT ;  /* 0x0000002d2537b212 */ /* 0x000fca00078ec0ff */
[----:B------:R2:W3:Y:S01]  /*14c0*/  @!P2 POPC R52, R53 ;  /* 0x000000350034a309 */ /* 0x0004e20000000000 */
[----:B0-----:R-:W-:Y:S02]  /*14d0*/  @!P2 LOP3.LUT R51, R30, R44, RZ, 0xc0, !PT ;  /* 0x0000002c1e33a212 */ /* 0x001fe400078ec0ff */
[----:B--2---:R-:W-:Y:S01]  /*14e0*/  @!P2 LOP3.LUT R53, R31, R45, RZ, 0xc0, !PT ;  /* 0x0000002d1f35a212 */ /* 0x004fe200078ec0ff */
[----:B---3--:R-:W-:-:S05]  /*14f0*/  @!P2 IMAD.IADD R47, R47, 0x1, R52 ;  /* 0x000000012f2fa824 */ /* 0x008fca00078e0234 */
[----:B------:R-:W-:Y:S02]  /*1500*/  @!P2 I2FP.F32.U32 R52, R47 ;  /* 0x0000002f0034a245 */ /* 0x000fe40000201000 */
[----:B------:R0:W-:Y:S03]  /*1510*/  @!P3 POPC R47, R54 ;  /* 0x00000036002fb309 */ /* 0x0001e60000000000 */
[----:B-1----:R-:W-:-:S04]  /*1520*/  @!P2 FMUL R52, R49, R52 ;  /* 0x000000343134a220 */ /* 0x002fc80000400000 */
[----:B------:R-:W-:Y:S02]  /*1530*/  @!P2 FFMA R3, R0, R52, R3 ;  /* 0x000000340003a223 */ /* 0x000fe40000000003 */
[----:B------:R1:W2:Y:S01]  /*1540*/  @!P3 POPC R52, R55 ;  /* 0x000000370034b309 */ /* 0x0002a20000000000 */
[----:B0-----:R-:W-:Y:S02]  /*1550*/  @!P3 LOP3.LUT R54, R38, R44, RZ, 0xc0, !PT ;  /* 0x0000002c2636b212 */ /* 0x001fe400078ec0ff */
[----:B-1----:R-:W-:Y:S02]  /*1560*/  @!P3 LOP3.LUT R55, R39, R45, RZ, 0xc0, !PT ;  /* 0x0000002d2737b212 */ /* 0x002fe400078ec0ff */
[----:B--2---:R-:W-:-:S04]  /*1570*/  @!P3 IADD3 R47, PT, PT, R47, R52, RZ ;  /* 0x000000342f2fb210 */ /* 0x004fc80007ffe0ff */
        /* <DEDUP_REMOVED lines=22> */
[-C--:B-1----:R-:W-:Y:S02]  /*16e0*/  @!P2 LOP3.LUT R53, R35, R45.reuse, RZ, 0xc0, !PT ;  /* 0x0000002d2335a212 */ /* 0x082fe400078ec0ff */
[----:B------:R-:W-:Y:S01]  /*16f0*/  @!P3 LOP3.LUT R45, R43, R45, RZ, 0xc0, !PT ;  /* 0x0000002d2b2db212 */ /* 0x000fe200078ec0ff */
[----:B--2---:R-:W-:-:S05]  /*1700*/  @!P2 IMAD.IADD R47, R47, 0x1, R52 ;  /* 0x000000012f2fa824 */ /* 0x004fca00078e0234 */
[----:B------:R-:W-:Y:S01]  /*1710*/  @!P3 POPC R45, R45 ;  /* 0x0000002d002db309 */ /* 0x000fe20000000000 */
[----:B------:R-:W-:-:S05]  /*1720*/  @!P2 I2FP.F32.U32 R52, R47 ;  /* 0x0000002f0034a245 */ /* 0x000fca0000201000 */
[----:B------:R-:W-:Y:S02]  /*1730*/  @!P2 FMUL R52, R49, R52 ;  /* 0x000000343134a220 */ /* 0x000fe40000400000 */
[----:B------:R-:W-:Y:S02]  /*1740*/  @!P3 POPC R47, R54 ;  /* 0x00000036002fb309 */ /* 0x000fe40000000000 */
[----:B------:R-:W-:-:S06]  /*1750*/  @!P2 FFMA R3, R16, R52, R3 ;  /* 0x000000341003a223 */ /* 0x000fcc0000000003 */
[----:B------:R-:W0:Y:S02]  /*1760*/  @!P3 POPC R52, R55 ;  /* 0x000000370034b309 */ /* 0x000e240000000000 */
[----:B0-----:R-:W-:-:S05]  /*1770*/  @!P3 IMAD.IADD R47, R47, 0x1, R52 ;  /* 0x000000012f2fb824 */ /* 0x001fca00078e0234 */
[----:B------:R-:W-:Y:S02]  /*1780*/  @!P3 I2FP.F32.U32 R52, R47 ;  /* 0x0000002f0034b245 */ /* 0x000fe40000201000 */
[----:B------:R-:W-:Y:S03]  /*1790*/  @!P2 POPC R47, R51 ;  /* 0x00000033002fa309 */ /* 0x000fe60000000000 */
[----:B------:R-:W-:-:S04]  /*17a0*/  @!P3 FMUL R52, R49, R52 ;  /* 0x000000343134b220 */ /* 0x000fc80000400000 */
[----:B------:R-:W-:Y:S02]  /*17b0*/  @!P3 FFMA R5, R48, R52, R5 ;  /* 0x000000343005b223 */ /* 0x000fe40000000005 */
[----:B------:R-:W0:Y:S02]  /*17c0*/  @!P2 POPC R52, R53 ;  /* 0x000000350034a309 */ /* 0x000e240000000000 */
[----:B0-----:R-:W-:-:S04]  /*17d0*/  @!P2 IADD3 R47, PT, PT, R47, R52, RZ ;  /* 0x000000342f2fa210 */ /* 0x001fc80007ffe0ff */
[----:B------:R-:W-:Y:S02]  /*17e0*/  @!P2 I2FP.F32.U32 R52, R47 ;  /* 0x0000002f0034a245 */ /* 0x000fe40000201000 */
[----:B------:R-:W-:-:S03]  /*17f0*/  @!P3 LOP3.LUT R47, R42, R44, RZ, 0xc0, !PT ;  /* 0x0000002c2a2fb212 */ /* 0x000fc600078ec0ff */
[----:B------:R-:W-:Y:S01]  /*1800*/  @!P2 FMUL R52, R49, R52 ;  /* 0x000000343134a220 */ /* 0x000fe20000400000 */
[----:B------:R-:W0:Y:S03]  /*1810*/  @!P3 POPC R44, R47 ;  /* 0x0000002f002cb309 */ /* 0x000e260000000000 */
[----:B------:R-:W-:Y:S01]  /*1820*/  @!P2 FFMA R3, R18, R52, R3 ;  /* 0x000000341203a223 */ /* 0x000fe20000000003 */
[----:B0-----:R-:W-:-:S05]  /*1830*/  @!P3 IMAD.IADD R44, R44, 0x1, R45 ;  /* 0x000000012c2cb824 */ /* 0x001fca00078e022d */
[----:B------:R-:W-:-:S05]  /*1840*/  @!P3 I2FP.F32.U32 R44, R44 ;  /* 0x0000002c002cb245 */ /* 0x000fca0000201000 */
[----:B------:R-:W-:-:S04]  /*1850*/  @!P3 FMUL R44, R49, R44 ;  /* 0x0000002c312cb220 */ /* 0x000fc80000400000 */
[----:B------:R-:W-:Y:S01]  /*1860*/  @!P3 FFMA R5, R50, R44, R5 ;  /* 0x0000002c3205b223 */ /* 0x000fe20000000005 */
[----:B------:R-:W-:Y:S06]  /*1870*/  @P5 BRA `(.L_x_3081) ;  /* 0xfffffff400a05947 */ /* 0x000fec000383ffff */
[----:B------:R-:W0:Y:S02]  /*1880*/  LDCU UR9, c[0x0][0x390] ;  /* 0x00007200ff0977ac */ /* 0x000e240008000800 */
[----:B0-----:R-:W-:-:S04]  /*1890*/  ULOP3.LUT UR9, UR9, 0x1, URZ, 0xc0, !UPT ;  /* 0x0000000109097892 */ /* 0x001fc8000f8ec0ff */
[----:B------:R-:W-:-:S09]  /*18a0*/  UISETP.NE.U32.AND UP0, UPT, UR9, 0x1, UPT ;  /* 0x000000010900788c */ /* 0x000fd2000bf05070 */
[----:B------:R-:W-:Y:S05]  /*18b0*/  BRA.U UP0, `(.L_x_3082) ;  /* 0x0000004d00707547 */ /* 0x000fea000b800000 */
[----:B------:R-:W-:Y:S01]  /*18c0*/  IMAD.MOV.U32 R19, RZ, RZ, RZ ;  /* 0x000000ffff137224 */ /* 0x000fe200078e00ff */
[----:B------:R-:W-:-:S05]  /*18d0*/  UMOV UR9, 0xffffffff ;  /* 0xffffffff00097882 */ /* 0x000fca0000000000 */
[----:B------:R0:W1:Y:S01]  /*18e0*/  @!P4 LDS R19, [R17] ;  /* 0x000000001113c984 */ /* 0x0000620000000800 */
[----:B------:R-:W-:Y:S05]  /*18f0*/  BRA.DIV UR9, `(.L_x_3083) ;  /* 0x0000005609b87947 */ /* 0x000fea000b800000 */
[----:B01----:R0:W1:Y:S02]  /*1900*/  SHFL.IDX PT, R17, R19, RZ, 0x1f ;  /* 0x00001fff13117589 */ /* 0x00306400000e0000 */
.L_x_3126:
[----:B------:R-:W2:Y:S02]  /*1910*/  LDS.64 R44, [R15] ;  /* 0x000000000f2c7984 */ /* 0x000ea40000000a00 */
[-C--:B--2---:R-:W-:Y:S02]  /*1920*/  @!P3 LOP3.LUT R53, R36, R44.reuse, RZ, 0xc0, !PT ;  /* 0x0000002c2435b212 */ /* 0x084fe400078ec0ff */
[-C--:B------:R-:W-:Y:S02]  /*1930*/  @!P3 LOP3.LUT R55, R37, R45.reuse, RZ, 0xc0, !PT ;  /* 0x0000002d2537b212 */ /* 0x080fe400078ec0ff */
[----:B------:R2:W-:Y:S01]  /*1940*/  @!P3 POPC R47, R53 ;  /* 0x00000035002fb309 */ /* 0x0005e20000000000 */
[----:B------:R-:W-:Y:S02]  /*1950*/  @!P2 LOP3.LUT R52, R29, R45, RZ, 0xc0, !PT ;  /* 0x0000002d1d34a212 */ /* 0x000fe400078ec0ff */
[-C--:B------:R-:W-:Y:S02]  /*1960*/  @!P2 LOP3.LUT R51, R28, R44.reuse, RZ, 0xc0, !PT ;  /* 0x0000002c1c33a212 */ /* 0x080fe400078ec0ff */
[----:B------:R-:W-:-:S03]  /*1970*/  @!P2 LOP3.LUT R49, R30, R44, RZ, 0xc0, !PT ;  /* 0x0000002c1e31a212 */ /* 0x000fc600078ec0ff */
[----:B------:R3:W4:Y:S01]  /*1980*/  @!P3 POPC R54, R55 ;  /* 0x000000370036b309 */ /* 0x0007220000000000 */
[----:B--2---:R-:W-:-:S07]  /*1990*/  @!P3 LOP3.LUT R53, R38, R44, RZ, 0xc0, !PT ;  /* 0x0000002c2635b212 */ /* 0x004fce00078ec0ff */
[----:B0-----:R0:W-:Y:S01]  /*19a0*/  @!P2 POPC R19, R51 ;  /* 0x000000330013a309 */ /* 0x0011e20000000000 */
[----:B---3--:R-:W-:Y:S01]  /*19b0*/  @!P3 LOP3.LUT R55, R39, R45, RZ, 0xc0, !PT ;  /* 0x0000002d2737b212 */ /* 0x008fe200078ec0ff */
[----:B----4-:R-:W-:-:S06]  /*19c0*/  @!P3 IMAD.IADD R47, R47, 0x1, R54 ;  /* 0x000000012f2fb824 */ /* 0x010fcc00078e0236 */
[----:B------:R-:W2:Y:S01]  /*19d0*/  @!P2 POPC R52, R52 ;  /* 0x000000340034a309 */ /* 0x000ea20000000000 */
[----:B0-----:R-:W-:-:S07]  /*19e0*/  @!P2 LOP3.LUT R51, R31, R45, RZ, 0xc0, !PT ;  /* 0x0000002d1f33a212 */ /* 0x001fce00078ec0ff */
[----:B------:R0:W-:Y:S01]  /*19f0*/  @!P2 POPC R15, R49 ;  /* 0x00000031000fa309 */ /* 0x0001e20000000000 */
[----:B--2---:R-:W-:-:S07]  /*1a00*/  @!P2 IADD3 R19, PT, PT, R19, R52, RZ ;  /* 0x000000341313a210 */ /* 0x004fce0007ffe0ff */
[----:B------:R2:W3:Y:S01]  /*1a10*/  @!P2 POPC R54, R51 ;  /* 0x000000330036a309 */ /* 0x0004e20000000000 */
[----:B------:R-:W-:Y:S02]  /*1a20*/  @!P2 I2FP.F32.U32 R52, R19 ;  /* 0x000000130034a245 */ /* 0x000fe40000201000 */
[----:B0-----:R-:W-:-:S05]  /*1a30*/  @!P2 LOP3.LUT R49, R32, R44, RZ, 0xc0, !PT ;  /* 0x0000002c2031a212 */ /* 0x001fca00078ec0ff */
[----:B------:R0:W-:Y:S01]  /*1a40*/  @!P3 POPC R19, R53 ;  /* 0x000000350013b309 */ /* 0x0001e20000000000 */
[----:B-1----:R-:W-:Y:S01]  /*1a50*/  @!P2 FMUL R52, R17, R52 ;  /* 0x000000341134a220 */ /* 0x002fe20000400000 */
[----:B--2---:R-:W-:-:S03]  /*1a60*/  @!P2 LOP3.LUT R51, R33, R45, RZ, 0xc0, !PT ;  /* 0x0000002d2133a212 */ /* 0x004fc600078ec0ff */
[----:B------:R-:W-:Y:S01]  /*1a70*/  @!P2 FFMA R3, R0, R52, R3 ;  /* 0x000000340003a223 */ /* 0x000fe20000000003 */
[----:B------:R-:W-:Y:S01]  /*1a80*/  @!P3 I2FP.F32.U32 R52, R47 ;  /* 0x0000002f0034b245 */ /* 0x000fe20000201000 */
[----:B---3--:R-:W-:Y:S01]  /*1a90*/  @!P2 IMAD.IADD R15, R15, 0x1, R54 ;  /* 0x000000010f0fa824 */ /* 0x008fe200078e0236 */
[----:B------:R1:W-:Y:S03]  /*1aa0*/  @!P2 POPC R47, R49 ;  /* 0x00000031002fa309 */ /* 0x0003e60000000000 */
[----:B------:R-:W-:Y:S01]  /*1ab0*/  @!P3 FMUL R52, R17, R52 ;  /* 0x000000341134b220 */ /* 0x000fe20000400000 */
[----:B0-----:R-:W-:-:S03]  /*1ac0*/  @!P3 LOP3.LUT R53, R40, R44, RZ, 0xc0, !PT ;  /* 0x0000002c2835b212 */ /* 0x001fc600078ec0ff */
[----:B------:R-:W-:Y:S01]  /*1ad0*/  @!P3 FFMA R5, R2, R52, R5 ;  /* 0x000000340205b223 */ /* 0x000fe20000000005 */
[----:B------:R-:W0:Y:S01]  /*1ae0*/  @!P3 POPC R54, R55 ;  /* 0x000000370036b309 */ /* 0x000e220000000000 */
[----:B------:R-:W-:Y:S02]  /*1af0*/  @!P2 I2FP.F32.U32 R52, R15 ;  /* 0x0000000f0034a245 */ /* 0x000fe40000201000 */
[----:B-1----:R-:W-:-:S03]  /*1b00*/  @!P2 LOP3.LUT R49, R34, R44, RZ, 0xc0, !PT ;  /* 0x0000002c2231a212 */ /* 0x002fc600078ec0ff */
[----:B------:R-:W-:-:S04]  /*1b10*/  @!P2 FMUL R52, R17, R52 ;  /* 0x000000341134a220 */ /* 0x000fc80000400000 */
[----:B------:R-:W-:Y:S01]  /*1b20*/  @!P2 FFMA R3, R14, R52, R3 ;  /* 0x000000340e03a223 */ /* 0x000fe20000000003 */
[----:B0-----:R-:W-:Y:S02]  /*1b30*/  @!P3 IMAD.IADD R19, R19, 0x1, R54 ;  /* 0x000000011313b824 */ /* 0x001fe400078e0236 */
[----:B------:R0:W1:Y:S03]  /*1b40*/  @!P2 POPC R54, R51 ;  /* 0x000000330036a309 */ /* 0x0000660000000000 */
[----:B------:R-:W-:-:S05]  /*1b50*/  @!P3 I2FP.F32.U32 R52, R19 ;  /* 0x000000130034b245 */ /* 0x000fca0000201000 */
[----:B------:R-:W-:Y:S01]  /*1b60*/  @!P3 FMUL R52, R17, R52 ;  /* 0x000000341134b220 */ /* 0x000fe20000400000 */
[----:B------:R-:W-:Y:S01]  /*1b70*/  @!P2 POPC R19, R49 ;  /* 0x000000310013a309 */ /* 0x000fe20000000000 */
[-C--:B0-----:R-:W-:Y:S02]  /*1b80*/  @!P2 LOP3.LUT R51, R35, R45.reuse, RZ, 0xc0, !PT ;  /* 0x0000002d2333a212 */ /* 0x081fe400078ec0ff */
[----:B------:R-:W-:Y:S01]  /*1b90*/  @!P3 FFMA R5, R46, R52, R5 ;  /* 0x000000342e05b223 */ /* 0x000fe20000000005 */
[----:B-1----:R-:W-:Y:S01]  /*1ba0*/  @!P2 IMAD.IADD R15, R47, 0x1, R54 ;  /* 0x000000012f0fa824 */ /* 0x002fe200078e0236 */
[----:B------:R-:W-:-:S03]  /*1bb0*/  @!P3 LOP3.LUT R54, R41, R45, RZ, 0xc0, !PT ;  /* 0x0000002d2936b212 */ /* 0x000fc600078ec0ff */
[----:B------:R-:W0:Y:S08]  /*1bc0*/  @!P2 POPC R52, R51 ;  /* 0x000000330034a309 */ /* 0x000e300000000000 */
[----:B------:R-:W-:Y:S01]  /*1bd0*/  @!P3 POPC R47, R53 ;  /* 0x00000035002fb309 */ /* 0x000fe20000000000 */
[----:B0-----:R-:W-:-:S07]  /*1be0*/  @!P2 IMAD.IADD R19, R19, 0x1, R52 ;  /* 0x000000011313a824 */ /* 0x001fce00078e0234 */
[----:B------:R-:W0:Y:S01]  /*1bf0*/  @!P3 POPC R54, R54 ;  /* 0x000000360036b309 */ /* 0x000e220000000000 */
[----:B------:R-:W-:Y:S02]  /*1c00*/  @!P2 I2FP.F32.U32 R52, R15 ;  /* 0x0000000f0034a245 */ /* 0x000fe40000201000 */
[----:B------:R-:W-:-:S03]  /*1c10*/  @!P2 I2FP.F32.U32 R56, R19 ;  /* 0x000000130038a245 */ /* 0x000fc60000201000 */
[C---:B------:R-:W-:Y:S02]  /*1c20*/  @!P2 FMUL R52, R17.reuse, R52 ;  /* 0x000000341134a220 */ /* 0x040fe40000400000 */
[----:B------:R-:W-:Y:S02]  /*1c30*/  @!P2 FMUL R56, R17, R56 ;  /* 0x000000381138a220 */ /* 0x000fe40000400000 */
[----:B------:R-:W-:-:S04]  /*1c40*/  @!P2 FFMA R3, R16, R52, R3 ;  /* 0x000000341003a223 */ /* 0x000fc80000000003 */
[----:B------:R-:W-:Y:S01]  /*1c50*/  @!P2 FFMA R3, R18, R56, R3 ;  /* 0x000000381203a223 */ /* 0x000fe20000000003 */
[----:B0-----:R-:W-:-:S04]  /*1c60*/  @!P3 IADD3 R47, PT, PT, R47, R54, RZ ;  /* 0x000000362f2fb210 */ /* 0x001fc80007ffe0ff */
[----:B------:R-:W-:-:S05]  /*1c70*/  @!P3 I2FP.F32.U32 R54, R47 ;  /* 0x0000002f0036b245 */ /* 0x000fca0000201000 */
[----:B------:R-:W-:-:S04]  /*1c80*/  @!P3 FMUL R54, R17, R54 ;  /* 0x000000361136b220 */ /* 0x000fc80000400000 */
[----:B------:R-:W-:Y:S01]  /*1c90*/  @!P3 FFMA R5, R48, R54, R5 ;  /* 0x000000363005b223 */ /* 0x000fe20000000005 */
[----:B------:R-:W-:Y:S06]  /*1ca0*/  @P3 BRA `(.L_x_3082) ;  /* 0x0000004800743947 */ /* 0x000fec0003800000 */
[----:B------:R-:W-:Y:S02]  /*1cb0*/  LOP3.LUT R19, R42, R44, RZ, 0xc0, !PT ;  /* 0x0000002c2a137212 */ /* 0x000fe400078ec0ff */
[----:B------:R-:W-:Y:S02]  /*1cc0*/  LOP3.LUT R45, R43, R45, RZ, 0xc0, !PT ;  /* 0x0000002d2b2d7212 */ /* 0x000fe400078ec0ff */
[----:B------:R-:W-:Y:S08]  /*1cd0*/  POPC R15, R19 ;  /* 0x00000013000f7309 */ /* 0x000ff00000000000 */
[----:B------:R-:W0:Y:S02]  /*1ce0*/  POPC R44, R45 ;  /* 0x0000002d002c7309 */ /* 0x000e240000000000 */
[----:B0-----:R-:W-:-:S05]  /*1cf0*/  IMAD.IADD R15, R15, 0x1, R44 ;  /* 0x000000010f0f7824 */ /* 0x001fca00078e022c */
[----:B------:R-:W-:-:S05]  /*1d00*/  I2FP.F32.U32 R44, R15 ;  /* 0x0000000f002c7245 */ /* 0x000fca0000201000 */
[----:B------:R-:W-:-:S04]  /*1d10*/  FMUL R44, R17, R44 ;  /* 0x0000002c112c7220 */ /* 0x000fc80000400000 */
[----:B------:R-:W-:Y:S01]  /*1d20*/  FFMA R5, R50, R44, R5 ;  /* 0x0000002c32057223 */ /* 0x000fe20000000005 */
[----:B------:R-:W-:Y:S06]  /*1d30*/  BRA `(.L_x_3082) ;  /* 0x0000004800507947 */ /* 0x000fec0003800000 */
.L_x_3079:
[----:B------:R-:W-:Y:S01]  /*1d40*/  ISETP.GE.AND P4, PT, R15, 0x1, PT ;  /* 0x000000010f00780c */ /* 0x000fe20003f86270 */
[----:B------:R-:W-:Y:S02]  /*1d50*/  IMAD.MOV.U32 R3, RZ, RZ, RZ ;  /* 0x000000ffff037224 */ /* 0x000fe400078e00ff */
[----:B0-----:R-:W-:-:S10]  /*1d60*/  IMAD.MOV.U32 R5, RZ, RZ, RZ ;  /* 0x000000ffff057224 */ /* 0x001fd400078e00ff */
[----:B------:R-:W-:Y:S05]  /*1d70*/  @!P4 BRA `(.L_x_3084) ;  /* 0x000000040024c947 */ /* 0x000fea0003800000 */
[----:B------:R-:W-:Y:S01]  /*1d80*/  ISETP.NE.AND P4, PT, R6, RZ, PT ;  /* 0x000000ff0600720c */ /* 0x000fe20003f85270 */
[----:B------:R-:W-:Y:S01]  /*1d90*/  HFMA2 R17, -RZ, RZ, 0, 0 ;  /* 0x00000000ff117431 */ /* 0x000fe200000001ff */
[----:B------:R-:W-:-:S11]  /*1da0*/  UMOV UR9, 0xffffffff ;  /* 0xffffffff00097882 */ /* 0x000fd60000000000 */
[----:B------:R-:W0:Y:S01]  /*1db0*/  @!P4 LDS R17, [UR16] ;  /* 0x00000010ff11c984 */ /* 0x000e220008000800 */
[----:B------:R-:W-:Y:S05]  /*1dc0*/  BRA.DIV UR9, `(.L_x_3085) ;  /* 0x0000005209b07947 */ /* 0x000fea000b800000 */
[----:B0-----:R-:W0:Y:S02]  /*1dd0*/  SHFL.IDX PT, R17, R17, RZ, 0x1f ;  /* 0x00001fff11117589 */ /* 0x001e2400000e0000 */
.L_x_3128:
[----:B------:R-:W1:Y:S02]  /*1de0*/  LDS.64 R44, [R9+UR7] ;  /* 0x00000007092c7984 */ /* 0x000e640008000a00 */
[-C--:B-1----:R-:W-:Y:S02]  /*1df0*/  @!P2 LOP3.LUT R52, R29, R45.reuse, RZ, 0xc0, !PT ;  /* 0x0000002d1d34a212 */ /* 0x082fe400078ec0ff */
[-C--:B------:R-:W-:Y:S02]  /*1e00*/  @!P2 LOP3.LUT R53, R28, R44.reuse, RZ, 0xc0, !PT ;  /* 0x0000002c1c35a212 */ /* 0x080fe400078ec0ff */
[-C--:B------:R-:W-:Y:S02]  /*1e10*/  @!P3 LOP3.LUT R49, R36, R44.reuse, RZ, 0xc0, !PT ;  /* 0x0000002c2431b212 */ /* 0x080fe400078ec0ff */
[----:B------:R1:W-:Y:S01]  /*1e20*/  @!P2 POPC R3, R53 ;  /* 0x000000350003a309 */ /* 0x0003e20000000000 */
[----:B------:R-:W-:Y:S02]  /*1e30*/  @!P3 LOP3.LUT R51, R37, R45, RZ, 0xc0, !PT ;  /* 0x0000002d2533b212 */ /* 0x000fe400078ec0ff */
[----:B------:R-:W-:-:S02]  /*1e40*/  @!P2 LOP3.LUT R19, R30, R44, RZ, 0xc0, !PT ;  /* 0x0000002c1e13a212 */ /* 0x000fc400078ec0ff */
[-C--:B------:R-:W-:Y:S02]  /*1e50*/  @!P2 LOP3.LUT R47, R31, R45.reuse, RZ, 0xc0, !PT ;  /* 0x0000002d1f2fa212 */ /* 0x080fe400078ec0ff */
[-C--:B------:R-:W-:Y:S01]  /*1e60*/  @!P3 LOP3.LUT R55, R39, R45.reuse, RZ, 0xc0, !PT ;  /* 0x0000002d2737b212 */ /* 0x080fe200078ec0ff */
[----:B------:R-:W2:Y:S01]  /*1e70*/  @!P2 POPC R52, R52 ;  /* 0x000000340034a309 */ /* 0x000ea20000000000 */
[----:B-1----:R-:W-:-:S07]  /*1e80*/  @!P2 LOP3.LUT R53, R33, R45, RZ, 0xc0, !PT ;  /* 0x0000002d2135a212 */ /* 0x002fce00078ec0ff */
[----:B------:R1:W-:Y:S01]  /*1e90*/  @!P3 POPC R5, R49 ;  /* 0x000000310005b309 */ /* 0x0003e20000000000 */
[----:B--2---:R-:W-:-:S07]  /*1ea0*/  @!P2 IMAD.IADD R3, R3, 0x1, R52 ;  /* 0x000000010303a824 */ /* 0x004fce00078e0234 */
[----:B------:R2:W3:Y:S01]  /*1eb0*/  @!P3 POPC R54, R51 ;  /* 0x000000330036b309 */ /* 0x0004e20000000000 */
[----:B-1----:R-:W-:Y:S02]  /*1ec0*/  @!P3 LOP3.LUT R49, R38, R44, RZ, 0xc0, !PT ;  /* 0x0000002c2631b212 */ /* 0x002fe400078ec0ff */
[----:B------:R-:W-:Y:S01]  /*1ed0*/  @!P2 I2FP.F32.U32 R52, R3 ;  /* 0x000000030034a245 */ /* 0x000fe20000201000 */
[----:B------:R-:W-:-:S04]  /*1ee0*/  IMAD.MOV.U32 R3, RZ, RZ, RZ ;  /* 0x000000ffff037224 */ /* 0x000fc800078e00ff */
[----:B------:R-:W-:Y:S01]  /*1ef0*/  @!P2 POPC R19, R19 ;  /* 0x000000130013a309 */ /* 0x000fe20000000000 */
[----:B--2---:R-:W-:Y:S01]  /*1f00*/  @!P2 LOP3.LUT R51, R32, R44, RZ, 0xc0, !PT ;  /* 0x0000002c2033a212 */ /* 0x004fe200078ec0ff */
[----:B---3--:R-:W-:-:S06]  /*1f10*/  @!P3 IMAD.IADD R5, R5, 0x1, R54 ;  /* 0x000000010505b824 */ /* 0x008fcc00078e0236 */
[----:B------:R-:W1:Y:S01]  /*1f20*/  @!P2 POPC R56, R47 ;  /* 0x0000002f0038a309 */ /* 0x000e620000000000 */
[----:B------:R-:W-:Y:S01]  /*1f30*/  @!P3 I2FP.F32.U32 R54, R5 ;  /* 0x000000050036b245 */ /* 0x000fe20000201000 */
[----:B0-----:R-:W-:-:S06]  /*1f40*/  @!P2 FMUL R5, R17, R52 ;  /* 0x000000341105a220 */ /* 0x001fcc0000400000 */
[----:B------:R0:W-:Y:S01]  /*1f50*/  @!P3 POPC R47, R49 ;  /* 0x00000031002fb309 */ /* 0x0001e20000000000 */
[----:B------:R-:W-:Y:S01]  /*1f60*/  @!P2 FFMA R3, R0, R5, RZ ;  /* 0x000000050003a223 */ /* 0x000fe200000000ff */
[----:B------:R-:W-:Y:S02]  /*1f70*/  HFMA2 R5, -RZ, RZ, 0, 0 ;  /* 0x00000000ff057431 */ /* 0x000fe400000001ff */
[----:B-1----:R-:W-:-:S04]  /*1f80*/  @!P2 IMAD.IADD R56, R19, 0x1, R56 ;  /* 0x000000011338a824 */ /* 0x002fc800078e0238 */
[----:B------:R1:W2:Y:S01]  /*1f90*/  @!P3 POPC R52, R55 ;  /* 0x000000370034b309 */ /* 0x0002a20000000000 */
[----:B------:R-:W-:Y:S01]  /*1fa0*/  @!P3 FMUL R19, R17, R54 ;  /* 0x000000361113b220 */ /* 0x000fe20000400000 */
[----:B0-----:R-:W-:-:S03]  /*1fb0*/  @!P3 LOP3.LUT R49, R40, R44, RZ, 0xc0, !PT ;  /* 0x0000002c2831b212 */ /* 0x001fc600078ec0ff */
[----:B------:R-:W-:Y:S01]  /*1fc0*/  @!P3 FFMA R5, R2, R19, RZ ;  /* 0x000000130205b223 */ /* 0x000fe200000000ff */
[----:B------:R-:W-:Y:S02]  /*1fd0*/  @!P2 I2FP.F32.U32 R56, R56 ;  /* 0x000000380038a245 */ /* 0x000fe40000201000 */
[----:B------:R0:W-:Y:S03]  /*1fe0*/  @!P2 POPC R19, R51 ;  /* 0x000000330013a309 */ /* 0x0001e60000000000 */
[----:B------:R-:W-:Y:S01]  /*1ff0*/  @!P2 FMUL R56, R17, R56 ;  /* 0x000000381138a220 */ /* 0x000fe20000400000 */
[----:B-1----:R-:W-:Y:S01]  /*2000*/  @!P2 LOP3.LUT R55, R35, R45, RZ, 0xc0, !PT ;  /* 0x0000002d2337a212 */ /* 0x002fe200078ec0ff */
[----:B--2---:R-:W-:-:S03]  /*2010*/  @!P3 IMAD.IADD R47, R47, 0x1, R52 ;  /* 0x000000012f2fb824 */ /* 0x004fc600078e0234 */
[----:B------:R1:W2:Y:S01]  /*2020*/  @!P2 POPC R54, R53 ;  /* 0x000000350036a309 */ /* 0x0002a20000000000 */
[----:B------:R-:W-:Y:S01]  /*2030*/  @!P2 FFMA R3, R14, R56, R3 ;  /* 0x000000380e03a223 */ /* 0x000fe20000000003 */
[----:B0-----:R-:W-:Y:S02]  /*2040*/  @!P3 LOP3.LUT R51, R43, R45, RZ, 0xc0, !PT ;  /* 0x0000002d2b33b212 */ /* 0x001fe400078ec0ff */
[----:B------:R-:W-:-:S04]  /*2050*/  @!P3 I2FP.F32.U32 R52, R47 ;  /* 0x0000002f0034b245 */ /* 0x000fc80000201000 */
[----:B------:R0:W-:Y:S01]  /*2060*/  @!P3 POPC R47, R49 ;  /* 0x00000031002fb309 */ /* 0x0001e20000000000 */
[----:B------:R-:W-:Y:S01]  /*2070*/  @!P3 FMUL R52, R17, R52 ;  /* 0x000000341134b220 */ /* 0x000fe20000400000 */
[----:B-1----:R-:W-:-:S03]  /*2080*/  @!P2 LOP3.LUT R53, R34, R44, RZ, 0xc0, !PT ;  /* 0x0000002c2235a212 */ /* 0x002fc600078ec0ff */
[----:B------:R-:W-:Y:S01]  /*2090*/  @!P3 FFMA R5, R46, R52, R5 ;  /* 0x000000342e05b223 */ /* 0x000fe20000000005 */
[----:B--2---:R-:W-:Y:S01]  /*20a0*/  @!P2 IMAD.IADD R19, R19, 0x1, R54 ;  /* 0x000000011313a824 */ /* 0x004fe200078e0236 */
[----:B------:R-:W-:Y:S02]  /*20b0*/  @!P3 LOP3.LUT R54, R41, R45, RZ, 0xc0, !PT ;  /* 0x0000002d2936b212 */ /* 0x000fe400078ec0ff */
[----:B------:R-:W-:Y:S01]  /*20c0*/  @!P3 POPC R45, R51 ;  /* 0x00000033002db309 */ /* 0x000fe20000000000 */
[----:B0-----:R-:W-:Y:S02]  /*20d0*/  @!P3 LOP3.LUT R49, R42, R44, RZ, 0xc0, !PT ;  /* 0x0000002c2a31b212 */ /* 0x001fe400078ec0ff */
[----:B------:R-:W-:-:S05]  /*20e0*/  @!P2 I2FP.F32.U32 R52, R19 ;  /* 0x000000130034a245 */ /* 0x000fca0000201000 */
[----:B------:R-:W-:Y:S01]  /*20f0*/  @!P2 FMUL R52, R17, R52 ;  /* 0x000000341134a220 */ /* 0x000fe20000400000 */
[----:B------:R-:W0:Y:S03]  /*2100*/  @!P3 POPC R54, R54 ;  /* 0x000000360036b309 */ /* 0x000e260000000000 */
[----:B------:R-:W-:-:S05]  /*2110*/  @!P2 FFMA R3, R16, R52, R3 ;  /* 0x000000341003a223 */ /* 0x000fca0000000003 */
[----:B------:R-:W-:Y:S01]  /*2120*/  @!P2 POPC R19, R53 ;  /* 0x000000350013a309 */ /* 0x000fe20000000000 */
[----:B0-----:R-:W-:-:S07]  /*2130*/  @!P3 IMAD.IADD R47, R47, 0x1, R54 ;  /* 0x000000012f2fb824 */ /* 0x001fce00078e0236 */
[----:B------:R-:W0:Y:S08]  /*2140*/  @!P2 POPC R52, R55 ;  /* 0x000000370034a309 */ /* 0x000e300000000000 */
[----:B------:R-:W1:Y:S01]  /*2150*/  @!P3 POPC R44, R49 ;  /* 0x00000031002cb309 */ /* 0x000e620000000000 */
[----:B0-----:R-:W-:-:S05]  /*2160*/  @!P2 IMAD.IADD R19, R19, 0x1, R52 ;  /* 0x000000011313a824 */ /* 0x001fca00078e0234 */
[----:B------:R-:W-:Y:S02]  /*2170*/  @!P2 I2FP.F32.U32 R52, R19 ;  /* 0x000000130034a245 */ /* 0x000fe40000201000 */
[----:B-1----:R-:W-:Y:S02]  /*2180*/  @!P3 IADD3 R45, PT, PT, R44, R45, RZ ;  /* 0x0000002d2c2db210 */ /* 0x002fe40007ffe0ff */
[----:B------:R-:W-:Y:S01]  /*2190*/  @!P3 I2FP.F32.U32 R44, R47 ;  /* 0x0000002f002cb245 */ /* 0x000fe20000201000 */
[----:B------:R-:W-:Y:S01]  /*21a0*/  @!P2 FMUL R52, R17, R52 ;  /* 0x000000341134a220 */ /* 0x000fe20000400000 */
[----:B------:R-:W-:-:S03]  /*21b0*/  @!P3 I2FP.F32.U32 R54, R45 ;  /* 0x0000002d0036b245 */ /* 0x000fc60000201000 */
[C---:B------:R-:W-:Y:S01]  /*21c0*/  @!P3 FMUL R44, R17.reuse, R44 ;  /* 0x0000002c112cb220 */ /* 0x040fe20000400000 */
[----:B------:R-:W-:Y:S01]  /*21d0*/  @!P2 FFMA R3, R18, R52, R3 ;  /* 0x000000341203a223 */ /* 0x000fe20000000003 */
[----:B------:R-:W-:Y:S02]  /*21e0*/  @!P3 FMUL R54, R17, R54 ;  /* 0x000000361136b220 */ /* 0x000fe40000400000 */
[----:B------:R-:W-:-:S04]  /*21f0*/  @!P3 FFMA R5, R48, R44, R5 ;  /* 0x0000002c3005b223 */ /* 0x000fc80000000005 */
[----:B------:R-:W-:-:S07]  /*2200*/  @!P3 FFMA R5, R50, R54, R5 ;  /* 0x000000363205b223 */ /* 0x000fce0000000005 */
.L_x_3084:
        /* <DEDUP_REMOVED lines=8> */
.L_x_3131:
[----:B------:R-:W1:Y:S02]  /*2290*/  LDS.64 R44, [R9+UR7+0x100] ;  /* 0x00010007092c7984 */ /* 0x000e640008000a00 */
[-C--:B-1----:R-:W-:Y:S02]  /*22a0*/  @!P2 LOP3.LUT R51, R28, R44.reuse, RZ, 0xc0, !PT ;  /* 0x0000002c1c33a212 */ /* 0x082fe400078ec0ff */
[-C--:B------:R-:W-:Y:S02]  /*22b0*/  @!P2 LOP3.LUT R53, R29, R45.reuse, RZ, 0xc0, !PT ;  /* 0x0000002d1d35a212 */ /* 0x080fe400078ec0ff */
[----:B------:R1:W-:Y:S01]  /*22c0*/  @!P2 POPC R19, R51 ;  /* 0x000000330013a309 */ /* 0x0003e20000000000 */
[----:B------:R-:W-:Y:S02]  /*22d0*/  @!P3 LOP3.LUT R49, R36, R44, RZ, 0xc0, !PT ;  /* 0x0000002c2431b212 */ /* 0x000fe400078ec0ff */
[----:B------:R-:W-:-:S05]  /*22e0*/  @!P3 LOP3.LUT R55, R37, R45, RZ, 0xc0, !PT ;  /* 0x0000002d2537b212 */ /* 0x000fca00078ec0ff */
[----:B------:R2:W3:Y:S01]  /*22f0*/  @!P2 POPC R52, R53 ;  /* 0x000000350034a309 */ /* 0x0004e20000000000 */
[----:B-1----:R-:W-:-:S07]  /*2300*/  @!P2 LOP3.LUT R51, R30, R44, RZ, 0xc0, !PT ;  /* 0x0000002c1e33a212 */ /* 0x002fce00078ec0ff */
[----:B------:R1:W-:Y:S01]  /*2310*/  @!P3 POPC R47, R49 ;  /* 0x00000031002fb309 */ /* 0x0003e20000000000 */
[----:B--2---:R-:W-:Y:S01]  /*2320*/  @!P2 LOP3.LUT R53, R31, R45, RZ, 0xc0, !PT ;  /* 0x0000002d1f35a212 */ /* 0x004fe200078ec0ff */
[----:B---3--:R-:W-:-:S06]  /*2330*/  @!P2 IMAD.IADD R19, R19, 0x1, R52 ;  /* 0x000000011313a824 */ /* 0x008fcc00078e0234 */
[----:B------:R2:W3:Y:S01]  /*2340*/  @!P3 POPC R54, R55 ;  /* 0x000000370036b309 */ /* 0x0004e20000000000 */
[----:B-1----:R-:W-:Y:S02]  /*2350*/  @!P3 LOP3.LUT R49, R38, R44, RZ, 0xc0, !PT ;  /* 0x0000002c2631b212 */ /* 0x002fe400078ec0ff */
[----:B------:R-:W-:-:S05]  /*2360*/  @!P2 I2FP.F32.U32 R52, R19 ;  /* 0x000000130034a245 */ /* 0x000fca0000201000 */
[----:B------:R1:W-:Y:S01]  /*2370*/  @!P2 POPC R19, R51 ;  /* 0x000000330013a309 */ /* 0x0003e20000000000 */
[----:B0-----:R-:W-:Y:S01]  /*2380*/  @!P2 FMUL R52, R17, R52 ;  /* 0x000000341134a220 */ /* 0x001fe20000400000 */
[----:B--2---:R-:W-:-:S03]  /*2390*/  @!P3 LOP3.LUT R55, R39, R45, RZ, 0xc0, !PT ;  /* 0x0000002d2737b212 */ /* 0x004fc600078ec0ff */
[----:B------:R-:W-:Y:S01]  /*23a0*/  @!P2 FFMA R3, R0, R52, R3 ;  /* 0x000000340003a223 */ /* 0x000fe20000000003 */
[----:B---3--:R-:W-:Y:S02]  /*23b0*/  @!P3 IMAD.IADD R47, R47, 0x1, R54 ;  /* 0x000000012f2fb824 */ /* 0x008fe400078e0236 */
[----:B------:R0:W2:Y:S01]  /*23c0*/  @!P2 POPC R54, R53 ;  /* 0x000000350036a309 */ /* 0x0000a20000000000 */
[----:B-1----:R-:W-:Y:S02]  /*23d0*/  @!P2 LOP3.LUT R51, R32, R44, RZ, 0xc0, !PT ;  /* 0x0000002c2033a212 */ /* 0x002fe400078ec0ff */
[----:B------:R-:W-:-:S05]  /*23e0*/  @!P3 I2FP.F32.U32 R52, R47 ;  /* 0x0000002f0034b245 */ /* 0x000fca0000201000 */
[----:B------:R1:W-:Y:S01]  /*23f0*/  @!P3 POPC R47, R49 ;  /* 0x00000031002fb309 */ /* 0x0003e20000000000 */
[----:B------:R-:W-:Y:S01]  /*2400*/  @!P3 FMUL R52, R17, R52 ;  /* 0x000000341134b220 */ /* 0x000fe20000400000 */
[----:B0-----:R-:W-:-:S03]  /*2410*/  @!P2 LOP3.LUT R53, R33, R45, RZ, 0xc0, !PT ;  /* 0x0000002d2135a212 */ /* 0x001fc600078ec0ff */
[----:B------:R-:W-:Y:S01]  /*2420*/  @!P3 FFMA R5, R2, R52, R5 ;  /* 0x000000340205b223 */ /* 0x000fe20000000005 */
[----:B--2---:R-:W-:Y:S02]  /*2430*/  @!P2 IMAD.IADD R19, R19, 0x1, R54 ;  /* 0x000000011313a824 */ /* 0x004fe400078e0236 */
[----:B------:R0:W2:Y:S01]  /*2440*/  @!P3 POPC R54, R55 ;  /* 0x000000370036b309 */ /* 0x0000a20000000000 */
[----:B-1----:R-:W-:Y:S02]  /*2450*/  @!P3 LOP3.LUT R49, R40, R44, RZ, 0xc0, !PT ;  /* 0x0000002c2831b212 */ /* 0x002fe400078ec0ff */
[----:B------:R-:W-:-:S05]  /*2460*/  @!P2 I2FP.F32.U32 R52, R19 ;  /* 0x000000130034a245 */ /* 0x000fca0000201000 */
[----:B------:R1:W-:Y:S01]  /*2470*/  @!P2 POPC R19, R51 ;  /* 0x000000330013a309 */ /* 0x0003e20000000000 */
[----:B------:R-:W-:Y:S01]  /*2480*/  @!P2 FMUL R52, R17, R52 ;  /* 0x000000341134a220 */ /* 0x000fe20000400000 */
[----:B0-----:R-:W-:-:S03]  /*2490*/  @!P2 LOP3.LUT R55, R35, R45, RZ, 0xc0, !PT ;  /* 0x0000002d2337a212 */ /* 0x001fc600078ec0ff */
[----:B------:R-:W-:Y:S01]  /*24a0*/  @!P2 FFMA R3, R14, R52, R3 ;  /* 0x000000340e03a223 */ /* 0x000fe20000000003 */
[----:B--2---:R-:W-:Y:S02]  /*24b0*/  @!P3 IADD3 R47, PT, PT, R47, R54, RZ ;  /* 0x000000362f2fb210 */ /* 0x004fe40007ffe0ff */
[----:B------:R0:W2:Y:S02]  /*24c0*/  @!P2 POPC R54, R53 ;  /* 0x000000350036a309 */ /* 0x0000a40000000000 */
[----:B------:R-:W-:Y:S02]  /*24d0*/  @!P3 I2FP.F32.U32 R52, R47 ;  /* 0x0000002f0034b245 */ /* 0x000fe40000201000 */
[----:B-1----:R-:W-:-:S03]  /*24e0*/  @!P3 LOP3.LUT R51, R43, R45, RZ, 0xc0, !PT ;  /* 0x0000002d2b33b212 */ /* 0x002fc600078ec0ff */
[----:B------:R-:W-:Y:S01]  /*24f0*/  @!P3 FMUL R52, R17, R52 ;  /* 0x000000341134b220 */ /* 0x000fe20000400000 */
[----:B------:R1:W-:Y:S03]  /*2500*/  @!P3 POPC R47, R49 ;  /* 0x00000031002fb309 */ /* 0x0003e60000000000 */
[----:B------:R-:W-:Y:S01]  /*2510*/  @!P3 FFMA R5, R46, R52, R5 ;  /* 0x000000342e05b223 */ /* 0x000fe20000000005 */
[-C--:B0-----:R-:W-:Y:S01]  /*2520*/  @!P2 LOP3.LUT R53, R34, R44.reuse, RZ, 0xc0, !PT ;  /* 0x0000002c2235a212 */ /* 0x081fe200078ec0ff */
[----:B--2---:R-:W-:Y:S01]  /*2530*/  @!P2 IMAD.IADD R19, R19, 0x1, R54 ;  /* 0x000000011313a824 */ /* 0x004fe200078e0236 */
[----:B------:R-:W-:Y:S02]  /*2540*/  @!P3 LOP3.LUT R54, R41, R45, RZ, 0xc0, !PT ;  /* 0x0000002d2936b212 */ /* 0x000fe400078ec0ff */
[----:B------:R-:W-:Y:S01]  /*2550*/  @!P3 POPC R45, R51 ;  /* 0x00000033002db309 */ /* 0x000fe20000000000 */
[----:B-1----:R-:W-:-:S02]  /*2560*/  @!P3 LOP3.LUT R49, R42, R44, RZ, 0xc0, !PT ;  /* 0x0000002c2a31b212 */ /* 0x002fc400078ec0ff */
        /* <DEDUP_REMOVED lines=9> */
[----:B------:R-:W-:Y:S01]  /*2600*/  @!P2 I2FP.F32.U32 R52, R19 ;  /* 0x000000130034a245 */ /* 0x000fe20000201000 */
[----:B-1----:R-:W-:Y:S01]  /*2610*/  @!P3 IMAD.IADD R45, R44, 0x1, R45 ;  /* 0x000000012c2db824 */ /* 0x002fe200078e022d */
[----:B------:R-:W-:-:S03]  /*2620*/  @!P3 I2FP.F32.U32 R44, R47 ;  /* 0x0000002f002cb245 */ /* 0x000fc60000201000 */
[C---:B------:R-:W-:Y:S01]  /*2630*/  @!P2 FMUL R52, R17.reuse, R52 ;  /* 0x000000341134a220 */ /* 0x040fe20000400000 */
[----:B------:R-:W-:Y:S01]  /*2640*/  @!P3 I2FP.F32.U32 R54, R45 ;  /* 0x0000002d0036b245 */ /* 0x000fe20000201000 */
[C---:B------:R-:W-:Y:S02]  /*2650*/  @!P3 FMUL R44, R17.reuse, R44 ;  /* 0x0000002c112cb220 */ /* 0x040fe40000400000 */
[----:B------:R-:W-:Y:S02]  /*2660*/  @!P2 FFMA R3, R18, R52, R3 ;  /* 0x000000341203a223 */ /* 0x000fe40000000003 */
[----:B------:R-:W-:Y:S01]  /*2670*/  @!P3 FMUL R54, R17, R54 ;  /* 0x000000361136b220 */ /* 0x000fe20000400000 */
[----:B------:R-:W-:-:S04]  /*2680*/  @!P3 FFMA R5, R48, R44, R5 ;  /* 0x0000002c3005b223 */ /* 0x000fc80000000005 */
[----:B------:R-:W-:-:S07]  /*2690*/  @!P3 FFMA R5, R50, R54, R5 ;  /* 0x000000363205b223 */ /* 0x000fce0000000005 */
.L_x_3086:
        /* <DEDUP_REMOVED lines=8> */
.L_x_3134:
        /* <DEDUP_REMOVED lines=43> */
[----:B------:R-:W-:Y:S02]  /*29d0*/  @!P3 LOP3.LUT R54, R41, R45, RZ, 0xc0, !PT ;  /* 0x0000002d2936b212 */ /* 0x000fe400078ec0ff */
[----:B------:R-:W-:Y:S01]  /*29e0*/  @!P2 I2FP.F32.U32 R52, R19 ;  /* 0x000000130034a245 */ /* 0x000fe20000201000 */
[----:B------:R-:W-:Y:S01]  /*29f0*/  @!P3 POPC R45, R51 ;  /* 0x00000033002db309 */ /* 0x000fe20000000000 */
[----:B-1----:R-:W-:-:S03]  /*2a00*/  @!P3 LOP3.LUT R49, R42, R44, RZ, 0xc0, !PT ;  /* 0x0000002c2a31b212 */ /* 0x002fc600078ec0ff */
[----:B------:R-:W-:-:S04]  /*2a10*/  @!P2 FMUL R52, R17, R52 ;  /* 0x000000341134a220 */ /* 0x000fc80000400000 */
[----:B------:R-:W0:Y:S01]  /*2a20*/  @!P3 POPC R54, R54 ;  /* 0x000000360036b309 */ /* 0x000e220000000000 */
[----:B------:R-:W-:-:S07]  /*2a30*/  @!P2 FFMA R3, R16, R52, R3 ;  /* 0x000000341003a223 */ /* 0x000fce0000000003 */
        /* <DEDUP_REMOVED lines=15> */
.L_x_3088:
        /* <DEDUP_REMOVED lines=8> */
.L_x_3137:
        /* <DEDUP_REMOVED lines=9> */
[----:B--2---:R-:W-:Y:S02]  /*2c40*/  @!P2 LOP3.LUT R53, R31, R45, RZ, 0xc0, !PT ;  /* 0x0000002d1f35a212 */ /* 0x004fe400078ec0ff */
[----:B---3--:R-:W-:-:S05]  /*2c50*/  @!P2 IADD3 R19, PT, PT, R19, R52, RZ ;  /* 0x000000341313a210 */ /* 0x008fca0007ffe0ff */
[----:B------:R2:W3:Y:S01]  /*2c60*/  @!P3 POPC R54, R55 ;  /* 0x000000370036b309 */ /* 0x0004e20000000000 */
[----:B------:R-:W-:Y:S02]  /*2c70*/  @!P2 I2FP.F32.U32 R52, R19 ;  /* 0x000000130034a245 */ /* 0x000fe40000201000 */
[----:B-1----:R-:W-:-:S05]  /*2c80*/  @!P3 LOP3.LUT R49, R38, R44, RZ, 0xc0, !PT ;  /* 0x0000002c2631b212 */ /* 0x002fca00078ec0ff */
        /* <DEDUP_REMOVED lines=28> */
[----:B--2---:R-:W-:Y:S01]  /*2e50*/  @!P2 IMAD.IADD R19, R19, 0x1, R54 ;  /* 0x000000011313a824 */ /* 0x004fe200078e0236 */
[----:B------:R-:W-:Y:S02]  /*2e60*/  @!P3 LOP3.LUT R54, R41, R45, RZ, 0xc0, !PT ;  /* 0x0000002d2936b212 */ /* 0x000fe400078ec0ff */
[----:B------:R-:W-:Y:S01]  /*2e70*/  @!P3 POPC R45, R51 ;  /* 0x00000033002db309 */ /* 0x000fe20000000000 */
[----:B-1----:R-:W-:Y:S02]  /*2e80*/  @!P3 LOP3.LUT R49, R42, R44, RZ, 0xc0, !PT ;  /* 0x0000002c2a31b212 */ /* 0x002fe400078ec0ff */
[----:B------:R-:W-:-:S05]  /*2e90*/  @!P2 I2FP.F32.U32 R52, R19 ;  /* 0x000000130034a245 */ /* 0x000fca0000201000 */
[----:B------:R-:W-:Y:S01]  /*2ea0*/  @!P2 FMUL R52, R17, R52 ;  /* 0x000000341134a220 */ /* 0x000fe20000400000 */
[----:B------:R-:W0:Y:S03]  /*2eb0*/  @!P3 POPC R54, R54 ;  /* 0x000000360036b309 */ /* 0x000e260000000000 */
[----:B------:R-:W-:-:S05]  /*2ec0*/  @!P2 FFMA R3, R16, R52, R3 ;  /* 0x000000341003a223 */ /* 0x000fca0000000003 */
[----:B------:R-:W-:Y:S01]  /*2ed0*/  @!P2 POPC R19, R53 ;  /* 0x000000350013a309 */ /* 0x000fe20000000000 */
[----:B0-----:R-:W-:-:S07]  /*2ee0*/  @!P3 IADD3 R47, PT, PT, R47, R54, RZ ;  /* 0x000000362f2fb210 */ /* 0x001fce0007ffe0ff */
        /* <DEDUP_REMOVED lines=13> */
.L_x_3090:
        /* <DEDUP_REMOVED lines=8> */
.L_x_3140:
        /* <DEDUP_REMOVED lines=18> */
[----:B---3--:R-:W-:Y:S02]  /*3160*/  @!P3 IADD3 R47, PT, PT, R47, R54, RZ ;  /* 0x000000362f2fb210 */ /* 0x008fe40007ffe0ff */
[----:B------:R0:W2:Y:S02]  /*3170*/  @!P2 POPC R54, R53 ;  /* 0x000000350036a309 */ /* 0x0000a40000000000 */
[----:B------:R-:W-:Y:S02]  /*3180*/  @!P3 I2FP.F32.U32 R52, R47 ;  /* 0x0000002f0034b245 */ /* 0x000fe40000201000 */
[----:B-1----:R-:W-:-:S03]  /*3190*/  @!P2 LOP3.LUT R51, R32, R44, RZ, 0xc0, !PT ;  /* 0x0000002c2033a212 */ /* 0x002fc600078ec0ff */
[----:B------:R-:W-:Y:S01]  /*31a0*/  @!P3 FMUL R52, R17, R52 ;  /* 0x000000341134b220 */ /* 0x000fe20000400000 */
[----:B------:R1:W-:Y:S01]  /*31b0*/  @!P3 POPC R47, R49 ;  /* 0x00000031002fb309 */ /* 0x0003e20000000000 */
[----:B0-----:R-:W-:Y:S02]  /*31c0*/  @!P2 LOP3.LUT R53, R33, R45, RZ, 0xc0, !PT ;  /* 0x0000002d2135a212 */ /* 0x001fe400078ec0ff */
[----:B------:R-:W-:Y:S01]  /*31d0*/  @!P3 FFMA R5, R2, R52, R5 ;  /* 0x000000340205b223 */ /* 0x000fe20000000005 */
[----:B--2---:R-:W-:-:S04]  /*31e0*/  @!P2 IMAD.IADD R19, R19, 0x1, R54 ;  /* 0x000000011313a824 */ /* 0x004fc800078e0236 */
        /* <DEDUP_REMOVED lines=23> */
[----:B------:R-:W1:Y:S01]  /*3360*/  @!P3 POPC R44, R49 ;  /* 0x00000031002cb309 */ /* 0x000e620000000000 */
[----:B0-----:R-:W-:-:S07]  /*3370*/  @!P3 IMAD.IADD R47, R47, 0x1, R54 ;  /* 0x000000012f2fb824 */ /* 0x001fce00078e0236 */
[----:B------:R-:W-:Y:S01]  /*3380*/  @!P2 POPC R19, R53 ;  /* 0x000000350013a309 */ /* 0x000fe20000000000 */
[----:B-1----:R-:W-:-:S07]  /*3390*/  @!P3 IMAD.IADD R45, R44, 0x1, R45 ;  /* 0x000000012c2db824 */ /* 0x002fce00078e022d */
        /* <DEDUP_REMOVED lines=10> */
[----:B------:R-:W-:-:S07]  /*3440*/  @!P2 FFMA R3, R18, R52, R3 ;  /* 0x000000341203a223 */ /* 0x000fce0000000003 */
.L_x_3092:
        /* <DEDUP_REMOVED lines=8> */
.L_x_3143:
        /* <DEDUP_REMOVED lines=65> */
.L_x_3094:
        /* <DEDUP_REMOVED lines=8> */
.L_x_3146:
        /* <DEDUP_REMOVED lines=65> */
.L_x_3096:
        /* <DEDUP_REMOVED lines=8> */
.L_x_3149:
        /* <DEDUP_REMOVED lines=65> */
.L_x_3098:
        /* <DEDUP_REMOVED lines=8> */
.L_x_3152:
        /* <DEDUP_REMOVED lines=33> */
[----:B0-----:R-:W-:Y:S01]  /*4490*/  @!P2 LOP3.LUT R55, R35, R45, RZ, 0xc0, !PT ;  /* 0x0000002d2337a212 */ /* 0x001fe200078ec0ff */
[----:B--2---:R-:W-:-:S03]  /*44a0*/  @!P3 IMAD.IADD R47, R47, 0x1, R54 ;  /* 0x000000012f2fb824 */ /* 0x004fc600078e0236 */
        /* <DEDUP_REMOVED lines=30> */
.L_x_3100:
        /* <DEDUP_REMOVED lines=8> */
.L_x_3155:
        /* <DEDUP_REMOVED lines=65> */
.L_x_3102:
        /* <DEDUP_REMOVED lines=8> */
.L_x_3158:
        /* <DEDUP_REMOVED lines=65> */
.L_x_3104:
        /* <DEDUP_REMOVED lines=8> */
.L_x_3161:
        /* <DEDUP_REMOVED lines=65> */
.L_x_3106:
        /* <DEDUP_REMOVED lines=8> */
.L_x_3164:
        /* <DEDUP_REMOVED lines=65> */
.L_x_3108:
        /* <DEDUP_REMOVED lines=8> */
.L_x_3167:
        /* <DEDUP_REMOVED lines=65> */
.L_x_3110:
        /* <DEDUP_REMOVED lines=8> */
.L_x_3170:
        /* <DEDUP_REMOVED lines=65> */
.L_x_3112:
[----:B------:R-:W-:-:S13]  /*61f0*/  ISETP.NE.AND P4, PT, R15, 0x10, PT ;  /* 0x000000100f00780c */ /* 0x000fda0003f85270 */
[----:B------:R-:W-:Y:S05]  /*6200*/  @P4 BRA `(.L_x_3082) ;  /* 0x00000004001c4947 */ /* 0x000fea0003800000 */
[----:B------:R-:W-:Y:S01]  /*6210*/  ISETP.NE.AND P4, PT, R6, RZ, PT ;  /* 0x000000ff0600720c */ /* 0x000fe20003f85270 */
[----:B------:R-:W-:Y:S01]  /*6220*/  HFMA2 R15, -RZ, RZ, 0, 0 ;  /* 0x00000000ff0f7431 */ /* 0x000fe200000001ff */
[----:B------:R-:W-:-:S11]  /*6230*/  UMOV UR9, 0xffffffff ;  /* 0xffffffff00097882 */ /* 0x000fd60000000000 */
[----:B------:R-:W0:Y:S01]  /*6240*/  @!P4 LDS R15, [UR16+0x3c] ;  /* 0x00003c10ff0fc984 */ /* 0x000e220008000800 */
[----:B------:R-:W-:Y:S05]  /*6250*/  BRA.DIV UR9, `(.L_x_3114) ;  /* 0x0000001a09187947 */ /* 0x000fea000b800000 */
[----:B0-----:R-:W0:Y:S02]  /*6260*/  SHFL.IDX PT, R15, R15, RZ, 0x1f ;  /* 0x00001fff0f0f7589 */ /* 0x001e2400000e0000 */
.L_x_3173:
[----:B------:R-:W1:Y:S02]  /*6270*/  LDS.64 R44, [R9+UR7+0xf00] ;  /* 0x000f0007092c7984 */ /* 0x000e640008000a00 */
[-C--:B-1----:R-:W-:Y:S02]  /*6280*/  @!P2 LOP3.LUT R52, R29, R45.reuse, RZ, 0xc0, !PT ;  /* 0x0000002d1d34a212 */ /* 0x082fe400078ec0ff */
[-C--:B------:R-:W-:Y:S02]  /*6290*/  @!P2 LOP3.LUT R55, R28, R44.reuse, RZ, 0xc0, !PT ;  /* 0x0000002c1c37a212 */ /* 0x080fe400078ec0ff */
[-C--:B------:R-:W-:Y:S02]  /*62a0*/  @!P3 LOP3.LUT R49, R36, R44.reuse, RZ, 0xc0, !PT ;  /* 0x0000002c2431b212 */ /* 0x080fe400078ec0ff */
[----:B------:R1:W-:Y:S01]  /*62b0*/  @!P2 POPC R17, R55 ;  /* 0x000000370011a309 */ /* 0x0003e20000000000 */
[----:B------:R-:W-:Y:S02]  /*62c0*/  @!P3 LOP3.LUT R51, R37, R45, RZ, 0xc0, !PT ;  /* 0x0000002d2533b212 */ /* 0x000fe400078ec0ff */
[----:B------:R-:W-:-:S02]  /*62d0*/  @!P2 LOP3.LUT R53, R30, R44, RZ, 0xc0, !PT ;  /* 0x0000002c1e35a212 */ /* 0x000fc400078ec0ff */
[----:B------:R-:W-:-:S03]  /*62e0*/  @!P2 LOP3.LUT R56, R33, R45, RZ, 0xc0, !PT ;  /* 0x0000002d2138a212 */ /* 0x000fc600078ec0ff */
[----:B------:R-:W2:Y:S01]  /*62f0*/  @!P2 POPC R52, R52 ;  /* 0x000000340034a309 */ /* 0x000ea20000000000 */
[----:B-1----:R-:W-:-:S07]  /*6300*/  @!P2 LOP3.LUT R55, R31, R45, RZ, 0xc0, !PT ;  /* 0x0000002d1f37a212 */ /* 0x002fce00078ec0ff */
[----:B------:R1:W-:Y:S01]  /*6310*/  @!P3 POPC R19, R49 ;  /* 0x000000310013b309 */ /* 0x0003e20000000000 */
[----:B--2---:R-:W-:-:S07]  /*6320*/  @!P2 IMAD.IADD R17, R17, 0x1, R52 ;  /* 0x000000011111a824 */ /* 0x004fce00078e0234 */
        /* <DEDUP_REMOVED lines=8> */
[----:B------:R0:W-:Y:S01]  /*63b0*/  @!P3 POPC R17, R49 ;  /* 0x000000310011b309 */ /* 0x0001e20000000000 */
[----:B-1----:R-:W-:Y:S02]  /*63c0*/  @!P2 LOP3.LUT R53, R32, R44, RZ, 0xc0, !PT ;  /* 0x0000002c2035a212 */ /* 0x002fe400078ec0ff */
[----:B------:R-:W-:-:S05]  /*63d0*/  @!P3 I2FP.F32.U32 R52, R19 ;  /* 0x000000130034b245 */ /* 0x000fca0000201000 */
[----:B------:R1:W2:Y:S01]  /*63e0*/  @!P2 POPC R54, R55 ;  /* 0x000000370036a309 */ /* 0x0002a20000000000 */
[----:B------:R-:W-:Y:S01]  /*63f0*/  @!P3 FMUL R52, R15, R52 ;  /* 0x000000340f34b220 */ /* 0x000fe20000400000 */
[----:B0-----:R-:W-:-:S03]  /*6400*/  @!P3 LOP3.LUT R49, R40, R44, RZ, 0xc0, !PT ;  /* 0x0000002c2831b212 */ /* 0x001fc600078ec0ff */
[----:B------:R-:W-:-:S03]  /*6410*/  @!P3 FFMA R5, R2, R52, R5 ;  /* 0x000000340205b223 */ /* 0x000fc60000000005 */
[----:B------:R0:W-:Y:S01]  /*6420*/  @!P3 POPC R19, R49 ;  /* 0x000000310013b309 */ /* 0x0001e20000000000 */
[----:B-1----:R-:W-:Y:S01]  /*6430*/  @!P2 LOP3.LUT R55, R35, R45, RZ, 0xc0, !PT ;  /* 0x0000002d2337a212 */ /* 0x002fe200078ec0ff */
[----:B--2---:R-:W-:-:S06]  /*6440*/  @!P2 IMAD.IADD R47, R47, 0x1, R54 ;  /* 0x000000012f2fa824 */ /* 0x004fcc00078e0236 */
[----:B------:R-:W-:Y:S01]  /*6450*/  @!P2 POPC R56, R56 ;  /* 0x000000380038a309 */ /* 0x000fe20000000000 */
[----:B0-----:R-:W-:Y:S02]  /*6460*/  @!P3 LOP3.LUT R49, R42, R44, RZ, 0xc0, !PT ;  /* 0x0000002c2a31b212 */ /* 0x001fe400078ec0ff */
[----:B------:R-:W-:-:S05]  /*6470*/  @!P2 I2FP.F32.U32 R52, R47 ;  /* 0x0000002f0034a245 */ /* 0x000fca0000201000 */
[----:B------:R0:W1:Y:S01]  /*6480*/  @!P3 POPC R54, R51 ;  /* 0x000000330036b309 */ /* 0x0000620000000000 */
[----:B------:R-:W-:-:S04]  /*6490*/  @!P2 FMUL R52, R15, R52 ;  /* 0x000000340f34a220 */ /* 0x000fc80000400000 */
[----:B------:R-:W-:Y:S01]  /*64a0*/  @!P2 FFMA R3, R14, R52, R3 ;  /* 0x000000340e03a223 */ /* 0x000fe20000000003 */
[----:B0-----:R-:W-:-:S04]  /*64b0*/  @!P3 LOP3.LUT R51, R41, R45, RZ, 0xc0, !PT ;  /* 0x0000002d2933b212 */ /* 0x001fc800078ec0ff */
[----:B------:R0:W2:Y:S01]  /*64c0*/  @!P3 POPC R52, R51 ;  /* 0x000000330034b309 */ /* 0x0000a20000000000 */
[----:B-1----:R-:W-:-:S04]  /*64d0*/  @!P3 IADD3 R54, PT, PT, R17, R54, RZ ;  /* 0x000000361136b210 */ /* 0x002fc80007ffe0ff */
[----:B------:R-:W-:-:S03]  /*64e0*/  @!P3 I2FP.F32.U32 R54, R54 ;  /* 0x000000360036b245 */ /* 0x000fc60000201000 */
[----:B------:R1:W3:Y:S02]  /*64f0*/  @!P2 POPC R17, R53 ;  /* 0x000000350011a309 */ /* 0x0002e40000000000 */
[----:B------:R-:W-:Y:S01]  /*6500*/  @!P3 FMUL R54, R15, R54 ;  /* 0x000000360f36b220 */ /* 0x000fe20000400000 */
[----:B0-----:R-:W-:-:S03]  /*6510*/  @!P3 LOP3.LUT R51, R43, R45, RZ, 0xc0, !PT ;  /* 0x0000002d2b33b212 */ /* 0x001fc600078ec0ff */
[----:B------:R-:W-:Y:S01]  /*6520*/  @!P3 FFMA R5, R46, R54, R5 ;  /* 0x000000362e05b223 */ /* 0x000fe20000000005 */
[----:B--2---:R-:W-:Y:S01]  /*6530*/  @!P3 IMAD.IADD R19, R19, 0x1, R52 ;  /* 0x000000011313b824 */ /* 0x004fe200078e0234 */
[----:B------:R-:W-:Y:S01]  /*6540*/  @!P3 POPC R45, R51 ;  /* 0x00000033002db309 */ /* 0x000fe20000000000 */
[----:B-1----:R-:W-:Y:S01]  /*6550*/  @!P2 LOP3.LUT R53, R34, R44, RZ, 0xc0, !PT ;  /* 0x0000002c2235a212 */ /* 0x002fe200078ec0ff */
[----:B---3--:R-:W-:-:S06]  /*6560*/  @!P2 IMAD.IADD R17, R17, 0x1, R56 ;  /* 0x000000011111a824 */ /* 0x008fcc00078e0238 */
[----:B------:R-:W-:Y:S08]  /*6570*/  @!P2 POPC R47, R53 ;  /* 0x00000035002fa309 */ /* 0x000ff00000000000 */
[----:B------:R-:W0:Y:S08]  /*6580*/  @!P2 POPC R52, R55 ;  /* 0x000000370034a309 */ /* 0x000e300000000000 */
[----:B------:R-:W1:Y:S01]  /*6590*/  @!P3 POPC R44, R49 ;  /* 0x00000031002cb309 */ /* 0x000e620000000000 */
[----:B0-----:R-:W-:Y:S01]  /*65a0*/  @!P2 IMAD.IADD R47, R47, 0x1, R52 ;  /* 0x000000012f2fa824 */ /* 0x001fe200078e0234 */
[----:B------:R-:W-:-:S04]  /*65b0*/  @!P3 I2FP.F32.U32 R52, R19 ;  /* 0x000000130034b245 */ /* 0x000fc80000201000 */
[----:B------:R-:W-:Y:S01]  /*65c0*/  @!P2 I2FP.F32.U32 R54, R47 ;  /* 0x0000002f0036a245 */ /* 0x000fe20000201000 */
[C---:B------:R-:W-:Y:S01]  /*65d0*/  @!P3 FMUL R52, R15.reuse, R52 ;  /* 0x000000340f34b220 */ /* 0x040fe20000400000 */
[----:B-1----:R-:W-:Y:S02]  /*65e0*/  @!P3 IADD3 R45, PT, PT, R44, R45, RZ ;  /* 0x0000002d2c2db210 */ /* 0x002fe40007ffe0ff */
[----:B------:R-:W-:Y:S01]  /*65f0*/  @!P2 I2FP.F32.U32 R44, R17 ;  /* 0x00000011002ca245 */ /* 0x000fe20000201000 */
[C---:B------:R-:W-:Y:S01]  /*6600*/  @!P2 FMUL R54, R15.reuse, R54 ;  /* 0x000000360f36a220 */ /* 0x040fe20000400000 */
[----:B------:R-:W-:Y:S01]  /*6610*/  @!P3 I2FP.F32.U32 R56, R45 ;  /* 0x0000002d0038b245 */ /* 0x000fe20000201000 */
[----:B------:R-:W-:Y:S02]  /*6620*/  @!P3 FFMA R5, R48, R52, R5 ;  /* 0x000000343005b223 */ /* 0x000fe40000000005 */
[C---:B------:R-:W-:Y:S02]  /*6630*/  @!P2 FMUL R44, R15.reuse, R44 ;  /* 0x0000002c0f2ca220 */ /* 0x040fe40000400000 */
[----:B------:R-:W-:-:S02]  /*6640*/  @!P3 FMUL R56, R15, R56 ;  /* 0x000000380f38b220 */ /* 0x000fc40000400000 */
[----:B------:R-:W-:Y:S02]  /*6650*/  @!P2 FFMA R3, R16, R44, R3 ;  /* 0x0000002c1003a223 */ /* 0x000fe40000000003 */
[----:B------:R-:W-:Y:S02]  /*6660*/  @!P3 FFMA R5, R50, R56, R5 ;  /* 0x000000383205b223 */ /* 0x000fe40000000005 */
[----:B------:R-:W-:-:S07]  /*6670*/  @!P2 FFMA R3, R18, R54, R3 ;  /* 0x000000361203a223 */ /* 0x000fce0000000003 */
.L_x_3082:
[----:B------:R-:W-:Y:S05]  /*6680*/  BSYNC B0 ;  /* 0x0000000000007941 */ /* 0x000fea0003800000 */
.L_x_3078:
        /* <DEDUP_REMOVED lines=22> */
.L_x_3185:
[----:B--2---:R-:W-:Y:S01]  /*67f0*/  FADD R5, R56, R19 ;  /* 0x0000001338057221 */ /* 0x004fe20000000000 */
[----:B------:R-:W-:Y:S06]  /*6800*/  @P2 BRA `(.L_x_3116) ;  /* 0x00000000006c2947 */ /* 0x000fec0003800000 */
[----:B------:R-:W-:Y:S01]  /*6810*/  ISETP.GE.U32.AND P2, PT, R7, UR5, PT ;  /* 0x0000000507007c0c */ /* 0x000fe2000bf46070 */
[----:B------:R-:W-:-:S12]  /*6820*/  BSSY.RECONVERGENT B0, `(.L_x_3117) ;  /* 0x000000b000007945 */ /* 0x000fd80003800200 */
[----:B------:R-:W-:Y:S05]  /*6830*/  @P2 BRA `(.L_x_3118) ;  /* 0x0000000000242947 */ /* 0x000fea0003800000 */
[----:B------:R-:W0:Y:S02]  /*6840*/  LDCU.128 UR20, c[0x0][0x3d0] ;  /* 0x00007a00ff1477ac */ /* 0x000e240008000c00 */
[----:B0----5:R-:W-:Y:S02]  /*6850*/  IMAD R15, R23, UR21, RZ ;  /* 0x00000015170f7c24 */ /* 0x021fe4000f8e02ff */
[----:B------:R-:W-:Y:S01]  /*6860*/  FMUL R3, R3, UR20 ;  /* 0x0000001403037c20 */ /* 0x000fe20008400000 */
[----:B------:R-:W-:-:S04]  /*6870*/  IMAD.WIDE.U32 R24, R22, UR21, R24 ;  /* 0x0000001516187c25 */ /* 0x000fc8000f8e0018 */
[----:B------:R-:W-:Y:S01]  /*6880*/  IMAD R15, R22, UR10, R15 ;  /* 0x0000000a160f7c24 */ /* 0x000fe2000f8e020f */
[----:B------:R-:W-:-:S03]  /*6890*/  LEA R44, P2, R24, UR22, 0x2 ;  /* 0x00000016182c7c11 */ /* 0x000fc6000f8410ff */
[----:B------:R-:W-:-:S05]  /*68a0*/  IMAD.IADD R15, R25, 0x1, R15 ;  /* 0x00000001190f7824 */ /* 0x000fca00078e020f */
[----:B------:R-:W-:-:S05]  /*68b0*/  LEA.HI.X R45, R24, UR23, R15, 0x2, P2 ;  /* 0x00000017182d7c11 */ /* 0x000fca00090f140f */
[----:B------:R0:W-:Y:S02]  /*68c0*/  STG.E desc[UR12][R44.64], R3 ;  /* 0x000000032c007986 */ /* 0x0001e4000c10190c */
.L_x_3118:
[----:B------:R-:W-:Y:S05]  /*68d0*/  BSYNC.RECONVERGENT B0 ;  /* 0x0000000000007941 */ /* 0x000fea0003800200 */
.L_x_3117:
[----:B------:R-:W1:Y:S02]  /*68e0*/  LDCU UR9, c[0x0][0x3b8] ;  /* 0x00007700ff0977ac */ /* 0x000e640008000800 */
[----:B-1----:R-:W-:-:S13]  /*68f0*/  ISETP.GE.AND P2, PT, R8, UR9, PT ;  /* 0x0000000908007c0c */ /* 0x002fda000bf46270 */
[----:B------:R-:W-:Y:S05]  /*6900*/  @P2 BRA `(.L_x_3116) ;  /* 0x00000000002c2947 */ /* 0x000fea0003800000 */
[----:B------:R-:W0:Y:S01]  /*6910*/  LDCU.128 UR20, c[0x0][0x3d0] ;  /* 0x00007a00ff1477ac */ /* 0x000e220008000c00 */
[----:B-----5:R-:W-:Y:S02]  /*6920*/  IMAD.MOV.U32 R24, RZ, RZ, R26 ;  /* 0x000000ffff187224 */ /* 0x020fe400078e001a */
[----:B------:R-:W-:Y:S02]  /*6930*/  IMAD.MOV.U32 R25, RZ, RZ, R27 ;  /* 0x000000ffff197224 */ /* 0x000fe400078e001b */
[----:B0-----:R-:W-:Y:S02]  /*6940*/  IMAD R3, R23, UR21, RZ ;  /* 0x0000001517037c24 */ /* 0x001fe4000f8e02ff */
[----:B------:R-:W-:Y:S01]  /*6950*/  FMUL R5, R5, UR20 ;  /* 0x0000001405057c20 */ /* 0x000fe20008400000 */
[----:B------:R-:W-:-:S04]  /*6960*/  IMAD.WIDE.U32 R24, R22, UR21, R24 ;  /* 0x0000001516187c25 */ /* 0x000fc8000f8e0018 */
[----:B------:R-:W-:Y:S01]  /*6970*/  IMAD R3, R22, UR10, R3 ;  /* 0x0000000a16037c24 */ /* 0x000fe2000f8e0203 */
[----:B------:R-:W-:-:S04]  /*6980*/  LEA R22, P2, R24, UR22, 0x2 ;  /* 0x0000001618167c11 */ /* 0x000fc8000f8410ff */
[----:B------:R-:W-:-:S04]  /*6990*/  IADD3 R3, PT, PT, R3, R25, RZ ;  /* 0x0000001903037210 */ /* 0x000fc80007ffe0ff */
[----:B------:R-:W-:-:S05]  /*69a0*/  LEA.HI.X R23, R24, UR23, R3, 0x2, P2 ;  /* 0x0000001718177c11 */ /* 0x000fca00090f1403 */
[----:B------:R1:W-:Y:S02]  /*69b0*/  STG.E desc[UR12][R22.64], R5 ;  /* 0x0000000516007986 */ /* 0x0003e4000c10190c */
.L_x_3116:
[----:B------:R-:W-:Y:S05]  /*69c0*/  WARPSYNC.ALL ;  /* 0x0000000000007948 */ /* 0x000fea0003800000 */
[----:B------:R-:W-:Y:S06]  /*69d0*/  BAR.SYNC.DEFER_BLOCKING 0x0 ;  /* 0x0000000000007b1d */ /* 0x000fec0000010000 */
.L_x_3077:
[----:B------:R-:W-:Y:S05]  /*69e0*/  @P1 BRA `(.L_x_3119) ;  /* 0xffffff9c00fc1947 */ /* 0x000fea000383ffff */
[----:B------:R-:W-:Y:S05]  /*69f0*/  EXIT ;  /* 0x000000000000794d */ /* 0x000fea0003800000 */
.L_x_3080:
[----:B------:R-:W2:Y:S01]  /*6a00*/  LDS.64 R44, [R15] ;  /* 0x000000000f2c7984 */ /* 0x000ea20000000a00 */
[----:B------:R-:W-:Y:S01]  /*6a10*/  BSSY B1, `(.L_x_3120) ;  /* 0x000000b000017945 */ /* 0x000fe20003800000 */
[----:B-1----:R-:W-:Y:S01]  /*6a20*/  IMAD.MOV.U32 R52, RZ, RZ, R47 ;  /* 0x000000ffff347224 */ /* 0x002fe200078e002f */
[----:B------:R-:W-:Y:S01]  /*6a30*/  MOV R47, 0xffffffff ;  /* 0xffffffff002f7802 */ /* 0x000fe20000000f00 */
[----:B------:R-:W-:Y:S02]  /*6a40*/  IMAD.MOV.U32 R51, RZ, RZ, RZ ;  /* 0x000000ffff337224 */ /* 0x000fe400078e00ff */
[----:B------:R-:W-:Y:S01]  /*6a50*/  IMAD.MOV.U32 R56, RZ, RZ, 0x1f ;  /* 0x0000001fff387424 */ /* 0x000fe200078e00ff */
[----:B--2---:R-:W-:Y:S02]  /*6a60*/  @!P2 LOP3.LUT R53, R28, R44, RZ, 0xc0, !PT ;  /* 0x0000002c1c35a212 */ /* 0x004fe400078ec0ff */
[----:B------:R-:W-:Y:S02]  /*6a70*/  @!P2 LOP3.LUT R54, R29, R45, RZ, 0xc0, !PT ;  /* 0x0000002d1d36a212 */ /* 0x000fe400078ec0ff */
[----:B------:R1:W2:Y:S05]  /*6a80*/  @!P2 POPC R49, R53 ;  /* 0x000000350031a309 */ /* 0x0002aa0000000000 */
[----:B012--5:R-:W-:Y:S05]  /*6a90*/  WARPSYNC.COLLECTIVE R47, `(.L_x_3121) ;  /* 0x000000002f087348 */ /* 0x027fea0003c00000 */
[----:B------:R3:W4:Y:S02]  /*6aa0*/  SHFL.IDX P6, R47, R52, R51, R56 ;  /* 0x00000033342f7389 */ /* 0x00072400000c0038 */
[----:B012345:R-:W-:Y:S05]  /*6ab0*/  ENDCOLLECTIVE ;  /* 0x000000000000791b */ /* 0x03ffea0003800000 */
.L_x_3121:
[----:B------:R-:W-:Y:S05]  /*6ac0*/  BSYNC B1 ;  /* 0x0000000000017941 */ /* 0x000fea0003800000 */
.L_x_3120:
[----:B------:R0:W1:Y:S01]  /*6ad0*/  @!P2 POPC R52, R54 ;  /* 0x000000360034a309 */ /* 0x0000620000000000 */
[-C--:B------:R-:W-:Y:S01]  /*6ae0*/  @!P3 LOP3.LUT R51, R36, R44.reuse, RZ, 0xc0, !PT ;  /* 0x0000002c2433b212 */ /* 0x080fe200078ec0ff */
[----:B------:R-:W-:Y:S01]  /*6af0*/  IMAD.MOV.U32 R56, RZ, RZ, 0x1f ;  /* 0x0000001fff387424 */ /* 0x000fe200078e00ff */
[-C--:B------:R-:W-:Y:S02]  /*6b00*/  @!P3 LOP3.LUT R55, R37, R45.reuse, RZ, 0xc0, !PT ;  /* 0x0000002d2537b212 */ /* 0x080fe400078ec0ff */
[----:B------:R-:W-:Y:S02]  /*6b10*/  @!P2 LOP3.LUT R53, R30, R44, RZ, 0xc0, !PT ;  /* 0x0000002c1e35a212 */ /* 0x000fe400078ec0ff */
[----:B0-----:R-:W-:Y:S01]  /*6b20*/  @!P2 LOP3.LUT R54, R31, R45, RZ, 0xc0, !PT ;  /* 0x0000002d1f36a212 */ /* 0x001fe200078ec0ff */
[----:B-1----:R-:W-:-:S05]  /*6b30*/  @!P2 IMAD.IADD R49, R49, 0x1, R52 ;  /* 0x000000013131a824 */ /* 0x002fca00078e0234 */
[----:B------:R-:W-:Y:S02]  /*6b40*/  @!P2 I2FP.F32.U32 R52, R49 ;  /* 0x000000310034a245 */ /* 0x000fe40000201000 */
[----:B------:R0:W-:Y:S03]  /*6b50*/  @!P3 POPC R49, R51 ;  /* 0x000000330031b309 */ /* 0x0001e60000000000 */
[----:B------:R-:W-:-:S04]  /*6b60*/  @!P2 FMUL R52, R47, R52 ;  /* 0x000000342f34a220 */ /* 0x000fc80000400000 */
[----:B------:R-:W-:-:S04]  /*6b70*/  @!P2 FFMA R52, R0, R52, R3 ;  /* 0x000000340034a223 */ /* 0x000fc80000000003 */
[----:B------:R-:W-:Y:S01]  /*6b80*/  @!P2 IMAD.MOV.U32 R3, RZ, RZ, R52 ;  /* 0x000000ffff03a224 */ /* 0x000fe200078e0034 */
[----:B0-----:R-:W-:Y:S01]  /*6b90*/  @!P3 LOP3.LUT R51, R38, R44, RZ, 0xc0, !PT ;  /* 0x0000002c2633b212 */ /* 0x001fe200078ec0ff */
[----:B------:R0:W1:Y:S02]  /*6ba0*/  @!P3 POPC R52, R55 ;  /* 0x000000370034b309 */ /* 0x0000640000000000 */
[----:B0-----:R-:W-:Y:S01]  /*6bb0*/  @!P3 LOP3.LUT R55, R39, R45, RZ, 0xc0, !PT ;  /* 0x0000002d2737b212 */ /* 0x001fe200078ec0ff */
[----:B-1----:R-:W-:-:S05]  /*6bc0*/  @!P3 IMAD.IADD R49, R49, 0x1, R52 ;  /* 0x000000013131b824 */ /* 0x002fca00078e0234 */
[----:B------:R-:W-:Y:S02]  /*6bd0*/  @!P3 I2FP.F32.U32 R52, R49 ;  /* 0x000000310034b245 */ /* 0x000fe40000201000 */
[----:B------:R0:W-:Y:S03]  /*6be0*/  @!P2 POPC R49, R53 ;  /* 0x000000350031a309 */ /* 0x0001e60000000000 */
[----:B------:R-:W-:-:S04]  /*6bf0*/  @!P3 FMUL R52, R47, R52 ;  /* 0x000000342f34b220 */ /* 0x000fc80000400000 */
[----:B------:R-:W-:Y:S01]  /*6c00*/  @!P3 FFMA R52, R2, R52, R5 ;  /* 0x000000340234b223 */ /* 0x000fe20000000005 */
[----:B0-----:R-:W-:-:S04]  /*6c10*/  @!P2 LOP3.LUT R53, R32, R44, RZ, 0xc0, !PT ;  /* 0x0000002c2035a212 */ /* 0x001fc800078ec0ff */
[----:B------:R-:W-:Y:S02]  /*6c20*/  @!P3 MOV R5, R52 ;  /* 0x000000340005b202 */ /* 0x000fe40000000f00 */
[----:B------:R0:W1:Y:S02]  /*6c30*/  @!P2 POPC R52, R54 ;  /* 0x000000360034a309 */ /* 0x0000640000000000 */
        /* <DEDUP_REMOVED lines=18> */
[-C--:B0-----:R-:W-:Y:S02]  /*6d60*/  @!P2 LOP3.LUT R54, R35, R45.reuse, RZ, 0xc0, !PT ;  /* 0x0000002d2336a212 */ /* 0x081fe400078ec0ff */
[----:B------:R-:W-:Y:S01]  /*6d70*/  @!P3 LOP3.LUT R45, R43, R45, RZ, 0xc0, !PT ;  /* 0x0000002d2b2db212 */ /* 0x000fe200078ec0ff */
[----:B-1----:R-:W-:-:S05]  /*6d80*/  @!P2 IMAD.IADD R49, R49, 0x1, R52 ;  /* 0x000000013131a824 */ /* 0x002fca00078e0234 */
[----:B------:R-:W-:Y:S01]  /*6d90*/  @!P3 POPC R45, R45 ;  /* 0x0000002d002db309 */ /* 0x000fe20000000000 */
[----:B------:R-:W-:-:S05]  /*6da0*/  @!P2 I2FP.F32.U32 R52, R49 ;  /* 0x000000310034a245 */ /* 0x000fca0000201000 */
[----:B------:R-:W-:Y:S02]  /*6db0*/  @!P2 FMUL R52, R47, R52 ;  /* 0x000000342f34a220 */ /* 0x000fe40000400000 */
[----:B------:R0:W-:Y:S02]  /*6dc0*/  @!P3 POPC R49, R51 ;  /* 0x000000330031b309 */ /* 0x0001e40000000000 */
[----:B------:R-:W-:-:S04]  /*6dd0*/  @!P2 FFMA R52, R16, R52, R3 ;  /* 0x000000341034a223 */ /* 0x000fc80000000003 */
[----:B------:R-:W-:Y:S02]  /*6de0*/  @!P2 IMAD.MOV.U32 R3, RZ, RZ, R52 ;  /* 0x000000ffff03a224 */ /* 0x000fe400078e0034 */
[----:B------:R-:W1:Y:S01]  /*6df0*/  @!P3 POPC R52, R55 ;  /* 0x000000370034b309 */ /* 0x000e620000000000 */
[----:B0-----:R-:W-:-:S07]  /*6e00*/  @!P3 LOP3.LUT R51, R42, R44, RZ, 0xc0, !PT ;  /* 0x0000002c2a33b212 */ /* 0x001fce00078ec0ff */
[----:B------:R0:W2:Y:S01]  /*6e10*/  @!P3 POPC R44, R51 ;  /* 0x00000033002cb309 */ /* 0x0000a20000000000 */
[----:B-1----:R-:W-:Y:S02]  /*6e20*/  @!P3 IMAD.IADD R49, R49, 0x1, R52 ;  /* 0x000000013131b824 */ /* 0x002fe400078e0234 */
[----:B0-----:R-:W-:-:S03]  /*6e30*/  HFMA2 R51, -RZ, RZ, 0, 0 ;  /* 0x00000000ff337431 */ /* 0x001fc600000001ff */
[----:B------:R-:W-:Y:S02]  /*6e40*/  @!P3 I2FP.F32.U32 R52, R49 ;  /* 0x000000310034b245 */ /* 0x000fe40000201000 */
[----:B------:R-:W-:Y:S01]  /*6e50*/  @!P2 POPC R49, R53 ;  /* 0x000000350031a309 */ /* 0x000fe20000000000 */
[----:B--2---:R-:W-:Y:S02]  /*6e60*/  @!P3 IMAD.IADD R44, R44, 0x1, R45 ;  /* 0x000000012c2cb824 */ /* 0x004fe400078e022d */
[----:B------:R-:W-:-:S03]  /*6e70*/  @!P3 FMUL R52, R47, R52 ;  /* 0x000000342f34b220 */ /* 0x000fc60000400000 */
[----:B------:R-:W-:Y:S01]  /*6e80*/  @!P3 I2FP.F32.U32 R44, R44 ;  /* 0x0000002c002cb245 */ /* 0x000fe20000201000 */
[----:B------:R-:W-:-:S04]  /*6e90*/  @!P3 FFMA R52, R48, R52, R5 ;  /* 0x000000343034b223 */ /* 0x000fc80000000005 */
[----:B------:R-:W-:Y:S01]  /*6ea0*/  @!P3 FMUL R44, R47, R44 ;  /* 0x0000002c2f2cb220 */ /* 0x000fe20000400000 */
[----:B------:R-:W-:Y:S02]  /*6eb0*/  @!P3 MOV R5, R52 ;  /* 0x000000340005b202 */ /* 0x000fe40000000f00 */
[----:B------:R-:W0:Y:S03]  /*6ec0*/  @!P2 POPC R52, R54 ;  /* 0x000000360034a309 */ /* 0x000e260000000000 */
[----:B------:R-:W-:-:S05]  /*6ed0*/  @!P3 FFMA R44, R50, R44, R5 ;  /* 0x0000002c322cb223 */ /* 0x000fca0000000005 */
[----:B------:R-:W-:Y:S01]  /*6ee0*/  @!P3 MOV R5, R44 ;  /* 0x0000002c0005b202 */ /* 0x000fe20000000f00 */
[----:B0-----:R-:W-:-:S05]  /*6ef0*/  @!P2 IMAD.IADD R49, R49, 0x1, R52 ;  /* 0x000000013131a824 */ /* 0x001fca00078e0234 */
[----:B------:R-:W-:Y:S01]  /*6f00*/  @!P2 I2FP.F32.U32 R52, R49 ;  /* 0x000000310034a245 */ /* 0x000fe20000201000 */
[----:B------:R-:W-:-:S04]  /*6f10*/  IMAD.MOV.U32 R49, RZ, RZ, RZ ;  /* 0x000000ffff317224 */ /* 0x000fc800078e00ff */
[----:B------:R-:W-:Y:S01]  /*6f20*/  @!P2 FMUL R52, R47, R52 ;  /* 0x000000342f34a220 */ /* 0x000fe20000400000 */
[----:B------:R-:W-:-:S03]  /*6f30*/  IMAD.MOV.U32 R47, RZ, RZ, -0x1 ;  /* 0xffffffffff2f7424 */ /* 0x000fc600078e00ff */
[----:B------:R-:W-:-:S04]  /*6f40*/  @!P2 FFMA R52, R18, R52, R3 ;  /* 0x000000341234a223 */ /* 0x000fc80000000003 */
[----:B------:R-:W-:Y:S02]  /*6f50*/  @!P2 IMAD.MOV.U32 R3, RZ, RZ, R52 ;  /* 0x000000ffff03a224 */ /* 0x000fe400078e0034 */
[----:B------:R-:W0:Y:S02]  /*6f60*/  @!P4 LDS R52, [R17+0x4] ;  /* 0x000004001134c984 */ /* 0x000e240000000800 */
[----:B0-----:R-:W-:-:S04]  /*6f70*/  @!P4 IMAD.MOV.U32 R49, RZ, RZ, R52 ;  /* 0x000000ffff31c224 */ /* 0x001fc800078e0034 */
[----:B------:R-:W-:-:S07]  /*6f80*/  IMAD.MOV.U32 R52, RZ, RZ, R49 ;  /* 0x000000ffff347224 */ /* 0x000fce00078e0031 */
[----:B------:R-:W-:Y:S05]  /*6f90*/  WARPSYNC.COLLECTIVE R47, `(.L_x_3122) ;  /* 0x000000002f087348 */ /* 0x000fea0003c00000 */
[----:B------:R0:W1:Y:S02]  /*6fa0*/  SHFL.IDX P6, R47, R52, R51, R56 ;  /* 0x00000033342f7389 */ /* 0x00006400000c0038 */
[----:B01----:R-:W-:Y:S05]  /*6fb0*/  ENDCOLLECTIVE ;  /* 0x000000000000791b */ /* 0x003fea0003800000 */
.L_x_3122:
[----:B------:R-:W-:Y:S01]  /*6fc0*/  IMAD.MOV.U32 R49, RZ, RZ, R47 ;  /* 0x000000ffff317224 */ /* 0x000fe200078e002f */
[----:B------:R-:W-:Y:S06]  /*6fd0*/  BRA `(.L_x_3123) ;  /* 0xffffffa400187947 */ /* 0x000fec000383ffff */
.L_x_3083:
        /* <DEDUP_REMOVED lines=8> */
.L_x_3125:
[----:B------:R-:W-:Y:S05]  /*7060*/  BSYNC B1 ;  /* 0x0000000000017941 */ /* 0x000fea0003800000 */
.L_x_3124:
[----:B------:R-:W-:Y:S01]  /*7070*/  MOV R17, R47 ;  /* 0x0000002f00117202 */ /* 0x000fe20000000f00 */
[----:B------:R-:W-:Y:S06]  /*7080*/  BRA `(.L_x_3126) ;  /* 0xffffffa800207947 */ /* 0x000fec000383ffff */
.L_x_3085:
[----:B------:R-:W-:Y:S01]  /*7090*/  MOV R47, 0xffffffff ;  /* 0xffffffff002f7802 */ /* 0x000fe20000000f00 */
[----:B0-----:R-:W-:Y:S02]  /*70a0*/  IMAD.MOV.U32 R52, RZ, RZ, R17 ;  /* 0x000000ffff347224 */ /* 0x001fe400078e0011 */
[----:B------:R-:W-:Y:S02]  /*70b0*/  IMAD.MOV.U32 R51, RZ, RZ, RZ ;  /* 0x000000ffff337224 */ /* 0x000fe400078e00ff */
[----:B------:R-:W-:-:S07]  /*70c0*/  IMAD.MOV.U32 R56, RZ, RZ, 0x1f ;  /* 0x0000001fff387424 */ /* 0x000fce00078e00ff */
[----:B-----5:R-:W-:Y:S05]  /*70d0*/  WARPSYNC.COLLECTIVE R47, `(.L_x_3127) ;  /* 0x000000002f087348 */ /* 0x020fea0003c00000 */
[----:B------:R0:W1:Y:S02]  /*70e0*/  SHFL.IDX P6, R47, R52, R51, R56 ;  /* 0x00000033342f7389 */ /* 0x00006400000c0038 */
[----:B01---5:R-:W-:Y:S05]  /*70f0*/  ENDCOLLECTIVE ;  /* 0x000000000000791b */ /* 0x023fea0003800000 */
.L_x_3127:
[----:B------:R-:W-:Y:S01]  /*7100*/  IMAD.MOV.U32 R17, RZ, RZ, R47 ;  /* 0x000000ffff117224 */ /* 0x000fe200078e002f */
[----:B------:R-:W-:Y:S06]  /*7110*/  BRA `(.L_x_3128) ;  /* 0xffffffac00307947 */ /* 0x000fec000383ffff */
.L_x_3087:
[----:B------:R-:W-:Y:S01]  /*7120*/  HFMA2 R56, -RZ, RZ, 0, 1.847743988037109375e-06 ;  /* 0x0000001fff387431 */ /* 0x000fe200000001ff */
[----:B------:R-:W-:Y:S01]  /*7130*/  BSSY B1, `(.L_x_3129) ;  /* 0x0000007000017945 */ /* 0x000fe20003800000 */
[----:B0-----:R-:W-:Y:S02]  /*7140*/  IMAD.MOV.U32 R52, RZ, RZ, R17 ;  /* 0x000000ffff347224 */ /* 0x001fe400078e0011 */
[----:B------:R-:W-:Y:S02]  /*7150*/  IMAD.MOV.U32 R51, RZ, RZ, RZ ;  /* 0x000000ffff337224 */ /* 0x000fe400078e00ff */
[----:B------:R-:W-:-:S07]  /*7160*/  IMAD.MOV.U32 R47, RZ, RZ, -0x1 ;  /* 0xffffffffff2f7424 */ /* 0x000fce00078e00ff */
[----:B-----5:R-:W-:Y:S05]  /*7170*/  WARPSYNC.COLLECTIVE R47, `(.L_x_3130) ;  /* 0x000000002f087348 */ /* 0x020fea0003c00000 */
[----:B------:R0:W1:Y:S02]  /*7180*/  SHFL.IDX P6, R47, R52, R51, R56 ;  /* 0x00000033342f7389 */ /* 0x00006400000c0038 */
[----:B01---5:R-:W-:Y:S05]  /*7190*/  ENDCOLLECTIVE ;  /* 0x000000000000791b */ /* 0x023fea0003800000 */
.L_x_3130:
[----:B------:R-:W-:Y:S05]  /*71a0*/  BSYNC B1 ;  /* 0x0000000000017941 */ /* 0x000fea0003800000 */
.L_x_3129:
[----:B------:R-:W-:Y:S01]  /*71b0*/  IMAD.MOV.U32 R17, RZ, RZ, R47 ;  /* 0x000000ffff117224 */ /* 0x000fe200078e002f */
[----:B------:R-:W-:Y:S06]  /*71c0*/  BRA `(.L_x_3131) ;  /* 0xffffffb000307947 */ /* 0x000fec000383ffff */
.L_x_3089:
[----:B------:R-:W-:Y:S01]  /*71d0*/  BSSY B1, `(.L_x_3132) ;  /* 0x0000008000017945 */ /* 0x000fe20003800000 */
[----:B0-----:R-:W-:Y:S01]  /*71e0*/  IMAD.MOV.U32 R52, RZ, RZ, R17 ;  /* 0x000000ffff347224 */ /* 0x001fe200078e0011 */
[----:B------:R-:W-:Y:S01]  /*71f0*/  MOV R51, RZ ;  /* 0x000000ff00337202 */ /* 0x000fe20000000f00 */
[----:B------:R-:W-:Y:S02]  /*7200*/  IMAD.MOV.U32 R56, RZ, RZ, 0x1f ;  /* 0x0000001fff387424 */ /* 0x000fe400078e00ff */
[----:B------:R-:W-:-:S07]  /*7210*/  IMAD.MOV.U32 R47, RZ, RZ, -0x1 ;  /* 0xffffffffff2f7424 */ /* 0x000fce00078e00ff */
[----:B-----5:R-:W-:Y:S05]  /*7220*/  WARPSYNC.COLLECTIVE R47, `(.L_x_3133) ;  /* 0x000000002f087348 */ /* 0x020fea0003c00000 */
[----:B------:R0:W1:Y:S02]  /*7230*/  SHFL.IDX P6, R47, R52, R51, R56 ;  /* 0x00000033342f7389 */ /* 0x00006400000c0038 */
[----:B01---5:R-:W-:Y:S05]  /*7240*/  ENDCOLLECTIVE ;  /* 0x000000000000791b */ /* 0x023fea0003800000 */
.L_x_3133:
[----:B------:R-:W-:Y:S05]  /*7250*/  BSYNC B1 ;  /* 0x0000000000017941 */ /* 0x000fea0003800000 */
.L_x_3132:
[----:B------:R-:W-:Y:S01]  /*7260*/  IMAD.MOV.U32 R17, RZ, RZ, R47 ;  /* 0x000000ffff117224 */ /* 0x000fe200078e002f */
[----:B------:R-:W-:Y:S06]  /*7270*/  BRA `(.L_x_3134) ;  /* 0xffffffb400287947 */ /* 0x000fec000383ffff */
.L_x_3091:
[----:B------:R-:W-:Y:S01]  /*7280*/  BSSY B1, `(.L_x_3135) ;  /* 0x0000008000017945 */ /* 0x000fe20003800000 */
[----:B0-----:R-:W-:Y:S01]  /*7290*/  MOV R52, R17 ;  /* 0x0000001100347202 */ /* 0x001fe20000000f00 */
[----:B------:R-:W-:Y:S02]  /*72a0*/  IMAD.MOV.U32 R51, RZ, RZ, RZ ;  /* 0x000000ffff337224 */ /* 0x000fe400078e00ff */
[----:B------:R-:W-:Y:S02]  /*72b0*/  IMAD.MOV.U32 R56, RZ, RZ, 0x1f ;  /* 0x0000001fff387424 */ /* 0x000fe400078e00ff */
[----:B------:R-:W-:-:S07]  /*72c0*/  IMAD.MOV.U32 R47, RZ, RZ, -0x1 ;  /* 0xffffffffff2f7424 */ /* 0x000fce00078e00ff */
[----:B-----5:R-:W-:Y:S05]  /*72d0*/  WARPSYNC.COLLECTIVE R47, `(.L_x_3136) ;  /* 0x000000002f087348 */ /* 0x020fea0003c00000 */
[----:B------:R0:W1:Y:S02]  /*72e0*/  SHFL.IDX P6, R47, R52, R51, R56 ;  /* 0x00000033342f7389 */ /* 0x00006400000c0038 */
[----:B01---5:R-:W-:Y:S05]  /*72f0*/  ENDCOLLECTIVE ;  /* 0x000000000000791b */ /* 0x023fea0003800000 */
.L_x_3136:
[----:B------:R-:W-:Y:S05]  /*7300*/  BSYNC B1 ;  /* 0x0000000000017941 */ /* 0x000fea0003800000 */
.L_x_3135:
[----:B------:R-:W-:Y:S01]  /*7310*/  MOV R17, R47 ;  /* 0x0000002f00117202 */ /* 0x000fe20000000f00 */
[----:B------:R-:W-:Y:S06]  /*7320*/  BRA `(.L_x_3137) ;  /* 0xffffffb800207947 */ /* 0x000fec000383ffff */
.L_x_3093:
[----:B------:R-:W-:Y:S01]  /*7330*/  BSSY B1, `(.L_x_3138) ;  /* 0x0000008000017945 */ /* 0x000fe20003800000 */
[----:B0-----:R-:W-:Y:S01]  /*7340*/  IMAD.MOV.U32 R52, RZ, RZ, R17 ;  /* 0x000000ffff347224 */ /* 0x001fe200078e0011 */
[----:B------:R-:W-:Y:S01]  /*7350*/  MOV R47, 0xffffffff ;  /* 0xffffffff002f7802 */ /* 0x000fe20000000f00 */
[----:B------:R-:W-:Y:S02]  /*7360*/  IMAD.MOV.U32 R51, RZ, RZ, RZ ;  /* 0x000000ffff337224 */ /* 0x000fe400078e00ff */
[----:B------:R-:W-:-:S07]  /*7370*/  IMAD.MOV.U32 R56, RZ, RZ, 0x1f ;  /* 0x0000001fff387424 */ /* 0x000fce00078e00ff */
[----:B-----5:R-:W-:Y:S05]  /*7380*/  WARPSYNC.COLLECTIVE R47, `(.L_x_3139) ;  /* 0x000000002f087348 */ /* 0x020fea0003c00000 */
[----:B------:R0:W1:Y:S02]  /*7390*/  SHFL.IDX P6, R47, R52, R51, R56 ;  /* 0x00000033342f7389 */ /* 0x00006400000c0038 */
[----:B01---5:R-:W-:Y:S05]  /*73a0*/  ENDCOLLECTIVE ;  /* 0x000000000000791b */ /* 0x023fea0003800000 */
.L_x_3139:
[----:B------:R-:W-:Y:S05]  /*73b0*/  BSYNC B1 ;  /* 0x0000000000017941 */ /* 0x000fea0003800000 */
.L_x_3138:
[----:B------:R-:W-:Y:S01]  /*73c0*/  IMAD.MOV.U32 R17, RZ, RZ, R47 ;  /* 0x000000ffff117224 */ /* 0x000fe200078e002f */
[----:B------:R-:W-:Y:S06]  /*73d0*/  BRA `(.L_x_3140) ;  /* 0xffffffbc00187947 */ /* 0x000fec000383ffff */
.L_x_3095:
        /* <DEDUP_REMOVED lines=8> */
.L_x_3142:
[----:B------:R-:W-:Y:S05]  /*7460*/  BSYNC B1 ;  /* 0x0000000000017941 */ /* 0x000fea0003800000 */
.L_x_3141:
[----:B------:R-:W-:Y:S01]  /*7470*/  IMAD.MOV.U32 R17, RZ, RZ, R47 ;  /* 0x000000ffff117224 */ /* 0x000fe200078e002f */
[----:B------:R-:W-:Y:S06]  /*7480*/  BRA `(.L_x_3143) ;  /* 0xffffffc000107947 */ /* 0x000fec000383ffff */
.L_x_3097:
        /* <DEDUP_REMOVED lines=8> */
.L_x_3145:
[----:B------:R-:W-:Y:S05]  /*7510*/  BSYNC B1 ;  /* 0x0000000000017941 */ /* 0x000fea0003800000 */
.L_x_3144:
[----:B------:R-:W-:Y:S01]  /*7520*/  IMAD.MOV.U32 R17, RZ, RZ, R47 ;  /* 0x000000ffff117224 */ /* 0x000fe200078e002f */
[----:B------:R-:W-:Y:S06]  /*7530*/  BRA `(.L_x_3146) ;  /* 0xffffffc400087947 */ /* 0x000fec000383ffff */
.L_x_3099:
        /* <DEDUP_REMOVED lines=8> */
.L_x_3148:
[----:B------:R-:W-:Y:S05]  /*75c0*/  BSYNC B1 ;  /* 0x0000000000017941 */ /* 0x000fea0003800000 */
.L_x_3147:
[----:B------:R-:W-:Y:S01]  /*75d0*/  MOV R17, R47 ;  /* 0x0000002f00117202 */ /* 0x000fe20000000f00 */
[----:B------:R-:W-:Y:S06]  /*75e0*/  BRA `(.L_x_3149) ;  /* 0xffffffc800007947 */ /* 0x000fec000383ffff */
.L_x_3101:
        /* <DEDUP_REMOVED lines=8> */
.L_x_3151:
[----:B------:R-:W-:Y:S05]  /*7670*/  BSYNC B1 ;  /* 0x0000000000017941 */ /* 0x000fea0003800000 */
.L_x_3150:
[----:B------:R-:W-:Y:S01]  /*7680*/  IMAD.MOV.U32 R17, RZ, RZ, R47 ;  /* 0x000000ffff117224 */ /* 0x000fe200078e002f */
[----:B------:R-:W-:Y:S06]  /*7690*/  BRA `(.L_x_3152) ;  /* 0xffffffc800f87947 */ /* 0x000fec000383ffff */
.L_x_3103:
        /* <DEDUP_REMOVED lines=8> */
.L_x_3154:
[----:B------:R-:W-:Y:S05]  /*7720*/  BSYNC B1 ;  /* 0x0000000000017941 */ /* 0x000fea0003800000 */
.L_x_3153:
[----:B------:R-:W-:Y:S01]  /*7730*/  IMAD.MOV.U32 R17, RZ, RZ, R47 ;  /* 0x000000ffff117224 */ /* 0x000fe200078e002f */
[----:B------:R-:W-:Y:S06]  /*7740*/  BRA `(.L_x_3155) ;  /* 0xffffffcc00f07947 */ /* 0x000fec000383ffff */
.L_x_3105:
        /* <DEDUP_REMOVED lines=8> */
.L_x_3157:
[----:B------:R-:W-:Y:S05]  /*77d0*/  BSYNC B1 ;  /* 0x0000000000017941 */ /* 0x000fea0003800000 */
.L_x_3156:
[----:B------:R-:W-:Y:S01]  /*77e0*/  IMAD.MOV.U32 R17, RZ, RZ, R47 ;  /* 0x000000ffff117224 */ /* 0x000fe200078e002f */
[----:B------:R-:W-:Y:S06]  /*77f0*/  BRA `(.L_x_3158) ;  /* 0xffffffd000e87947 */ /* 0x000fec000383ffff */
.L_x_3107:
        /* <DEDUP_REMOVED lines=8> */
.L_x_3160:
[----:B------:R-:W-:Y:S05]  /*7880*/  BSYNC B1 ;  /* 0x0000000000017941 */ /* 0x000fea0003800000 */
.L_x_3159:
[----:B------:R-:W-:Y:S01]  /*7890*/  MOV R17, R47 ;  /* 0x0000002f00117202 */ /* 0x000fe20000000f00 */
[----:B------:R-:W-:Y:S06]  /*78a0*/  BRA `(.L_x_3161) ;  /* 0xffffffd400e07947 */ /* 0x000fec000383ffff */
.L_x_3109:
        /* <DEDUP_REMOVED lines=8> */
.L_x_3163:
[----:B------:R-:W-:Y:S05]  /*7930*/  BSYNC B1 ;  /* 0x0000000000017941 */ /* 0x000fea0003800000 */
.L_x_3162:
[----:B------:R-:W-:Y:S01]  /*7940*/  IMAD.MOV.U32 R17, RZ, RZ, R47 ;  /* 0x000000ffff117224 */ /* 0x000fe200078e002f */
[----:B------:R-:W-:Y:S06]  /*7950*/  BRA `(.L_x_3164) ;  /* 0xffffffd800d87947 */ /* 0x000fec000383ffff */
.L_x_3111:
        /* <DEDUP_REMOVED lines=8> */
.L_x_3166:
[----:B------:R-:W-:Y:S05]  /*79e0*/  BSYNC B1 ;  /* 0x0000000000017941 */ /* 0x000fea0003800000 */
.L_x_3165:
[----:B------:R-:W-:Y:S01]  /*79f0*/  IMAD.MOV.U32 R17, RZ, RZ, R47 ;  /* 0x000000ffff117224 */ /* 0x000fe200078e002f */
[----:B------:R-:W-:Y:S06]  /*7a00*/  BRA `(.L_x_3167) ;  /* 0xffffffdc00d07947 */ /* 0x000fec000383ffff */
.L_x_3113:
        /* <DEDUP_REMOVED lines=8> */
.L_x_3169:
[----:B------:R-:W-:Y:S05]  /*7a90*/  BSYNC B1 ;  /* 0x0000000000017941 */ /* 0x000fea0003800000 */
.L_x_3168:
[----:B------:R-:W-:Y:S01]  /*7aa0*/  IMAD.MOV.U32 R17, RZ, RZ, R47 ;  /* 0x000000ffff117224 */ /* 0x000fe200078e002f */
[----:B------:R-:W-:Y:S06]  /*7ab0*/  BRA `(.L_x_3170) ;  /* 0xffffffe000c87947 */ /* 0x000fec000383ffff */
.L_x_3114:
        /* <DEDUP_REMOVED lines=8> */
.L_x_3172:
[----:B------:R-:W-:Y:S05]  /*7b40*/  BSYNC B1 ;  /* 0x0000000000017941 */ /* 0x000fea0003800000 */
.L_x_3171:
[----:B------:R-:W-:Y:S01]  /*7b50*/  MOV R15, R47 ;  /* 0x0000002f000f7202 */ /* 0x000fe20000000f00 */
[----:B------:R-:W-:Y:S06]  /*7b60*/  BRA `(.L_x_3173) ;  /* 0xffffffe400c07947 */ /* 0x000fec000383ffff */
.L_x_3115:
[----:B------:R-:W-:Y:S01]  /*7b70*/  BSSY B0, `(.L_x_3174) ;  /* 0x0000008000007945 */ /* 0x000fe20003800000 */
[----:B------:R-:W-:Y:S01]  /*7b80*/  IMAD.MOV.U32 R58, RZ, RZ, R3 ;  /* 0x000000ffff3a7224 */ /* 0x000fe200078e0003 */
[----:B------:R-:W-:Y:S01]  /*7b90*/  MOV R47, 0xffffffff ;  /* 0xffffffff002f7802 */ /* 0x000fe20000000f00 */
[----:B------:R-:W-:Y:S02]  /*7ba0*/  IMAD.MOV.U32 R49, RZ, RZ, 0x10 ;  /* 0x00000010ff317424 */ /* 0x000fe400078e00ff */
[----:B------:R-:W-:-:S07]  /*7bb0*/  IMAD.MOV.U32 R60, RZ, RZ, 0x1f ;  /* 0x0000001fff3c7424 */ /* 0x000fce00078e00ff */
[----:B-----5:R-:W-:Y:S05]  /*7bc0*/  WARPSYNC.COLLECTIVE R47, `(.L_x_3175) ;  /* 0x000000002f087348 */ /* 0x020fea0003c00000 */
[----:B------:R0:W1:Y:S02]  /*7bd0*/  SHFL.DOWN P3, R45, R58, R49, R60 ;  /* 0x080000313a2d7389 */ /* 0x000064000006003c */
[----:B01---5:R-:W-:Y:S05]  /*7be0*/  ENDCOLLECTIVE ;  /* 0x000000000000791b */ /* 0x023fea0003800000 */
.L_x_3175:
[----:B------:R-:W-:Y:S05]  /*7bf0*/  BSYNC B0 ;  /* 0x0000000000007941 */ /* 0x000fea0003800000 */
.L_x_3174:
        /* <DEDUP_REMOVED lines=9> */
.L_x_3176:
[----:B------:R-:W-:Y:S01]  /*7c90*/  MOV R49, 0x4 ;  /* 0x0000000400317802 */ /* 0x000fe20000000f00 */
[----:B------:R-:W-:-:S04]  /*7ca0*/  IMAD.MOV.U32 R15, RZ, RZ, R45 ;  /* 0x000000ffff0f7224 */ /* 0x000fc800078e002d */
[----:B------:R-:W-:-:S04]  /*7cb0*/  FADD R15, R44, R15 ;  /* 0x0000000f2c0f7221 */ /* 0x000fc80000000000 */
[----:B------:R-:W-:-:S07]  /*7cc0*/  IMAD.MOV.U32 R58, RZ, RZ, R15 ;  /* 0x000000ffff3a7224 */ /* 0x000fce00078e000f */
[----:B------:R-:W-:Y:S05]  /*7cd0*/  WARPSYNC.COLLECTIVE R47, `(.L_x_3177) ;  /* 0x000000002f087348 */ /* 0x000fea0003c00000 */
[----:B------:R0:W1:Y:S02]  /*7ce0*/  SHFL.DOWN P3, R45, R58, R49, R60 ;  /* 0x080000313a2d7389 */ /* 0x000064000006003c */
[----:B01----:R-:W-:Y:S05]  /*7cf0*/  ENDCOLLECTIVE ;  /* 0x000000000000791b */ /* 0x003fea0003800000 */
.L_x_3177:
[----:B------:R-:W-:Y:S02]  /*7d00*/  IMAD.MOV.U32 R49, RZ, RZ, 0x2 ;  /* 0x00000002ff317424 */ /* 0x000fe400078e00ff */
[----:B------:R-:W-:-:S04]  /*7d10*/  IMAD.MOV.U32 R52, RZ, RZ, R45 ;  /* 0x000000ffff347224 */ /* 0x000fc800078e002d */
[----:B------:R-:W-:-:S04]  /*7d20*/  FADD R52, R15, R52 ;  /* 0x000000340f347221 */ /* 0x000fc80000000000 */
[----:B------:R-:W-:-:S07]  /*7d30*/  IMAD.MOV.U32 R58, RZ, RZ, R52 ;  /* 0x000000ffff3a7224 */ /* 0x000fce00078e0034 */
[----:B------:R-:W-:Y:S05]  /*7d40*/  WARPSYNC.COLLECTIVE R47, `(.L_x_3178) ;  /* 0x000000002f087348 */ /* 0x000fea0003c00000 */
[----:B------:R0:W1:Y:S02]  /*7d50*/  SHFL.DOWN P3, R45, R58, R49, R60 ;  /* 0x080000313a2d7389 */ /* 0x000064000006003c */
[----:B01----:R-:W-:Y:S05]  /*7d60*/  ENDCOLLECTIVE ;  /* 0x000000000000791b */ /* 0x003fea0003800000 */
.L_x_3178:
[----:B------:R-:W-:Y:S01]  /*7d70*/  IMAD.MOV.U32 R49, RZ, RZ, 0x1 ;  /* 0x00000001ff317424 */ /* 0x000fe200078e00ff */
[----:B------:R-:W-:-:S05]  /*7d80*/  MOV R3, R45 ;  /* 0x0000002d00037202 */ /* 0x000fca0000000f00 */
[----:B------:R-:W-:-:S04]  /*7d90*/  FADD R17, R52, R3 ;  /* 0x0000000334117221 */ /* 0x000fc80000000000 */
[----:B------:R-:W-:-:S07]  /*7da0*/  IMAD.MOV.U32 R58, RZ, RZ, R17 ;  /* 0x000000ffff3a7224 */ /* 0x000fce00078e0011 */
[----:B------:R-:W-:Y:S05]  /*7db0*/  WARPSYNC.COLLECTIVE R47, `(.L_x_3179) ;  /* 0x000000002f087348 */ /* 0x000fea0003c00000 */
[----:B------:R0:W1:Y:S02]  /*7dc0*/  SHFL.DOWN P3, R45, R58, R49, R60 ;  /* 0x080000313a2d7389 */ /* 0x000064000006003c */
[----:B01----:R-:W-:Y:S05]  /*7dd0*/  ENDCOLLECTIVE ;  /* 0x000000000000791b */ /* 0x003fea0003800000 */
.L_x_3179:
[----:B------:R-:W-:Y:S01]  /*7de0*/  MOV R58, R5 ;  /* 0x00000005003a7202 */ /* 0x000fe20000000f00 */
[----:B------:R-:W-:Y:S02]  /*7df0*/  IMAD.MOV.U32 R49, RZ, RZ, 0x10 ;  /* 0x00000010ff317424 */ /* 0x000fe400078e00ff */
[----:B------:R-:W-:-:S07]  /*7e00*/  IMAD.MOV.U32 R44, RZ, RZ, R45 ;  /* 0x000000ffff2c7224 */ /* 0x000fce00078e002d */
[----:B------:R-:W-:Y:S05]  /*7e10*/  WARPSYNC.COLLECTIVE R47, `(.L_x_3180) ;  /* 0x000000002f087348 */ /* 0x000fea0003c00000 */
[----:B------:R0:W1:Y:S02]  /*7e20*/  SHFL.DOWN P3, R45, R58, R49, R60 ;  /* 0x080000313a2d7389 */ /* 0x000064000006003c */
[----:B01----:R-:W-:Y:S05]  /*7e30*/  ENDCOLLECTIVE ;  /* 0x000000000000791b */ /* 0x003fea0003800000 */
.L_x_3180:
        /* <DEDUP_REMOVED lines=8> */
.L_x_3181:
[----:B------:R-:W-:Y:S02]  /*7ec0*/  IMAD.MOV.U32 R49, RZ, RZ, 0x4 ;  /* 0x00000004ff317424 */ /* 0x000fe400078e00ff */
[----:B------:R-:W-:-:S04]  /*7ed0*/  IMAD.MOV.U32 R54, RZ, RZ, R45 ;  /* 0x000000ffff367224 */ /* 0x000fc800078e002d */
[----:B------:R-:W-:-:S04]  /*7ee0*/  FADD R54, R19, R54 ;  /* 0x0000003613367221 */ /* 0x000fc80000000000 */
[----:B------:R-:W-:-:S07]  /*7ef0*/  IMAD.MOV.U32 R58, RZ, RZ, R54 ;  /* 0x000000ffff3a7224 */ /* 0x000fce00078e0036 */
[----:B------:R-:W-:Y:S05]  /*7f00*/  WARPSYNC.COLLECTIVE R47, `(.L_x_3182) ;  /* 0x000000002f087348 */ /* 0x000fea0003c00000 */
[----:B------:R0:W1:Y:S02]  /*7f10*/  SHFL.DOWN P3, R45, R58, R49, R60 ;  /* 0x080000313a2d7389 */ /* 0x000064000006003c */
[----:B01----:R-:W-:Y:S05]  /*7f20*/  ENDCOLLECTIVE ;  /* 0x000000000000791b */ /* 0x003fea0003800000 */
.L_x_3182:
[----:B------:R-:W-:Y:S01]  /*7f30*/  IMAD.MOV.U32 R49, RZ, RZ, 0x2 ;  /* 0x00000002ff317424 */ /* 0x000fe200078e00ff */
[----:B------:R-:W-:-:S05]  /*7f40*/  MOV R17, R45 ;  /* 0x0000002d00117202 */ /* 0x000fca0000000f00 */
[----:B------:R-:W-:-:S04]  /*7f50*/  FADD R5, R54, R17 ;  /* 0x0000001136057221 */ /* 0x000fc80000000000 */
[----:B------:R-:W-:-:S07]  /*7f60*/  IMAD.MOV.U32 R58, RZ, RZ, R5 ;  /* 0x000000ffff3a7224 */ /* 0x000fce00078e0005 */
[----:B------:R-:W-:Y:S05]  /*7f70*/  WARPSYNC.COLLECTIVE R47, `(.L_x_3183) ;  /* 0x000000002f087348 */ /* 0x000fea0003c00000 */
[----:B------:R0:W1:Y:S02]  /*7f80*/  SHFL.DOWN P3, R45, R58, R49, R60 ;  /* 0x080000313a2d7389 */ /* 0x000064000006003c */
[----:B01----:R-:W-:Y:S05]  /*7f90*/  ENDCOLLECTIVE ;  /* 0x000000000000791b */ /* 0x003fea0003800000 */
.L_x_3183:
[----:B------:R-:W-:Y:S02]  /*7fa0*/  IMAD.MOV.U32 R49, RZ, RZ, 0x1 ;  /* 0x00000001ff317424 */ /* 0x000fe400078e00ff */
[----:B------:R-:W-:-:S04]  /*7fb0*/  IMAD.MOV.U32 R56, RZ, RZ, R45 ;  /* 0x000000ffff387224 */ /* 0x000fc800078e002d */
[----:B------:R-:W-:-:S05]  /*7fc0*/  FADD R56, R5, R56 ;  /* 0x0000003805387221 */ /* 0x000fca0000000000 */
[----:B------:R-:W-:-:S07]  /*7fd0*/  MOV R58, R56 ;  /* 0x00000038003a7202 */ /* 0x000fce0000000f00 */
[----:B------:R-:W-:Y:S05]  /*7fe0*/  WARPSYNC.COLLECTIVE R47, `(.L_x_3184) ;  /* 0x000000002f087348 */ /* 0x000fea0003c00000 */
[----:B------:R0:W1:Y:S02]  /*7ff0*/  SHFL.DOWN P3, R45, R58, R49, R60 ;  /* 0x080000313a2d7389 */ /* 0x000064000006003c */
[----:B01----:R-:W-:Y:S05]  /*8000*/  ENDCOLLECTIVE ;  /* 0x000000000000791b */ /* 0x003fea0003800000 */
.L_x_3184:
[----:B------:R-:W-:Y:S01]  /*8010*/  IMAD.MOV.U32 R19, RZ, RZ, R45 ;  /* 0x000000ffff137224 */ /* 0x000fe200078e002d */
[----:B------:R-:W-:Y:S06]  /*8020*/  BRA `(.L_x_3185) ;  /* 0xffffffe400f07947 */ /* 0x000fec000383ffff */
.L_x_3186:
        /* <DEDUP_REMOVED lines=13> */
.L_x_4163:


//--------------------- .text._Z66popcount_weighted_keys_literal_fused_multiq_kernel_warp_out_w32_sbILi3EEvPKyPKfiiS1_S3_iiiiiPKxS5_fiPf --------------------------
	.section	.text._Z66popcount_weighted_keys_literal_fused_multiq_kernel_warp_out_w32_sbILi3EEvPKyPKfiiS1_S3_iiiiiPKxS5_fiPf,"ax",@progbits
	.align	128
        .global         _Z66popcount_weighted_keys_literal_fused_multiq_kernel_warp_out_w32_sbILi3EEvPKyPKfiiS1_S3_iiiiiPKxS5_fiPf
        .type           _Z66popcount_weighted_keys_literal_fused_multiq_kernel_warp_out_w32_sbILi3EEvPKyPKfiiS1_S3_iiiiiPKxS5_fiPf,@function
        .size           _Z66popcount_weighted_keys_literal_fused_multiq_kernel_warp_out_w32_sbILi3EEvPKyPKfiiS1_S3_iiiiiPKxS5_fiPf,(.L_x_4164 - _Z66popcount_weighted_keys_literal_fused_multiq_kernel_warp_out_w32_sbILi3EEvPKyPKfiiS1_S3_iiiiiPKxS5_fiPf)
        .other          _Z66popcount_weighted_keys_literal_fused_multiq_kernel_warp_out_w32_sbILi3EEvPKyPKfiiS1_S3_iiiiiPKxS5_fiPf,@"STO_CUDA_ENTRY STV_DEFAULT"
_Z66popcount_weighted_keys_literal_fused_multiq_kernel_warp_out_w32_sbILi3EEvPKyPKfiiS1_S3_iiiiiPKxS5_fiPf:
.text._Z66popcount_weighted_keys_literal_fused_multiq_kernel_warp_out_w32_sbILi3EEvPKyPKfiiS1_S3_iiiiiPKxS5_fiPf:
        /* <DEDUP_REMOVED lines=27> */
[C---:B------:R-:W-:Y:S01]  /*01b0*/  VIADD R13, R0.reuse, UR18 ;  /* 0x00000012000d7c36 */ /* 0x040fe20008000000 */
[C---:B------:R-:W-:Y:S01]  /*01c0*/  ISETP.GE.U32.AND P0, PT, R0.reuse, 0x60, PT ;  /* 0x000000600000780c */ /* 0x040fe20003f06070 */
[----:B------:R-:W-:Y:S01]  /*01d0*/  ULEA UR8, UR8, UR13, 0x2 ;  /* 0x0000000d08087291 */ /* 0x000fe2000f8e10ff */
[----:B------:R-:W-:-:S02]  /*01e0*/  VIMNMX.U32 R7, PT, PT, R0, 0x60, !PT ;  /* 0x0000006000077848 */ /* 0x000fc40007fe0000 */
[----:B------:R-:W-:-:S04]  /*01f0*/  SEL R10, RZ, 0x1, P0 ;  /* 0x00000001ff0a7807 */ /* 0x000fc80000000000 */
[----:B------:R-:W-:Y:S01]  /*0200*/  IADD3 R7, PT, PT, R7, -R0, -R10 ;  /* 0x8000000007077210 */ /* 0x000fe20007ffe80a */
[----:B0-----:R-:W-:-:S04]  /*0210*/  VIADD R4, R6, 0xffffffe ;  /* 0x0ffffffe06047836 */ /* 0x001fc80000000000 */
[----:B------:R0:W1:Y:S02]  /*0220*/  F2I.FTZ.U32.TRUNC.NTZ R5, R4 ;  /* 0x0000000400057305 */ /* 0x000064000021f000 */
[----:B0-----:R-:W-:Y:S02]  /*0230*/  HFMA2 R4, -RZ, RZ, 0, 0 ;  /* 0x00000000ff047431 */ /* 0x001fe400000001ff */
[----:B-1----:R-:W-:-:S04]  /*0240*/  IMAD.MOV R9, RZ, RZ, -R5 ;  /* 0x000000ffff097224 */ /* 0x002fc800078e0a05 */
[----:B------:R-:W-:-:S04]  /*0250*/  IMAD R9, R9, UR18, RZ ;  /* 0x0000001209097c24 */ /* 0x000fc8000f8e02ff */
[----:B------:R-:W-:-:S06]  /*0260*/  IMAD.HI.U32 R6, R5, R9, R4 ;  /* 0x0000000905067227 */ /* 0x000fcc00078e0004 */
[----:B------:R-:W-:-:S04]  /*0270*/  IMAD.HI.U32 R5, R6, R7, RZ ;  /* 0x0000000706057227 */ /* 0x000fc800078e00ff */
[----:B------:R-:W-:-:S04]  /*0280*/  IMAD.MOV R4, RZ, RZ, -R5 ;  /* 0x000000ffff047224 */ /* 0x000fc800078e0a05 */
[----:B------:R-:W-:-:S05]  /*0290*/  IMAD R7, R4, UR18, R7 ;  /* 0x0000001204077c24 */ /* 0x000fca000f8e0207 */
[----:B------:R-:W-:-:S13]  /*02a0*/  ISETP.GE.U32.AND P0, PT, R7, UR18, PT ;  /* 0x0000001207007c0c */ /* 0x000fda000bf06070 */
[----:B------:R-:W-:Y:S02]  /*02b0*/  @P0 VIADD R7, R7, -UR18 ;  /* 0x8000001207070c36 */ /* 0x000fe40008000000 */
[----:B------:R-:W-:-:S03]  /*02c0*/  @P0 VIADD R5, R5, 0x1 ;  /* 0x0000000105050836 */ /* 0x000fc60000000000 */
[----:B------:R-:W-:-:S13]  /*02d0*/  ISETP.GE.U32.AND P1, PT, R7, UR18, PT ;  /* 0x0000001207007c0c */ /* 0x000fda000bf26070 */
[----:B------:R-:W-:Y:S02]  /*02e0*/  @P1 IADD3 R5, PT, PT, R5, 0x1, RZ ;  /* 0x0000000105051810 */ /* 0x000fe40007ffe0ff */
[----:B------:R-:W-:-:S05]  /*02f0*/  @!P2 LOP3.LUT R5, RZ, UR18, RZ, 0x33, !PT ;  /* 0x00000012ff05ac12 */ /* 0x000fca000f8e33ff */
[----:B------:R-:W-:-:S05]  /*0300*/  IMAD.IADD R10, R10, 0x1, R5 ;  /* 0x000000010a0a7824 */ /* 0x000fca00078e0205 */
[----:B------:R-:W-:-:S07]  /*0310*/  LOP3.LUT R20, R10, 0x3, RZ, 0xc0, !PT ;  /* 0x000000030a147812 */ /* 0x000fce00078ec0ff */
.L_x_3195:
[----:B0-----:R-:W0:Y:S01]  /*0320*/  LDCU UR4, c[0x0][0x3ac] ;  /* 0x00007580ff0477ac */ /* 0x001e220008000800 */
[----:B------:R-:W-:-:S04]  /*0330*/  IADD3 R14, PT, PT, R12, UR6, RZ ;  /* 0x000000060c0e7c10 */ /* 0x000fc8000fffe0ff */
        /* <DEDUP_REMOVED lines=36> */
.L_x_3191:
[----:B------:R-:W-:Y:S05]  /*0580*/  BSYNC.RECONVERGENT B1 ;  /* 0x0000000000017941 */ /* 0x000fea0003800200 */
.L_x_3190:
[----:B------:R-:W-:Y:S05]  /*0590*/  @!P1 BRA `(.L_x_3189) ;  /* 0x0000000000649947 */ /* 0x000fea0003800000 */
.L_x_3192:
[C---:B--2---:R-:W-:Y:S02]  /*05a0*/  VIADD R19, R21.reuse, UR18 ;  /* 0x0000001215137c36 */ /* 0x044fe40008000000 */
[----:B-1----:R-:W-:-:S03]  /*05b0*/  IMAD.WIDE.U32 R8, R21, 0x8, R4 ;  /* 0x0000000815087825 */ /* 0x002fc600078e0004 */
[C---:B------:R-:W-:Y:S01]  /*05c0*/  IADD3 R17, PT, PT, R19.reuse, UR18, RZ ;  /* 0x0000001213117c10 */ /* 0x040fe2000fffe0ff */
[--C-:B------:R-:W-:Y:S02]  /*05d0*/  IMAD.WIDE.U32 R18, R19, 0x8, R4.reuse ;  /* 0x0000000813127825 */ /* 0x100fe400078e0004 */
[----:B------:R-:W2:Y:S02]  /*05e0*/  LDG.E.64.CONSTANT R8, desc[UR14][R8.64] ;  /* 0x0000000e08087981 */ /* 0x000ea4000c1e9b00 */
[C---:B0-----:R-:W-:Y:S02]  /*05f0*/  VIADD R15, R17.reuse, UR18 ;  /* 0x00000012110f7c36 */ /* 0x041fe40008000000 */
        /* <DEDUP_REMOVED lines=19> */
.L_x_3189:
[----:B------:R-:W-:Y:S05]  /*0730*/  BSYNC.RECONVERGENT B0 ;  /* 0x0000000000007941 */ /* 0x000fea0003800200 */
.L_x_3188:
[----:B------:R-:W-:Y:S01]  /*0740*/  ISETP.GT.U32.AND P0, PT, R11, 0x2, PT ;  /* 0x000000020b00780c */ /* 0x000fe20003f04070 */
[----:B------:R-:W-:-:S12]  /*0750*/  BSSY.RECONVERGENT B0, `(.L_x_3187) ;  /* 0x0000011000007945 */ /* 0x000fd80003800200 */
[----:B------:R-:W-:Y:S05]  /*0760*/  @P0 BRA `(.L_x_3193) ;  /* 0x00000000003c0947 */ /* 0x000fea0003800000 */
[----:B------:R-:W3:Y:S01]  /*0770*/  LDC.64 R4, c[0x0][0x3a0] ;  /* 0x0000e800ff047b82 */ /* 0x000ee20000000a00 */
[----:B------:R-:W-:Y:S01]  /*0780*/  UMOV UR4, URZ ;  /* 0x000000ff00047c82 */ /* 0x000fe20008000000 */
[----:B012---:R-:W-:Y:S01]  /*0790*/  MOV R7, R11 ;  /* 0x0000000b00077202 */ /* 0x007fe20000000f00 */
[----:B---3--:R-:W-:-:S04]  /*07a0*/  IMAD.WIDE.U32 R14, R14, 0xc, R4 ;  /* 0x0000000c0e0e7825 */ /* 0x008fc800078e0004 */
[----:B------:R-:W-:-:S07]  /*07b0*/  VIADD R17, R15, UR4 ;  /* 0x000000040f117c36 */ /* 0x000fce0008000000 */
.L_x_3194:
[----:B---3--:R-:W-:Y:S02]  /*07c0*/  IMAD.MOV.U32 R4, RZ, RZ, R14 ;  /* 0x000000ffff047224 */ /* 0x008fe400078e000e */
[----:B------:R-:W-:Y:S02]  /*07d0*/  IMAD.MOV.U32 R5, RZ, RZ, R17 ;  /* 0x000000ffff057224 */ /* 0x000fe400078e0011 */
[----:B------:R-:W-:-:S06]  /*07e0*/  IMAD.WIDE.U32 R4, R7, 0x4, R4 ;  /* 0x0000000407047825 */ /* 0x000fcc00078e0004 */
[----:B------:R-:W2:Y:S01]  /*07f0*/  LDG.E.CONSTANT R4, desc[UR14][R4.64] ;  /* 0x0000000e04047981 */ /* 0x000ea2000c1e9900 */
[----:B------:R-:W-:Y:S01]  /*0800*/  IMAD R6, R12, 0x3, R7 ;  /* 0x000000030c067824 */ /* 0x000fe200078e0207 */
[----:B------:R-:W-:-:S04]  /*0810*/  IADD3 R7, PT, PT, R7, UR18, RZ ;  /* 0x0000001207077c10 */ /* 0x000fc8000fffe0ff */
[----:B------:R-:W-:Y:S02]  /*0820*/  LEA R9, R6, UR8, 0x2 ;  /* 0x0000000806097c11 */ /* 0x000fe4000f8e10ff */
[----:B------:R-:W-:-:S03]  /*0830*/  ISETP.GE.U32.AND P0, PT, R7, 0x3, PT ;  /* 0x000000030700780c */ /* 0x000fc60003f06070 */
[----:B--2---:R3:W-:Y:S10]  /*0840*/  STS [R9], R4 ;  /* 0x0000000409007388 */ /* 0x0047f40000000800 */
[----:B------:R-:W-:Y:S05]  /*0850*/  @!P0 BRA `(.L_x_3194) ;  /* 0xfffffffc00d88947 */ /* 0x000fea000383ffff */
.L_x_3193:
[----:B------:R-:W-:Y:S05]  /*0860*/  BSYNC.RECONVERGENT B0 ;  /* 0x0000000000007941 */ /* 0x000fea0003800200 */
.L_x_3187:
[----:B------:R-:W-:-:S05]  /*0870*/  VIADD R12, R12, 0x1 ;  /* 0x000000010c0c7836 */ /* 0x000fca0000000000 */
[----:B------:R-:W-:-:S13]  /*0880*/  ISETP.NE.AND P0, PT, R12, UR5, PT ;  /* 0x000000050c007c0c */ /* 0x000fda000bf05270 */
[----:B------:R-:W-:Y:S05]  /*0890*/  @P0 BRA `(.L_x_3195) ;  /* 0xfffffff800a00947 */ /* 0x000fea000383ffff */
[----:B------:R-:W4:Y:S01]  /*08a0*/  S2UR UR9, SR_CgaCtaId ;  /* 0x00000000000979c3 */ /* 0x000f220000008800 */
[----:B------:R-:W5:Y:S01]  /*08b0*/  LDCU UR10, c[0x0][0x390] ;  /* 0x00007200ff0a77ac */ /* 0x000f620008000800 */
[----:B---3--:R-:W-:Y:S01]  /*08c0*/  LEA R4, R26, UR7, 0x3 ;  /* 0x000000071a047c11 */ /* 0x008fe2000f8e18ff */
[----:B------:R-:W-:Y:S01]  /*08d0*/  UMOV UR4, 0x400 ;  /* 0x0000040000047882 */ /* 0x000fe20000000000 */
[----:B-----5:R-:W-:Y:S02]  /*08e0*/  USHF.L.U32 UR16, UR10, 0x5, URZ ;  /* 0x000000050a107899 */ /* 0x020fe400080006ff */
[----:B------:R-:W-:Y:S02]  /*08f0*/  ULOP3.LUT UR17, UR10, 0x3, URZ, 0xc0, !UPT ;  /* 0x000000030a117892 */ /* 0x000fe4000f8ec0ff */
[----:B----4-:R-:W-:Y:S02]  /*0900*/  ULEA UR12, UR9, UR4, 0x18 ;  /* 0x00000004090c7291 */ /* 0x010fe4000f8ec0ff */
[----:B------:R-:W-:-:S02]  /*0910*/  UIMAD UR9, UR5, 0x3, UR10 ;  /* 0x00000003050978a4 */ /* 0x000fc4000f8e020a */
[----:B------:R-:W-:Y:S02]  /*0920*/  ULOP3.LUT UR4, UR10, 0x7ffffffc, URZ, 0xc0, !UPT ;  /* 0x7ffffffc0a047892 */ /* 0x000fe4000f8ec0ff */
[----:B------:R-:W-:Y:S02]  /*0930*/  ULEA UR9, UR9, UR12, 0x8 ;  /* 0x0000000c09097291 */ /* 0x000fe4000f8e40ff */
[----:B------:R-:W-:Y:S01]  /*0940*/  LEA R5, R26, UR12, 0x3 ;  /* 0x0000000c1a057c11 */ /* 0x000fe2000f8e18ff */
[----:B------:R-:W-:Y:S02]  /*0950*/  UIADD3 UR11, UPT, UPT, -UR4, URZ, URZ ;  /* 0x000000ff040b7290 */ /* 0x000fe4000fffe1ff */
[----:B------:R-:W-:Y:S02]  /*0960*/  USHF.R.S32.HI UR10, URZ, 0x1f, UR10 ;  /* 0x0000001fff0a7899 */ /* 0x000fe4000801140a */
[----:B------:R-:W-:Y:S01]  /*0970*/  UIADD3 UR9, UPT, UPT, UR9, 0x8, URZ ;  /* 0x0000000809097890 */ /* 0x000fe2000fffe0ff */
[----:B------:R-:W-:Y:S01]  /*0980*/  UMOV UR4, URZ ;  /* 0x000000ff00047c82 */ /* 0x000fe20008000000 */
[----:B------:R-:W-:Y:S10]  /*0990*/  BAR.SYNC.DEFER_BLOCKING 0x0 ;  /* 0x0000000000007b1d */ /* 0x000ff40000010000 */
.L_x_3246:
[----:B---3--:R-:W3:Y:S01]  /*09a0*/  LDCU UR7, c[0x0][0x3b0] ;  /* 0x00007600ff0777ac */ /* 0x008ee20008000800 */
[----:B01----:R-:W-:-:S05]  /*09b0*/  VIADD R11, R3, UR4 ;  /* 0x00000004030b7c36 */ /* 0x003fca0008000000 */
[----:B---3--:R-:W-:-:S13]  /*09c0*/  ISETP.GE.AND P0, PT, R11, UR7, PT ;  /* 0x000000070b007c0c */ /* 0x008fda000bf06270 */
[----:B-----5:R-:W-:Y:S05]  /*09d0*/  @P0 EXIT ;  /* 0x000000000000094d */ /* 0x020fea0003800000 */
[----:B012---:R-:W0:Y:S01]  /*09e0*/  LDC.64 R6, c[0x0][0x3c8] ;  /* 0x0000f200ff067b82 */ /* 0x007e220000000a00 */
[----:B------:R-:W1:Y:S01]  /*09f0*/  S2R R16, SR_TID.X ;  /* 0x0000000000107919 */ /* 0x000e620000002100 */
[----:B------:R-:W2:Y:S01]  /*0a00*/  LDCU UR7, c[0x0][0x390] ;  /* 0x00007200ff0777ac */ /* 0x000ea20008000800 */
[----:B------:R-:W3:Y:S01]  /*0a10*/  LDCU.64 UR22, c[0x0][0x388] ;  /* 0x00007100ff1677ac */ /* 0x000ee20008000a00 */
[----:B0-----:R-:W-:-:S06]  /*0a20*/  IMAD.WIDE.U32 R6, R11, 0x8, R6 ;  /* 0x000000080b067825 */ /* 0x001fcc00078e0006 */
[----:B------:R-:W5:Y:S01]  /*0a30*/  LDG.E.64.CONSTANT R6, desc[UR14][R6.64] ;  /* 0x0000000e06067981 */ /* 0x000f62000c1e9b00 */
[C---:B--2---:R-:W-:Y:S01]  /*0a40*/  IMAD.WIDE.U32 R8, R11.reuse, UR7, RZ ;  /* 0x000000070b087c25 */ /* 0x044fe2000f8e00ff */
[----:B------:R-:W-:Y:S01]  /*0a50*/  BSSY.RECONVERGENT B0, `(.L_x_3196) ;  /* 0x0000013000007945 */ /* 0x000fe20003800200 */
[C---:B-1----:R-:W-:Y:S02]  /*0a60*/  ISETP.GE.AND P0, PT, R16.reuse, UR16, PT ;  /* 0x0000001010007c0c */ /* 0x042fe4000bf06270 */
[----:B------:R-:W-:Y:S01]  /*0a70*/  ISETP.GE.AND P1, PT, R16, UR7, PT ;  /* 0x0000000710007c0c */ /* 0x000fe2000bf26270 */
[----:B------:R-:W-:-:S10]  /*0a80*/  IMAD R14, R11, UR10, R9 ;  /* 0x0000000a0b0e7c24 */ /* 0x000fd4000f8e0209 */
[----:B---3--:R-:W-:Y:S05]  /*0a90*/  @P0 BRA `(.L_x_3197) ;  /* 0x0000000000380947 */ /* 0x008fea0003800000 */
[----:B------:R-:W0:Y:S01]  /*0aa0*/  S2R R11, SR_CgaCtaId ;  /* 0x00000000000b7919 */ /* 0x000e220000008800 */
[----:B------:R-:W1:Y:S01]  /*0ab0*/  LDCU.64 UR20, c[0x0][0x380] ;  /* 0x00007000ff1477ac */ /* 0x000e620008000a00 */
[----:B------:R-:W-:Y:S01]  /*0ac0*/  MOV R0, 0x400 ;  /* 0x0000040000007802 */ /* 0x000fe20000000f00 */
[----:B------:R-:W-:Y:S01]  /*0ad0*/  IMAD.MOV.U32 R15, RZ, RZ, R16 ;  /* 0x000000ffff0f7224 */ /* 0x000fe200078e0010 */
[----:B-1----:R-:W-:-:S04]  /*0ae0*/  LEA R12, P0, R8, UR20, 0x8 ;  /* 0x00000014080c7c11 */ /* 0x002fc8000f8040ff */
[----:B------:R-:W-:Y:S02]  /*0af0*/  LEA.HI.X R13, R8, UR21, R14, 0x8, P0 ;  /* 0x00000015080d7c11 */ /* 0x000fe400080f440e */
[----:B0-----:R-:W-:-:S07]  /*0b00*/  LEA R0, R11, R0, 0x18 ;  /* 0x000000000b007211 */ /* 0x001fce00078ec0ff */
.L_x_3198:
[----:B0-----:R-:W-:-:S06]  /*0b10*/  IMAD.WIDE R10, R15, 0x8, R12 ;  /* 0x000000080f0a7825 */ /* 0x001fcc00078e020c */
[----:B------:R-:W2:Y:S01]  /*0b20*/  LDG.E.64.CONSTANT R10, desc[UR14][R10.64] ;  /* 0x0000000e0a0a7981 */ /* 0x000ea2000c1e9b00 */
[C---:B------:R-:W-:Y:S01]  /*0b30*/  LEA R17, R15.reuse, R0, 0x3 ;  /* 0x000000000f117211 */ /* 0x040fe200078e18ff */
[----:B------:R-:W-:-:S05]  /*0b40*/  VIADD R15, R15, UR18 ;  /* 0x000000120f0f7c36 */ /* 0x000fca0008000000 */
[----:B------:R-:W-:Y:S01]  /*0b50*/  ISETP.GE.AND P0, PT, R15, UR16, PT ;  /* 0x000000100f007c0c */ /* 0x000fe2000bf06270 */
[----:B--2---:R0:W-:-:S12]  /*0b60*/  STS.64 [R17], R10 ;  /* 0x0000000a11007388 */ /* 0x0041d80000000a00 */
[----:B------:R-:W-:Y:S05]  /*0b70*/  @!P0 BRA `(.L_x_3198) ;  /* 0xfffffffc00e48947 */ /* 0x000fea000383ffff */
.L_x_3197:
[----:B------:R-:W-:Y:S05]  /*0b80*/  BSYNC.RECONVERGENT B0 ;  /* 0x0000000000007941 */ /* 0x000fea0003800200 */
.L_x_3196:
[----:B------:R-:W-:Y:S04]  /*0b90*/  BSSY.RECONVERGENT B0, `(.L_x_3199) ;  /* 0x000000d000007945 */ /* 0x000fe80003800200 */
[----:B------:R-:W-:Y:S05]  /*0ba0*/  @P1 BRA `(.L_x_3200) ;  /* 0x00000000002c1947 */ /* 0x000fea0003800000 */
[----:B------:R-:W-:-:S07]  /*0bb0*/  IMAD.MOV.U32 R13, RZ, RZ, R16 ;  /* 0x000000ffff0d7224 */ /* 0x000fce00078e0010 */
.L_x_3201:
[----:B------:R-:W-:-:S04]  /*0bc0*/  IADD3 R0, P0, PT, R13, R8, RZ ;  /* 0x000000080d007210 */ /* 0x000fc80007f1e0ff */
[----:B0-----:R-:W-:Y:S02]  /*0bd0*/  LEA.HI.X.SX32 R11, R13, R14, 0x1, P0 ;  /* 0x0000000e0d0b7211 */ /* 0x001fe400000f0eff */
        /* <DEDUP_REMOVED lines=8> */
.L_x_3200:
[----:B------:R-:W-:Y:S05]  /*0c60*/  BSYNC.RECONVERGENT B0 ;  /* 0x0000000000007941 */ /* 0x000fea0003800200 */
.L_x_3199:
[----:B------:R-:W-:Y:S01]  /*0c70*/  SHF.R.U32.HI R0, RZ, 0x5, R16 ;  /* 0x00000005ff007819 */ /* 0x000fe20000011610 */
[----:B------:R-:W-:Y:S01]  /*0c80*/  UIADD3 UR4, UPT, UPT, UR4, 0x1, URZ ;  /* 0x0000000104047890 */ /* 0x000fe2000fffe0ff */
[----:B------:R-:W-:Y:S02]  /*0c90*/  BAR.SYNC.DEFER_BLOCKING 0x0 ;  /* 0x0000000000007b1d */ /* 0x000fe40000010000 */
[----:B------:R-:W-:-:S03]  /*0ca0*/  ISETP.GE.U32.AND P1, PT, R0, UR5, PT ;  /* 0x0000000500007c0c */ /* 0x000fc6000bf26070 */
[----:B------:R-:W-:-:S10]  /*0cb0*/  ISETP.NE.AND P0, PT, R2, UR4, PT ;  /* 0x0000000402007c0c */ /* 0x000fd4000bf05270 */
[----:B------:R-:W-:Y:S05]  /*0cc0*/  @P1 BRA `(.L_x_3202) ;  /* 0x0000003000b41947 */ /* 0x000fea0003800000 */
[----:B------:R-:W2:Y:S02]  /*0cd0*/  LDCU UR12, c[0x0][0x3d4] ;  /* 0x00007a80ff0c77ac */ /* 0x000ea40008000800 */
[----:B--2---:R-:W-:Y:S02]  /*0ce0*/  USHF.R.S32.HI UR7, URZ, 0x1f, UR12 ;  /* 0x0000001fff077899 */ /* 0x004fe4000801140c */
[----:B-----5:R-:W-:Y:S02]  /*0cf0*/  IMAD R7, R7, UR12, RZ ;  /* 0x0000000c07077c24 */ /* 0x020fe4000f8e02ff */
[----:B-1----:R-:W-:-:S04]  /*0d00*/  IMAD.WIDE.U32 R14, R6, UR12, RZ ;  /* 0x0000000c060e7c25 */ /* 0x002fc8000f8e00ff */
[----:B------:R-:W-:Y:S01]  /*0d10*/  IMAD R9, R6, UR7, R7 ;  /* 0x0000000706097c24 */ /* 0x000fe2000f8e0207 */
[----:B------:R-:W-:-:S03]  /*0d20*/  MOV R7, R0 ;  /* 0x0000000000077202 */ /* 0x000fc60000000f00 */
[----:B------:R-:W-:-:S07]  /*0d30*/  IMAD.IADD R6, R15, 0x1, R9 ;  /* 0x000000010f067824 */ /* 0x000fce00078e0209 */
.L_x_3245:
[----:B-1----:R-:W1:Y:S01]  /*0d40*/  LDCU UR7, c[0x0][0x3ac] ;  /* 0x00007580ff0777ac */ /* 0x002e620008000800 */
[----:B------:R-:W-:Y:S01]  /*0d50*/  VIADD R9, R7, UR6 ;  /* 0x0000000607097c36 */ /* 0x000fe20008000000 */
[----:B------:R-:W-:Y:S04]  /*0d60*/  BSSY B0, `(.L_x_3203) ;  /* 0x000031e000007945 */ /* 0x000fe80003800000 */
[----:B-1----:R-:W-:-:S13]  /*0d70*/  ISETP.GE.AND P1, PT, R9, UR7, PT ;  /* 0x0000000709007c0c */ /* 0x002fda000bf26270 */
[----:B--23-5:R-:W-:Y:S05]  /*0d80*/  @P1 BRA `(.L_x_3204) ;  /* 0x00000030006c1947 */ /* 0x02cfea0003800000 */
[----:B0-----:R-:W0:Y:S01]  /*0d90*/  LDC.64 R16, c[0x0][0x3c0] ;  /* 0x0000f000ff107b82 */ /* 0x001e220000000a00 */
        /* <DEDUP_REMOVED lines=10> */
[----:B------:R0:W4:Y:S04]  /*0e40*/  LDS R0, [R12] ;  /* 0x000000000c007984 */ /* 0x0001280000000800 */
[----:B------:R0:W0:Y:S04]  /*0e50*/  LDS R8, [R12+0x4] ;  /* 0x000004000c087984 */ /* 0x0000280000000800 */
[----:B------:R0:W0:Y:S01]  /*0e60*/  LDS R9, [R12+0x8] ;  /* 0x000008000c097984 */ /* 0x0000220000000800 */
[----:B------:R-:W-:Y:S05]  /*0e70*/  @!P1 BRA `(.L_x_3205) ;  /* 0x0000000c00949947 */ /* 0x000fea0003800000 */
[----:B------:R-:W-:Y:S01]  /*0e80*/  HFMA2 R27, -RZ, RZ, 0, 0 ;  /* 0x00000000ff1b7431 */ /* 0x000fe200000001ff */
[----:B------:R-:W-:Y:S01]  /*0e90*/  BSSY B1, `(.L_x_3206) ;  /* 0x0000080000017945 */ /* 0x000fe20003800000 */
[----:B------:R-:W-:Y:S01]  /*0ea0*/  ISETP.NE.AND P1, PT, R26, RZ, PT ;  /* 0x000000ff1a00720c */ /* 0x000fe20003f25270 */
[----:B------:R-:W-:Y:S02]  /*0eb0*/  IMAD.U32 R10, RZ, RZ, UR9 ;  /* 0x00000009ff0a7e24 */ /* 0x000fe4000f8e00ff */
[----:B0-----:R-:W-:Y:S02]  /*0ec0*/  IMAD.U32 R11, RZ, RZ, UR11 ;  /* 0x0000000bff0b7e24 */ /* 0x001fe4000f8e00ff */
[----:B------:R-:W-:-:S08]  /*0ed0*/  IMAD.MOV.U32 R12, RZ, RZ, R5 ;  /* 0x000000ffff0c7224 */ /* 0x000fd000078e0005 */
.L_x_3208:
[----:B------:R-:W-:Y:S01]  /*0ee0*/  MOV R31, RZ ;  /* 0x000000ff001f7202 */ /* 0x000fe20000000f00 */
[----:B------:R-:W-:Y:S01]  /*0ef0*/  UMOV UR7, 0xffffffff ;  /* 0xffffffff00077882 */ /* 0x000fe20000000000 */
[----:B------:R-:W-:-:S04]  /*0f00*/  IMAD.MOV.U32 R13, RZ, RZ, R12 ;  /* 0x000000ffff0d7224 */ /* 0x000fc800078e000c */
[----:B------:R0:W0:Y:S01]  /*0f10*/  @!P1 LDS R31, [R10+-0x8] ;  /* 0xfffff8000a1f9984 */ /* 0x0000220000000800 */
[----:B------:R-:W-:Y:S05]  /*0f20*/  BRA.DIV UR7, `(.L_x_3207) ;  /* 0x00000032072c7947 */ /* 0x000fea000b800000 */
[----:B------:R-:W2:Y:S04]  /*0f30*/  LDS.64 R24, [R12] ;  /* 0x000000000c187984 */ /* 0x000ea80000000a00 */
[----:B0-----:R-:W0:Y:S04]  /*0f40*/  SHFL.IDX PT, R31, R31, RZ, 0x1f ;  /* 0x00001fff1f1f7589 */ /* 0x001e2800000e0000 */
[----:B------:R-:W-:Y:S01]  /*0f50*/  @!P1 LDS R28, [R10+-0x4] ;  /* 0xfffffc000a1c9984 */ /* 0x000fe20000000800 */
[----:B--2---:R-:W-:Y:S02]  /*0f60*/  LOP3.LUT R36, R18, R24, RZ, 0xc0, !PT ;  /* 0x0000001812247212 */ /* 0x004fe400078ec0ff */
[----:B------:R-:W-:-:S02]  /*0f70*/  LOP3.LUT R35, R19, R25, RZ, 0xc0, !PT ;  /* 0x0000001913237212 */ /* 0x000fc400078ec0ff */
[-C--:B---3--:R-:W-:Y:S01]  /*0f80*/  LOP3.LUT R30, R20, R24.reuse, RZ, 0xc0, !PT ;  /* 0x00000018141e7212 */ /* 0x088fe200078ec0ff */
[----:B------:R-:W-:Y:S01]  /*0f90*/  POPC R34, R36 ;  /* 0x0000002400227309 */ /* 0x000fe20000000000 */
[-C--:B------:R-:W-:Y:S02]  /*0fa0*/  LOP3.LUT R33, R21, R25.reuse, RZ, 0xc0, !PT ;  /* 0x0000001915217212 */ /* 0x080fe400078ec0ff */
[----:B-1----:R-:W-:Y:S02]  /*0fb0*/  LOP3.LUT R32, R22, R24, RZ, 0xc0, !PT ;  /* 0x0000001816207212 */ /* 0x002fe400078ec0ff */
[----:B------:R-:W-:Y:S02]  /*0fc0*/  LOP3.LUT R29, R23, R25, RZ, 0xc0, !PT ;  /* 0x00000019171d7212 */ /* 0x000fe400078ec0ff */
[----:B------:R-:W1:Y:S01]  /*0fd0*/  LDS.64 R24, [R12+0x100] ;  /* 0x000100000c187984 */ /* 0x000e620000000a00 */
[----:B------:R-:W2:Y:S08]  /*0fe0*/  POPC R35, R35 ;  /* 0x0000002300237309 */ /* 0x000eb00000000000 */
[----:B------:R-:W-:Y:S01]  /*0ff0*/  POPC R30, R30 ;  /* 0x0000001e001e7309 */ /* 0x000fe20000000000 */
[----:B--2---:R-:W-:-:S07]  /*1000*/  IMAD.IADD R34, R34, 0x1, R35 ;  /* 0x0000000122227824 */ /* 0x004fce00078e0223 */
[----:B------:R-:W2:Y:S01]  /*1010*/  POPC R33, R33 ;  /* 0x0000002100217309 */ /* 0x000ea20000000000 */
[----:B------:R-:W-:-:S07]  /*1020*/  I2FP.F32.U32 R34, R34 ;  /* 0x0000002200227245 */ /* 0x000fce0000201000 */
[----:B------:R-:W-:Y:S01]  /*1030*/  POPC R32, R32 ;  /* 0x0000002000207309 */ /* 0x000fe20000000000 */
[----:B--2---:R-:W-:-:S07]  /*1040*/  IMAD.IADD R35, R30, 0x1, R33 ;  /* 0x000000011e237824 */ /* 0x004fce00078e0221 */
[----:B------:R-:W2:Y:S01]  /*1050*/  POPC R29, R29 ;  /* 0x0000001d001d7309 */ /* 0x000ea20000000000 */
[----:B0-----:R-:W-:Y:S01]  /*1060*/  FMUL R30, R31, R34 ;  /* 0x000000221f1e7220 */ /* 0x001fe20000400000 */
[----:B------:R-:W-:-:S03]  /*1070*/  I2FP.F32.U32 R36, R35 ;  /* 0x0000002300247245 */ /* 0x000fc60000201000 */
[----:B----4-:R-:W-:Y:S01]  /*1080*/  FFMA R27, R0, R30, R27 ;  /* 0x0000001e001b7223 */ /* 0x010fe2000000001b */
[----:B-1----:R-:W-:Y:S01]  /*1090*/  LOP3.LUT R35, R18, R24, RZ, 0xc0, !PT ;  /* 0x0000001812237212 */ /* 0x002fe200078ec0ff */
[----:B------:R-:W-:Y:S01]  /*10a0*/  FMUL R33, R31, R36 ;  /* 0x000000241f217220 */ /* 0x000fe20000400000 */
[----:B------:R-:W-:-:S03]  /*10b0*/  LOP3.LUT R30, R21, R25, RZ, 0xc0, !PT ;  /* 0x00000019151e7212 */ /* 0x000fc600078ec0ff */
[----:B------:R-:W-:Y:S01]  /*10c0*/  FFMA R36, R8, R33, R27 ;  /* 0x0000002108247223 */ /* 0x000fe2000000001b */
[----:B------:R-:W-:Y:S01]  /*10d0*/  IMAD.MOV.U32 R33, RZ, RZ, RZ ;  /* 0x000000ffff217224 */ /* 0x000fe200078e00ff */
[----:B--2---:R-:W-:Y:S01]  /*10e0*/  IADD3 R37, PT, PT, R32, R29, RZ ;  /* 0x0000001d20257210 */ /* 0x004fe20007ffe0ff */
[----:B------:R-:W-:Y:S01]  /*10f0*/  @!P1 IMAD.MOV.U32 R33, RZ, RZ, R28 ;  /* 0x000000ffff219224 */ /* 0x000fe200078e001c */
[----:B------:R-:W-:Y:S01]  /*1100*/  POPC R32, R35 ;  /* 0x0000002300207309 */ /* 0x000fe20000000000 */
[----:B------:R-:W-:Y:S02]  /*1110*/  LOP3.LUT R29, R20, R24, RZ, 0xc0, !PT ;  /* 0x00000018141d7212 */ /* 0x000fe400078ec0ff */
[----:B------:R-:W-:Y:S02]  /*1120*/  I2FP.F32.U32 R37, R37 ;  /* 0x0000002500257245 */ /* 0x000fe40000201000 */
[----:B------:R-:W-:Y:S01]  /*1130*/  LOP3.LUT R28, R23, R25, RZ, 0xc0, !PT ;  /* 0x00000019171c7212 */ /* 0x000fe200078ec0ff */
[----:B------:R-:W0:Y:S02]  /*1140*/  SHFL.IDX PT, R33, R33, RZ, 0x1f ;  /* 0x00001fff21217589 */ /* 0x000e2400000e0000 */
[----:B------:R-:W-:Y:S01]  /*1150*/  FMUL R34, R31, R37 ;  /* 0x000000251f227220 */ /* 0x000fe20000400000 */
[----:B------:R-:W-:Y:S01]  /*1160*/  LOP3.LUT R31, R19, R25, RZ, 0xc0, !PT ;  /* 0x00000019131f7212 */ /* 0x000fe200078ec0ff */
[----:B------:R-:W-:Y:S02]  /*1170*/  POPC R29, R29 ;  /* 0x0000001d001d7309 */ /* 0x000fe40000000000 */
[----:B------:R-:W-:Y:S01]  /*1180*/  FFMA R27, R9, R34, R36 ;  /* 0x00000022091b7223 */ /* 0x000fe20000000024 */
[----:B------:R-:W-:-:S02]  /*1190*/  LOP3.LUT R36, R22, R24, RZ, 0xc0, !PT ;  /* 0x0000001816247212 */ /* 0x000fc400078ec0ff */
[----:B------:R-:W1:Y:S03]  /*11a0*/  LDS.64 R24, [R12+0x200] ;  /* 0x000200000c187984 */ /* 0x000e660000000a00 */
[----:B------:R-:W2:Y:S08]  /*11b0*/  POPC R31, R31 ;  /* 0x0000001f001f7309 */ /* 0x000eb00000000000 */
[----:B------:R-:W3:Y:S01]  /*11c0*/  POPC R30, R30 ;  /* 0x0000001e001e7309 */ /* 0x000ee20000000000 */
[----:B--2---:R-:W-:-:S07]  /*11d0*/  IMAD.IADD R31, R32, 0x1, R31 ;  /* 0x00000001201f7824 */ /* 0x004fce00078e021f */
[----:B------:R-:W-:Y:S01]  /*11e0*/  POPC R35, R36 ;  /* 0x0000002400237309 */ /* 0x000fe20000000000 */
[----:B------:R-:W2:Y:S01]  /*11f0*/  @!P1 LDS R32, [R10] ;  /* 0x000000000a209984 */ /* 0x000ea20000000800 */
[----:B------:R-:W-:Y:S01]  /*1200*/  I2FP.F32.U32 R34, R31 ;  /* 0x0000001f00227245 */ /* 0x000fe20000201000 */
[----:B------:R-:W-:Y:S01]  /*1210*/  IMAD.MOV.U32 R31, RZ, RZ, RZ ;  /* 0x000000ffff1f7224 */ /* 0x000fe200078e00ff */
[----:B---3--:R-:W-:-:S04]  /*1220*/  IADD3 R29, PT, PT, R29, R30, RZ ;  /* 0x0000001e1d1d7210 */ /* 0x008fc80007ffe0ff */
[----:B------:R-:W3:Y:S01]  /*1230*/  POPC R28, R28 ;  /* 0x0000001c001c7309 */ /* 0x000ee20000000000 */
[----:B0-----:R-:W-:Y:S01]  /*1240*/  FMUL R34, R33, R34 ;  /* 0x0000002221227220 */ /* 0x001fe20000400000 */
[----:B------:R-:W-:-:S03]  /*1250*/  I2FP.F32.U32 R30, R29 ;  /* 0x0000001d001e7245 */ /* 0x000fc60000201000 */
[----:B------:R-:W-:Y:S02]  /*1260*/  FFMA R29, R0, R34, R27 ;  /* 0x00000022001d7223 */ /* 0x000fe4000000001b */
[----:B------:R-:W-:Y:S01]  /*1270*/  FMUL R30, R33, R30 ;  /* 0x0000001e211e7220 */ /* 0x000fe20000400000 */
[----:B-1----:R-:W-:Y:S01]  /*1280*/  LOP3.LUT R37, R21, R25, RZ, 0xc0, !PT ;  /* 0x0000001915257212 */ /* 0x002fe200078ec0ff */
[----:B---3--:R-:W-:Y:S02]  /*1290*/  IMAD.IADD R35, R35, 0x1, R28 ;  /* 0x0000000123237824 */ /* 0x008fe400078e021c */
[----:B------:R-:W-:Y:S01]  /*12a0*/  FFMA R28, R8, R30, R29 ;  /* 0x0000001e081c7223 */ /* 0x000fe2000000001d */
[-C--:B------:R-:W-:Y:S02]  /*12b0*/  LOP3.LUT R30, R20, R24.reuse, RZ, 0xc0, !PT ;  /* 0x00000018141e7212 */ /* 0x080fe400078ec0ff */
[----:B------:R-:W-:Y:S02]  /*12c0*/  LOP3.LUT R29, R22, R24, RZ, 0xc0, !PT ;  /* 0x00000018161d7212 */ /* 0x000fe400078ec0ff */
[----:B------:R-:W-:-:S02]  /*12d0*/  I2FP.F32.U32 R34, R35 ;  /* 0x0000002300227245 */ /* 0x000fc40000201000 */
[-C--:B------:R-:W-:Y:S01]  /*12e0*/  LOP3.LUT R35, R23, R25.reuse, RZ, 0xc0, !PT ;  /* 0x0000001917237212 */ /* 0x080fe200078ec0ff */
[----:B------:R-:W-:Y:S02]  /*12f0*/  POPC R30, R30 ;  /* 0x0000001e001e7309 */ /* 0x000fe40000000000 */
[----:B------:R-:W-:Y:S01]  /*1300*/  FMUL R27, R33, R34 ;  /* 0x00000022211b7220 */ /* 0x000fe20000400000 */
[----:B------:R-:W-:-:S03]  /*1310*/  LOP3.LUT R34, R19, R25, RZ, 0xc0, !PT ;  /* 0x0000001913227212 */ /* 0x000fc600078ec0ff */
[----:B------:R-:W-:Y:S02]  /*1320*/  FFMA R27, R9, R27, R28 ;  /* 0x0000001b091b7223 */ /* 0x000fe4000000001c */
[----:B------:R-:W-:Y:S01]  /*1330*/  POPC R25, R37 ;  /* 0x0000002500197309 */ /* 0x000fe20000000000 */
[----:B--2---:R-:W-:Y:S01]  /*1340*/  @!P1 IMAD.MOV.U32 R31, RZ, RZ, R32 ;  /* 0x000000ffff1f9224 */ /* 0x004fe200078e0020 */
[----:B------:R-:W-:Y:S02]  /*1350*/  LOP3.LUT R32, R18, R24, RZ, 0xc0, !PT ;  /* 0x0000001812207212 */ /* 0x000fe400078ec0ff */
[----:B------:R-:W0:Y:S04]  /*1360*/  @!P1 LDS R24, [R10+0x4] ;  /* 0x000004000a189984 */ /* 0x000e280000000800 */
[----:B------:R1:W-:Y:S08]  /*1370*/  POPC R33, R32 ;  /* 0x0000002000217309 */ /* 0x0003f00000000000 */
[----:B------:R-:W2:Y:S01]  /*1380*/  POPC R34, R34 ;  /* 0x0000002200227309 */ /* 0x000ea20000000000 */
[----:B-1----:R-:W1:Y:S07]  /*1390*/  SHFL.IDX PT, R32, R31, RZ, 0x1f ;  /* 0x00001fff1f207589 */ /* 0x002e6e00000e0000 */
[----:B------:R-:W-:Y:S01]  /*13a0*/  POPC R29, R29 ;  /* 0x0000001d001d7309 */ /* 0x000fe20000000000 */
[----:B--2---:R-:W-:-:S07]  /*13b0*/  IADD3 R34, PT, PT, R33, R34, RZ ;  /* 0x0000002221227210 */ /* 0x004fce0007ffe0ff */
[----:B------:R-:W2:Y:S01]  /*13c0*/  POPC R36, R35 ;  /* 0x0000002300247309 */ /* 0x000ea20000000000 */
[----:B------:R-:W-:Y:S02]  /*13d0*/  IMAD.MOV.U32 R33, RZ, RZ, RZ ;  /* 0x000000ffff217224 */ /* 0x000fe400078e00ff */
[----:B0-----:R-:W-:Y:S02]  /*13e0*/  @!P1 IMAD.MOV.U32 R33, RZ, RZ, R24 ;  /* 0x000000ffff219224 */ /* 0x001fe400078e0018 */
[----:B------:R-:W-:Y:S01]  /*13f0*/  IMAD.IADD R24, R30, 0x1, R25 ;  /* 0x000000011e187824 */ /* 0x000fe200078e0219 */
[----:B------:R-:W-:Y:S02]  /*1400*/  I2FP.F32.U32 R25, R34 ;  /* 0x0000002200197245 */ /* 0x000fe40000201000 */
[----:B--2---:R-:W-:Y:S01]  /*1410*/  IADD3 R36, PT, PT, R29, R36, RZ ;  /* 0x000000241d247210 */ /* 0x004fe20007ffe0ff */
[----:B------:R-:W0:Y:S01]  /*1420*/  SHFL.IDX PT, R33, R33, RZ, 0x1f ;  /* 0x00001fff21217589 */ /* 0x000e2200000e0000 */
[----:B------:R-:W-:Y:S01]  /*1430*/  I2FP.F32.U32 R29, R24 ;  /* 0x00000018001d7245 */ /* 0x000fe20000201000 */
[----:B-1----:R-:W-:Y:S01]  /*1440*/  FMUL R25, R32, R25 ;  /* 0x0000001920197220 */ /* 0x002fe20000400000 */
[----:B------:R-:W-:-:S03]  /*1450*/  I2FP.F32.U32 R31, R36 ;  /* 0x00000024001f7245 */ /* 0x000fc60000201000 */
[----:B------:R-:W-:Y:S01]  /*1460*/  FFMA R25, R0, R25, R27 ;  /* 0x0000001900197223 */ /* 0x000fe2000000001b */
[C---:B------:R-:W-:Y:S01]  /*1470*/  FMUL R29, R32.reuse, R29 ;  /* 0x0000001d201d7220 */ /* 0x040fe20000400000 */
[----:B------:R-:W-:-:S03]  /*1480*/  FMUL R31, R32, R31 ;  /* 0x0000001f201f7220 */ /* 0x000fc60000400000 */
[----:B------:R-:W-:-:S04]  /*1490*/  FFMA R24, R8, R29, R25 ;  /* 0x0000001d08187223 */ /* 0x000fc80000000019 */
[----:B------:R-:W-:-:S07]  /*14a0*/  FFMA R27, R9, R31, R24 ;  /* 0x0000001f091b7223 */ /* 0x000fce0000000018 */
.L_x_3252:
[----:B------:R1:W2:Y:S01]  /*14b0*/  LDS.64 R24, [R12+0x300] ;  /* 0x000300000c187984 */ /* 0x0002a20000000a00 */
[----:B------:R-:W-:Y:S01]  /*14c0*/  IADD3 R11, PT, PT, R11, 0x4, RZ ;  /* 0x000000040b0b7810 */ /* 0x000fe20007ffe0ff */
[----:B------:R-:W-:-:S03]  /*14d0*/  VIADD R10, R10, 0x10 ;  /* 0x000000100a0a7836 */ /* 0x000fc60000000000 */
[----:B------:R-:W-:Y:S01]  /*14e0*/  ISETP.NE.AND P2, PT, R11, RZ, PT ;  /* 0x000000ff0b00720c */ /* 0x000fe20003f45270 */
[----:B-1----:R-:W-:Y:S01]  /*14f0*/  VIADD R12, R12, 0x400 ;  /* 0x000004000c0c7836 */ /* 0x002fe20000000000 */
[-C--:B--2---:R-:W-:Y:S02]  /*1500*/  LOP3.LUT R30, R18, R24.reuse, RZ, 0xc0, !PT ;  /* 0x00000018121e7212 */ /* 0x084fe400078ec0ff */
[-C--:B------:R-:W-:Y:S02]  /*1510*/  LOP3.LUT R31, R19, R25.reuse, RZ, 0xc0, !PT ;  /* 0x00000019131f7212 */ /* 0x080fe400078ec0ff */
[----:B------:R-:W-:Y:S02]  /*1520*/  LOP3.LUT R29, R20, R24, RZ, 0xc0, !PT ;  /* 0x00000018141d7212 */ /* 0x000fe400078ec0ff */
[----:B------:R-:W-:Y:S01]  /*1530*/  POPC R30, R30 ;  /* 0x0000001e001e7309 */ /* 0x000fe20000000000 */
[-C--:B------:R-:W-:Y:S02]  /*1540*/  LOP3.LUT R34, R21, R25.reuse, RZ, 0xc0, !PT ;  /* 0x0000001915227212 */ /* 0x080fe400078ec0ff */
[----:B------:R-:W-:-:S02]  /*1550*/  LOP3.LUT R25, R23, R25, RZ, 0xc0, !PT ;  /* 0x0000001917197212 */ /* 0x000fc400078ec0ff */
[----:B------:R-:W-:-:S03]  /*1560*/  LOP3.LUT R32, R22, R24, RZ, 0xc0, !PT ;  /* 0x0000001816207212 */ /* 0x000fc600078ec0ff */
[----:B------:R-:W1:Y:S08]  /*1570*/  POPC R31, R31 ;  /* 0x0000001f001f7309 */ /* 0x000e700000000000 */
[----:B------:R-:W-:Y:S01]  /*1580*/  POPC R29, R29 ;  /* 0x0000001d001d7309 */ /* 0x000fe20000000000 */
[----:B-1----:R-:W-:-:S07]  /*1590*/  IMAD.IADD R30, R30, 0x1, R31 ;  /* 0x000000011e1e7824 */ /* 0x002fce00078e021f */
[----:B------:R-:W1:Y:S01]  /*15a0*/  POPC R28, R34 ;  /* 0x00000022001c7309 */ /* 0x000e620000000000 */
[----:B------:R-:W-:-:S07]  /*15b0*/  I2FP.F32.U32 R30, R30 ;  /* 0x0000001e001e7245 */ /* 0x000fce0000201000 */
[----:B------:R-:W-:Y:S01]  /*15c0*/  POPC R24, R32 ;  /* 0x0000002000187309 */ /* 0x000fe20000000000 */
[----:B0-----:R-:W-:-:S04]  /*15d0*/  FMUL R30, R33, R30 ;  /* 0x0000001e211e7220 */ /* 0x001fc80000400000 */
[----:B------:R-:W-:Y:S01]  /*15e0*/  FFMA R27, R0, R30, R27 ;  /* 0x0000001e001b7223 */ /* 0x000fe2000000001b */
[----:B-1----:R-:W-:Y:S02]  /*15f0*/  IMAD.IADD R28, R29, 0x1, R28 ;  /* 0x000000011d1c7824 */ /* 0x002fe400078e021c */
        /* <DEDUP_REMOVED lines=10> */
.L_x_3206:
[----:B------:R-:W-:-:S09]  /*16a0*/  UISETP.NE.AND UP0, UPT, UR17, URZ, UPT ;  /* 0x000000ff1100728c */ /* 0x000fd2000bf05270 */
[----:B------:R-:W-:Y:S05]  /*16b0*/  BRA.U !UP0, `(.L_x_3209) ;  /* 0x0000002508c87547 */ /* 0x000fea000b800000 */
[----:B------:R-:W-:Y:S01]  /*16c0*/  IMAD.MOV.U32 R31, RZ, RZ, RZ ;  /* 0x000000ffff1f7224 */ /* 0x000fe200078e00ff */
[----:B------:R-:W-:Y:S01]  /*16d0*/  UMOV UR7, 0xffffffff ;  /* 0xffffffff00077882 */ /* 0x000fe20000000000 */
[----:B------:R-:W-:-:S04]  /*16e0*/  MOV R11, UR17 ;  /* 0x00000011000b7c02 */ /* 0x000fc80008000f00 */
[----:B------:R0:W1:Y:S01]  /*16f0*/  @!P1 LDS R31, [R10+-0x8] ;  /* 0xfffff8000a1f9984 */ /* 0x0000620000000800 */
[----:B------:R-:W-:Y:S01]  /*1700*/  ISETP.NE.AND P3, PT, R11, 0x1, PT ;  /* 0x000000010b00780c */ /* 0x000fe20003f65270 */
[----:B------:R-:W-:-:S12]  /*1710*/  BRA.DIV UR7, `(.L_x_3210) ;  /* 0x0000002e07f87947 */ /* 0x000fd8000b800000 */
[----:B-1----:R1:W2:Y:S02]  /*1720*/  SHFL.IDX PT, R11, R31, RZ, 0x1f ;  /* 0x00001fff1f0b7589 */ /* 0x0022a400000e0000 */
.L_x_3255:
[----:B------:R-:W3:Y:S02]  /*1730*/  LDS.64 R24, [R13+0x400] ;  /* 0x000400000d187984 */ /* 0x000ee40000000a00 */
[-C--:B---3--:R-:W-:Y:S02]  /*1740*/  LOP3.LUT R12, R18, R24.reuse, RZ, 0xc0, !PT ;  /* 0x00000018120c7212 */ /* 0x088fe400078ec0ff */
[-C--:B------:R-:W-:Y:S02]  /*1750*/  LOP3.LUT R29, R19, R25.reuse, RZ, 0xc0, !PT ;  /* 0x00000019131d7212 */ /* 0x080fe400078ec0ff */
[-C--:B-1----:R-:W-:Y:S02]  /*1760*/  LOP3.LUT R31, R21, R25.reuse, RZ, 0xc0, !PT ;  /* 0x00000019151f7212 */ /* 0x082fe400078ec0ff */
[----:B------:R-:W-:Y:S01]  /*1770*/  POPC R12, R12 ;  /* 0x0000000c000c7309 */ /* 0x000fe20000000000 */
[----:B------:R-:W-:Y:S02]  /*1780*/  LOP3.LUT R32, R20, R24, RZ, 0xc0, !PT ;  /* 0x0000001814207212 */ /* 0x000fe400078ec0ff */
        /* <DEDUP_REMOVED lines=13> */
[----:B------:R-:W-:-:S04]  /*1860*/  FMUL R28, R11, R28 ;  /* 0x0000001c0b1c7220 */ /* 0x000fc80000400000 */
[----:B------:R-:W-:Y:S01]  /*1870*/  FFMA R28, R8, R28, R27 ;  /* 0x0000001c081c7223 */ /* 0x000fe2000000001b */
[----:B-1----:R-:W-:-:S05]  /*1880*/  IMAD.IADD R24, R24, 0x1, R25 ;  /* 0x0000000118187824 */ /* 0x002fca00078e0219 */
[----:B------:R-:W-:-:S05]  /*1890*/  I2FP.F32.U32 R24, R24 ;  /* 0x0000001800187245 */ /* 0x000fca0000201000 */
[----:B------:R-:W-:-:S04]  /*18a0*/  FMUL R24, R11, R24 ;  /* 0x000000180b187220 */ /* 0x000fc80000400000 */
[----:B------:R-:W-:Y:S01]  /*18b0*/  FFMA R27, R9, R24, R28 ;  /* 0x00000018091b7223 */ /* 0x000fe2000000001c */
[----:B------:R-:W-:Y:S06]  /*18c0*/  @!P3 BRA `(.L_x_3209) ;  /* 0x000000240044b947 */ /* 0x000fec0003800000 */
[----:B------:R-:W-:Y:S02]  /*18d0*/  HFMA2 R31, -RZ, RZ, 0, 0 ;  /* 0x00000000ff1f7431 */ /* 0x000fe400000001ff */
[----:B------:R-:W-:Y:S01]  /*18e0*/  IMAD.U32 R11, RZ, RZ, UR17 ;  /* 0x00000011ff0b7e24 */ /* 0x000fe2000f8e00ff */
[----:B------:R-:W-:-:S04]  /*18f0*/  UMOV UR7, 0xffffffff ;  /* 0xffffffff00077882 */ /* 0x000fc80000000000 */
[----:B------:R-:W-:Y:S01]  /*1900*/  ISETP.NE.AND P3, PT, R11, 0x2, PT ;  /* 0x000000020b00780c */ /* 0x000fe20003f65270 */
[----:B------:R1:W2:Y:S01]  /*1910*/  @!P1 LDS R31, [R10+-0x4] ;  /* 0xfffffc000a1f9984 */ /* 0x0002a20000000800 */
[----:B------:R-:W-:Y:S11]  /*1920*/  BRA.DIV UR7, `(.L_x_3211) ;  /* 0x0000002e079c7947 */ /* 0x000ff6000b800000 */
[----:B--2---:R2:W3:Y:S02]  /*1930*/  SHFL.IDX PT, R11, R31, RZ, 0x1f ;  /* 0x00001fff1f0b7589 */ /* 0x0044e400000e0000 */
.L_x_3258:
[----:B------:R-:W4:Y:S02]  /*1940*/  LDS.64 R24, [R13+0x500] ;  /* 0x000500000d187984 */ /* 0x000f240000000a00 */
[-C--:B----4-:R-:W-:Y:S02]  /*1950*/  LOP3.LUT R12, R18, R24.reuse, RZ, 0xc0, !PT ;  /* 0x00000018120c7212 */ /* 0x090fe400078ec0ff */
[-C--:B------:R-:W-:Y:S02]  /*1960*/  LOP3.LUT R29, R19, R25.reuse, RZ, 0xc0, !PT ;  /* 0x00000019131d7212 */ /* 0x080fe400078ec0ff */
[-C--:B--2---:R-:W-:Y:S02]  /*1970*/  LOP3.LUT R31, R21, R25.reuse, RZ, 0xc0, !PT ;  /* 0x00000019151f7212 */ /* 0x084fe400078ec0ff */
[----:B------:R-:W-:Y:S01]  /*1980*/  POPC R12, R12 ;  /* 0x0000000c000c7309 */ /* 0x000fe20000000000 */
[----:B------:R-:W-:Y:S02]  /*1990*/  LOP3.LUT R32, R20, R24, RZ, 0xc0, !PT ;  /* 0x0000001814207212 */ /* 0x000fe400078ec0ff */
[----:B------:R-:W-:-:S02]  /*19a0*/  LOP3.LUT R25, R23, R25, RZ, 0xc0, !PT ;  /* 0x0000001917197212 */ /* 0x000fc400078ec0ff */
[----:B------:R-:W-:-:S03]  /*19b0*/  LOP3.LUT R30, R22, R24, RZ, 0xc0, !PT ;  /* 0x00000018161e7212 */ /* 0x000fc600078ec0ff */
[----:B------:R-:W2:Y:S08]  /*19c0*/  POPC R29, R29 ;  /* 0x0000001d001d7309 */ /* 0x000eb00000000000 */
[----:B------:R-:W-:Y:S01]  /*19d0*/  POPC R28, R32 ;  /* 0x00000020001c7309 */ /* 0x000fe20000000000 */
[----:B--2---:R-:W-:-:S07]  /*19e0*/  IMAD.IADD R12, R12, 0x1, R29 ;  /* 0x000000010c0c7824 */ /* 0x004fce00078e021d */
[----:B------:R-:W2:Y:S01]  /*19f0*/  POPC R31, R31 ;  /* 0x0000001f001f7309 */ /* 0x000ea20000000000 */
[----:B------:R-:W-:-:S07]  /*1a00*/  I2FP.F32.U32 R12, R12 ;  /* 0x0000000c000c7245 */ /* 0x000fce0000201000 */
[----:B------:R-:W-:Y:S01]  /*1a10*/  POPC R24, R30 ;  /* 0x0000001e00187309 */ /* 0x000fe20000000000 */
[----:B---3--:R-:W-:-:S04]  /*1a20*/  FMUL R12, R11, R12 ;  /* 0x0000000c0b0c7220 */ /* 0x008fc80000400000 */
[----:B------:R-:W-:Y:S01]  /*1a30*/  FFMA R27, R0, R12, R27 ;  /* 0x0000000c001b7223 */ /* 0x000fe2000000001b */
[----:B--2---:R-:W-:Y:S02]  /*1a40*/  IMAD.IADD R28, R28, 0x1, R31 ;  /* 0x000000011c1c7824 */ /* 0x004fe400078e021f */
[----:B------:R-:W2:Y:S03]  /*1a50*/  POPC R25, R25 ;  /* 0x0000001900197309 */ /* 0x000ea60000000000 */
[----:B------:R-:W-:-:S05]  /*1a60*/  I2FP.F32.U32 R28, R28 ;  /* 0x0000001c001c7245 */ /* 0x000fca0000201000 */
[----:B------:R-:W-:-:S04]  /*1a70*/  FMUL R28, R11, R28 ;  /* 0x0000001c0b1c7220 */ /* 0x000fc80000400000 */
[----:B------:R-:W-:Y:S01]  /*1a80*/  FFMA R28, R8, R28, R27 ;  /* 0x0000001c081c7223 */ /* 0x000fe2000000001b */
[----:B--2---:R-:W-:-:S04]  /*1a90*/  IADD3 R24, PT, PT, R24, R25, RZ ;  /* 0x0000001918187210 */ /* 0x004fc80007ffe0ff */
[----:B------:R-:W-:-:S05]  /*1aa0*/  I2FP.F32.U32 R24, R24 ;  /* 0x0000001800187245 */ /* 0x000fca0000201000 */
[----:B------:R-:W-:-:S04]  /*1ab0*/  FMUL R24, R11, R24 ;  /* 0x000000180b187220 */ /* 0x000fc80000400000 */
[----:B------:R-:W-:Y:S01]  /*1ac0*/  FFMA R27, R9, R24, R28 ;  /* 0x00000018091b7223 */ /* 0x000fe2000000001c */
[----:B------:R-:W-:Y:S06]  /*1ad0*/  @!P3 BRA `(.L_x_3209) ;  /* 0x0000002000c0b947 */ /* 0x000fec0003800000 */
[----:B------:R-:W-:Y:S01]  /*1ae0*/  IMAD.MOV.U32 R31, RZ, RZ, RZ ;  /* 0x000000ffff1f7224 */ /* 0x000fe200078e00ff */
[----:B------:R-:W-:-:S05]  /*1af0*/  UMOV UR7, 0xffffffff ;  /* 0xffffffff00077882 */ /* 0x000fca0000000000 */
[----:B------:R2:W3:Y:S01]  /*1b00*/  @!P1 LDS R31, [R10] ;  /* 0x000000000a1f9984 */ /* 0x0004e20000000800 */
[----:B------:R-:W-:Y:S05]  /*1b10*/  BRA.DIV UR7, `(.L_x_3212) ;  /* 0x0000002e07487947 */ /* 0x000fea000b800000 */
[----:B---3--:R3:W4:Y:S02]  /*1b20*/  SHFL.IDX PT, R12, R31, RZ, 0x1f ;  /* 0x00001fff1f0c7589 */ /* 0x00872400000e0000 */
.L_x_3261:
[----:B012---:R-:W0:Y:S02]  /*1b30*/  LDS.64 R10, [R13+0x600] ;  /* 0x000600000d0a7984 */ /* 0x007e240000000a00 */
[-C--:B0-----:R-:W-:Y:S02]  /*1b40*/  LOP3.LUT R18, R18, R10.reuse, RZ, 0xc0, !PT ;  /* 0x0000000a12127212 */ /* 0x081fe400078ec0ff */
[-C--:B------:R-:W-:Y:S02]  /*1b50*/  LOP3.LUT R19, R19, R11.reuse, RZ, 0xc0, !PT ;  /* 0x0000000b13137212 */ /* 0x080fe400078ec0ff */
[----:B------:R-:W-:Y:S02]  /*1b60*/  LOP3.LUT R21, R21, R11, RZ, 0xc0, !PT ;  /* 0x0000000b15157212 */ /* 0x000fe400078ec0ff */
[----:B------:R-:W-:Y:S01]  /*1b70*/  POPC R18, R18 ;  /* 0x0000001200127309 */ /* 0x000fe20000000000 */
[-C--:B------:R-:W-:Y:S02]  /*1b80*/  LOP3.LUT R24, R20, R10.reuse, RZ, 0xc0, !PT ;  /* 0x0000000a14187212 */ /* 0x080fe400078ec0ff */
[----:B------:R-:W-:-:S02]  /*1b90*/  LOP3.LUT R22, R22, R10, RZ, 0xc0, !PT ;  /* 0x0000000a16167212 */ /* 0x000fc400078ec0ff */
[----:B------:R-:W-:-:S03]  /*1ba0*/  LOP3.LUT R23, R23, R11, RZ, 0xc0, !PT ;  /* 0x0000000b17177212 */ /* 0x000fc600078ec0ff */
[----:B------:R-:W0:Y:S08]  /*1bb0*/  POPC R19, R19 ;  /* 0x0000001300137309 */ /* 0x000e300000000000 */
[----:B------:R-:W-:Y:S01]  /*1bc0*/  POPC R20, R24 ;  /* 0x0000001800147309 */ /* 0x000fe20000000000 */
[----:B0-----:R-:W-:-:S07]  /*1bd0*/  IMAD.IADD R18, R18, 0x1, R19 ;  /* 0x0000000112127824 */ /* 0x001fce00078e0213 */
[----:B------:R-:W0:Y:S01]  /*1be0*/  POPC R21, R21 ;  /* 0x0000001500157309 */ /* 0x000e220000000000 */
[----:B------:R-:W-:-:S07]  /*1bf0*/  I2FP.F32.U32 R11, R18 ;  /* 0x00000012000b7245 */ /* 0x000fce0000201000 */
[----:B------:R-:W-:Y:S01]  /*1c00*/  POPC R10, R22 ;  /* 0x00000016000a7309 */ /* 0x000fe20000000000 */
[----:B----4-:R-:W-:-:S04]  /*1c10*/  FMUL R11, R12, R11 ;  /* 0x0000000b0c0b7220 */ /* 0x010fc80000400000 */
[----:B------:R-:W-:Y:S01]  /*1c20*/  FFMA R11, R0, R11, R27 ;  /* 0x0000000b000b7223 */ /* 0x000fe2000000001b */
[----:B0-----:R-:W-:Y:S02]  /*1c30*/  IMAD.IADD R20, R20, 0x1, R21 ;  /* 0x0000000114147824 */ /* 0x001fe400078e0215 */
[----:B------:R-:W0:Y:S02]  /*1c40*/  POPC R13, R23 ;  /* 0x00000017000d7309 */ /* 0x000e240000000000 */
[----:B0-----:R-:W-:Y:S02]  /*1c50*/  IADD3 R10, PT, PT, R10, R13, RZ ;  /* 0x0000000d0a0a7210 */ /* 0x001fe40007ffe0ff */
[----:B------:R-:W-:Y:S02]  /*1c60*/  I2FP.F32.U32 R13, R20 ;  /* 0x00000014000d7245 */ /* 0x000fe40000201000 */
[----:B------:R-:W-:-:S03]  /*1c70*/  I2FP.F32.U32 R19, R10 ;  /* 0x0000000a00137245 */ /* 0x000fc60000201000 */
[C---:B------:R-:W-:Y:S02]  /*1c80*/  FMUL R13, R12.reuse, R13 ;  /* 0x0000000d0c0d7220 */ /* 0x040fe40000400000 */
[----:B------:R-:W-:Y:S02]  /*1c90*/  FMUL R19, R12, R19 ;  /* 0x000000130c137220 */ /* 0x000fe40000400000 */
[----:B------:R-:W-:-:S04]  /*1ca0*/  FFMA R8, R8, R13, R11 ;  /* 0x0000000d08087223 */ /* 0x000fc8000000000b */
[----:B------:R-:W-:Y:S01]  /*1cb0*/  FFMA R27, R9, R19, R8 ;  /* 0x00000013091b7223 */ /* 0x000fe20000000008 */
[----:B------:R-:W-:Y:S06]  /*1cc0*/  BRA `(.L_x_3209) ;  /* 0x0000002000447947 */ /* 0x000fec0003800000 */
.L_x_3205:
[----:B------:R-:W-:Y:S01]  /*1cd0*/  ISETP.GE.AND P1, PT, R10, 0x1, PT ;  /* 0x000000010a00780c */ /* 0x000fe20003f26270 */
[----:B------:R-:W-:-:S12]  /*1ce0*/  IMAD.MOV.U32 R27, RZ, RZ, RZ ;  /* 0x000000ffff1b7224 */ /* 0x000fd800078e00ff */
[----:B------:R-:W-:Y:S05]  /*1cf0*/  @!P1 BRA `(.L_x_3213) ;  /* 0x00000000007c9947 */ /* 0x000fea0003800000 */
[----:B------:R-:W-:Y:S01]  /*1d00*/  ISETP.NE.AND P1, PT, R26, RZ, PT ;  /* 0x000000ff1a00720c */ /* 0x000fe20003f25270 */
[----:B------:R-:W-:Y:S01]  /*1d10*/  IMAD.MOV.U32 R31, RZ, RZ, RZ ;  /* 0x000000ffff1f7224 */ /* 0x000fe200078e00ff */
[----:B------:R-:W-:-:S11]  /*1d20*/  UMOV UR7, 0xffffffff ;  /* 0xffffffff00077882 */ /* 0x000fd60000000000 */
[----:B------:R-:W0:Y:S01]  /*1d30*/  @!P1 LDS R31, [UR13] ;  /* 0x0000000dff1f9984 */ /* 0x000e220008000800 */
[----:B------:R-:W-:Y:S05]  /*1d40*/  BRA.DIV UR7, `(.L_x_3214) ;  /* 0x0000002a07e47947 */ /* 0x000fea000b800000 */
[----:B0-----:R0:W0:Y:S02]  /*1d50*/  SHFL.IDX PT, R11, R31, RZ, 0x1f ;  /* 0x00001fff1f0b7589 */ /* 0x00102400000e0000 */
.L_x_3264:
[----:B------:R-:W2:Y:S02]  /*1d60*/  LDS.64 R12, [R5] ;  /* 0x00000000050c7984 */ /* 0x000ea40000000a00 */
[-C--:B--2---:R-:W-:Y:S02]  /*1d70*/  LOP3.LUT R24, R18, R12.reuse, RZ, 0xc0, !PT ;  /* 0x0000000c12187212 */ /* 0x084fe400078ec0ff */
[-C--:B------:R-:W-:Y:S02]  /*1d80*/  LOP3.LUT R25, R19, R13.reuse, RZ, 0xc0, !PT ;  /* 0x0000000d13197212 */ /* 0x080fe400078ec0ff */
[----:B---3--:R-:W-:Y:S02]  /*1d90*/  LOP3.LUT R28, R21, R13, RZ, 0xc0, !PT ;  /* 0x0000000d151c7212 */ /* 0x008fe400078ec0ff */
[----:B------:R-:W-:Y:S01]  /*1da0*/  POPC R24, R24 ;  /* 0x0000001800187309 */ /* 0x000fe20000000000 */
[-C--:B0-----:R-:W-:Y:S02]  /*1db0*/  LOP3.LUT R31, R20, R12.reuse, RZ, 0xc0, !PT ;  /* 0x0000000c141f7212 */ /* 0x081fe400078ec0ff */
[----:B-1----:R-:W-:-:S02]  /*1dc0*/  LOP3.LUT R29, R22, R12, RZ, 0xc0, !PT ;  /* 0x0000000c161d7212 */ /* 0x002fc400078ec0ff */
[----:B------:R-:W-:-:S03]  /*1dd0*/  LOP3.LUT R30, R23, R13, RZ, 0xc0, !PT ;  /* 0x0000000d171e7212 */ /* 0x000fc600078ec0ff */
[----:B------:R-:W0:Y:S08]  /*1de0*/  POPC R25, R25 ;  /* 0x0000001900197309 */ /* 0x000e300000000000 */
[----:B------:R-:W-:Y:S01]  /*1df0*/  POPC R27, R31 ;  /* 0x0000001f001b7309 */ /* 0x000fe20000000000 */
[----:B0-----:R-:W-:-:S07]  /*1e00*/  IMAD.IADD R24, R24, 0x1, R25 ;  /* 0x0000000118187824 */ /* 0x001fce00078e0219 */
[----:B------:R-:W0:Y:S01]  /*1e10*/  POPC R28, R28 ;  /* 0x0000001c001c7309 */ /* 0x000e220000000000 */
[----:B------:R-:W-:-:S07]  /*1e20*/  I2FP.F32.U32 R24, R24 ;  /* 0x0000001800187245 */ /* 0x000fce0000201000 */
[----:B------:R-:W-:Y:S01]  /*1e30*/  POPC R12, R29 ;  /* 0x0000001d000c7309 */ /* 0x000fe20000000000 */
[----:B0-----:R-:W-:-:S07]  /*1e40*/  IADD3 R27, PT, PT, R27, R28, RZ ;  /* 0x0000001c1b1b7210 */ /* 0x001fce0007ffe0ff */
[----:B------:R-:W0:Y:S02]  /*1e50*/  POPC R13, R30 ;  /* 0x0000001e000d7309 */ /* 0x000e240000000000 */
[----:B0-----:R-:W-:Y:S01]  /*1e60*/  IMAD.IADD R25, R12, 0x1, R13 ;  /* 0x000000010c197824 */ /* 0x001fe200078e020d */
[----:B------:R-:W-:Y:S01]  /*1e70*/  I2FP.F32.U32 R12, R27 ;  /* 0x0000001b000c7245 */ /* 0x000fe20000201000 */
[----:B------:R-:W-:-:S03]  /*1e80*/  FMUL R13, R11, R24 ;  /* 0x000000180b0d7220 */ /* 0x000fc60000400000 */
[----:B------:R-:W-:Y:S01]  /*1e90*/  I2FP.F32.U32 R24, R25 ;  /* 0x0000001900187245 */ /* 0x000fe20000201000 */
[----:B------:R-:W-:Y:S01]  /*1ea0*/  FMUL R12, R11, R12 ;  /* 0x0000000c0b0c7220 */ /* 0x000fe20000400000 */
[----:B----4-:R-:W-:-:S03]  /*1eb0*/  FFMA R13, R0, R13, RZ ;  /* 0x0000000d000d7223 */ /* 0x010fc600000000ff */
[----:B------:R-:W-:Y:S01]  /*1ec0*/  FMUL R24, R11, R24 ;  /* 0x000000180b187220 */ /* 0x000fe20000400000 */
[----:B------:R-:W-:-:S04]  /*1ed0*/  FFMA R12, R8, R12, R13 ;  /* 0x0000000c080c7223 */ /* 0x000fc8000000000d */
[----:B------:R-:W-:-:S07]  /*1ee0*/  FFMA R27, R9, R24, R12 ;  /* 0x00000018091b7223 */ /* 0x000fce000000000c */
.L_x_3213:
[----:B------:R-:W-:-:S13]  /*1ef0*/  ISETP.GE.AND P1, PT, R10, 0x2, PT ;  /* 0x000000020a00780c */ /* 0x000fda0003f26270 */
[----:B------:R-:W-:Y:S05]  /*1f00*/  @!P1 BRA `(.L_x_3215) ;  /* 0x00000000007c9947 */ /* 0x000fea0003800000 */
[----:B------:R-:W-:Y:S01]  /*1f10*/  ISETP.NE.AND P1, PT, R26, RZ, PT ;  /* 0x000000ff1a00720c */ /* 0x000fe20003f25270 */
[----:B------:R-:W-:Y:S01]  /*1f20*/  IMAD.MOV.U32 R31, RZ, RZ, RZ ;  /* 0x000000ffff1f7224 */ /* 0x000fe200078e00ff */
[----:B------:R-:W-:-:S11]  /*1f30*/  UMOV UR7, 0xffffffff ;  /* 0xffffffff00077882 */ /* 0x000fd60000000000 */
[----:B------:R-:W0:Y:S01]  /*1f40*/  @!P1 LDS R31, [UR13+0x4] ;  /* 0x0000040dff1f9984 */ /* 0x000e220008000800 */
[----:B------:R-:W-:Y:S05]  /*1f50*/  BRA.DIV UR7, `(.L_x_3216) ;  /* 0x0000002a07887947 */ /* 0x000fea000b800000 */
[----:B0-----:R0:W0:Y:S02]  /*1f60*/  SHFL.IDX PT, R11, R31, RZ, 0x1f ;  /* 0x00001fff1f0b7589 */ /* 0x00102400000e0000 */
.L_x_3267:
[----:B------:R-:W2:Y:S02]  /*1f70*/  LDS.64 R12, [R5+0x100] ;  /* 0x00010000050c7984 */ /* 0x000ea40000000a00 */
[-C--:B--2---:R-:W-:Y:S02]  /*1f80*/  LOP3.LUT R24, R18, R12.reuse, RZ, 0xc0, !PT ;  /* 0x0000000c12187212 */ /* 0x084fe400078ec0ff */
[-C--:B------:R-:W-:Y:S02]  /*1f90*/  LOP3.LUT R25, R19, R13.reuse, RZ, 0xc0, !PT ;  /* 0x0000000d13197212 */ /* 0x080fe400078ec0ff */
[-C--:B---3--:R-:W-:Y:S02]  /*1fa0*/  LOP3.LUT R29, R21, R13.reuse, RZ, 0xc0, !PT ;  /* 0x0000000d151d7212 */ /* 0x088fe400078ec0ff */
[----:B------:R-:W-:Y:S01]  /*1fb0*/  POPC R24, R24 ;  /* 0x0000001800187309 */ /* 0x000fe20000000000 */
[----:B0-----:R-:W-:Y:S02]  /*1fc0*/  LOP3.LUT R31, R20, R12, RZ, 0xc0, !PT ;  /* 0x0000000c141f7212 */ /* 0x001fe400078ec0ff */
        /* <DEDUP_REMOVED lines=8> */
[----:B------:R-:W-:-:S04]  /*2050*/  FMUL R24, R11, R24 ;  /* 0x000000180b187220 */ /* 0x000fc80000400000 */
[----:B----4-:R-:W-:Y:S01]  /*2060*/  FFMA R27, R0, R24, R27 ;  /* 0x00000018001b7223 */ /* 0x010fe2000000001b */
        /* <DEDUP_REMOVED lines=9> */
.L_x_3215:
        /* <DEDUP_REMOVED lines=8> */
.L_x_3270:
        /* <DEDUP_REMOVED lines=25> */
.L_x_3217:
        /* <DEDUP_REMOVED lines=8> */
.L_x_3273:
        /* <DEDUP_REMOVED lines=25> */
.L_x_3219:
        /* <DEDUP_REMOVED lines=8> */
.L_x_3276:
        /* <DEDUP_REMOVED lines=25> */
.L_x_3221:
        /* <DEDUP_REMOVED lines=8> */
.L_x_3279:
        /* <DEDUP_REMOVED lines=25> */
.L_x_3223:
        /* <DEDUP_REMOVED lines=8> */
.L_x_3282:
        /* <DEDUP_REMOVED lines=25> */
.L_x_3225:
        /* <DEDUP_REMOVED lines=8> */
.L_x_3285:
        /* <DEDUP_REMOVED lines=25> */
.L_x_3227:
        /* <DEDUP_REMOVED lines=8> */
.L_x_3288:
        /* <DEDUP_REMOVED lines=25> */
.L_x_3229:
        /* <DEDUP_REMOVED lines=8> */
.L_x_3291:
        /* <DEDUP_REMOVED lines=25> */
.L_x_3231:
        /* <DEDUP_REMOVED lines=8> */
.L_x_3294:
        /* <DEDUP_REMOVED lines=25> */
.L_x_3233:
        /* <DEDUP_REMOVED lines=8> */
.L_x_3297:
        /* <DEDUP_REMOVED lines=25> */
.L_x_3235:
        /* <DEDUP_REMOVED lines=8> */
.L_x_3300:
        /* <DEDUP_REMOVED lines=25> */
.L_x_3237:
        /* <DEDUP_REMOVED lines=8> */
.L_x_3303:
        /* <DEDUP_REMOVED lines=25> */
.L_x_3239:
        /* <DEDUP_REMOVED lines=8> */
.L_x_3306:
        /* <DEDUP_REMOVED lines=25> */
.L_x_3241:
[----:B------:R-:W-:-:S13]  /*3bd0*/  ISETP.NE.AND P1, PT, R10, 0x10, PT ;  /* 0x000000100a00780c */ /* 0x000fda0003f25270 */
[----:B------:R-:W-:Y:S05]  /*3be0*/  @P1 BRA `(.L_x_3209) ;  /* 0x00000000007c1947 */ /* 0x000fea0003800000 */
[----:B------:R-:W-:Y:S01]  /*3bf0*/  ISETP.NE.AND P1, PT, R26, RZ, PT ;  /* 0x000000ff1a00720c */ /* 0x000fe20003f25270 */
[----:B------:R-:W-:Y:S01]  /*3c00*/  IMAD.MOV.U32 R31, RZ, RZ, RZ ;  /* 0x000000ffff1f7224 */ /* 0x000fe200078e00ff */
[----:B------:R-:W-:-:S11]  /*3c10*/  UMOV UR7, 0xffffffff ;  /* 0xffffffff00077882 */ /* 0x000fd60000000000 */
[----:B------:R-:W0:Y:S01]  /*3c20*/  @!P1 LDS R31, [UR13+0x3c] ;  /* 0x00003c0dff1f9984 */ /* 0x000e220008000800 */
[----:B------:R-:W-:Y:S05]  /*3c30*/  BRA.DIV UR7, `(.L_x_3243) ;  /* 0x0000001607807947 */ /* 0x000fea000b800000 */
[----:B0-----:R0:W0:Y:S02]  /*3c40*/  SHFL.IDX PT, R12, R31, RZ, 0x1f ;  /* 0x00001fff1f0c7589 */ /* 0x00102400000e0000 */
.L_x_3309:
[----:B------:R-:W2:Y:S02]  /*3c50*/  LDS.64 R10, [R5+0xf00] ;  /* 0x000f0000050a7984 */ /* 0x000ea40000000a00 */
[-C--:B--2---:R-:W-:Y:S02]  /*3c60*/  LOP3.LUT R13, R18, R10.reuse, RZ, 0xc0, !PT ;  /* 0x0000000a120d7212 */ /* 0x084fe400078ec0ff */
[-C--:B------:R-:W-:Y:S02]  /*3c70*/  LOP3.LUT R18, R19, R11.reuse, RZ, 0xc0, !PT ;  /* 0x0000000b13127212 */ /* 0x080fe400078ec0ff */
[-C--:B---3--:R-:W-:Y:S02]  /*3c80*/  LOP3.LUT R24, R20, R10.reuse, RZ, 0xc0, !PT ;  /* 0x0000000a14187212 */ /* 0x088fe400078ec0ff */
[----:B------:R-:W-:Y:S01]  /*3c90*/  LOP3.LUT R20, R21, R11, RZ, 0xc0, !PT ;  /* 0x0000000b15147212 */ /* 0x000fe200078ec0ff */
[----:B------:R-:W-:Y:S01]  /*3ca0*/  POPC R13, R13 ;  /* 0x0000000d000d7309 */ /* 0x000fe20000000000 */
[----:B-1----:R-:W-:-:S02]  /*3cb0*/  LOP3.LUT R21, R22, R10, RZ, 0xc0, !PT ;  /* 0x0000000a16157212 */ /* 0x002fc400078ec0ff */
[----:B------:R-:W-:-:S05]  /*3cc0*/  LOP3.LUT R22, R23, R11, RZ, 0xc0, !PT ;  /* 0x0000000b17167212 */ /* 0x000fca00078ec0ff */
[----:B------:R-:W1:Y:S08]  /*3cd0*/  POPC R18, R18 ;  /* 0x0000001200127309 */ /* 0x000e700000000000 */
[----:B------:R-:W-:Y:S01]  /*3ce0*/  POPC R19, R24 ;  /* 0x0000001800137309 */ /* 0x000fe20000000000 */
[----:B-1----:R-:W-:-:S07]  /*3cf0*/  IMAD.IADD R13, R13, 0x1, R18 ;  /* 0x000000010d0d7824 */ /* 0x002fce00078e0212 */
[----:B------:R-:W1:Y:S01]  /*3d00*/  POPC R20, R20 ;  /* 0x0000001400147309 */ /* 0x000e620000000000 */
[----:B------:R-:W-:-:S07]  /*3d10*/  I2FP.F32.U32 R13, R13 ;  /* 0x0000000d000d7245 */ /* 0x000fce0000201000 */
[----:B------:R-:W-:Y:S01]  /*3d20*/  POPC R10, R21 ;  /* 0x00000015000a7309 */ /* 0x000fe20000000000 */
[----:B0-----:R-:W-:-:S04]  /*3d30*/  FMUL R13, R12, R13 ;  /* 0x0000000d0c0d7220 */ /* 0x001fc80000400000 */
[----:B----4-:R-:W-:Y:S01]  /*3d40*/  FFMA R13, R0, R13, R27 ;  /* 0x0000000d000d7223 */ /* 0x010fe2000000001b */
[----:B-1----:R-:W-:Y:S02]  /*3d50*/  IADD3 R19, PT, PT, R19, R20, RZ ;  /* 0x0000001413137210 */ /* 0x002fe40007ffe0ff */
        /* <DEDUP_REMOVED lines=8> */
.L_x_3209:
[----:B------:R-:W-:Y:S01]  /*3de0*/  UMOV UR7, 0xffffffff ;  /* 0xffffffff00077882 */ /* 0x000fe20000000000 */
[----:B------:R-:W-:Y:S02]  /*3df0*/  ISETP.NE.AND P1, PT, R26, RZ, PT ;  /* 0x000000ff1a00720c */ /* 0x000fe40003f25270 */
[----:B------:R-:W-:Y:S11]  /*3e00*/  BRA.DIV UR7, `(.L_x_3244) ;  /* 0x0000001607347947 */ /* 0x000ff6000b800000 */
[----:B----4-:R-:W4:Y:S02]  /*3e10*/  SHFL.DOWN PT, R0, R27, 0x10, 0x1f ;  /* 0x0a001f001b007f89 */ /* 0x010f2400000e0000 */
[----:B----4-:R-:W-:-:S05]  /*3e20*/  FADD R0, R0, R27 ;  /* 0x0000001b00007221 */ /* 0x010fca0000000000 */
[----:B0-----:R-:W0:Y:S02]  /*3e30*/  SHFL.DOWN PT, R9, R0, 0x8, 0x1f ;  /* 0x09001f0000097f89 */ /* 0x001e2400000e0000 */
[----:B0-----:R-:W-:-:S05]  /*3e40*/  FADD R9, R0, R9 ;  /* 0x0000000900097221 */ /* 0x001fca0000000000 */
[----:B------:R-:W0:Y:S02]  /*3e50*/  SHFL.DOWN PT, R8, R9, 0x4, 0x1f ;  /* 0x08801f0009087f89 */ /* 0x000e2400000e0000 */
[----:B0-----:R-:W-:-:S05]  /*3e60*/  FADD R8, R9, R8 ;  /* 0x0000000809087221 */ /* 0x001fca0000000000 */
[----:B------:R-:W0:Y:S02]  /*3e70*/  SHFL.DOWN PT, R11, R8, 0x2, 0x1f ;  /* 0x08401f00080b7f89 */ /* 0x000e2400000e0000 */
[----:B0-----:R-:W-:-:S05]  /*3e80*/  FADD R11, R8, R11 ;  /* 0x0000000b080b7221 */ /* 0x001fca0000000000 */
[----:B-1----:R0:W1:Y:S02]  /*3e90*/  SHFL.DOWN PT, R10, R11, 0x1, 0x1f ;  /* 0x08201f000b0a7f89 */ /* 0x00206400000e0000 */
.L_x_3316:
        /* <DEDUP_REMOVED lines=10> */
.L_x_3204:
[----:B------:R-:W-:Y:S05]  /*3f40*/  BSYNC B0 ;  /* 0x0000000000007941 */ /* 0x000fea0003800000 */
.L_x_3203:
[----:B------:R-:W-:-:S06]  /*3f50*/  UIADD3 UR7, UPT, UPT, UR18, 0x1f, URZ ;  /* 0x0000001f12077890 */ /* 0x000fcc000fffe0ff */
[----:B------:R-:W-:-:S05]  /*3f60*/  IMAD.U32 R0, RZ, RZ, UR7 ;  /* 0x00000007ff007e24 */ /* 0x000fca000f8e00ff */
[----:B------:R-:W-:-:S04]  /*3f70*/  LEA.HI R7, R0, R7, RZ, 0x1b ;  /* 0x0000000700077211 */ /* 0x000fc800078fd8ff */
[----:B------:R-:W-:-:S13]  /*3f80*/  ISETP.GE.U32.AND P1, PT, R7, UR5, PT ;  /* 0x0000000507007c0c */ /* 0x000fda000bf26070 */
[----:B------:R-:W-:Y:S05]  /*3f90*/  @!P1 BRA `(.L_x_3245) ;  /* 0xffffffcc00689947 */ /* 0x000fea000383ffff */
.L_x_3202:
[----:B------:R-:W-:Y:S05]  /*3fa0*/  WARPSYNC.ALL ;  /* 0x0000000000007948 */ /* 0x000fea0003800000 */
[----:B------:R-:W-:Y:S06]  /*3fb0*/  BAR.SYNC.DEFER_BLOCKING 0x0 ;  /* 0x0000000000007b1d */ /* 0x000fec0000010000 */
[----:B------:R-:W-:Y:S05]  /*3fc0*/  @P0 BRA `(.L_x_3246) ;  /* 0xffffffc800740947 */ /* 0x000fea000383ffff */
[----:B------:R-:W-:Y:S05]  /*3fd0*/  EXIT ;  /* 0x000000000000794d */ /* 0x000fea0003800000 */
.L_x_3207:
[----:B------:R-:W2:Y:S01]  /*3fe0*/  LDS.64 R24, [R12] ;  /* 0x000000000c187984 */ /* 0x000ea20000000a00 */
[----:B------:R-:W-:Y:S01]  /*3ff0*/  HFMA2 R30, -RZ, RZ, 0, 0 ;  /* 0x00000000ff1e7431 */ /* 0x000fe200000001ff */
[----:B------:R-:W-:Y:S01]  /*4000*/  BSSY B2, `(.L_x_3247) ;  /* 0x0000009000027945 */ /* 0x000fe20003800000 */
[----:B------:R-:W-:Y:S02]  /*4010*/  IMAD.MOV.U32 R29, RZ, RZ, 0x1f ;  /* 0x0000001fff1d7424 */ /* 0x000fe400078e00ff */
[----:B------:R-:W-:Y:S01]  /*4020*/  IMAD.MOV.U32 R28, RZ, RZ, -0x1 ;  /* 0xffffffffff1c7424 */ /* 0x000fe200078e00ff */
[----:B--2---:R-:W-:Y:S02]  /*4030*/  LOP3.LUT R32, R18, R24, RZ, 0xc0, !PT ;  /* 0x0000001812207212 */ /* 0x004fe400078ec0ff */
[----:B------:R-:W-:-:S04]  /*4040*/  LOP3.LUT R34, R19, R25, RZ, 0xc0, !PT ;  /* 0x0000001913227212 */ /* 0x000fc800078ec0ff */
[----:B------:R-:W2:Y:S03]  /*4050*/  POPC R32, R32 ;  /* 0x0000002000207309 */ /* 0x000ea60000000000 */
[----:B012345:R-:W-:Y:S05]  /*4060*/  WARPSYNC.COLLECTIVE R28, `(.L_x_3248) ;  /* 0x000000001c087348 */ /* 0x03ffea0003c00000 */
[----:B0-----:R0:W0:Y:S02]  /*4070*/  SHFL.IDX P2, R33, R31, R30, R29 ;  /* 0x0000001e1f217389 */ /* 0x001024000004001d */
[----:B012345:R-:W-:Y:S05]  /*4080*/  ENDCOLLECTIVE ;  /* 0x000000000000791b */ /* 0x03ffea0003800000 */
.L_x_3248:
[----:B------:R-:W-:Y:S05]  /*4090*/  BSYNC B2 ;  /* 0x0000000000027941 */ /* 0x000fea0003800000 */
.L_x_3247:
[----:B------:R0:W1:Y:S01]  /*40a0*/  POPC R29, R34 ;  /* 0x00000022001d7309 */ /* 0x0000620000000000 */
[----:B------:R-:W-:Y:S02]  /*40b0*/  IMAD.MOV.U32 R31, RZ, RZ, R33 ;  /* 0x000000ffff1f7224 */ /* 0x000fe400078e0021 */
[----:B------:R-:W-:Y:S01]  /*40c0*/  IMAD.MOV.U32 R33, RZ, RZ, RZ ;  /* 0x000000ffff217224 */ /* 0x000fe200078e00ff */
[----:B0-----:R-:W-:Y:S02]  /*40d0*/  LOP3.LUT R34, R23, R25, RZ, 0xc0, !PT ;  /* 0x0000001917227212 */ /* 0x001fe400078ec0ff */
[----:B-1----:R-:W-:Y:S02]  /*40e0*/  IADD3 R29, PT, PT, R32, R29, RZ ;  /* 0x0000001d201d7210 */ /* 0x002fe40007ffe0ff */
[----:B------:R-:W-:Y:S02]  /*40f0*/  LOP3.LUT R32, R22, R24, RZ, 0xc0, !PT ;  /* 0x0000001816207212 */ /* 0x000fe400078ec0ff */
[----:B------:R-:W-:-:S02]  /*4100*/  I2FP.F32.U32 R28, R29 ;  /* 0x0000001d001c7245 */ /* 0x000fc40000201000 */
[----:B------:R-:W-:Y:S02]  /*4110*/  LOP3.LUT R29, R21, R25, RZ, 0xc0, !PT ;  /* 0x00000019151d7212 */ /* 0x000fe400078ec0ff */
[----:B------:R-:W-:Y:S01]  /*4120*/  POPC R32, R32 ;  /* 0x0000002000207309 */ /* 0x000fe20000000000 */
[----:B------:R-:W-:-:S04]  /*4130*/  FMUL R28, R31, R28 ;  /* 0x0000001c1f1c7220 */ /* 0x000fc80000400000 */
[----:B------:R-:W-:Y:S01]  /*4140*/  FFMA R27, R0, R28, R27 ;  /* 0x0000001c001b7223 */ /* 0x000fe2000000001b */
[----:B------:R-:W-:Y:S02]  /*4150*/  LOP3.LUT R28, R20, R24, RZ, 0xc0, !PT ;  /* 0x00000018141c7212 */ /* 0x000fe400078ec0ff */
[----:B------:R-:W-:Y:S08]  /*4160*/  POPC R29, R29 ;  /* 0x0000001d001d7309 */ /* 0x000ff00000000000 */
[----:B------:R-:W0:Y:S08]  /*4170*/  POPC R28, R28 ;  /* 0x0000001c001c7309 */ /* 0x000e300000000000 */
[----:B------:R-:W1:Y:S01]  /*4180*/  POPC R25, R34 ;  /* 0x0000002200197309 */ /* 0x000e620000000000 */
[----:B0-----:R-:W-:-:S02]  /*4190*/  IMAD.IADD R30, R28, 0x1, R29 ;  /* 0x000000011c1e7824 */ /* 0x001fc400078e021d */
[----:B------:R-:W0:Y:S01]  /*41a0*/  @!P1 LDS R28, [R10+-0x4] ;  /* 0xfffffc000a1c9984 */ /* 0x000e220000000800 */
[----:B------:R-:W-:Y:S02]  /*41b0*/  IMAD.MOV.U32 R29, RZ, RZ, 0x1f ;  /* 0x0000001fff1d7424 */ /* 0x000fe400078e00ff */
[----:B------:R-:W-:Y:S01]  /*41c0*/  I2FP.F32.U32 R30, R30 ;  /* 0x0000001e001e7245 */ /* 0x000fe20000201000 */
[----:B-1----:R-:W-:-:S04]  /*41d0*/  IMAD.IADD R25, R32, 0x1, R25 ;  /* 0x0000000120197824 */ /* 0x002fc800078e0219 */
[----:B------:R-:W-:Y:S01]  /*41e0*/  FMUL R30, R31, R30 ;  /* 0x0000001e1f1e7220 */ /* 0x000fe20000400000 */
[----:B------:R-:W-:-:S03]  /*41f0*/  I2FP.F32.U32 R24, R25 ;  /* 0x0000001900187245 */ /* 0x000fc60000201000 */
[----:B------:R-:W-:Y:S02]  /*4200*/  FFMA R30, R8, R30, R27 ;  /* 0x0000001e081e7223 */ /* 0x000fe4000000001b */
[----:B------:R-:W-:-:S04]  /*4210*/  FMUL R24, R31, R24 ;  /* 0x000000181f187220 */ /* 0x000fc80000400000 */
[----:B------:R-:W-:Y:S01]  /*4220*/  FFMA R27, R9, R24, R30 ;  /* 0x00000018091b7223 */ /* 0x000fe2000000001e */
[----:B------:R-:W-:Y:S01]  /*4230*/  IMAD.MOV.U32 R30, RZ, RZ, RZ ;  /* 0x000000ffff1e7224 */ /* 0x000fe200078e00ff */
[----:B------:R1:W2:Y:S01]  /*4240*/  LDS.64 R24, [R12+0x100] ;  /* 0x000100000c187984 */ /* 0x0002a20000000a00 */
[----:B0-----:R-:W-:Y:S02]  /*4250*/  @!P1 MOV R33, R28 ;  /* 0x0000001c00219202 */ /* 0x001fe40000000f00 */
[----:B------:R-:W-:-:S03]  /*4260*/  MOV R28, 0xffffffff ;  /* 0xffffffff001c7802 */ /* 0x000fc60000000f00 */
[----:B-1----:R-:W-:-:S07]  /*4270*/  IMAD.MOV.U32 R31, RZ, RZ, R33 ;  /* 0x000000ffff1f7224 */ /* 0x002fce00078e0021 */
[----:B--2---:R-:W-:Y:S05]  /*4280*/  WARPSYNC.COLLECTIVE R28, `(.L_x_3249) ;  /* 0x000000001c087348 */ /* 0x004fea0003c00000 */
[----:B------:R0:W1:Y:S02]  /*4290*/  SHFL.IDX P2, R33, R31, R30, R29 ;  /* 0x0000001e1f217389 */ /* 0x000064000004001d */
[----:B012---:R-:W-:Y:S05]  /*42a0*/  ENDCOLLECTIVE ;  /* 0x000000000000791b */ /* 0x007fea0003800000 */
.L_x_3249:
[-C--:B------:R-:W-:Y:S02]  /*42b0*/  LOP3.LUT R35, R18, R24.reuse, RZ, 0xc0, !PT ;  /* 0x0000001812237212 */ /* 0x080fe400078ec0ff */
[-C--:B------:R-:W-:Y:S01]  /*42c0*/  LOP3.LUT R32, R19, R25.reuse, RZ, 0xc0, !PT ;  /* 0x0000001913207212 */ /* 0x080fe200078ec0ff */
[----:B------:R-:W-:Y:S01]  /*42d0*/  HFMA2 R31, -RZ, RZ, 0, 0 ;  /* 0x00000000ff1f7431 */ /* 0x000fe200000001ff */
[----:B------:R-:W-:Y:S02]  /*42e0*/  LOP3.LUT R29, R22, R24, RZ, 0xc0, !PT ;  /* 0x00000018161d7212 */ /* 0x000fe400078ec0ff */
[----:B------:R-:W-:Y:S01]  /*42f0*/  POPC R35, R35 ;  /* 0x0000002300237309 */ /* 0x000fe20000000000 */
[----:B------:R-:W-:-:S07]  /*4300*/  LOP3.LUT R30, R23, R25, RZ, 0xc0, !PT ;  /* 0x00000019171e7212 */ /* 0x000fce00078ec0ff */
[----:B------:R-:W0:Y:S08]  /*4310*/  POPC R32, R32 ;  /* 0x0000002000207309 */ /* 0x000e300000000000 */
[----:B------:R-:W-:Y:S01]  /*4320*/  POPC R29, R29 ;  /* 0x0000001d001d7309 */ /* 0x000fe20000000000 */
[----:B0-----:R-:W-:Y:S01]  /*4330*/  IMAD.IADD R34, R35, 0x1, R32 ;  /* 0x0000000123227824 */ /* 0x001fe200078e0220 */
[----:B------:R-:W-:-:S06]  /*4340*/  LOP3.LUT R35, R21, R25, RZ, 0xc0, !PT ;  /* 0x0000001915237212 */ /* 0x000fcc00078ec0ff */
[----:B------:R-:W0:Y:S01]  /*4350*/  POPC R30, R30 ;  /* 0x0000001e001e7309 */ /* 0x000e220000000000 */
[----:B------:R-:W1:Y:S01]  /*4360*/  @!P1 LDS R32, [R10] ;  /* 0x000000000a209984 */ /* 0x000e620000000800 */
[----:B------:R-:W-:-:S05]  /*4370*/  I2FP.F32.U32 R34, R34 ;  /* 0x0000002200227245 */ /* 0x000fca0000201000 */
[----:B------:R-:W-:Y:S01]  /*4380*/  FMUL R34, R33, R34 ;  /* 0x0000002221227220 */ /* 0x000fe20000400000 */
[----:B------:R-:W-:Y:S03]  /*4390*/  POPC R35, R35 ;  /* 0x0000002300237309 */ /* 0x000fe60000000000 */
[----:B------:R-:W-:Y:S01]  /*43a0*/  FFMA R27, R0, R34, R27 ;  /* 0x00000022001b7223 */ /* 0x000fe2000000001b */
[----:B------:R-:W-:Y:S01]  /*43b0*/  LOP3.LUT R34, R20, R24, RZ, 0xc0, !PT ;  /* 0x0000001814227212 */ /* 0x000fe200078ec0ff */
[----:B0-----:R-:W-:Y:S02]  /*43c0*/  IMAD.IADD R24, R29, 0x1, R30 ;  /* 0x000000011d187824 */ /* 0x001fe400078e021e */
[----:B------:R-:W-:-:S03]  /*43d0*/  IMAD.MOV.U32 R30, RZ, RZ, RZ ;  /* 0x000000ffff1e7224 */ /* 0x000fc600078e00ff */
[----:B------:R-:W0:Y:S01]  /*43e0*/  POPC R34, R34 ;  /* 0x0000002200227309 */ /* 0x000e220000000000 */
[----:B------:R-:W-:Y:S01]  /*43f0*/  I2FP.F32.U32 R24, R24 ;  /* 0x0000001800187245 */ /* 0x000fe20000201000 */
[----:B------:R-:W-:-:S04]  /*4400*/  IMAD.MOV.U32 R29, RZ, RZ, 0x1f ;  /* 0x0000001fff1d7424 */ /* 0x000fc800078e00ff */
[----:B------:R-:W-:Y:S01]  /*4410*/  FMUL R24, R33, R24 ;  /* 0x0000001821187220 */ /* 0x000fe20000400000 */
[----:B0-----:R-:W-:-:S05]  /*4420*/  IMAD.IADD R28, R34, 0x1, R35 ;  /* 0x00000001221c7824 */ /* 0x001fca00078e0223 */
[----:B------:R-:W-:Y:S01]  /*4430*/  I2FP.F32.U32 R28, R28 ;  /* 0x0000001c001c7245 */ /* 0x000fe20000201000 */
[----:B-1----:R-:W-:-:S04]  /*4440*/  @!P1 IMAD.MOV.U32 R31, RZ, RZ, R32 ;  /* 0x000000ffff1f9224 */ /* 0x002fc800078e0020 */
[----:B------:R-:W-:-:S04]  /*4450*/  FMUL R28, R33, R28 ;  /* 0x0000001c211c7220 */ /* 0x000fc80000400000 */
[----:B------:R-:W-:-:S04]  /*4460*/  FFMA R28, R8, R28, R27 ;  /* 0x0000001c081c7223 */ /* 0x000fc8000000001b */
[----:B------:R-:W-:Y:S01]  /*4470*/  FFMA R27, R9, R24, R28 ;  /* 0x00000018091b7223 */ /* 0x000fe2000000001c */
[----:B------:R-:W-:Y:S01]  /*4480*/  MOV R28, 0xffffffff ;  /* 0xffffffff001c7802 */ /* 0x000fe20000000f00 */
[----:B------:R0:W1:Y:S06]  /*4490*/  LDS.64 R24, [R12+0x200] ;  /* 0x000200000c187984 */ /* 0x00006c0000000a00 */
[----:B01----:R-:W-:Y:S05]  /*44a0*/  WARPSYNC.COLLECTIVE R28, `(.L_x_3250) ;  /* 0x000000001c087348 */ /* 0x003fea0003c00000 */
[----:B------:R2:W3:Y:S02]  /*44b0*/  SHFL.IDX P2, R33, R31, R30, R29 ;  /* 0x0000001e1f217389 */ /* 0x0004e4000004001d */
[----:B0123--:R-:W-:Y:S05]  /*44c0*/  ENDCOLLECTIVE ;  /* 0x000000000000791b */ /* 0x00ffea0003800000 */
.L_x_3250:
[----:B------:R-:W-:Y:S01]  /*44d0*/  IMAD.MOV.U32 R32, RZ, RZ, R33 ;  /* 0x000000ffff207224 */ /* 0x000fe200078e0021 */
[-C--:B------:R-:W-:Y:S02]  /*44e0*/  LOP3.LUT R34, R18, R24.reuse, RZ, 0xc0, !PT ;  /* 0x0000001812227212 */ /* 0x080fe400078ec0ff */
[-C--:B------:R-:W-:Y:S02]  /*44f0*/  LOP3.LUT R35, R19, R25.reuse, RZ, 0xc0, !PT ;  /* 0x0000001913237212 */ /* 0x080fe400078ec0ff */
[----:B------:R-:W-:Y:S02]  /*4500*/  LOP3.LUT R29, R22, R24, RZ, 0xc0, !PT ;  /* 0x00000018161d7212 */ /* 0x000fe400078ec0ff */
[----:B------:R-:W-:Y:S08]  /*4510*/  POPC R34, R34 ;  /* 0x0000002200227309 */ /* 0x000ff00000000000 */
[----:B------:R-:W0:Y:S08]  /*4520*/  POPC R35, R35 ;  /* 0x0000002300237309 */ /* 0x000e300000000000 */
[----:B------:R-:W-:Y:S01]  /*4530*/  POPC R29, R29 ;  /* 0x0000001d001d7309 */ /* 0x000fe20000000000 */
[----:B0-----:R-:W-:Y:S01]  /*4540*/  IMAD.IADD R33, R34, 0x1, R35 ;  /* 0x0000000122217824 */ /* 0x001fe200078e0223 */
[----:B------:R-:W-:-:S02]  /*4550*/  LOP3.LUT R34, R21, R25, RZ, 0xc0, !PT ;  /* 0x0000001915227212 */ /* 0x000fc400078ec0ff */
[----:B------:R-:W-:Y:S02]  /*4560*/  LOP3.LUT R25, R23, R25, RZ, 0xc0, !PT ;  /* 0x0000001917197212 */ /* 0x000fe400078ec0ff */
[----:B------:R-:W-:Y:S02]  /*4570*/  I2FP.F32.U32 R33, R33 ;  /* 0x0000002100217245 */ /* 0x000fe40000201000 */
[----:B------:R-:W-:Y:S03]  /*4580*/  POPC R34, R34 ;  /* 0x0000002200227309 */ /* 0x000fe60000000000 */
[----:B------:R-:W-:-:S04]  /*4590*/  FMUL R33, R32, R33 ;  /* 0x0000002120217220 */ /* 0x000fc80000400000 */
[----:B------:R-:W-:Y:S01]  /*45a0*/  FFMA R33, R0, R33, R27 ;  /* 0x0000002100217223 */ /* 0x000fe2000000001b */
[----:B------:R-:W-:Y:S02]  /*45b0*/  LOP3.LUT R27, R20, R24, RZ, 0xc0, !PT ;  /* 0x00000018141b7212 */ /* 0x000fe400078ec0ff */
[----:B------:R-:W0:Y:S08]  /*45c0*/  POPC R24, R25 ;  /* 0x0000001900187309 */ /* 0x000e300000000000 */
[----:B------:R-:W1:Y:S01]  /*45d0*/  POPC R27, R27 ;  /* 0x0000001b001b7309 */ /* 0x000e620000000000 */
[----:B0-----:R-:W-:Y:S01]  /*45e0*/  IADD3 R24, PT, PT, R29, R24, RZ ;  /* 0x000000181d187210 */ /* 0x001fe20007ffe0ff */
[----:B------:R-:W-:-:S02]  /*45f0*/  HFMA2 R29, -RZ, RZ, 0, 1.847743988037109375e-06 ;  /* 0x0000001fff1d7431 */ /* 0x000fc400000001ff */
[----:B-1----:R-:W-:Y:S01]  /*4600*/  IMAD.IADD R35, R27, 0x1, R34 ;  /* 0x000000011b237824 */ /* 0x002fe200078e0222 */
[----:B------:R-:W-:Y:S02]  /*4610*/  I2FP.F32.U32 R27, R24 ;  /* 0x00000018001b7245 */ /* 0x000fe40000201000 */
[----:B------:R-:W0:Y:S02]  /*4620*/  @!P1 LDS R24, [R10+0x4] ;  /* 0x000004000a189984 */ /* 0x000e240000000800 */
[----:B------:R-:W-:Y:S01]  /*4630*/  I2FP.F32.U32 R35, R35 ;  /* 0x0000002300237245 */ /* 0x000fe20000201000 */
[----:B------:R-:W-:-:S04]  /*4640*/  FMUL R27, R32, R27 ;  /* 0x0000001b201b7220 */ /* 0x000fc80000400000 */
[----:B------:R-:W-:-:S04]  /*4650*/  FMUL R35, R32, R35 ;  /* 0x0000002320237220 */ /* 0x000fc80000400000 */
[----:B------:R-:W-:Y:S01]  /*4660*/  FFMA R28, R8, R35, R33 ;  /* 0x00000023081c7223 */ /* 0x000fe20000000021 */
[----:B------:R-:W-:-:S03]  /*4670*/  IMAD.MOV.U32 R33, RZ, RZ, RZ ;  /* 0x000000ffff217224 */ /* 0x000fc600078e00ff */
[----:B------:R-:W-:Y:S01]  /*4680*/  FFMA R27, R9, R27, R28 ;  /* 0x0000001b091b7223 */ /* 0x000fe2000000001c */
[----:B------:R-:W-:Y:S02]  /*4690*/  IMAD.MOV.U32 R28, RZ, RZ, -0x1 ;  /* 0xffffffffff1c7424 */ /* 0x000fe400078e00ff */
[----:B0-----:R-:W-:-:S04]  /*46a0*/  @!P1 IMAD.MOV.U32 R33, RZ, RZ, R24 ;  /* 0x000000ffff219224 */ /* 0x001fc800078e0018 */
[----:B------:R-:W-:-:S07]  /*46b0*/  IMAD.MOV.U32 R31, RZ, RZ, R33 ;  /* 0x000000ffff1f7224 */ /* 0x000fce00078e0021 */
[----:B------:R-:W-:Y:S05]  /*46c0*/  WARPSYNC.COLLECTIVE R28, `(.L_x_3251) ;  /* 0x000000001c087348 */ /* 0x000fea0003c00000 */
[----:B------:R0:W1:Y:S02]  /*46d0*/  SHFL.IDX P2, R33, R31, R30, R29 ;  /* 0x0000001e1f217389 */ /* 0x000064000004001d */
[----:B01----:R-:W-:Y:S05]  /*46e0*/  ENDCOLLECTIVE ;  /* 0x000000000000791b */ /* 0x003fea0003800000 */
.L_x_3251:
[----:B------:R-:W-:Y:S05]  /*46f0*/  BRA `(.L_x_3252) ;  /* 0xffffffcc006c7947 */ /* 0x000fea000383ffff */
.L_x_3210:
[----:B------:R-:W-:Y:S01]  /*4700*/  BSSY B1, `(.L_x_3253) ;  /* 0x0000007000017945 */ /* 0x000fe20003800000 */
[----:B------:R-:W-:Y:S01]  /*4710*/  IMAD.MOV.U32 R30, RZ, RZ, RZ ;  /* 0x000000ffff1e7224 */ /* 0x000fe200078e00ff */
[----:B------:R-:W-:Y:S01]  /*4720*/  MOV R28, 0xffffffff ;  /* 0xffffffff001c7802 */ /* 0x000fe20000000f00 */
[----:B------:R-:W-:-:S07]  /*4730*/  IMAD.MOV.U32 R29, RZ, RZ, 0x1f ;  /* 0x0000001fff1d7424 */ /* 0x000fce00078e00ff */
[----:B01---5:R-:W-:Y:S05]  /*4740*/  WARPSYNC.COLLECTIVE R28, `(.L_x_3254) ;  /* 0x000000001c087348 */ /* 0x023fea0003c00000 */
[----:B-1----:R1:W2:Y:S02]  /*4750*/  SHFL.IDX P2, R33, R31, R30, R29 ;  /* 0x0000001e1f217389 */ /* 0x0022a4000004001d */
[----:B012--5:R-:W-:Y:S05]  /*4760*/  ENDCOLLECTIVE ;  /* 0x000000000000791b */ /* 0x027fea0003800000 */
.L_x_3254:
[----:B------:R-:W-:Y:S05]  /*4770*/  BSYNC B1 ;  /* 0x0000000000017941 */ /* 0x000fea0003800000 */
.L_x_3253:
[----:B------:R-:W-:Y:S01]  /*4780*/  IMAD.MOV.U32 R11, RZ, RZ, R33 ;  /* 0x000000ffff0b7224 */ /* 0x000fe200078e0021 */
[----:B------:R-:W-:Y:S06]  /*4790*/  BRA `(.L_x_3255) ;  /* 0xffffffcc00e47947 */ /* 0x000fec000383ffff */
.L_x_3211:
[----:B------:R-:W-:Y:S01]  /*47a0*/  BSSY B1, `(.L_x_3256) ;  /* 0x0000007000017945 */ /* 0x000fe20003800000 */
[----:B------:R-:W-:Y:S01]  /*47b0*/  IMAD.MOV.U32 R30, RZ, RZ, RZ ;  /* 0x000000ffff1e7224 */ /* 0x000fe200078e00ff */
[----:B------:R-:W-:Y:S01]  /*47c0*/  MOV R28, 0xffffffff ;  /* 0xffffffff001c7802 */ /* 0x000fe20000000f00 */
[----:B------:R-:W-:-:S07]  /*47d0*/  IMAD.MOV.U32 R29, RZ, RZ, 0x1f ;  /* 0x0000001fff1d7424 */ /* 0x000fce00078e00ff */
[----:B012--5:R-:W-:Y:S05]  /*47e0*/  WARPSYNC.COLLECTIVE R28, `(.L_x_3257) ;  /* 0x000000001c087348 */ /* 0x027fea0003c00000 */
[----:B--2---:R2:W3:Y:S02]  /*47f0*/  SHFL.IDX P2, R33, R31, R30, R29 ;  /* 0x0000001e1f217389 */ /* 0x0044e4000004001d */
[----:B0123-5:R-:W-:Y:S05]  /*4800*/  ENDCOLLECTIVE ;  /* 0x000000000000791b */ /* 0x02ffea0003800000 */
.L_x_3257:
[----:B------:R-:W-:Y:S05]  /*4810*/  BSYNC B1 ;  /* 0x0000000000017941 */ /* 0x000fea0003800000 */
.L_x_3256:
[----:B------:R-:W-:Y:S01]  /*4820*/  IMAD.MOV.U32 R11, RZ, RZ, R33 ;  /* 0x000000ffff0b7224 */ /* 0x000fe200078e0021 */
[----:B------:R-:W-:Y:S06]  /*4830*/  BRA `(.L_x_3258) ;  /* 0xffffffd000407947 */ /* 0x000fec000383ffff */
.L_x_3212:
[----:B------:R-:W-:Y:S01]  /*4840*/  BSSY B1, `(.L_x_3259) ;  /* 0x0000007000017945 */ /* 0x000fe20003800000 */
[----:B------:R-:W-:Y:S01]  /*4850*/  IMAD.MOV.U32 R30, RZ, RZ, RZ ;  /* 0x000000ffff1e7224 */ /* 0x000fe200078e00ff */
[----:B------:R-:W-:Y:S01]  /*4860*/  MOV R28, 0xffffffff ;  /* 0xffffffff001c7802 */ /* 0x000fe20000000f00 */
[----:B------:R-:W-:-:S07]  /*4870*/  IMAD.MOV.U32 R29, RZ, RZ, 0x1f ;  /* 0x0000001fff1d7424 */ /* 0x000fce00078e00ff */
[----:B0123-5:R-:W-:Y:S05]  /*4880*/  WARPSYNC.COLLECTIVE R28, `(.L_x_3260) ;  /* 0x000000001c087348 */ /* 0x02ffea0003c00000 */
[----:B---3--:R3:W4:Y:S02]  /*4890*/  SHFL.IDX P2, R33, R31, R30, R29 ;  /* 0x0000001e1f217389 */ /* 0x008724000004001d */
[----:B012345:R-:W-:Y:S05]  /*48a0*/  ENDCOLLECTIVE ;  /* 0x000000000000791b */ /* 0x03ffea0003800000 */
.L_x_3260:
[----:B------:R-:W-:Y:S05]  /*48b0*/  BSYNC B1 ;  /* 0x0000000000017941 */ /* 0x000fea0003800000 */
.L_x_3259:
[----:B------:R-:W-:Y:S01]  /*48c0*/  IMAD.MOV.U32 R12, RZ, RZ, R33 ;  /* 0x000000ffff0c7224 */ /* 0x000fe200078e0021 */
[----:B------:R-:W-:Y:S06]  /*48d0*/  BRA `(.L_x_3261) ;  /* 0xffffffd000947947 */ /* 0x000fec000383ffff */
.L_x_3214:
[----:B------:R-:W-:Y:S01]  /*48e0*/  HFMA2 R29, -RZ, RZ, 0, 1.847743988037109375e-06 ;  /* 0x0000001fff1d7431 */ /* 0x000fe200000001ff */
[----:B------:R-:W-:Y:S01]  /*48f0*/  BSSY B1, `(.L_x_3262) ;  /* 0x0000006000017945 */ /* 0x000fe20003800000 */
[----:B------:R-:W-:Y:S02]  /*4900*/  IMAD.MOV.U32 R30, RZ, RZ, RZ ;  /* 0x000000ffff1e7224 */ /* 0x000fe400078e00ff */
[----:B------:R-:W-:-:S07]  /*4910*/  IMAD.MOV.U32 R28, RZ, RZ, -0x1 ;  /* 0xffffffffff1c7424 */ /* 0x000fce00078e00ff */
[----:B012345:R-:W-:Y:S05]  /*4920*/  WARPSYNC.COLLECTIVE R28, `(.L_x_3263) ;  /* 0x000000001c087348 */ /* 0x03ffea0003c00000 */
[----:B0-----:R0:W0:Y:S02]  /*4930*/  SHFL.IDX P2, R33, R31, R30, R29 ;  /* 0x0000001e1f217389 */ /* 0x001024000004001d */
[----:B012345:R-:W-:Y:S05]  /*4940*/  ENDCOLLECTIVE ;  /* 0x000000000000791b */ /* 0x03ffea0003800000 */
.L_x_3263:
[----:B------:R-:W-:Y:S05]  /*4950*/  BSYNC B1 ;  /* 0x0000000000017941 */ /* 0x000fea0003800000 */
.L_x_3262:
[----:B------:R-:W-:Y:S01]  /*4960*/  IMAD.MOV.U32 R11, RZ, RZ, R33 ;  /* 0x000000ffff0b7224 */ /* 0x000fe200078e0021 */
[----:B------:R-:W-:Y:S06]  /*4970*/  BRA `(.L_x_3264) ;  /* 0xffffffd000f87947 */ /* 0x000fec000383ffff */
.L_x_3216:
[----:B------:R-:W-:Y:S01]  /*4980*/  BSSY B1, `(.L_x_3265) ;  /* 0x0000007000017945 */ /* 0x000fe20003800000 */
[----:B------:R-:W-:Y:S01]  /*4990*/  MOV R30, RZ ;  /* 0x000000ff001e7202 */ /* 0x000fe20000000f00 */
[----:B------:R-:W-:Y:S02]  /*49a0*/  IMAD.MOV.U32 R29, RZ, RZ, 0x1f ;  /* 0x0000001fff1d7424 */ /* 0x000fe400078e00ff */
[----:B------:R-:W-:-:S07]  /*49b0*/  IMAD.MOV.U32 R28, RZ, RZ, -0x1 ;  /* 0xffffffffff1c7424 */ /* 0x000fce00078e00ff */
[----:B012345:R-:W-:Y:S05]  /*49c0*/  WARPSYNC.COLLECTIVE R28, `(.L_x_3266) ;  /* 0x000000001c087348 */ /* 0x03ffea0003c00000 */
[----:B0-----:R0:W0:Y:S02]  /*49d0*/  SHFL.IDX P2, R33, R31, R30, R29 ;  /* 0x0000001e1f217389 */ /* 0x001024000004001d */
[----:B012345:R-:W-:Y:S05]  /*49e0*/  ENDCOLLECTIVE ;  /* 0x000000000000791b */ /* 0x03ffea0003800000 */
.L_x_3266:
[----:B------:R-:W-:Y:S05]  /*49f0*/  BSYNC B1 ;  /* 0x0000000000017941 */ /* 0x000fea0003800000 */
.L_x_3265:
[----:B------:R-:W-:Y:S01]  /*4a00*/  MOV R11, R33 ;  /* 0x00000021000b7202 */ /* 0x000fe20000000f00 */
[----:B------:R-:W-:Y:S06]  /*4a10*/  BRA `(.L_x_3267) ;  /* 0xffffffd400547947 */ /* 0x000fec000383ffff */
.L_x_3218:
[----:B------:R-:W-:Y:S01]  /*4a20*/  BSSY B1, `(.L_x_3268) ;  /* 0x0000007000017945 */ /* 0x000fe20003800000 */
[----:B------:R-:W-:Y:S01]  /*4a30*/  IMAD.MOV.U32 R30, RZ, RZ, RZ ;  /* 0x000000ffff1e7224 */ /* 0x000fe200078e00ff */
[----:B------:R-:W-:Y:S01]  /*4a40*/  MOV R28, 0xffffffff ;  /* 0xffffffff001c7802 */ /* 0x000fe20000000f00 */
[----:B------:R-:W-:-:S07]  /*4a50*/  IMAD.MOV.U32 R29, RZ, RZ, 0x1f ;  /* 0x0000001fff1d7424 */ /* 0x000fce00078e00ff */
[----:B012345:R-:W-:Y:S05]  /*4a60*/  WARPSYNC.COLLECTIVE R28, `(.L_x_3269) ;  /* 0x000000001c087348 */ /* 0x03ffea0003c00000 */
[----:B0-----:R0:W0:Y:S02]  /*4a70*/  SHFL.IDX P2, R33, R31, R30, R29 ;  /* 0x0000001e1f217389 */ /* 0x001024000004001d */
[----:B012345:R-:W-:Y:S05]  /*4a80*/  ENDCOLLECTIVE ;  /* 0x000000000000791b */ /* 0x03ffea0003800000 */
.L_x_3269:
[----:B------:R-:W-:Y:S05]  /*4a90*/  BSYNC B1 ;  /* 0x0000000000017941 */ /* 0x000fea0003800000 */
.L_x_3268:
[----:B------:R-:W-:Y:S01]  /*4aa0*/  IMAD.MOV.U32 R11, RZ, RZ, R33 ;  /* 0x000000ffff0b7224 */ /* 0x000fe200078e0021 */
[----:B------:R-:W-:Y:S06]  /*4ab0*/  BRA `(.L_x_3270) ;  /* 0xffffffd400b07947 */ /* 0x000fec000383ffff */
.L_x_3220:
[----:B------:R-:W-:Y:S01]  /*4ac0*/  HFMA2 R29, -RZ, RZ, 0, 1.847743988037109375e-06 ;  /* 0x0000001fff1d7431 */ /* 0x000fe200000001ff */
[----:B------:R-:W-:Y:S01]  /*4ad0*/  BSSY B1, `(.L_x_3271) ;  /* 0x0000006000017945 */ /* 0x000fe20003800000 */
[----:B------:R-:W-:Y:S02]  /*4ae0*/  IMAD.MOV.U32 R30, RZ, RZ, RZ ;  /* 0x000000ffff1e7224 */ /* 0x000fe400078e00ff */
[----:B------:R-:W-:-:S07]  /*4af0*/  IMAD.MOV.U32 R28, RZ, RZ, -0x1 ;  /* 0xffffffffff1c7424 */ /* 0x000fce00078e00ff */
[----:B012345:R-:W-:Y:S05]  /*4b00*/  WARPSYNC.COLLECTIVE R28, `(.L_x_3272) ;  /* 0x000000001c087348 */ /* 0x03ffea0003c00000 */
[----:B0-----:R0:W0:Y:S02]  /*4b10*/  SHFL.IDX P2, R33, R31, R30, R29 ;  /* 0x0000001e1f217389 */ /* 0x001024000004001d */
[----:B012345:R-:W-:Y:S05]  /*4b20*/  ENDCOLLECTIVE ;  /* 0x000000000000791b */ /* 0x03ffea0003800000 */
.L_x_3272:
[----:B------:R-:W-:Y:S05]  /*4b30*/  BSYNC B1 ;  /* 0x0000000000017941 */ /* 0x000fea0003800000 */
.L_x_3271:
[----:B------:R-:W-:Y:S01]  /*4b40*/  IMAD.MOV.U32 R11, RZ, RZ, R33 ;  /* 0x000000ffff0b7224 */ /* 0x000fe200078e0021 */
[----:B------:R-:W-:Y:S06]  /*4b50*/  BRA `(.L_x_3273) ;  /* 0xffffffd8000c7947 */ /* 0x000fec000383ffff */
.L_x_3222:
[----:B------:R-:W-:Y:S01]  /*4b60*/  BSSY B1, `(.L_x_3274) ;  /* 0x0000007000017945 */ /* 0x000fe20003800000 */
[----:B------:R-:W-:Y:S01]  /*4b70*/  MOV R30, RZ ;  /* 0x000000ff001e7202 */ /* 0x000fe20000000f00 */
[----:B------:R-:W-:Y:S02]  /*4b80*/  IMAD.MOV.U32 R29, RZ, RZ, 0x1f ;  /* 0x0000001fff1d7424 */ /* 0x000fe400078e00ff */
[----:B------:R-:W-:-:S07]  /*4b90*/  IMAD.MOV.U32 R28, RZ, RZ, -0x1 ;  /* 0xffffffffff1c7424 */ /* 0x000fce00078e00ff */
[----:B012345:R-:W-:Y:S05]  /*4ba0*/  WARPSYNC.COLLECTIVE R28, `(.L_x_3275) ;  /* 0x000000001c087348 */ /* 0x03ffea0003c00000 */
[----:B0-----:R0:W0:Y:S02]  /*4bb0*/  SHFL.IDX P2, R33, R31, R30, R29 ;  /* 0x0000001e1f217389 */ /* 0x001024000004001d */
[----:B012345:R-:W-:Y:S05]  /*4bc0*/  ENDCOLLECTIVE ;  /* 0x000000000000791b */ /* 0x03ffea0003800000 */
.L_x_3275:
[----:B------:R-:W-:Y:S05]  /*4bd0*/  BSYNC B1 ;  /* 0x0000000000017941 */ /* 0x000fea0003800000 */
.L_x_3274:
[----:B------:R-:W-:Y:S01]  /*4be0*/  MOV R11, R33 ;  /* 0x00000021000b7202 */ /* 0x000fe20000000f00 */
[----:B------:R-:W-:Y:S06]  /*4bf0*/  BRA `(.L_x_3276) ;  /* 0xffffffd800687947 */ /* 0x000fec000383ffff */
.L_x_3224:
[----:B------:R-:W-:Y:S01]  /*4c00*/  BSSY B1, `(.L_x_3277) ;  /* 0x0000007000017945 */ /* 0x000fe20003800000 */
[----:B------:R-:W-:Y:S01]  /*4c10*/  IMAD.MOV.U32 R30, RZ, RZ, RZ ;  /* 0x000000ffff1e7224 */ /* 0x000fe200078e00ff */
[----:B------:R-:W-:Y:S01]  /*4c20*/  MOV R28, 0xffffffff ;  /* 0xffffffff001c7802 */ /* 0x000fe20000000f00 */
[----:B------:R-:W-:-:S07]  /*4c30*/  IMAD.MOV.U32 R29, RZ, RZ, 0x1f ;  /* 0x0000001fff1d7424 */ /* 0x000fce00078e00ff */
[----:B012345:R-:W-:Y:S05]  /*4c40*/  WARPSYNC.COLLECTIVE R28, `(.L_x_3278) ;  /* 0x000000001c087348 */ /* 0x03ffea0003c00000 */
[----:B0-----:R0:W0:Y:S02]  /*4c50*/  SHFL.IDX P2, R33, R31, R30, R29 ;  /* 0x0000001e1f217389 */ /* 0x001024000004001d */
[----:B012345:R-:W-:Y:S05]  /*4c60*/  ENDCOLLECTIVE ;  /* 0x000000000000791b */ /* 0x03ffea0003800000 */
.L_x_3278:
[----:B------:R-:W-:Y:S05]  /*4c70*/  BSYNC B1 ;  /* 0x0000000000017941 */ /* 0x000fea0003800000 */
.L_x_3277:
[----:B------:R-:W-:Y:S01]  /*4c80*/  IMAD.MOV.U32 R11, RZ, RZ, R33 ;  /* 0x000000ffff0b7224 */ /* 0x000fe200078e0021 */
[----:B------:R-:W-:Y:S06]  /*4c90*/  BRA `(.L_x_3279) ;  /* 0xffffffd800c47947 */ /* 0x000fec000383ffff */
.L_x_3226:
[----:B------:R-:W-:Y:S01]  /*4ca0*/  HFMA2 R29, -RZ, RZ, 0, 1.847743988037109375e-06 ;  /* 0x0000001fff1d7431 */ /* 0x000fe200000001ff */
[----:B------:R-:W-:Y:S01]  /*4cb0*/  BSSY B1, `(.L_x_3280) ;  /* 0x0000006000017945 */ /* 0x000fe20003800000 */
[----:B------:R-:W-:Y:S02]  /*4cc0*/  IMAD.MOV.U32 R30, RZ, RZ, RZ ;  /* 0x000000ffff1e7224 */ /* 0x000fe400078e00ff */
[----:B------:R-:W-:-:S07]  /*4cd0*/  IMAD.MOV.U32 R28, RZ, RZ, -0x1 ;  /* 0xffffffffff1c7424 */ /* 0x000fce00078e00ff */
[----:B012345:R-:W-:Y:S05]  /*4ce0*/  WARPSYNC.COLLECTIVE R28, `(.L_x_3281) ;  /* 0x000000001c087348 */ /* 0x03ffea0003c00000 */
[----:B0-----:R0:W0:Y:S02]  /*4cf0*/  SHFL.IDX P2, R33, R31, R30, R29 ;  /* 0x0000001e1f217389 */ /* 0x001024000004001d */
[----:B012345:R-:W-:Y:S05]  /*4d00*/  ENDCOLLECTIVE ;  /* 0x000000000000791b */ /* 0x03ffea0003800000 */
.L_x_3281:
[----:B------:R-:W-:Y:S05]  /*4d10*/  BSYNC B1 ;  /* 0x0000000000017941 */ /* 0x000fea0003800000 */
.L_x_3280:
[----:B------:R-:W-:Y:S01]  /*4d20*/  IMAD.MOV.U32 R11, RZ, RZ, R33 ;  /* 0x000000ffff0b7224 */ /* 0x000fe200078e0021 */
[----:B------:R-:W-:Y:S06]  /*4d30*/  BRA `(.L_x_3282) ;  /* 0xffffffdc00207947 */ /* 0x000fec000383ffff */
.L_x_3228:
[----:B------:R-:W-:Y:S01]  /*4d40*/  BSSY B1, `(.L_x_3283) ;  /* 0x0000007000017945 */ /* 0x000fe20003800000 */
[----:B------:R-:W-:Y:S01]  /*4d50*/  MOV R30, RZ ;  /* 0x000000ff001e7202 */ /* 0x000fe20000000f00 */
[----:B------:R-:W-:Y:S02]  /*4d60*/  IMAD.MOV.U32 R29, RZ, RZ, 0x1f ;  /* 0x0000001fff1d7424 */ /* 0x000fe400078e00ff */
[----:B------:R-:W-:-:S07]  /*4d70*/  IMAD.MOV.U32 R28, RZ, RZ, -0x1 ;  /* 0xffffffffff1c7424 */ /* 0x000fce00078e00ff */
[----:B012345:R-:W-:Y:S05]  /*4d80*/  WARPSYNC.COLLECTIVE R28, `(.L_x_3284) ;  /* 0x000000001c087348 */ /* 0x03ffea0003c00000 */
[----:B0-----:R0:W0:Y:S02]  /*4d90*/  SHFL.IDX P2, R33, R31, R30, R29 ;  /* 0x0000001e1f217389 */ /* 0x001024000004001d */
[----:B012345:R-:W-:Y:S05]  /*4da0*/  ENDCOLLECTIVE ;  /* 0x000000000000791b */ /* 0x03ffea0003800000 */
.L_x_3284:
[----:B------:R-:W-:Y:S05]  /*4db0*/  BSYNC B1 ;  /* 0x0000000000017941 */ /* 0x000fea0003800000 */
.L_x_3283:
[----:B------:R-:W-:Y:S01]  /*4dc0*/  MOV R11, R33 ;  /* 0x00000021000b7202 */ /* 0x000fe20000000f00 */
[----:B------:R-:W-:Y:S06]  /*4dd0*/  BRA `(.L_x_3285) ;  /* 0xffffffdc007c7947 */ /* 0x000fec000383ffff */
.L_x_3230:
[----:B------:R-:W-:Y:S01]  /*4de0*/  BSSY B1, `(.L_x_3286) ;  /* 0x0000007000017945 */ /* 0x000fe20003800000 */
[----:B------:R-:W-:Y:S01]  /*4df0*/  IMAD.MOV.U32 R30, RZ, RZ, RZ ;  /* 0x000000ffff1e7224 */ /* 0x000fe200078e00ff */
[----:B------:R-:W-:Y:S01]  /*4e00*/  MOV R28, 0xffffffff ;  /* 0xffffffff001c7802 */ /* 0x000fe20000000f00 */
[----:B------:R-:W-:-:S07]  /*4e10*/  IMAD.MOV.U32 R29, RZ, RZ, 0x1f ;  /* 0x0000001fff1d7424 */ /* 0x000fce00078e00ff */
[----:B012345:R-:W-:Y:S05]  /*4e20*/  WARPSYNC.COLLECTIVE R28, `(.L_x_3287) ;  /* 0x000000001c087348 */ /* 0x03ffea0003c00000 */
[----:B0-----:R0:W0:Y:S02]  /*4e30*/  SHFL.IDX P2, R33, R31, R30, R29 ;  /* 0x0000001e1f217389 */ /* 0x001024000004001d */
[----:B012345:R-:W-:Y:S05]  /*4e40*/  ENDCOLLECTIVE ;  /* 0x000000000000791b */ /* 0x03ffea0003800000 */
.L_x_3287:
[----:B------:R-:W-:Y:S05]  /*4e50*/  BSYNC B1 ;  /* 0x0000000000017941 */ /* 0x000fea0003800000 */
.L_x_3286:
[----:B------:R-:W-:Y:S01]  /*4e60*/  IMAD.MOV.U32 R11, RZ, RZ, R33 ;  /* 0x000000ffff0b7224 */ /* 0x000fe200078e0021 */
[----:B------:R-:W-:Y:S06]  /*4e70*/  BRA `(.L_x_3288) ;  /* 0xffffffdc00d87947 */ /* 0x000fec000383ffff */
.L_x_3232:
[----:B------:R-:W-:Y:S01]  /*4e80*/  HFMA2 R29, -RZ, RZ, 0, 1.847743988037109375e-06 ;  /* 0x0000001fff1d7431 */ /* 0x000fe200000001ff */
[----:B------:R-:W-:Y:S01]  /*4e90*/  BSSY B1, `(.L_x_3289) ;  /* 0x0000006000017945 */ /* 0x000fe20003800000 */
[----:B------:R-:W-:Y:S02]  /*4ea0*/  IMAD.MOV.U32 R30, RZ, RZ, RZ ;  /* 0x000000ffff1e7224 */ /* 0x000fe400078e00ff */
[----:B------:R-:W-:-:S07]  /*4eb0*/  IMAD.MOV.U32 R28, RZ, RZ, -0x1 ;  /* 0xffffffffff1c7424 */ /* 0x000fce00078e00ff */
[----:B012345:R-:W-:Y:S05]  /*4ec0*/  WARPSYNC.COLLECTIVE R28, `(.L_x_3290) ;  /* 0x000000001c087348 */ /* 0x03ffea0003c00000 */
[----:B0-----:R0:W0:Y:S02]  /*4ed0*/  SHFL.IDX P2, R33, R31, R30, R29 ;  /* 0x0000001e1f217389 */ /* 0x001024000004001d */
[----:B012345:R-:W-:Y:S05]  /*4ee0*/  ENDCOLLECTIVE ;  /* 0x000000000000791b */ /* 0x03ffea0003800000 */
.L_x_3290:
[----:B------:R-:W-:Y:S05]  /*4ef0*/  BSYNC B1 ;  /* 0x0000000000017941 */ /* 0x000fea0003800000 */
.L_x_3289:
[----:B------:R-:W-:Y:S01]  /*4f00*/  IMAD.MOV.U32 R11, RZ, RZ, R33 ;  /* 0x000000ffff0b7224 */ /* 0x000fe200078e0021 */
[----:B------:R-:W-:Y:S06]  /*4f10*/  BRA `(.L_x_3291) ;  /* 0xffffffe000347947 */ /* 0x000fec000383ffff */
.L_x_3234:
[----:B------:R-:W-:Y:S01]  /*4f20*/  BSSY B1, `(.L_x_3292) ;  /* 0x0000007000017945 */ /* 0x000fe20003800000 */
[----:B------:R-:W-:Y:S01]  /*4f30*/  MOV R30, RZ ;  /* 0x000000ff001e7202 */ /* 0x000fe20000000f00 */
[----:B------:R-:W-:Y:S02]  /*4f40*/  IMAD.MOV.U32 R29, RZ, RZ, 0x1f ;  /* 0x0000001fff1d7424 */ /* 0x000fe400078e00ff */
[----:B------:R-:W-:-:S07]  /*4f50*/  IMAD.MOV.U32 R28, RZ, RZ, -0x1 ;  /* 0xffffffffff1c7424 */ /* 0x000fce00078e00ff */
[----:B012345:R-:W-:Y:S05]  /*4f60*/  WARPSYNC.COLLECTIVE R28, `(.L_x_3293) ;  /* 0x000000001c087348 */ /* 0x03ffea0003c00000 */
[----:B0-----:R0:W0:Y:S02]  /*4f70*/  SHFL.IDX P2, R33, R31, R30, R29 ;  /* 0x0000001e1f217389 */ /* 0x001024000004001d */
[----:B012345:R-:W-:Y:S05]  /*4f80*/  ENDCOLLECTIVE ;  /* 0x000000000000791b */ /* 0x03ffea0003800000 */
.L_x_3293:
[----:B------:R-:W-:Y:S05]  /*4f90*/  BSYNC B1 ;  /* 0x0000000000017941 */ /* 0x000fea0003800000 */
.L_x_3292:
[----:B------:R-:W-:Y:S01]  /*4fa0*/  MOV R11, R33 ;  /* 0x00000021000b7202 */ /* 0x000fe20000000f00 */
[----:B------:R-:W-:Y:S06]  /*4fb0*/  BRA `(.L_x_3294) ;  /* 0xffffffe000907947 */ /* 0x000fec000383ffff */
.L_x_3236:
[----:B------:R-:W-:Y:S01]  /*4fc0*/  BSSY B1, `(.L_x_3295) ;  /* 0x0000007000017945 */ /* 0x000fe20003800000 */
[----:B------:R-:W-:Y:S01]  /*4fd0*/  IMAD.MOV.U32 R30, RZ, RZ, RZ ;  /* 0x000000ffff1e7224 */ /* 0x000fe200078e00ff */
[----:B------:R-:W-:Y:S01]  /*4fe0*/  MOV R28, 0xffffffff ;  /* 0xffffffff001c7802 */ /* 0x000fe20000000f00 */
[----:B------:R-:W-:-:S07]  /*4ff0*/  IMAD.MOV.U32 R29, RZ, RZ, 0x1f ;  /* 0x0000001fff1d7424 */ /* 0x000fce00078e00ff */
[----:B012345:R-:W-:Y:S05]  /*5000*/  WARPSYNC.COLLECTIVE R28, `(.L_x_3296) ;  /* 0x000000001c087348 */ /* 0x03ffea0003c00000 */
[----:B0-----:R0:W0:Y:S02]  /*5010*/  SHFL.IDX P2, R33, R31, R30, R29 ;  /* 0x0000001e1f217389 */ /* 0x001024000004001d */
[----:B012345:R-:W-:Y:S05]  /*5020*/  ENDCOLLECTIVE ;  /* 0x000000000000791b */ /* 0x03ffea0003800000 */
.L_x_3296:
[----:B------:R-:W-:Y:S05]  /*5030*/  BSYNC B1 ;  /* 0x0000000000017941 */ /* 0x000fea0003800000 */
.L_x_3295:
[----:B------:R-:W-:Y:S01]  /*5040*/  IMAD.MOV.U32 R11, RZ, RZ, R33 ;  /* 0x000000ffff0b7224 */ /* 0x000fe200078e0021 */
[----:B------:R-:W-:Y:S06]  /*5050*/  BRA `(.L_x_3297) ;  /* 0xffffffe000ec7947 */ /* 0x000fec000383ffff */
.L_x_3238:
[----:B------:R-:W-:Y:S01]  /*5060*/  HFMA2 R29, -RZ, RZ, 0, 1.847743988037109375e-06 ;  /* 0x0000001fff1d7431 */ /* 0x000fe200000001ff */
[----:B------:R-:W-:Y:S01]  /*5070*/  BSSY B1, `(.L_x_3298) ;  /* 0x0000006000017945 */ /* 0x000fe20003800000 */
[----:B------:R-:W-:Y:S02]  /*5080*/  IMAD.MOV.U32 R30, RZ, RZ, RZ ;  /* 0x000000ffff1e7224 */ /* 0x000fe400078e00ff */
[----:B------:R-:W-:-:S07]  /*5090*/  IMAD.MOV.U32 R28, RZ, RZ, -0x1 ;  /* 0xffffffffff1c7424 */ /* 0x000fce00078e00ff */
[----:B012345:R-:W-:Y:S05]  /*50a0*/  WARPSYNC.COLLECTIVE R28, `(.L_x_3299) ;  /* 0x000000001c087348 */ /* 0x03ffea0003c00000 */
[----:B0-----:R0:W0:Y:S02]  /*50b0*/  SHFL.IDX P2, R33, R31, R30, R29 ;  /* 0x0000001e1f217389 */ /* 0x001024000004001d */
[----:B012345:R-:W-:Y:S05]  /*50c0*/  ENDCOLLECTIVE ;  /* 0x000000000000791b */ /* 0x03ffea0003800000 */
.L_x_3299:
[----:B------:R-:W-:Y:S05]  /*50d0*/  BSYNC B1 ;  /* 0x0000000000017941 */ /* 0x000fea0003800000 */
.L_x_3298:
[----:B------:R-:W-:Y:S01]  /*50e0*/  IMAD.MOV.U32 R11, RZ, RZ, R33 ;  /* 0x000000ffff0b7224 */ /* 0x000fe200078e0021 */
[----:B------:R-:W-:Y:S06]  /*50f0*/  BRA `(.L_x_3300) ;  /* 0xffffffe400487947 */ /* 0x000fec000383ffff */
.L_x_3240:
[----:B------:R-:W-:Y:S01]  /*5100*/  BSSY B1, `(.L_x_3301) ;  /* 0x0000007000017945 */ /* 0x000fe20003800000 */
[----:B------:R-:W-:Y:S01]  /*5110*/  MOV R30, RZ ;  /* 0x000000ff001e7202 */ /* 0x000fe20000000f00 */
[----:B------:R-:W-:Y:S02]  /*5120*/  IMAD.MOV.U32 R29, RZ, RZ, 0x1f ;  /* 0x0000001fff1d7424 */ /* 0x000fe400078e00ff */
[----:B------:R-:W-:-:S07]  /*5130*/  IMAD.MOV.U32 R28, RZ, RZ, -0x1 ;  /* 0xffffffffff1c7424 */ /* 0x000fce00078e00ff */
[----:B012345:R-:W-:Y:S05]  /*5140*/  WARPSYNC.COLLECTIVE R28, `(.L_x_3302) ;  /* 0x000000001c087348 */ /* 0x03ffea0003c00000 */
[----:B0-----:R0:W0:Y:S02]  /*5150*/  SHFL.IDX P2, R33, R31, R30, R29 ;  /* 0x0000001e1f217389 */ /* 0x001024000004001d */
[----:B012345:R-:W-:Y:S05]  /*5160*/  ENDCOLLECTIVE ;  /* 0x000000000000791b */ /* 0x03ffea0003800000 */
.L_x_3302:
[----:B------:R-:W-:Y:S05]  /*5170*/  BSYNC B1 ;  /* 0x0000000000017941 */ /* 0x000fea0003800000 */
.L_x_3301:
[----:B------:R-:W-:Y:S01]  /*5180*/  MOV R11, R33 ;  /* 0x00000021000b7202 */ /* 0x000fe20000000f00 */
[----:B------:R-:W-:Y:S06]  /*5190*/  BRA `(.L_x_3303) ;  /* 0xffffffe400a47947 */ /* 0x000fec000383ffff */
.L_x_3242:
[----:B------:R-:W-:Y:S01]  /*51a0*/  BSSY B1, `(.L_x_3304) ;  /* 0x0000007000017945 */ /* 0x000fe20003800000 */
[----:B------:R-:W-:Y:S01]  /*51b0*/  IMAD.MOV.U32 R30, RZ, RZ, RZ ;  /* 0x000000ffff1e7224 */ /* 0x000fe200078e00ff */
[----:B------:R-:W-:Y:S01]  /*51c0*/  MOV R28, 0xffffffff ;  /* 0xffffffff001c7802 */ /* 0x000fe20000000f00 */
[----:B------:R-:W-:-:S07]  /*51d0*/  IMAD.MOV.U32 R29, RZ, RZ, 0x1f ;  /* 0x0000001fff1d7424 */ /* 0x000fce00078e00ff */
[----:B012345:R-:W-:Y:S05]  /*51e0*/  WARPSYNC.COLLECTIVE R28, `(.L_x_3305) ;  /* 0x000000001c087348 */ /* 0x03ffea0003c00000 */
[----:B0-----:R0:W0:Y:S02]  /*51f0*/  SHFL.IDX P2, R33, R31, R30, R29 ;  /* 0x0000001e1f217389 */ /* 0x001024000004001d */
[----:B012345:R-:W-:Y:S05]  /*5200*/  ENDCOLLECTIVE ;  /* 0x000000000000791b */ /* 0x03ffea0003800000 */
.L_x_3305:
[----:B------:R-:W-:Y:S05]  /*5210*/  BSYNC B1 ;  /* 0x0000000000017941 */ /* 0x000fea0003800000 */
.L_x_3304:
[----:B------:R-:W-:Y:S01]  /*5220*/  IMAD.MOV.U32 R11, RZ, RZ, R33 ;  /* 0x000000ffff0b7224 */ /* 0x000fe200078e0021 */
[----:B------:R-:W-:Y:S06]  /*5230*/  BRA `(.L_x_3306) ;  /* 0xffffffe800007947 */ /* 0x000fec000383ffff */
.L_x_3243:
[----:B------:R-:W-:Y:S01]  /*5240*/  HFMA2 R29, -RZ, RZ, 0, 1.847743988037109375e-06 ;  /* 0x0000001fff1d7431 */ /* 0x000fe200000001ff */
[----:B------:R-:W-:Y:S01]  /*5250*/  BSSY B1, `(.L_x_3307) ;  /* 0x0000006000017945 */ /* 0x000fe20003800000 */
[----:B------:R-:W-:Y:S02]  /*5260*/  IMAD.MOV.U32 R30, RZ, RZ, RZ ;  /* 0x000000ffff1e7224 */ /* 0x000fe400078e00ff */
[----:B------:R-:W-:-:S07]  /*5270*/  IMAD.MOV.U32 R28, RZ, RZ, -0x1 ;  /* 0xffffffffff1c7424 */ /* 0x000fce00078e00ff */
[----:B012345:R-:W-:Y:S05]  /*5280*/  WARPSYNC.COLLECTIVE R28, `(.L_x_3308) ;  /* 0x000000001c087348 */ /* 0x03ffea0003c00000 */
[----:B0-----:R0:W0:Y:S02]  /*5290*/  SHFL.IDX P2, R33, R31, R30, R29 ;  /* 0x0000001e1f217389 */ /* 0x001024000004001d */
[----:B012345:R-:W-:Y:S05]  /*52a0*/  ENDCOLLECTIVE ;  /* 0x000000000000791b */ /* 0x03ffea0003800000 */
.L_x_3308:
[----:B------:R-:W-:Y:S05]  /*52b0*/  BSYNC B1 ;  /* 0x0000000000017941 */ /* 0x000fea0003800000 */
.L_x_3307:
[----:B------:R-:W-:Y:S01]  /*52c0*/  IMAD.MOV.U32 R12, RZ, RZ, R33 ;  /* 0x000000ffff0c7224 */ /* 0x000fe200078e0021 */
[----:B------:R-:W-:Y:S06]  /*52d0*/  BRA `(.L_x_3309) ;  /* 0xffffffe8005c7947 */ /* 0x000fec000383ffff */
.L_x_3244:
[----:B------:R-:W-:Y:S01]  /*52e0*/  BSSY B1, `(.L_x_3310) ;  /* 0x0000007000017945 */ /* 0x000fe20003800000 */
[----:B0-----:R-:W-:Y:S01]  /*52f0*/  MOV R12, 0x10 ;  /* 0x00000010000c7802 */ /* 0x001fe20000000f00 */
[----:B------:R-:W-:Y:S02]  /*5300*/  IMAD.MOV.U32 R13, RZ, RZ, 0x1f ;  /* 0x0000001fff0d7424 */ /* 0x000fe400078e00ff */
[----:B------:R-:W-:-:S07]  /*5310*/  IMAD.MOV.U32 R28, RZ, RZ, -0x1 ;  /* 0xffffffffff1c7424 */ /* 0x000fce00078e00ff */
[----:B-12345:R-:W-:Y:S05]  /*5320*/  WARPSYNC.COLLECTIVE R28, `(.L_x_3311) ;  /* 0x000000001c087348 */ /* 0x03efea0003c00000 */
[----:B-1----:R0:W1:Y:S02]  /*5330*/  SHFL.DOWN P2, R10, R27, R12, R13 ;  /* 0x0800000c1b0a7389 */ /* 0x002064000004000d */
[----:B012345:R-:W-:Y:S05]  /*5340*/  ENDCOLLECTIVE ;  /* 0x000000000000791b */ /* 0x03ffea0003800000 */
.L_x_3311:
[----:B------:R-:W-:Y:S05]  /*5350*/  BSYNC B1 ;  /* 0x0000000000017941 */ /* 0x000fea0003800000 */
.L_x_3310:
[----:B------:R-:W-:Y:S01]  /*5360*/  MOV R0, R10 ;  /* 0x0000000a00007202 */ /* 0x000fe20000000f00 */
[----:B------:R-:W-:Y:S02]  /*5370*/  HFMA2 R13, -RZ, RZ, 0, 1.847743988037109375e-06 ;  /* 0x0000001fff0d7431 */ /* 0x000fe400000001ff */
[----:B------:R-:W-:Y:S02]  /*5380*/  IMAD.MOV.U32 R12, RZ, RZ, 0x8 ;  /* 0x00000008ff0c7424 */ /* 0x000fe400078e00ff */
[----:B------:R-:W-:Y:S02]  /*5390*/  IMAD.MOV.U32 R28, RZ, RZ, -0x1 ;  /* 0xffffffffff1c7424 */ /* 0x000fe400078e00ff */
[----:B------:R-:W-:-:S04]  /*53a0*/  FADD R0, R0, R27 ;  /* 0x0000001b00007221 */ /* 0x000fc80000000000 */
[----:B------:R-:W-:-:S07]  /*53b0*/  IMAD.MOV.U32 R27, RZ, RZ, R0 ;  /* 0x000000ffff1b7224 */ /* 0x000fce00078e0000 */
[----:B------:R-:W-:Y:S05]  /*53c0*/  WARPSYNC.COLLECTIVE R28, `(.L_x_3312) ;  /* 0x000000001c087348 */ /* 0x000fea0003c00000 */
[----:B------:R0:W1:Y:S02]  /*53d0*/  SHFL.DOWN P2, R10, R27, R12, R13 ;  /* 0x0800000c1b0a7389 */ /* 0x000064000004000d */
[----:B01----:R-:W-:Y:S05]  /*53e0*/  ENDCOLLECTIVE ;  /* 0x000000000000791b */ /* 0x003fea0003800000 */
.L_x_3312:
[----:B------:R-:W-:Y:S02]  /*53f0*/  IMAD.MOV.U32 R12, RZ, RZ, 0x4 ;  /* 0x00000004ff0c7424 */ /* 0x000fe400078e00ff */
[----:B------:R-:W-:-:S04]  /*5400*/  IMAD.MOV.U32 R9, RZ, RZ, R10 ;  /* 0x000000ffff097224 */ /* 0x000fc800078e000a */
[----:B------:R-:W-:-:S05]  /*5410*/  FADD R9, R0, R9 ;  /* 0x0000000900097221 */ /* 0x000fca0000000000 */
[----:B------:R-:W-:-:S07]  /*5420*/  MOV R27, R9 ;  /* 0x00000009001b7202 */ /* 0x000fce0000000f00 */
[----:B------:R-:W-:Y:S05]  /*5430*/  WARPSYNC.COLLECTIVE R28, `(.L_x_3313) ;  /* 0x000000001c087348 */ /* 0x000fea0003c00000 */
[----:B------:R0:W1:Y:S02]  /*5440*/  SHFL.DOWN P2, R10, R27, R12, R13 ;  /* 0x0800000c1b0a7389 */ /* 0x000064000004000d */
[----:B01----:R-:W-:Y:S05]  /*5450*/  ENDCOLLECTIVE ;  /* 0x000000000000791b */ /* 0x003fea0003800000 */
.L_x_3313:
[----:B------:R-:W-:Y:S02]  /*5460*/  IMAD.MOV.U32 R12, RZ, RZ, 0x2 ;  /* 0x00000002ff0c7424 */ /* 0x000fe400078e00ff */
[----:B------:R-:W-:-:S04]  /*5470*/  IMAD.MOV.U32 R8, RZ, RZ, R10 ;  /* 0x000000ffff087224 */ /* 0x000fc800078e000a */
[----:B------:R-:W-:-:S05]  /*5480*/  FADD R8, R9, R8 ;  /* 0x0000000809087221 */ /* 0x000fca0000000000 */
[----:B------:R-:W-:-:S07]  /*5490*/  MOV R27, R8 ;  /* 0x00000008001b7202 */ /* 0x000fce0000000f00 */
[----:B------:R-:W-:Y:S05]  /*54a0*/  WARPSYNC.COLLECTIVE R28, `(.L_x_3314) ;  /* 0x000000001c087348 */ /* 0x000fea0003c00000 */
[----:B------:R0:W1:Y:S02]  /*54b0*/  SHFL.DOWN P2, R10, R27, R12, R13 ;  /* 0x0800000c1b0a7389 */ /* 0x000064000004000d */
[----:B01----:R-:W-:Y:S05]  /*54c0*/  ENDCOLLECTIVE ;  /* 0x000000000000791b */ /* 0x003fea0003800000 */
.L_x_3314:
[----:B------:R-:W-:Y:S02]  /*54d0*/  IMAD.MOV.U32 R12, RZ, RZ, 0x1 ;  /* 0x00000001ff0c7424 */ /* 0x000fe400078e00ff */
[----:B------:R-:W-:-:S04]  /*54e0*/  IMAD.MOV.U32 R11, RZ, RZ, R10 ;  /* 0x000000ffff0b7224 */ /* 0x000fc800078e000a */
[----:B------:R-:W-:-:S05]  /*54f0*/  FADD R11, R8, R11 ;  /* 0x0000000b080b7221 */ /* 0x000fca0000000000 */
[----:B------:R-:W-:-:S07]  /*5500*/  MOV R27, R11 ;  /* 0x0000000b001b7202 */ /* 0x000fce0000000f00 */
[----:B------:R-:W-:Y:S05]  /*5510*/  WARPSYNC.COLLECTIVE R28, `(.L_x_3315) ;  /* 0x000000001c087348 */ /* 0x000fea0003c00000 */
[----:B------:R0:W1:Y:S02]  /*5520*/  SHFL.DOWN P2, R10, R27, R12, R13 ;  /* 0x0800000c1b0a7389 */ /* 0x000064000004000d */
[----:B01----:R-:W-:Y:S05]  /*5530*/  ENDCOLLECTIVE ;  /* 0x000000000000791b */ /* 0x003fea0003800000 */
.L_x_3315:
[----:B------:R-:W-:Y:S05]  /*5540*/  BRA `(.L_x_3316) ;  /* 0xffffffe800547947 */ /* 0x000fea000383ffff */
.L_x_3317:
        /* <DEDUP_REMOVED lines=11> */
.L_x_4164:


//--------------------- .text._Z67popcount_weighted_keys_literal_fused_multiq_kernel_warp_out_w32_sb2ILi3EEvPKyPKfiiS1_S3_iiiiiPKxS5_fiPf --------------------------
	.section	.text._Z67popcount_weighted_keys_literal_fused_multiq_kernel_warp_out_w32_sb2ILi3EEvPKyPKfiiS1_S3_iiiiiPKxS5_fiPf,"ax",@progbits
	.align	128
        .global         _Z67popcount_weighted_keys_literal_fused_multiq_kernel_warp_out_w32_sb2ILi3EEvPKyPKfiiS1_S3_iiiiiPKxS5_fiPf
        .type           _Z67popcount_weighted_keys_literal_fused_multiq_kernel_warp_out_w32_sb2ILi3EEvPKyPKfiiS1_S3_iiiiiPKxS5_fiPf,@function
        .size           _Z67popcount_weighted_keys_literal_fused_multiq_kernel_warp_out_w32_sb2ILi3EEvPKyPKfiiS1_S3_iiiiiPKxS5_fiPf,(.L_x_4165 - _Z67popcount_weighted_keys_literal_fused_multiq_kernel_warp_out_w32_sb2ILi3EEvPKyPKfiiS1_S3_iiiiiPKxS5_fiPf)
        .other          _Z67popcount_weighted_keys_literal_fused_multiq_kernel_warp_out_w32_sb2ILi3EEvPKyPKfiiS1_S3_iiiiiPKxS5_fiPf,@"STO_CUDA_ENTRY STV_DEFAULT"
_Z67popcount_weighted_keys_literal_fused_multiq_kernel_warp_out_w32_sb2ILi3EEvPKyPKfiiS1_S3_iiiiiPKxS5_fiPf:
.text._Z67popcount_weighted_keys_literal_fused_multiq_kernel_warp_out_w32_sb2ILi3EEvPKyPKfiiS1_S3_iiiiiPKxS5_fiPf:
        /* <DEDUP_REMOVED lines=37> */
[----:B------:R-:W-:-:S04]  /*0250*/  IMAD.HI.U32 R4, R3, R7, R2 ;  /* 0x0000000703047227 */ /* 0x000fc800078e0002 */
[----:B------:R-:W-:Y:S02]  /*0260*/  VIADD R7, R8, UR19 ;  /* 0x0000001308077c36 */ /* 0x000fe40008000000 */
[----:B------:R-:W-:Y:S01]  /*0270*/  IMAD.HI.U32 R3, R4, R5, RZ ;  /* 0x0000000504037227 */ /* 0x000fe200078e00ff */
[----:B------:R-:W-:Y:S02]  /*0280*/  LOP3.LUT R4, R0, 0x1f, RZ, 0xc0, !PT ;  /* 0x0000001f00047812 */ /* 0x000fe400078ec0ff */
[----:B------:R-:W-:Y:S01]  /*0290*/  IADD3 R19, PT, PT, R7, UR19, RZ ;  /* 0x0000001307137c10 */ /* 0x000fe2000fffe0ff */
[----:B------:R-:W-:-:S04]  /*02a0*/  IMAD.MOV R2, RZ, RZ, -R3 ;  /* 0x000000ffff027224 */ /* 0x000fc800078e0a03 */
[----:B------:R-:W-:-:S05]  /*02b0*/  IMAD R5, R2, UR19, R5 ;  /* 0x0000001302057c24 */ /* 0x000fca000f8e0205 */
[----:B------:R-:W-:-:S13]  /*02c0*/  ISETP.GE.U32.AND P0, PT, R5, UR19, PT ;  /* 0x0000001305007c0c */ /* 0x000fda000bf06070 */
[----:B------:R-:W-:Y:S02]  /*02d0*/  @P0 VIADD R5, R5, -UR19 ;  /* 0x8000001305050c36 */ /* 0x000fe40008000000 */
[----:B------:R-:W-:-:S03]  /*02e0*/  @P0 VIADD R3, R3, 0x1 ;  /* 0x0000000103030836 */ /* 0x000fc60000000000 */
[----:B------:R-:W-:Y:S01]  /*02f0*/  ISETP.GE.U32.AND P1, PT, R5, UR19, PT ;  /* 0x0000001305007c0c */ /* 0x000fe2000bf26070 */
[----:B------:R-:W-:-:S12]  /*0300*/  IMAD.MOV.U32 R5, RZ, RZ, RZ ;  /* 0x000000ffff057224 */ /* 0x000fd800078e00ff */
[----:B------:R-:W-:Y:S02]  /*0310*/  @P1 IADD3 R3, PT, PT, R3, 0x1, RZ ;  /* 0x0000000103031810 */ /* 0x000fe40007ffe0ff */
[----:B------:R-:W-:-:S05]  /*0320*/  @!P2 LOP3.LUT R3, RZ, UR19, RZ, 0x33, !PT ;  /* 0x00000013ff03ac12 */ /* 0x000fca000f8e33ff */
[----:B------:R-:W-:-:S05]  /*0330*/  IMAD.IADD R6, R6, 0x1, R3 ;  /* 0x0000000106067824 */ /* 0x000fca00078e0203 */
[----:B------:R-:W-:-:S07]  /*0340*/  LOP3.LUT R18, R6, 0x3, RZ, 0xc0, !PT ;  /* 0x0000000306127812 */ /* 0x000fce00078ec0ff */
.L_x_3326:
        /* <DEDUP_REMOVED lines=38> */
.L_x_3322:
[----:B------:R-:W-:Y:S05]  /*05b0*/  BSYNC.RECONVERGENT B1 ;  /* 0x0000000000017941 */ /* 0x000fea0003800200 */
.L_x_3321:
[----:B------:R-:W-:Y:S05]  /*05c0*/  @!P1 BRA `(.L_x_3320) ;  /* 0x0000000000649947 */ /* 0x000fea0003800000 */
.L_x_3323:
        /* <DEDUP_REMOVED lines=13> */
[----:B------:R-:W-:Y:S02]  /*06a0*/  LEA R21, R20, UR16, 0x3 ;  /* 0x0000001014157c11 */ /* 0x000fe4000f8e18ff */
[----:B------:R-:W-:-:S03]  /*06b0*/  MOV R20, UR19 ;  /* 0x0000001300147c02 */ /* 0x000fc60008000f00 */
        /* <DEDUP_REMOVED lines=10> */
.L_x_3320:
[----:B------:R-:W-:Y:S05]  /*0760*/  BSYNC.RECONVERGENT B0 ;  /* 0x0000000000007941 */ /* 0x000fea0003800200 */
.L_x_3319:
        /* <DEDUP_REMOVED lines=8> */
.L_x_3325:
        /* <DEDUP_REMOVED lines=10> */
.L_x_3324:
[----:B------:R-:W-:Y:S05]  /*0890*/  BSYNC.RECONVERGENT B0 ;  /* 0x0000000000007941 */ /* 0x000fea0003800200 */
.L_x_3318:
[----:B------:R-:W-:-:S05]  /*08a0*/  VIADD R5, R5, 0x1 ;  /* 0x0000000105057836 */ /* 0x000fca0000000000 */
[----:B------:R-:W-:-:S13]  /*08b0*/  ISETP.NE.AND P0, PT, R5, UR6, PT ;  /* 0x0000000605007c0c */ /* 0x000fda000bf05270 */
[----:B------:R-:W-:Y:S05]  /*08c0*/  @P0 BRA `(.L_x_3326) ;  /* 0xfffffff800a00947 */ /* 0x000fea000383ffff */
[----:B012---:R-:W0:Y:S01]  /*08d0*/  LDC.64 R14, c[0x0][0x3c0] ;  /* 0x0000f000ff0e7b82 */ /* 0x007e220000000a00 */
[----:B------:R-:W1:Y:S01]  /*08e0*/  LDCU UR20, c[0x0][0x3b8] ;  /* 0x00007700ff1477ac */ /* 0x000e620008000800 */
[----:B------:R-:W-:Y:S01]  /*08f0*/  SHF.R.U32.HI R0, RZ, 0x4, R0 ;  /* 0x00000004ff007819 */ /* 0x000fe20000011600 */
[----:B------:R-:W-:Y:S01]  /*0900*/  IMAD.MOV.U32 R7, RZ, RZ, RZ ;  /* 0x000000ffff077224 */ /* 0x000fe200078e00ff */
[----:B------:R-:W-:Y:S01]  /*0910*/  LEA R6, R4, UR9, 0x3 ;  /* 0x0000000904067c11 */ /* 0x000fe2000f8e18ff */
[----:B------:R-:W2:Y:S01]  /*0920*/  LDCU UR4, c[0x0][0x390] ;  /* 0x00007200ff0477ac */ /* 0x000ea20008000800 */
[----:B------:R-:W-:Y:S01]  /*0930*/  LOP3.LUT R5, R0, 0x3e, RZ, 0xc0, !PT ;  /* 0x0000003e00057812 */ /* 0x000fe200078ec0ff */
[----:B------:R-:W4:Y:S03]  /*0940*/  LDCU UR11, c[0x0][0x3d4] ;  /* 0x00007a80ff0b77ac */ /* 0x000f260008000800 */
[C---:B------:R-:W-:Y:S01]  /*0950*/  LOP3.LUT R0, R5.reuse, 0x1, RZ, 0xfc, !PT ;  /* 0x0000000105007812 */ /* 0x040fe200078efcff */
[C---:B------:R-:W-:Y:S01]  /*0960*/  IMAD R8, R5.reuse, 0x60, R4 ;  /* 0x0000006005087824 */ /* 0x040fe200078e0204 */
[----:B------:R-:W-:Y:S01]  /*0970*/  IADD3 R3, PT, PT, R5, UR8, RZ ;  /* 0x0000000805037c10 */ /* 0x000fe2000fffe0ff */
[----:B------:R-:W0:Y:S03]  /*0980*/  LDCU.64 UR14, c[0x0][0x388] ;  /* 0x00007100ff0e77ac */ /* 0x000e260008000a00 */
[----:B------:R-:W-:Y:S01]  /*0990*/  LEA R8, R8, UR16, 0x3 ;  /* 0x0000001008087c11 */ /* 0x000fe2000f8e18ff */
[----:B------:R-:W-:Y:S01]  /*09a0*/  BAR.SYNC.DEFER_BLOCKING 0x0 ;  /* 0x0000000000007b1d */ /* 0x000fe20000010000 */
[----:B-1----:R-:W-:Y:S01]  /*09b0*/  ISETP.GE.AND P0, PT, R0, UR20, PT ;  /* 0x0000001400007c0c */ /* 0x002fe2000bf06270 */
[----:B------:R-:W-:Y:S01]  /*09c0*/  IMAD.U32 R0, RZ, RZ, UR10 ;  /* 0x0000000aff007e24 */ /* 0x000fe2000f8e00ff */
[----:B--2---:R-:W-:-:S02]  /*09d0*/  USHF.L.U32 UR18, UR4, 0x5, URZ ;  /* 0x0000000504127899 */ /* 0x004fc400080006ff */
[C---:B------:R-:W-:Y:S01]  /*09e0*/  ISETP.LT.U32.OR P0, PT, R5.reuse, UR6, !P0 ;  /* 0x0000000605007c0c */ /* 0x040fe2000c701470 */
[----:B------:R-:W-:Y:S01]  /*09f0*/  ULOP3.LUT UR4, UR4, 0x7ffffffe, URZ, 0xc0, !UPT ;  /* 0x7ffffffe04047892 */ /* 0x000fe2000f8ec0ff */
[----:B------:R-:W-:Y:S01]  /*0a00*/  IMAD R5, R5, 0xc, R0 ;  /* 0x0000000c05057824 */ /* 0x000fe200078e0200 */
[----:B----4-:R-:W-:Y:S01]  /*0a10*/  USHF.R.S32.HI UR10, URZ, 0x1f, UR11 ;  /* 0x0000001fff0a7899 */ /* 0x010fe2000801140b */
[----:B0-----:R-:W-:Y:S01]  /*0a20*/  IMAD.WIDE.U32 R14, R3, 0x8, R14 ;  /* 0x00000008030e7825 */ /* 0x001fe200078e000e */
[----:B------:R-:W-:-:S12]  /*0a30*/  UIADD3 UR4, UPT, UPT, -UR4, URZ, URZ ;  /* 0x000000ff04047290 */ /* 0x000fd8000fffe1ff */
.L_x_3374:
[----:B0-----:R-:W0:Y:S01]  /*0a40*/  LDCU UR8, c[0x0][0x3b0] ;  /* 0x00007600ff0877ac */ /* 0x001e220008000800 */
[----:B-1---5:R-:W-:-:S05]  /*0a50*/  VIADD R20, R7, UR7 ;  /* 0x0000000707147c36 */ /* 0x022fca0008000000 */
[----:B0-----:R-:W-:-:S13]  /*0a60*/  ISETP.GE.AND P1, PT, R20, UR8, PT ;  /* 0x0000000814007c0c */ /* 0x001fda000bf26270 */
[----:B--2---:R-:W-:Y:S05]  /*0a70*/  @P1 EXIT ;  /* 0x000000000000194d */ /* 0x004fea0003800000 */
        /* <DEDUP_REMOVED lines=19> */
.L_x_3329:
[----:B0-----:R-:W-:-:S06]  /*0bb0*/  IMAD.WIDE R34, R37, 0x8, R20 ;  /* 0x0000000825227825 */ /* 0x001fcc00078e0214 */
[----:B------:R-:W2:Y:S01]  /*0bc0*/  LDG.E.64.CONSTANT R34, desc[UR12][R34.64] ;  /* 0x0000000c22227981 */ /* 0x000ea2000c1e9b00 */
[C---:B------:R-:W-:Y:S01]  /*0bd0*/  LEA R39, R37.reuse, R38, 0x3 ;  /* 0x0000002625277211 */ /* 0x040fe200078e18ff */
[----:B------:R-:W-:-:S05]  /*0be0*/  VIADD R37, R37, UR19 ;  /* 0x0000001325257c36 */ /* 0x000fca0008000000 */
[----:B------:R-:W-:Y:S01]  /*0bf0*/  ISETP.GE.AND P1, PT, R37, UR18, PT ;  /* 0x0000001225007c0c */ /* 0x000fe2000bf26270 */
[----:B--2---:R0:W-:-:S12]  /*0c00*/  STS.64 [R39], R34 ;  /* 0x0000002227007388 */ /* 0x0041d80000000a00 */
[----:B------:R-:W-:Y:S05]  /*0c10*/  @!P1 BRA `(.L_x_3329) ;  /* 0xfffffffc00e49947 */ /* 0x000fea000383ffff */
.L_x_3328:
[----:B------:R-:W-:Y:S05]  /*0c20*/  BSYNC.RECONVERGENT B0 ;  /* 0x0000000000007941 */ /* 0x000fea0003800200 */
.L_x_3327:
[----:B------:R-:W-:Y:S05]  /*0c30*/  @P2 BRA `(.L_x_3330) ;  /* 0x00000000002c2947 */ /* 0x000fea0003800000 */
[----:B0-----:R-:W-:-:S07]  /*0c40*/  IMAD.MOV.U32 R34, RZ, RZ, R36 ;  /* 0x000000ffff227224 */ /* 0x001fce00078e0024 */
.L_x_3331:
[----:B------:R-:W-:-:S04]  /*0c50*/  IADD3 R21, P1, PT, R34, R18, RZ ;  /* 0x0000001222157210 */ /* 0x000fc80007f3e0ff */
[----:B------:R-:W-:Y:S02]  /*0c60*/  LEA.HI.X.SX32 R38, R34, R3, 0x1, P1 ;  /* 0x0000000322267211 */ /* 0x000fe400008f0eff */
[----:B-1----:R-:W-:-:S04]  /*0c70*/  LEA R20, P1, R21, UR14, 0x2 ;  /* 0x0000000e15147c11 */ /* 0x002fc8000f8210ff */
[----:B------:R-:W-:-:S05]  /*0c80*/  LEA.HI.X R21, R21, UR15, R38, 0x2, P1 ;  /* 0x0000000f15157c11 */ /* 0x000fca00088f1426 */
[----:B------:R-:W2:Y:S01]  /*0c90*/  LDG.E.CONSTANT R20, desc[UR12][R20.64] ;  /* 0x0000000c14147981 */ /* 0x000ea2000c1e9900 */
[C---:B------:R-:W-:Y:S01]  /*0ca0*/  LEA R35, R34.reuse, UR17, 0x2 ;  /* 0x0000001122237c11 */ /* 0x040fe2000f8e10ff */
[----:B------:R-:W-:-:S05]  /*0cb0*/  VIADD R34, R34, UR19 ;  /* 0x0000001322227c36 */ /* 0x000fca0008000000 */
[----:B------:R-:W-:Y:S01]  /*0cc0*/  ISETP.GE.AND P1, PT, R34, R9, PT ;  /* 0x000000092200720c */ /* 0x000fe20003f26270 */
[----:B--2---:R1:W-:-:S12]  /*0cd0*/  STS [R35], R20 ;  /* 0x0000001423007388 */ /* 0x0043d80000000800 */
[----:B------:R-:W-:Y:S05]  /*0ce0*/  @!P1 BRA `(.L_x_3331) ;  /* 0xfffffffc00d89947 */ /* 0x000fea000383ffff */
.L_x_3330:
        /* <DEDUP_REMOVED lines=15> */
[----:B------:R1:W2:Y:S04]  /*0de0*/  @!P2 LDS R0, [R5] ;  /* 0x000000000500a984 */ /* 0x0002a80000000800 */
[----:B------:R1:W5:Y:S01]  /*0df0*/  @!P3 LDG.E.64.CONSTANT R20, desc[UR12][R14.64+0x8] ;  /* 0x0000080c0e14b981 */ /* 0x000362000c1e9b00 */
[----:B------:R-:W-:Y:S01]  /*0e00*/  ISETP.GE.AND P4, PT, R9, 0x11, PT ;  /* 0x000000110900780c */ /* 0x000fe20003f86270 */
[----:B------:R-:W-:Y:S02]  /*0e10*/  BSSY B0, `(.L_x_3333) ;  /* 0x0000458000007945 */ /* 0x000fe40003800000 */
[----:B------:R1:W4:Y:S04]  /*0e20*/  @!P2 LDS.64 R22, [R8] ;  /* 0x000000000816a984 */ /* 0x0003280000000a00 */
[----:B------:R1:W0:Y:S04]  /*0e30*/  @!P2 LDS R10, [R5+0x4] ;  /* 0x00000400050aa984 */ /* 0x0002280000000800 */
[----:B------:R1:W0:Y:S04]  /*0e40*/  @!P2 LDS.64 R24, [R8+0x100] ;  /* 0x000100000818a984 */ /* 0x0002280000000a00 */
[----:B------:R1:W0:Y:S04]  /*0e50*/  @!P2 LDS R12, [R5+0x8] ;  /* 0x00000800050ca984 */ /* 0x0002280000000800 */
[----:B------:R1:W0:Y:S04]  /*0e60*/  @!P2 LDS.64 R26, [R8+0x200] ;  /* 0x00020000081aa984 */ /* 0x0002280000000a00 */
[----:B---3--:R1:W3:Y:S04]  /*0e70*/  @!P3 LDS R2, [R5+0xc] ;  /* 0x00000c000502b984 */ /* 0x0082e80000000800 */
[----:B------:R1:W0:Y:S04]  /*0e80*/  @!P3 LDS.64 R28, [R8+0x300] ;  /* 0x00030000081cb984 */ /* 0x0002280000000a00 */
[----:B------:R1:W0:Y:S04]  /*0e90*/  @!P3 LDS R11, [R5+0x10] ;  /* 0x00001000050bb984 */ /* 0x0002280000000800 */
[----:B------:R1:W0:Y:S04]  /*0ea0*/  @!P3 LDS.64 R30, [R8+0x400] ;  /* 0x00040000081eb984 */ /* 0x0002280000000a00 */
[----:B------:R1:W0:Y:S04]  /*0eb0*/  @!P3 LDS R13, [R5+0x14] ;  /* 0x00001400050db984 */ /* 0x0002280000000800 */
[----:B------:R1:W0:Y:S01]  /*0ec0*/  @!P3 LDS.64 R32, [R8+0x500] ;  /* 0x000500000820b984 */ /* 0x0002220000000a00 */
[----:B--2-4-:R-:W-:Y:S05]  /*0ed0*/  @!P4 BRA `(.L_x_3334) ;  /* 0x0000000800dcc947 */ /* 0x014fea0003800000 */
[----:B------:R-:W-:Y:S01]  /*0ee0*/  ISETP.NE.AND P4, PT, R4, RZ, PT ;  /* 0x000000ff0400720c */ /* 0x000fe20003f85270 */
[----:B------:R-:W-:Y:S01]  /*0ef0*/  IMAD.MOV.U32 R36, RZ, RZ, RZ ;  /* 0x000000ffff247224 */ /* 0x000fe200078e00ff */
[----:B------:R-:W-:Y:S01]  /*0f00*/  MOV R9, R6 ;  /* 0x0000000600097202 */ /* 0x000fe20000000f00 */
[----:B------:R-:W-:Y:S02]  /*0f10*/  IMAD.U32 R38, RZ, RZ, UR17 ;  /* 0x00000011ff267e24 */ /* 0x000fe4000f8e00ff */
[----:B------:R-:W-:Y:S02]  /*0f20*/  IMAD.U32 R37, RZ, RZ, UR4 ;  /* 0x00000004ff257e24 */ /* 0x000fe4000f8e00ff */
[----:B------:R-:W-:-:S07]  /*0f30*/  IMAD.MOV.U32 R3, RZ, RZ, RZ ;  /* 0x000000ffff037224 */ /* 0x000fce00078e00ff */
.L_x_3336:
[----:B0-----:R-:W-:Y:S01]  /*0f40*/  IMAD.MOV.U32 R39, RZ, RZ, RZ ;  /* 0x000000ffff277224 */ /* 0x001fe200078e00ff */
[----:B------:R-:W-:Y:S01]  /*0f50*/  UMOV UR8, 0xffffffff ;  /* 0xffffffff00087882 */ /* 0x000fe20000000000 */
[----:B------:R-:W-:-:S04]  /*0f60*/  VIADD R37, R37, 0x2 ;  /* 0x0000000225257836 */ /* 0x000fc80000000000 */
[----:B------:R0:W2:Y:S01]  /*0f70*/  @!P4 LDS R39, [R38] ;  /* 0x000000002627c984 */ /* 0x0000a20000000800 */
[----:B------:R-:W-:Y:S01]  /*0f80*/  ISETP.NE.AND P5, PT, R37, RZ, PT ;  /* 0x000000ff2500720c */ /* 0x000fe20003fa5270 */
[----:B------:R-:W-:-:S12]  /*0f90*/  BRA.DIV UR8, `(.L_x_3335) ;  /* 0x0000004608ec7947 */ /* 0x000fd8000b800000 */
[----:B------:R-:W4:Y:S04]  /*0fa0*/  LDS.64 R34, [R9] ;  /* 0x0000000009227984 */ /* 0x000f280000000a00 */
[----:B--2---:R-:W2:Y:S01]  /*0fb0*/  SHFL.IDX PT, R39, R39, RZ, 0x1f ;  /* 0x00001fff27277589 */ /* 0x004ea200000e0000 */
[----:B----4-:R-:W-:Y:S02]  /*0fc0*/  @!P2 LOP3.LUT R43, R23, R35, RZ, 0xc0, !PT ;  /* 0x00000023172ba212 */ /* 0x010fe400078ec0ff */
[-C--:B------:R-:W-:Y:S02]  /*0fd0*/  @!P2 LOP3.LUT R44, R22, R34.reuse, RZ, 0xc0, !PT ;  /* 0x00000022162ca212 */ /* 0x080fe400078ec0ff */
[-C--:B------:R-:W-:Y:S02]  /*0fe0*/  @!P3 LOP3.LUT R45, R28, R34.reuse, RZ, 0xc0, !PT ;  /* 0x000000221c2db212 */ /* 0x080fe400078ec0ff */
[----:B------:R4:W-:Y:S08]  /*0ff0*/  @!P2 POPC R40, R44 ;  /* 0x0000002c0028a309 */ /* 0x0009f00000000000 */
[----:B------:R-:W0:Y:S01]  /*1000*/  @!P2 POPC R43, R43 ;  /* 0x0000002b002ba309 */ /* 0x000e220000000000 */
[----:B----4-:R-:W-:-:S07]  /*1010*/  @!P2 LOP3.LUT R44, R24, R34, RZ, 0xc0, !PT ;  /* 0x00000022182ca212 */ /* 0x010fce00078ec0ff */
[----:B------:R4:W-:Y:S01]  /*1020*/  @!P3 POPC R41, R45 ;  /* 0x0000002d0029b309 */ /* 0x0009e20000000000 */
[----:B0-----:R-:W-:Y:S02]  /*1030*/  @!P2 IADD3 R42, PT, PT, R40, R43, RZ ;  /* 0x0000002b282aa210 */ /* 0x001fe40007ffe0ff */
[----:B----4-:R-:W-:Y:S02]  /*1040*/  @!P3 LOP3.LUT R45, R29, R35, RZ, 0xc0, !PT ;  /* 0x000000231d2db212 */ /* 0x010fe400078ec0ff */
[----:B------:R-:W-:-:S03]  /*1050*/  @!P2 I2FP.F32.U32 R42, R42 ;  /* 0x0000002a002aa245 */ /* 0x000fc60000201000 */
[----:B------:R0:W4:Y:S02]  /*1060*/  @!P3 POPC R40, R45 ;  /* 0x0000002d0028b309 */ /* 0x0001240000000000 */
[----:B--2---:R-:W-:-:S04]  /*1070*/  @!P2 FMUL R42, R39, R42 ;  /* 0x0000002a272aa220 */ /* 0x004fc80000400000 */
[----:B------:R-:W-:-:S04]  /*1080*/  @!P2 FFMA R42, R0, R42, R3 ;  /* 0x0000002a002aa223 */ /* 0x000fc80000000003 */
[----:B------:R-:W-:Y:S01]  /*1090*/  @!P2 IMAD.MOV.U32 R3, RZ, RZ, R42 ;  /* 0x000000ffff03a224 */ /* 0x000fe200078e002a */
[----:B0-----:R-:W-:Y:S01]  /*10a0*/  @!P3 LOP3.LUT R45, R30, R34, RZ, 0xc0, !PT ;  /* 0x000000221e2db212 */ /* 0x001fe200078ec0ff */
[----:B----4-:R-:W-:Y:S02]  /*10b0*/  @!P3 IMAD.IADD R40, R41, 0x1, R40 ;  /* 0x000000012928b824 */ /* 0x010fe400078e0228 */
[----:B------:R0:W-:Y:S03]  /*10c0*/  @!P2 POPC R41, R44 ;  /* 0x0000002c0029a309 */ /* 0x0001e60000000000 */
[----:B------:R-:W-:-:S05]  /*10d0*/  @!P3 I2FP.F32.U32 R40, R40 ;  /* 0x000000280028b245 */ /* 0x000fca0000201000 */
[----:B------:R-:W-:Y:S02]  /*10e0*/  @!P3 FMUL R43, R39, R40 ;  /* 0x00000028272bb220 */ /* 0x000fe40000400000 */
[----:B------:R2:W-:Y:S01]  /*10f0*/  @!P3 POPC R40, R45 ;  /* 0x0000002d0028b309 */ /* 0x0005e20000000000 */
[----:B0-----:R-:W-:Y:S01]  /*1100*/  @!P2 LOP3.LUT R44, R25, R35, RZ, 0xc0, !PT ;  /* 0x00000023192ca212 */ /* 0x001fe200078ec0ff */
[----:B---3--:R-:W-:-:S05]  /*1110*/  @!P3 FFMA R43, R2, R43, R36 ;  /* 0x0000002b022bb223 */ /* 0x008fca0000000024 */
[----:B------:R-:W-:Y:S01]  /*1120*/  @!P3 MOV R36, R43 ;  /* 0x0000002b0024b202 */ /* 0x000fe20000000f00 */
[----:B------:R0:W3:Y:S01]  /*1130*/  @!P2 POPC R42, R44 ;  /* 0x0000002c002aa309 */ /* 0x0000e20000000000 */
[-C--:B------:R-:W-:Y:S02]  /*1140*/  @!P3 LOP3.LUT R43, R31, R35.reuse, RZ, 0xc0, !PT ;  /* 0x000000231f2bb212 */ /* 0x080fe400078ec0ff */
[----:B--2---:R-:W-:-:S05]  /*1150*/  @!P2 LOP3.LUT R45, R27, R35, RZ, 0xc0, !PT ;  /* 0x000000231b2da212 */ /* 0x004fca00078ec0ff */
[----:B------:R-:W2:Y:S01]  /*1160*/  @!P3 POPC R43, R43 ;  /* 0x0000002b002bb309 */ /* 0x000ea20000000000 */
[----:B0-----:R-:W-:Y:S01]  /*1170*/  @!P2 LOP3.LUT R44, R26, R34, RZ, 0xc0, !PT ;  /* 0x000000221a2ca212 */ /* 0x001fe200078ec0ff */
[----:B---3--:R-:W-:-:S05]  /*1180*/  @!P2 IMAD.IADD R41, R41, 0x1, R42 ;  /* 0x000000012929a824 */ /* 0x008fca00078e022a */
[----:B------:R-:W-:Y:S01]  /*1190*/  @!P2 I2FP.F32.U32 R42, R41 ;  /* 0x00000029002aa245 */ /* 0x000fe20000201000 */
[----:B--2---:R-:W-:Y:S02]  /*11a0*/  @!P3 IMAD.IADD R41, R40, 0x1, R43 ;  /* 0x000000012829b824 */ /* 0x004fe400078e022b */
[----:B------:R0:W-:Y:S02]  /*11b0*/  @!P2 POPC R40, R44 ;  /* 0x0000002c0028a309 */ /* 0x0001e40000000000 */
[----:B------:R-:W-:-:S04]  /*11c0*/  @!P2 FMUL R42, R39, R42 ;  /* 0x0000002a272aa220 */ /* 0x000fc80000400000 */
[----:B------:R-:W-:Y:S02]  /*11d0*/  @!P2 FFMA R42, R10, R42, R3 ;  /* 0x0000002a0a2aa223 */ /* 0x000fe40000000003 */
[----:B------:R-:W2:Y:S02]  /*11e0*/  @!P2 POPC R43, R45 ;  /* 0x0000002d002ba309 */ /* 0x000ea40000000000 */
[----:B------:R-:W-:Y:S01]  /*11f0*/  @!P2 IMAD.MOV.U32 R3, RZ, RZ, R42 ;  /* 0x000000ffff03a224 */ /* 0x000fe200078e002a */
[----:B------:R-:W-:Y:S02]  /*1200*/  @!P3 LOP3.LUT R42, R32, R34, RZ, 0xc0, !PT ;  /* 0x00000022202ab212 */ /* 0x000fe400078ec0ff */
[----:B0-----:R-:W-:Y:S01]  /*1210*/  @!P3 I2FP.F32.U32 R44, R41 ;  /* 0x00000029002cb245 */ /* 0x001fe20000201000 */
[----:B------:R-:W-:Y:S02]  /*1220*/  IMAD.MOV.U32 R41, RZ, RZ, RZ ;  /* 0x000000ffff297224 */ /* 0x000fe400078e00ff */
[----:B------:R-:W-:Y:S02]  /*1230*/  @!P3 POPC R34, R42 ;  /* 0x0000002a0022b309 */ /* 0x000fe40000000000 */
[----:B------:R-:W-:-:S04]  /*1240*/  @!P3 FMUL R44, R39, R44 ;  /* 0x0000002c272cb220 */ /* 0x000fc80000400000 */
[----:B------:R-:W-:Y:S01]  /*1250*/  @!P3 FFMA R44, R11, R44, R36 ;  /* 0x0000002c0b2cb223 */ /* 0x000fe20000000024 */
[----:B--2---:R-:W-:Y:S01]  /*1260*/  @!P2 IMAD.IADD R40, R40, 0x1, R43 ;  /* 0x000000012828a824 */ /* 0x004fe200078e022b */
[----:B------:R-:W-:Y:S02]  /*1270*/  @!P3 LOP3.LUT R43, R33, R35, RZ, 0xc0, !PT ;  /* 0x00000023212bb212 */ /* 0x000fe400078ec0ff */
[----:B------:R-:W-:Y:S01]  /*1280*/  @!P3 IMAD.MOV.U32 R36, RZ, RZ, R44 ;  /* 0x000000ffff24b224 */ /* 0x000fe200078e002c */
[----:B------:R-:W0:Y:S01]  /*1290*/  @!P4 LDS R35, [R38+0x4] ;  /* 0x000004002623c984 */ /* 0x000e220000000800 */
[----:B------:R-:W-:Y:S02]  /*12a0*/  @!P2 I2FP.F32.U32 R40, R40 ;  /* 0x000000280028a245 */ /* 0x000fe40000201000 */
[----:B------:R-:W2:Y:S03]  /*12b0*/  @!P3 POPC R43, R43 ;  /* 0x0000002b002bb309 */ /* 0x000ea60000000000 */
[----:B------:R-:W-:-:S04]  /*12c0*/  @!P2 FMUL R40, R39, R40 ;  /* 0x000000282728a220 */ /* 0x000fc80000400000 */
[----:B------:R-:W-:-:S05]  /*12d0*/  @!P2 FFMA R40, R12, R40, R3 ;  /* 0x000000280c28a223 */ /* 0x000fca0000000003 */
[----:B------:R-:W-:Y:S02]  /*12e0*/  @!P2 MOV R3, R40 ;  /* 0x000000280003a202 */ /* 0x000fe40000000f00 */
[----:B--2---:R-:W-:-:S04]  /*12f0*/  @!P3 IADD3 R34, PT, PT, R34, R43, RZ ;  /* 0x0000002b2222b210 */ /* 0x004fc80007ffe0ff */
[----:B------:R-:W-:-:S05]  /*1300*/  @!P3 I2FP.F32.U32 R34, R34 ;  /* 0x000000220022b245 */ /* 0x000fca0000201000 */
[----:B------:R-:W-:-:S04]  /*1310*/  @!P3 FMUL R34, R39, R34 ;  /* 0x000000222722b220 */ /* 0x000fc80000400000 */
[----:B------:R-:W-:-:S04]  /*1320*/  @!P3 FFMA R34, R13, R34, R36 ;  /* 0x000000220d22b223 */ /* 0x000fc80000000024 */
[----:B------:R-:W-:Y:S02]  /*1330*/  @!P3 IMAD.MOV.U32 R36, RZ, RZ, R34 ;  /* 0x000000ffff24b224 */ /* 0x000fe400078e0022 */
[----:B0-----:R-:W-:-:S06]  /*1340*/  @!P4 IMAD.MOV.U32 R41, RZ, RZ, R35 ;  /* 0x000000ffff29c224 */ /* 0x001fcc00078e0023 */
[----:B------:R-:W0:Y:S02]  /*1350*/  SHFL.IDX PT, R41, R41, RZ, 0x1f ;  /* 0x00001fff29297589 */ /* 0x000e2400000e0000 */
.L_x_3378:
[----:B------:R2:W3:Y:S01]  /*1360*/  LDS.64 R34, [R9+0x100] ;  /* 0x0001000009227984 */ /* 0x0004e20000000a00 */
[----:B------:R-:W-:Y:S01]  /*1370*/  IADD3 R38, PT, PT, R38, 0x8, RZ ;  /* 0x0000000826267810 */ /* 0x000fe20007ffe0ff */
[----:B--2---:R-:W-:Y:S01]  /*1380*/  VIADD R9, R9, 0x200 ;  /* 0x0000020009097836 */ /* 0x004fe20000000000 */
[-C--:B---3--:R-:W-:Y:S02]  /*1390*/  @!P3 LOP3.LUT R42, R29, R35.reuse, RZ, 0xc0, !PT ;  /* 0x000000231d2ab212 */ /* 0x088fe400078ec0ff */
[----:B------:R-:W-:Y:S02]  /*13a0*/  @!P2 LOP3.LUT R43, R23, R35, RZ, 0xc0, !PT ;  /* 0x00000023172ba212 */ /* 0x000fe400078ec0ff */
[-C--:B------:R-:W-:Y:S02]  /*13b0*/  @!P3 LOP3.LUT R44, R28, R34.reuse, RZ, 0xc0, !PT ;  /* 0x000000221c2cb212 */ /* 0x080fe400078ec0ff */
[-C--:B------:R-:W-:Y:S01]  /*13c0*/  @!P2 LOP3.LUT R45, R22, R34.reuse, RZ, 0xc0, !PT ;  /* 0x00000022162da212 */ /* 0x080fe200078ec0ff */
[----:B------:R-:W-:Y:S08]  /*13d0*/  @!P3 POPC R42, R42 ;  /* 0x0000002a002ab309 */ /* 0x000ff00000000000 */
[----:B------:R2:W3:Y:S08]  /*13e0*/  @!P3 POPC R39, R44 ;  /* 0x0000002c0027b309 */ /* 0x0004f00000000000 */
[----:B------:R4:W-:Y:S01]  /*13f0*/  @!P2 POPC R40, R45 ;  /* 0x0000002d0028a309 */ /* 0x0009e20000000000 */
[----:B--2---:R-:W-:Y:S01]  /*1400*/  @!P3 LOP3.LUT R44, R30, R34, RZ, 0xc0, !PT ;  /* 0x000000221e2cb212 */ /* 0x004fe200078ec0ff */
[----:B---3--:R-:W-:-:S06]  /*1410*/  @!P3 IMAD.IADD R39, R39, 0x1, R42 ;  /* 0x000000012727b824 */ /* 0x008fcc00078e022a */
[----:B------:R-:W2:Y:S01]  /*1420*/  @!P2 POPC R43, R43 ;  /* 0x0000002b002ba309 */ /* 0x000ea20000000000 */
[----:B----4-:R-:W-:-:S07]  /*1430*/  @!P2 LOP3.LUT R45, R24, R34, RZ, 0xc0, !PT ;  /* 0x00000022182da212 */ /* 0x010fce00078ec0ff */
[----:B------:R3:W-:Y:S01]  /*1440*/  @!P2 POPC R42, R45 ;  /* 0x0000002d002aa309 */ /* 0x0007e20000000000 */
[----:B--2---:R-:W-:Y:S01]  /*1450*/  @!P2 IMAD.IADD R40, R40, 0x1, R43 ;  /* 0x000000012828a824 */ /* 0x004fe200078e022b */
[----:B---3--:R-:W-:-:S04]  /*1460*/  @!P2 LOP3.LUT R45, R25, R35, RZ, 0xc0, !PT ;  /* 0x00000023192da212 */ /* 0x008fc800078ec0ff */
[----:B------:R-:W-:Y:S02]  /*1470*/  @!P2 I2FP.F32.U32 R40, R40 ;  /* 0x000000280028a245 */ /* 0x000fe40000201000 */
[----:B------:R2:W3:Y:S03]  /*1480*/  @!P2 POPC R43, R45 ;  /* 0x0000002d002ba309 */ /* 0x0004e60000000000 */
[----:B0-----:R-:W-:-:S04]  /*1490*/  @!P2 FMUL R40, R41, R40 ;  /* 0x000000282928a220 */ /* 0x001fc80000400000 */
[----:B------:R-:W-:Y:S01]  /*14a0*/  @!P2 FFMA R3, R0, R40, R3 ;  /* 0x000000280003a223 */ /* 0x000fe20000000003 */
[----:B------:R-:W-:Y:S02]  /*14b0*/  @!P3 I2FP.F32.U32 R40, R39 ;  /* 0x000000270028b245 */ /* 0x000fe40000201000 */
[----:B--2---:R-:W-:Y:S02]  /*14c0*/  @!P2 LOP3.LUT R45, R27, R35, RZ, 0xc0, !PT ;  /* 0x000000231b2da212 */ /* 0x004fe400078ec0ff */
[----:B---3--:R-:W-:Y:S01]  /*14d0*/  @!P2 IADD3 R39, PT, PT, R42, R43, RZ ;  /* 0x0000002b2a27a210 */ /* 0x008fe20007ffe0ff */
[----:B------:R-:W-:Y:S01]  /*14e0*/  @!P3 FMUL R43, R41, R40 ;  /* 0x00000028292bb220 */ /* 0x000fe20000400000 */
[----:B------:R0:W-:Y:S02]  /*14f0*/  @!P3 POPC R42, R44 ;  /* 0x0000002c002ab309 */ /* 0x0001e40000000000 */
[----:B------:R-:W-:Y:S01]  /*1500*/  @!P2 I2FP.F32.U32 R40, R39 ;  /* 0x000000270028a245 */ /* 0x000fe20000201000 */
[----:B------:R-:W-:-:S04]  /*1510*/  @!P3 FFMA R36, R2, R43, R36 ;  /* 0x0000002b0224b223 */ /* 0x000fc80000000024 */
[----:B------:R-:W-:Y:S01]  /*1520*/  @!P2 FMUL R40, R41, R40 ;  /* 0x000000282928a220 */ /* 0x000fe20000400000 */
[----:B0-----:R-:W-:-:S03]  /*1530*/  @!P3 LOP3.LUT R44, R31, R35, RZ, 0xc0, !PT ;  /* 0x000000231f2cb212 */ /* 0x001fc600078ec0ff */
[----:B------:R-:W-:Y:S01]  /*1540*/  @!P2 FFMA R3, R10, R40, R3 ;  /* 0x000000280a03a223 */ /* 0x000fe20000000003 */
[----:B------:R0:W2:Y:S02]  /*1550*/  @!P3 POPC R43, R44 ;  /* 0x0000002c002bb309 */ /* 0x0000a40000000000 */
[----:B0-----:R-:W-:Y:S01]  /*1560*/  @!P3 LOP3.LUT R44, R33, R35, RZ, 0xc0, !PT ;  /* 0x00000023212cb212 */ /* 0x001fe200078ec0ff */
[----:B--2---:R-:W-:Y:S01]  /*1570*/  @!P3 IMAD.IADD R39, R42, 0x1, R43 ;  /* 0x000000012a27b824 */ /* 0x004fe200078e022b */
[----:B------:R-:W-:-:S04]  /*1580*/  @!P2 LOP3.LUT R42, R26, R34, RZ, 0xc0, !PT ;  /* 0x000000221a2aa212 */ /* 0x000fc800078ec0ff */
[----:B------:R-:W-:Y:S08]  /*1590*/  @!P2 POPC R43, R45 ;  /* 0x0000002d002ba309 */ /* 0x000ff00000000000 */
        /* <DEDUP_REMOVED lines=14> */
[----:B------:R-:W-:Y:S01]  /*1680*/  @!P3 FFMA R36, R13, R42, R36 ;  /* 0x0000002a0d24b223 */ /* 0x000fe20000000024 */
[----:B------:R-:W-:Y:S06]  /*1690*/  @P5 BRA `(.L_x_3336) ;  /* 0xfffffff800285947 */ /* 0x000fec000383ffff */
[----:B------:R-:W0:Y:S02]  /*16a0*/  LDCU UR8, c[0x0][0x390] ;  /* 0x00007200ff0877ac */ /* 0x000e240008000800 */
[----:B0-----:R-:W-:-:S09]  /*16b0*/  ULOP3.LUT UP0, URZ, UR8, 0x1, URZ, 0xc0, !UPT ;  /* 0x0000000108ff7892 */ /* 0x001fd2000f80c0ff */
[----:B------:R-:W-:Y:S05]  /*16c0*/  BRA.U !UP0, `(.L_x_3337) ;  /* 0x0000003d08307547 */ /* 0x000fea000b800000 */
[----:B------:R-:W-:Y:S01]  /*16d0*/  IMAD.MOV.U32 R37, RZ, RZ, RZ ;  /* 0x000000ffff257224 */ /* 0x000fe200078e00ff */
[----:B------:R-:W-:-:S05]  /*16e0*/  UMOV UR8, 0xffffffff ;  /* 0xffffffff00087882 */ /* 0x000fca0000000000 */
[----:B------:R0:W2:Y:S01]  /*16f0*/  @!P4 LDS R37, [R38] ;  /* 0x000000002625c984 */ /* 0x0000a20000000800 */
[----:B------:R-:W-:Y:S05]  /*1700*/  BRA.DIV UR8, `(.L_x_3338) ;  /* 0x0000004608407947 */ /* 0x000fea000b800000 */
[----:B--2---:R-:W2:Y:S02]  /*1710*/  SHFL.IDX PT, R37, R37, RZ, 0x1f ;  /* 0x00001fff25257589 */ /* 0x004ea400000e0000 */
.L_x_3381:
[----:B------:R-:W3:Y:S02]  /*1720*/  LDS.64 R34, [R9] ;  /* 0x0000000009227984 */ /* 0x000ee40000000a00 */
[-C--:B---3--:R-:W-:Y:S02]  /*1730*/  @!P2 LOP3.LUT R43, R22, R34.reuse, RZ, 0xc0, !PT ;  /* 0x00000022162ba212 */ /* 0x088fe400078ec0ff */
[-C--:B------:R-:W-:Y:S02]  /*1740*/  @!P2 LOP3.LUT R40, R23, R35.reuse, RZ, 0xc0, !PT ;  /* 0x000000231728a212 */ /* 0x080fe400078ec0ff */
[----:B------:R-:W-:Y:S02]  /*1750*/  @!P3 LOP3.LUT R41, R28, R34, RZ, 0xc0, !PT ;  /* 0x000000221c29b212 */ /* 0x000fe400078ec0ff */
[-C--:B0-----:R-:W-:Y:S01]  /*1760*/  @!P3 LOP3.LUT R38, R29, R35.reuse, RZ, 0xc0, !PT ;  /* 0x000000231d26b212 */ /* 0x081fe200078ec0ff */
[----:B------:R-:W-:Y:S01]  /*1770*/  @!P2 POPC R43, R43 ;  /* 0x0000002b002ba309 */ /* 0x000fe20000000000 */
[----:B------:R-:W-:-:S02]  /*1780*/  @!P2 LOP3.LUT R42, R25, R35, RZ, 0xc0, !PT ;  /* 0x00000023192aa212 */ /* 0x000fc400078ec0ff */
[-C--:B------:R-:W-:Y:S02]  /*1790*/  @!P2 LOP3.LUT R44, R24, R34.reuse, RZ, 0xc0, !PT ;  /* 0x00000022182ca212 */ /* 0x080fe400078ec0ff */
[----:B------:R-:W-:-:S03]  /*17a0*/  @!P3 LOP3.LUT R45, R30, R34, RZ, 0xc0, !PT ;  /* 0x000000221e2db212 */ /* 0x000fc600078ec0ff */
[----:B------:R-:W0:Y:S08]  /*17b0*/  @!P2 POPC R40, R40 ;  /* 0x000000280028a309 */ /* 0x000e300000000000 */
[----:B------:R-:W-:Y:S01]  /*17c0*/  @!P3 POPC R41, R41 ;  /* 0x000000290029b309 */ /* 0x000fe20000000000 */
[----:B0-----:R-:W-:-:S07]  /*17d0*/  @!P2 IMAD.IADD R9, R43, 0x1, R40 ;  /* 0x000000012b09a824 */ /* 0x001fce00078e0228 */
[----:B------:R-:W0:Y:S01]  /*17e0*/  @!P3 POPC R38, R38 ;  /* 0x000000260026b309 */ /* 0x000e220000000000 */
[----:B------:R-:W-:-:S07]  /*17f0*/  @!P3 LOP3.LUT R43, R31, R35, RZ, 0xc0, !PT ;  /* 0x000000231f2bb212 */ /* 0x000fce00078ec0ff */
[----:B------:R3:W-:Y:S01]  /*1800*/  @!P2 POPC R39, R44 ;  /* 0x0000002c0027a309 */ /* 0x0007e20000000000 */
[----:B0-----:R-:W-:-:S07]  /*1810*/  @!P3 IADD3 R38, PT, PT, R41, R38, RZ ;  /* 0x000000262926b210 */ /* 0x001fce0007ffe0ff */
[----:B------:R-:W0:Y:S01]  /*1820*/  @!P2 POPC R42, R42 ;  /* 0x0000002a002aa309 */ /* 0x000e220000000000 */
[----:B------:R-:W-:Y:S02]  /*1830*/  @!P2 LOP3.LUT R41, R26, R34, RZ, 0xc0, !PT ;  /* 0x000000221a29a212 */ /* 0x000fe400078ec0ff */
[----:B---3--:R-:W-:Y:S02]  /*1840*/  @!P2 LOP3.LUT R44, R27, R35, RZ, 0xc0, !PT ;  /* 0x000000231b2ca212 */ /* 0x008fe400078ec0ff */
[----:B------:R-:W-:-:S03]  /*1850*/  @!P3 I2FP.F32.U32 R38, R38 ;  /* 0x000000260026b245 */ /* 0x000fc60000201000 */
[----:B------:R-:W-:Y:S01]  /*1860*/  @!P3 POPC R40, R45 ;  /* 0x0000002d0028b309 */ /* 0x000fe20000000000 */
[----:B0-----:R-:W-:-:S07]  /*1870*/  @!P2 IMAD.IADD R39, R39, 0x1, R42 ;  /* 0x000000012727a824 */ /* 0x001fce00078e022a */
[----:B------:R-:W0:Y:S01]  /*1880*/  @!P3 POPC R43, R43 ;  /* 0x0000002b002bb309 */ /* 0x000e220000000000 */
[----:B------:R-:W-:-:S05]  /*1890*/  @!P2 I2FP.F32.U32 R42, R9 ;  /* 0x00000009002aa245 */ /* 0x000fca0000201000 */
[C---:B--2---:R-:W-:Y:S02]  /*18a0*/  @!P2 FMUL R42, R37.reuse, R42 ;  /* 0x0000002a252aa220 */ /* 0x044fe40000400000 */
[----:B------:R-:W-:Y:S02]  /*18b0*/  @!P2 POPC R41, R41 ;  /* 0x000000290029a309 */ /* 0x000fe40000000000 */
[----:B------:R-:W-:Y:S01]  /*18c0*/  @!P2 FFMA R3, R0, R42, R3 ;  /* 0x0000002a0003a223 */ /* 0x000fe20000000003 */
[----:B------:R-:W-:Y:S01]  /*18d0*/  @!P2 I2FP.F32.U32 R42, R39 ;  /* 0x00000027002aa245 */ /* 0x000fe20000201000 */
[----:B------:R-:W-:Y:S01]  /*18e0*/  @!P3 FMUL R39, R37, R38 ;  /* 0x000000262527b220 */ /* 0x000fe20000400000 */
[----:B0-----:R-:W-:-:S03]  /*18f0*/  @!P3 IMAD.IADD R40, R40, 0x1, R43 ;  /* 0x000000012828b824 */ /* 0x001fc600078e022b */
[----:B------:R-:W0:Y:S01]  /*1900*/  @!P2 POPC R44, R44 ;  /* 0x0000002c002ca309 */ /* 0x000e220000000000 */
[----:B------:R-:W-:Y:S01]  /*1910*/  @!P2 FMUL R42, R37, R42 ;  /* 0x0000002a252aa220 */ /* 0x000fe20000400000 */
[----:B------:R-:W-:Y:S01]  /*1920*/  @!P3 FFMA R36, R2, R39, R36 ;  /* 0x000000270224b223 */ /* 0x000fe20000000024 */
[----:B------:R-:W-:Y:S02]  /*1930*/  @!P3 I2FP.F32.U32 R40, R40 ;  /* 0x000000280028b245 */ /* 0x000fe40000201000 */
[----:B------:R-:W-:-:S03]  /*1940*/  @!P2 FFMA R3, R10, R42, R3 ;  /* 0x0000002a0a03a223 */ /* 0x000fc60000000003 */
[----:B------:R-:W-:-:S04]  /*1950*/  @!P3 FMUL R40, R37, R40 ;  /* 0x000000282528b220 */ /* 0x000fc80000400000 */
[----:B------:R-:W-:Y:S01]  /*1960*/  @!P3 FFMA R36, R11, R40, R36 ;  /* 0x000000280b24b223 */ /* 0x000fe20000000024 */
[----:B0-----:R-:W-:-:S05]  /*1970*/  @!P2 IMAD.IADD R9, R41, 0x1, R44 ;  /* 0x000000012909a824 */ /* 0x001fca00078e022c */
        /* <DEDUP_REMOVED lines=8> */
[----:B0-----:R-:W-:-:S04]  /*1a00*/  IADD3 R9, PT, PT, R9, R34, RZ ;  /* 0x0000002209097210 */ /* 0x001fc80007ffe0ff */
[----:B------:R-:W-:-:S05]  /*1a10*/  I2FP.F32.U32 R34, R9 ;  /* 0x0000000900227245 */ /* 0x000fca0000201000 */
[----:B------:R-:W-:-:S04]  /*1a20*/  FMUL R34, R37, R34 ;  /* 0x0000002225227220 */ /* 0x000fc80000400000 */
[----:B------:R-:W-:Y:S01]  /*1a30*/  FFMA R36, R13, R34, R36 ;  /* 0x000000220d247223 */ /* 0x000fe20000000024 */
[----:B------:R-:W-:Y:S06]  /*1a40*/  BRA `(.L_x_3337) ;  /* 0x0000003800507947 */ /* 0x000fec0003800000 */
.L_x_3334:
[----:B------:R-:W-:Y:S01]  /*1a50*/  ISETP.GE.AND P4, PT, R9, 0x1, PT ;  /* 0x000000010900780c */ /* 0x000fe20003f86270 */
[----:B------:R-:W-:Y:S02]  /*1a60*/  IMAD.MOV.U32 R3, RZ, RZ, RZ ;  /* 0x000000ffff037224 */ /* 0x000fe400078e00ff */
[----:B------:R-:W-:-:S10]  /*1a70*/  IMAD.MOV.U32 R36, RZ, RZ, RZ ;  /* 0x000000ffff247224 */ /* 0x000fd400078e00ff */
[----:B------:R-:W-:Y:S05]  /*1a80*/  @!P4 BRA `(.L_x_3339) ;  /* 0x0000000000e4c947 */ /* 0x000fea0003800000 */
[----:B------:R-:W-:Y:S01]  /*1a90*/  ISETP.NE.AND P4, PT, R4, RZ, PT ;  /* 0x000000ff0400720c */ /* 0x000fe20003f85270 */
[----:B------:R-:W-:Y:S01]  /*1aa0*/  IMAD.MOV.U32 R37, RZ, RZ, RZ ;  /* 0x000000ffff257224 */ /* 0x000fe200078e00ff */
[----:B------:R-:W-:-:S11]  /*1ab0*/  UMOV UR8, 0xffffffff ;  /* 0xffffffff00087882 */ /* 0x000fd60000000000 */
[----:B------:R-:W2:Y:S01]  /*1ac0*/  @!P4 LDS R37, [UR17] ;  /* 0x00000011ff25c984 */ /* 0x000ea20008000800 */
[----:B------:R-:W-:Y:S05]  /*1ad0*/  BRA.DIV UR8, `(.L_x_3340) ;  /* 0x0000004208787947 */ /* 0x000fea000b800000 */
[----:B--2---:R-:W2:Y:S02]  /*1ae0*/  SHFL.IDX PT, R37, R37, RZ, 0x1f ;  /* 0x00001fff25257589 */ /* 0x004ea400000e0000 */
.L_x_3383:
[----:B0-----:R-:W0:Y:S02]  /*1af0*/  LDS.64 R34, [R6] ;  /* 0x0000000006227984 */ /* 0x001e240000000a00 */
        /* <DEDUP_REMOVED lines=9> */
[----:B------:R-:W0:Y:S01]  /*1b90*/  @!P2 POPC R3, R3 ;  /* 0x000000030003a309 */ /* 0x000e220000000000 */
[----:B------:R-:W-:-:S07]  /*1ba0*/  @!P3 LOP3.LUT R40, R31, R35, RZ, 0xc0, !PT ;  /* 0x000000231f28b212 */ /* 0x000fce00078ec0ff */
[----:B------:R-:W-:Y:S01]  /*1bb0*/  @!P2 POPC R43, R43 ;  /* 0x0000002b002ba309 */ /* 0x000fe20000000000 */
[----:B0-----:R-:W-:-:S07]  /*1bc0*/  @!P2 IADD3 R3, PT, PT, R36, R3, RZ ;  /* 0x000000032403a210 */ /* 0x001fce0007ffe0ff */
[----:B------:R0:W4:Y:S08]  /*1bd0*/  @!P2 POPC R38, R44 ;  /* 0x0000002c0026a309 */ /* 0x0001300000000000 */
[----:B------:R-:W-:Y:S01]  /*1be0*/  @!P3 POPC R41, R41 ;  /* 0x000000290029b309 */ /* 0x000fe20000000000 */
[-C--:B0-----:R-:W-:Y:S02]  /*1bf0*/  @!P2 LOP3.LUT R44, R26, R34.reuse, RZ, 0xc0, !PT ;  /* 0x000000221a2ca212 */ /* 0x081fe400078ec0ff */
[----:B------:R-:W-:Y:S01]  /*1c00*/  @!P3 LOP3.LUT R34, R32, R34, RZ, 0xc0, !PT ;  /* 0x000000222022b212 */ /* 0x000fe200078ec0ff */
[----:B----4-:R-:W-:-:S04]  /*1c10*/  @!P2 IMAD.IADD R38, R43, 0x1, R38 ;  /* 0x000000012b26a824 */ /* 0x010fc800078e0226 */
[----:B------:R-:W0:Y:S01]  /*1c20*/  @!P3 POPC R42, R42 ;  /* 0x0000002a002ab309 */ /* 0x000e220000000000 */
[----:B------:R-:W-:-:S07]  /*1c30*/  @!P2 I2FP.F32.U32 R38, R38 ;  /* 0x000000260026a245 */ /* 0x000fce0000201000 */
[----:B------:R-:W-:Y:S01]  /*1c40*/  @!P2 POPC R36, R44 ;  /* 0x0000002c0024a309 */ /* 0x000fe20000000000 */
[----:B--2---:R-:W-:Y:S01]  /*1c50*/  @!P2 FMUL R38, R37, R38 ;  /* 0x000000262526a220 */ /* 0x004fe20000400000 */
[----:B0-----:R-:W-:-:S06]  /*1c60*/  @!P3 IMAD.IADD R41, R41, 0x1, R42 ;  /* 0x000000012929b824 */ /* 0x001fcc00078e022a */
[----:B------:R-:W0:Y:S01]  /*1c70*/  @!P2 POPC R43, R45 ;  /* 0x0000002d002ba309 */ /* 0x000e220000000000 */
[----:B------:R-:W-:-:S07]  /*1c80*/  @!P3 LOP3.LUT R42, R33, R35, RZ, 0xc0, !PT ;  /* 0x00000023212ab212 */ /* 0x000fce00078ec0ff */
[----:B------:R-:W-:Y:S01]  /*1c90*/  @!P3 POPC R39, R39 ;  /* 0x000000270027b309 */ /* 0x000fe20000000000 */
[----:B0-----:R-:W-:-:S07]  /*1ca0*/  @!P2 IADD3 R35, PT, PT, R36, R43, RZ ;  /* 0x0000002b2423a210 */ /* 0x001fce0007ffe0ff */
[----:B------:R-:W0:Y:S01]  /*1cb0*/  @!P3 POPC R40, R40 ;  /* 0x000000280028b309 */ /* 0x000e220000000000 */
[----:B------:R-:W-:Y:S01]  /*1cc0*/  @!P2 I2FP.F32.U32 R36, R3 ;  /* 0x000000030024a245 */ /* 0x000fe20000201000 */
[----:B------:R-:W-:-:S06]  /*1cd0*/  IMAD.MOV.U32 R3, RZ, RZ, RZ ;  /* 0x000000ffff037224 */ /* 0x000fcc00078e00ff */
[----:B------:R-:W-:Y:S01]  /*1ce0*/  @!P3 POPC R34, R34 ;  /* 0x000000220022b309 */ /* 0x000fe20000000000 */
[----:B0-----:R-:W-:-:S07]  /*1cf0*/  @!P3 IMAD.IADD R39, R39, 0x1, R40 ;  /* 0x000000012727b824 */ /* 0x001fce00078e0228 */
[----:B------:R-:W0:Y:S01]  /*1d00*/  @!P3 POPC R43, R42 ;  /* 0x0000002a002bb309 */ /* 0x000e220000000000 */
[----:B------:R-:W-:Y:S01]  /*1d10*/  @!P3 I2FP.F32.U32 R40, R41 ;  /* 0x000000290028b245 */ /* 0x000fe20000201000 */
[----:B------:R-:W-:Y:S01]  /*1d20*/  @!P2 FMUL R41, R37, R36 ;  /* 0x000000242529a220 */ /* 0x000fe20000400000 */
[----:B------:R-:W-:-:S03]  /*1d30*/  IMAD.MOV.U32 R36, RZ, RZ, RZ ;  /* 0x000000ffff247224 */ /* 0x000fc600078e00ff */
[----:B------:R-:W-:Y:S01]  /*1d40*/  @!P2 FFMA R3, R0, R41, RZ ;  /* 0x000000290003a223 */ /* 0x000fe200000000ff */
[C---:B------:R-:W-:Y:S01]  /*1d50*/  @!P3 FMUL R41, R37.reuse, R40 ;  /* 0x000000282529b220 */ /* 0x040fe20000400000 */
[----:B------:R-:W-:Y:S02]  /*1d60*/  @!P2 I2FP.F32.U32 R40, R35 ;  /* 0x000000230028a245 */ /* 0x000fe40000201000 */
[----:B------:R-:W-:Y:S01]  /*1d70*/  @!P2 FFMA R3, R10, R38, R3 ;  /* 0x000000260a03a223 */ /* 0x000fe20000000003 */
[----:B---3--:R-:W-:Y:S02]  /*1d80*/  @!P3 FFMA R36, R2, R41, RZ ;  /* 0x000000290224b223 */ /* 0x008fe400000000ff */
[----:B------:R-:W-:Y:S01]  /*1d90*/  @!P2 FMUL R40, R37, R40 ;  /* 0x000000282528a220 */ /* 0x000fe20000400000 */
[----:B0-----:R-:W-:Y:S01]  /*1da0*/  @!P3 IMAD.IADD R43, R34, 0x1, R43 ;  /* 0x00000001222bb824 */ /* 0x001fe200078e022b */
[----:B------:R-:W-:Y:S02]  /*1db0*/  @!P3 I2FP.F32.U32 R34, R39 ;  /* 0x000000270022b245 */ /* 0x000fe40000201000 */
[----:B------:R-:W-:-:S02]  /*1dc0*/  @!P2 FFMA R3, R12, R40, R3 ;  /* 0x000000280c03a223 */ /* 0x000fc40000000003 */
[----:B------:R-:W-:Y:S01]  /*1dd0*/  @!P3 I2FP.F32.U32 R42, R43 ;  /* 0x0000002b002ab245 */ /* 0x000fe20000201000 */
[----:B------:R-:W-:-:S04]  /*1de0*/  @!P3 FMUL R34, R37, R34 ;  /* 0x000000222522b220 */ /* 0x000fc80000400000 */
[----:B------:R-:W-:Y:S01]  /*1df0*/  @!P3 FMUL R42, R37, R42 ;  /* 0x0000002a252ab220 */ /* 0x000fe20000400000 */
[----:B------:R-:W-:-:S04]  /*1e00*/  @!P3 FFMA R36, R11, R34, R36 ;  /* 0x000000220b24b223 */ /* 0x000fc80000000024 */
[----:B------:R-:W-:-:S07]  /*1e10*/  @!P3 FFMA R36, R13, R42, R36 ;  /* 0x0000002a0d24b223 */ /* 0x000fce0000000024 */
.L_x_3339:
        /* <DEDUP_REMOVED lines=8> */
.L_x_3386:
[----:B0-----:R-:W0:Y:S02]  /*1ea0*/  LDS.64 R34, [R6+0x100] ;  /* 0x0001000006227984 */ /* 0x001e240000000a00 */
[-C--:B0-----:R-:W-:Y:S02]  /*1eb0*/  @!P2 LOP3.LUT R42, R22, R34.reuse, RZ, 0xc0, !PT ;  /* 0x00000022162aa212 */ /* 0x081fe400078ec0ff */
[-C--:B------:R-:W-:Y:S02]  /*1ec0*/  @!P2 LOP3.LUT R45, R23, R35.reuse, RZ, 0xc0, !PT ;  /* 0x00000023172da212 */ /* 0x080fe400078ec0ff */
[----:B------:R-:W-:Y:S01]  /*1ed0*/  @!P2 POPC R40, R42 ;  /* 0x0000002a0028a309 */ /* 0x000fe20000000000 */
[----:B------:R-:W-:Y:S02]  /*1ee0*/  @!P3 LOP3.LUT R38, R29, R35, RZ, 0xc0, !PT ;  /* 0x000000231d26b212 */ /* 0x000fe400078ec0ff */
[-C--:B------:R-:W-:Y:S02]  /*1ef0*/  @!P3 LOP3.LUT R44, R28, R34.reuse, RZ, 0xc0, !PT ;  /* 0x000000221c2cb212 */ /* 0x080fe400078ec0ff */
[----:B------:R-:W-:-:S03]  /*1f00*/  @!P2 LOP3.LUT R39, R24, R34, RZ, 0xc0, !PT ;  /* 0x000000221827a212 */ /* 0x000fc600078ec0ff */
[----:B------:R0:W4:Y:S08]  /*1f10*/  @!P2 POPC R43, R45 ;  /* 0x0000002d002ba309 */ /* 0x0001300000000000 */
[----:B------:R-:W-:Y:S01]  /*1f20*/  @!P3 POPC R41, R44 ;  /* 0x0000002c0029b309 */ /* 0x000fe20000000000 */
[----:B0-----:R-:W-:Y:S01]  /*1f30*/  @!P3 LOP3.LUT R45, R31, R35, RZ, 0xc0, !PT ;  /* 0x000000231f2db212 */ /* 0x001fe200078ec0ff */
[----:B----4-:R-:W-:-:S06]  /*1f40*/  @!P2 IMAD.IADD R40, R40, 0x1, R43 ;  /* 0x000000012828a824 */ /* 0x010fcc00078e022b */
[----:B------:R-:W0:Y:S01]  /*1f50*/  @!P3 POPC R38, R38 ;  /* 0x000000260026b309 */ /* 0x000e220000000000 */
[----:B------:R-:W-:-:S07]  /*1f60*/  @!P2 LOP3.LUT R43, R25, R35, RZ, 0xc0, !PT ;  /* 0x00000023192ba212 */ /* 0x000fce00078ec0ff */
[----:B------:R-:W-:Y:S01]  /*1f70*/  @!P2 POPC R39, R39 ;  /* 0x000000270027a309 */ /* 0x000fe20000000000 */
[----:B0-----:R-:W-:-:S07]  /*1f80*/  @!P3 IMAD.IADD R38, R41, 0x1, R38 ;  /* 0x000000012926b824 */ /* 0x001fce00078e0226 */
[----:B------:R0:W4:Y:S01]  /*1f90*/  @!P2 POPC R42, R43 ;  /* 0x0000002b002aa309 */ /* 0x0001220000000000 */
[----:B------:R-:W-:-:S07]  /*1fa0*/  @!P3 I2FP.F32.U32 R38, R38 ;  /* 0x000000260026b245 */ /* 0x000fce0000201000 */
[----:B------:R1:W-:Y:S01]  /*1fb0*/  @!P3 POPC R44, R45 ;  /* 0x0000002d002cb309 */ /* 0x0003e20000000000 */
[----:B0-----:R-:W-:Y:S01]  /*1fc0*/  @!P3 LOP3.LUT R43, R30, R34, RZ, 0xc0, !PT ;  /* 0x000000221e2bb212 */ /* 0x001fe200078ec0ff */
[----:B----4-:R-:W-:-:S06]  /*1fd0*/  @!P2 IMAD.IADD R39, R39, 0x1, R42 ;  /* 0x000000012727a824 */ /* 0x010fcc00078e022a */
[----:B------:R-:W0:Y:S01]  /*1fe0*/  @!P3 POPC R41, R43 ;  /* 0x0000002b0029b309 */ /* 0x000e220000000000 */
[----:B------:R-:W-:Y:S02]  /*1ff0*/  @!P2 I2FP.F32.U32 R42, R40 ;  /* 0x00000028002aa245 */ /* 0x000fe40000201000 */
[----:B-1----:R-:W-:-:S03]  /*2000*/  @!P3 LOP3.LUT R45, R33, R35, RZ, 0xc0, !PT ;  /* 0x00000023212db212 */ /* 0x002fc600078ec0ff */
[----:B--2---:R-:W-:Y:S02]  /*2010*/  @!P2 FMUL R42, R37, R42 ;  /* 0x0000002a252aa220 */ /* 0x004fe40000400000 */
[----:B------:R-:W-:Y:S02]  /*2020*/  @!P3 POPC R43, R45 ;  /* 0x0000002d002bb309 */ /* 0x000fe40000000000 */
[----:B------:R-:W-:Y:S01]  /*2030*/  @!P2 FFMA R3, R0, R42, R3 ;  /* 0x0000002a0003a223 */ /* 0x000fe20000000003 */
[----:B------:R-:W-:Y:S01]  /*2040*/  @!P2 LOP3.LUT R42, R27, R35, RZ, 0xc0, !PT ;  /* 0x000000231b2aa212 */ /* 0x000fe200078ec0ff */
[----:B------:R-:W-:Y:S01]  /*2050*/  @!P3 FMUL R35, R37, R38 ;  /* 0x000000262523b220 */ /* 0x000fe20000400000 */
[----:B0-----:R-:W-:-:S03]  /*2060*/  @!P3 IADD3 R40, PT, PT, R41, R44, RZ ;  /* 0x0000002c2928b210 */ /* 0x001fc60007ffe0ff */
[----:B---3--:R-:W-:Y:S01]  /*2070*/  @!P3 FFMA R36, R2, R35, R36 ;  /* 0x000000230224b223 */ /* 0x008fe20000000024 */
[-C--:B------:R-:W-:Y:S01]  /*2080*/  @!P2 LOP3.LUT R41, R26, R34.reuse, RZ, 0xc0, !PT ;  /* 0x000000221a29a212 */ /* 0x080fe200078ec0ff */
[----:B------:R-:W-:Y:S01]  /*2090*/  @!P2 POPC R42, R42 ;  /* 0x0000002a002aa309 */ /* 0x000fe20000000000 */
[----:B------:R-:W-:Y:S02]  /*20a0*/  @!P3 LOP3.LUT R44, R32, R34, RZ, 0xc0, !PT ;  /* 0x00000022202cb212 */ /* 0x000fe400078ec0ff */
[----:B------:R-:W-:-:S05]  /*20b0*/  @!P3 I2FP.F32.U32 R40, R40 ;  /* 0x000000280028b245 */ /* 0x000fca0000201000 */
[----:B------:R-:W0:Y:S01]  /*20c0*/  @!P2 POPC R41, R41 ;  /* 0x000000290029a309 */ /* 0x000e220000000000 */
[----:B------:R-:W-:-:S04]  /*20d0*/  @!P3 FMUL R40, R37, R40 ;  /* 0x000000282528b220 */ /* 0x000fc80000400000 */
[----:B------:R-:W-:-:S03]  /*20e0*/  @!P3 FFMA R36, R11, R40, R36 ;  /* 0x000000280b24b223 */ /* 0x000fc60000000024 */
[----:B------:R-:W1:Y:S01]  /*20f0*/  @!P3 POPC R34, R44 ;  /* 0x0000002c0022b309 */ /* 0x000e620000000000 */
[----:B0-----:R-:W-:-:S05]  /*2100*/  @!P2 IMAD.IADD R41, R41, 0x1, R42 ;  /* 0x000000012929a824 */ /* 0x001fca00078e022a */
[----:B------:R-:W-:Y:S01]  /*2110*/  @!P2 I2FP.F32.U32 R38, R41 ;  /* 0x000000290026a245 */ /* 0x000fe20000201000 */
[----:B-1----:R-:W-:Y:S01]  /*2120*/  @!P3 IMAD.IADD R43, R34, 0x1, R43 ;  /* 0x00000001222bb824 */ /* 0x002fe200078e022b */
        /* <DEDUP_REMOVED lines=8> */
.L_x_3341:
        /* <DEDUP_REMOVED lines=8> */
.L_x_3389:
        /* <DEDUP_REMOVED lines=9> */
[----:B0-----:R-:W-:Y:S02]  /*22c0*/  @!P3 LOP3.LUT R45, R31, R35, RZ, 0xc0, !PT ;  /* 0x000000231f2db212 */ /* 0x001fe400078ec0ff */
[----:B----4-:R-:W-:-:S05]  /*22d0*/  @!P2 IADD3 R40, PT, PT, R40, R43, RZ ;  /* 0x0000002b2828a210 */ /* 0x010fca0007ffe0ff */
        /* <DEDUP_REMOVED lines=17> */
[----:B0-----:R-:W-:Y:S01]  /*23f0*/  @!P3 IMAD.IADD R40, R41, 0x1, R44 ;  /* 0x000000012928b824 */ /* 0x001fe200078e022c */
[----:B------:R-:W-:-:S03]  /*2400*/  @!P2 LOP3.LUT R41, R26, R34, RZ, 0xc0, !PT ;  /* 0x000000221a29a212 */ /* 0x000fc600078ec0ff */
[----:B------:R-:W-:Y:S01]  /*2410*/  @!P2 POPC R42, R42 ;  /* 0x0000002a002aa309 */ /* 0x000fe20000000000 */
[----:B------:R-:W-:Y:S01]  /*2420*/  @!P3 LOP3.LUT R44, R32, R34, RZ, 0xc0, !PT ;  /* 0x00000022202cb212 */ /* 0x000fe200078ec0ff */
[----:B---3--:R-:W-:Y:S01]  /*2430*/  @!P3 FFMA R36, R2, R35, R36 ;  /* 0x000000230224b223 */ /* 0x008fe20000000024 */
[----:B------:R-:W-:-:S05]  /*2440*/  @!P3 I2FP.F32.U32 R40, R40 ;  /* 0x000000280028b245 */ /* 0x000fca0000201000 */
[----:B------:R-:W0:Y:S01]  /*2450*/  @!P3 POPC R34, R44 ;  /* 0x0000002c0022b309 */ /* 0x000e220000000000 */
[----:B------:R-:W-:-:S04]  /*2460*/  @!P3 FMUL R40, R37, R40 ;  /* 0x000000282528b220 */ /* 0x000fc80000400000 */
[----:B------:R-:W-:-:S03]  /*2470*/  @!P3 FFMA R36, R11, R40, R36 ;  /* 0x000000280b24b223 */ /* 0x000fc60000000024 */
[----:B------:R-:W1:Y:S01]  /*2480*/  @!P2 POPC R41, R41 ;  /* 0x000000290029a309 */ /* 0x000e620000000000 */
[----:B0-----:R-:W-:Y:S01]  /*2490*/  @!P3 IMAD.IADD R43, R34, 0x1, R43 ;  /* 0x00000001222bb824 */ /* 0x001fe200078e022b */
[----:B------:R-:W-:-:S05]  /*24a0*/  @!P2 I2FP.F32.U32 R34, R39 ;  /* 0x000000270022a245 */ /* 0x000fca0000201000 */
[----:B------:R-:W-:Y:S01]  /*24b0*/  @!P2 FMUL R34, R37, R34 ;  /* 0x000000222522a220 */ /* 0x000fe20000400000 */
[----:B-1----:R-:W-:Y:S02]  /*24c0*/  @!P2 IADD3 R41, PT, PT, R41, R42, RZ ;  /* 0x0000002a2929a210 */ /* 0x002fe40007ffe0ff */
[----:B------:R-:W-:Y:S01]  /*24d0*/  @!P3 I2FP.F32.U32 R42, R43 ;  /* 0x0000002b002ab245 */ /* 0x000fe20000201000 */
[----:B------:R-:W-:Y:S01]  /*24e0*/  @!P2 FFMA R3, R10, R34, R3 ;  /* 0x000000220a03a223 */ /* 0x000fe20000000003 */
[----:B------:R-:W-:-:S03]  /*24f0*/  @!P2 I2FP.F32.U32 R38, R41 ;  /* 0x000000290026a245 */ /* 0x000fc60000201000 */
[C---:B------:R-:W-:Y:S02]  /*2500*/  @!P3 FMUL R42, R37.reuse, R42 ;  /* 0x0000002a252ab220 */ /* 0x040fe40000400000 */
[----:B------:R-:W-:Y:S02]  /*2510*/  @!P2 FMUL R38, R37, R38 ;  /* 0x000000262526a220 */ /* 0x000fe40000400000 */
[----:B------:R-:W-:Y:S02]  /*2520*/  @!P3 FFMA R36, R13, R42, R36 ;  /* 0x0000002a0d24b223 */ /* 0x000fe40000000024 */
[----:B------:R-:W-:-:S07]  /*2530*/  @!P2 FFMA R3, R12, R38, R3 ;  /* 0x000000260c03a223 */ /* 0x000fce0000000003 */
.L_x_3343:
        /* <DEDUP_REMOVED lines=8> */
.L_x_3392:
        /* <DEDUP_REMOVED lines=14> */
[----:B0-----:R-:W-:-:S07]  /*26a0*/  @!P3 IADD3 R38, PT, PT, R41, R38, RZ ;  /* 0x000000262926b210 */ /* 0x001fce0007ffe0ff */
        /* <DEDUP_REMOVED lines=23> */
[----:B0-----:R-:W-:-:S05]  /*2820*/  @!P2 IMAD.IADD R41, R41, 0x1, R42 ;  /* 0x000000012929a824 */ /* 0x001fca00078e022a */
[----:B------:R-:W-:Y:S02]  /*2830*/  @!P2 I2FP.F32.U32 R38, R41 ;  /* 0x000000290026a245 */ /* 0x000fe40000201000 */
[----:B-1----:R-:W-:Y:S02]  /*2840*/  @!P3 IADD3 R43, PT, PT, R34, R43, RZ ;  /* 0x0000002b222bb210 */ /* 0x002fe40007ffe0ff */
        /* <DEDUP_REMOVED lines=8> */
.L_x_3345:
        /* <DEDUP_REMOVED lines=8> */
.L_x_3395:
        /* <DEDUP_REMOVED lines=18> */
[----:B0-----:R-:W-:Y:S02]  /*2a70*/  @!P3 LOP3.LUT R43, R30, R34, RZ, 0xc0, !PT ;  /* 0x000000221e2bb212 */ /* 0x001fe400078ec0ff */
[----:B----4-:R-:W-:-:S05]  /*2a80*/  @!P2 IADD3 R39, PT, PT, R39, R42, RZ ;  /* 0x0000002a2727a210 */ /* 0x010fca0007ffe0ff */
        /* <DEDUP_REMOVED lines=29> */
.L_x_3347:
        /* <DEDUP_REMOVED lines=8> */
.L_x_3398:
        /* <DEDUP_REMOVED lines=49> */
.L_x_3349:
        /* <DEDUP_REMOVED lines=8> */
.L_x_3401:
        /* <DEDUP_REMOVED lines=49> */
.L_x_3351:
        /* <DEDUP_REMOVED lines=8> */
.L_x_3404:
        /* <DEDUP_REMOVED lines=49> */
.L_x_3353:
        /* <DEDUP_REMOVED lines=8> */
.L_x_3407:
        /* <DEDUP_REMOVED lines=49> */
.L_x_3355:
        /* <DEDUP_REMOVED lines=8> */
.L_x_3410:
        /* <DEDUP_REMOVED lines=49> */
.L_x_3357:
        /* <DEDUP_REMOVED lines=8> */
.L_x_3413:
        /* <DEDUP_REMOVED lines=49> */
.L_x_3359:
        /* <DEDUP_REMOVED lines=8> */
.L_x_3416:
        /* <DEDUP_REMOVED lines=49> */
.L_x_3361:
        /* <DEDUP_REMOVED lines=8> */
.L_x_3419:
        /* <DEDUP_REMOVED lines=49> */
.L_x_3363:
        /* <DEDUP_REMOVED lines=8> */
.L_x_3422:
        /* <DEDUP_REMOVED lines=49> */
.L_x_3365:
        /* <DEDUP_REMOVED lines=8> */
.L_x_3425:
        /* <DEDUP_REMOVED lines=49> */
.L_x_3367:
        /* <DEDUP_REMOVED lines=8> */
.L_x_3428:
[----:B0-----:R-:W0:Y:S02]  /*5080*/  LDS.64 R34, [R6+0xf00] ;  /* 0x000f000006227984 */ /* 0x001e240000000a00 */
[-C--:B0-----:R-:W-:Y:S02]  /*5090*/  @!P3 LOP3.LUT R43, R29, R35.reuse, RZ, 0xc0, !PT ;  /* 0x000000231d2bb212 */ /* 0x081fe400078ec0ff */
[-C--:B------:R-:W-:Y:S02]  /*50a0*/  @!P3 LOP3.LUT R45, R28, R34.reuse, RZ, 0xc0, !PT ;  /* 0x000000221c2db212 */ /* 0x080fe400078ec0ff */
[-C--:B------:R-:W-:Y:S02]  /*50b0*/  @!P2 LOP3.LUT R39, R24, R34.reuse, RZ, 0xc0, !PT ;  /* 0x000000221827a212 */ /* 0x080fe400078ec0ff */
[----:B------:R0:W-:Y:S01]  /*50c0*/  @!P3 POPC R38, R45 ;  /* 0x0000002d0026b309 */ /* 0x0001e20000000000 */
[----:B------:R-:W-:Y:S02]  /*50d0*/  @!P2 LOP3.LUT R40, R25, R35, RZ, 0xc0, !PT ;  /* 0x000000231928a212 */ /* 0x000fe400078ec0ff */
[----:B------:R-:W-:-:S02]  /*50e0*/  @!P2 LOP3.LUT R42, R22, R34, RZ, 0xc0, !PT ;  /* 0x00000022162aa212 */ /* 0x000fc400078ec0ff */
[----:B------:R-:W-:Y:S02]  /*50f0*/  @!P2 LOP3.LUT R41, R23, R35, RZ, 0xc0, !PT ;  /* 0x000000231729a212 */ /* 0x000fe400078ec0ff */
[-C--:B------:R-:W-:Y:S01]  /*5100*/  @!P3 LOP3.LUT R44, R30, R34.reuse, RZ, 0xc0, !PT ;  /* 0x000000221e2cb212 */ /* 0x080fe200078ec0ff */
[----:B------:R-:W4:Y:S01]  /*5110*/  @!P3 POPC R43, R43 ;  /* 0x0000002b002bb309 */ /* 0x000f220000000000 */
[----:B0-----:R-:W-:-:S07]  /*5120*/  @!P2 LOP3.LUT R45, R26, R34, RZ, 0xc0, !PT ;  /* 0x000000221a2da212 */ /* 0x001fce00078ec0ff */
[----:B------:R-:W-:Y:S01]  /*5130*/  @!P2 POPC R39, R39 ;  /* 0x000000270027a309 */ /* 0x000fe20000000000 */
[----:B----4-:R-:W-:-:S07]  /*5140*/  @!P3 IADD3 R38, PT, PT, R38, R43, RZ ;  /* 0x0000002b2626b210 */ /* 0x010fce0007ffe0ff */
        /* <DEDUP_REMOVED lines=13> */
[----:B------:R-:W-:Y:S02]  /*5220*/  @!P3 LOP3.LUT R43, R32, R34, RZ, 0xc0, !PT ;  /* 0x00000022202bb212 */ /* 0x000fe400078ec0ff */
[----:B----4-:R-:W-:Y:S02]  /*5230*/  @!P3 LOP3.LUT R44, R33, R35, RZ, 0xc0, !PT ;  /* 0x00000023212cb212 */ /* 0x010fe400078ec0ff */
[----:B------:R-:W-:-:S03]  /*5240*/  @!P2 I2FP.F32.U32 R40, R40 ;  /* 0x000000280028a245 */ /* 0x000fc60000201000 */
[----:B------:R-:W-:Y:S02]  /*5250*/  @!P3 POPC R34, R43 ;  /* 0x0000002b0022b309 */ /* 0x000fe40000000000 */
[----:B--2---:R-:W-:Y:S01]  /*5260*/  @!P2 FMUL R40, R9, R40 ;  /* 0x000000280928a220 */ /* 0x004fe20000400000 */
[----:B0-----:R-:W-:-:S05]  /*5270*/  @!P3 IMAD.IADD R41, R41, 0x1, R42 ;  /* 0x000000012929b824 */ /* 0x001fca00078e022a */
[----:B------:R-:W0:Y:S01]  /*5280*/  @!P3 POPC R35, R44 ;  /* 0x0000002c0023b309 */ /* 0x000e220000000000 */
[----:B------:R-:W-:-:S05]  /*5290*/  @!P2 I2FP.F32.U32 R42, R37 ;  /* 0x00000025002aa245 */ /* 0x000fca0000201000 */
[----:B------:R-:W-:-:S04]  /*52a0*/  @!P2 FMUL R42, R9, R42 ;  /* 0x0000002a092aa220 */ /* 0x000fc80000400000 */
[----:B------:R-:W-:Y:S01]  /*52b0*/  @!P2 FFMA R3, R0, R42, R3 ;  /* 0x0000002a0003a223 */ /* 0x000fe20000000003 */
[----:B------:R-:W-:Y:S02]  /*52c0*/  @!P2 I2FP.F32.U32 R42, R39 ;  /* 0x00000027002aa245 */ /* 0x000fe40000201000 */
[----:B0-----:R-:W-:Y:S01]  /*52d0*/  @!P3 IADD3 R34, PT, PT, R34, R35, RZ ;  /* 0x000000232222b210 */ /* 0x001fe20007ffe0ff */
[C---:B------:R-:W-:Y:S01]  /*52e0*/  @!P3 FMUL R35, R9.reuse, R38 ;  /* 0x000000260923b220 */ /* 0x040fe20000400000 */
[----:B------:R-:W-:Y:S01]  /*52f0*/  @!P3 I2FP.F32.U32 R38, R41 ;  /* 0x000000290026b245 */ /* 0x000fe20000201000 */
[C---:B------:R-:W-:Y:S01]  /*5300*/  @!P2 FMUL R42, R9.reuse, R42 ;  /* 0x0000002a092aa220 */ /* 0x040fe20000400000 */
[----:B------:R-:W-:Y:S01]  /*5310*/  @!P3 I2FP.F32.U32 R34, R34 ;  /* 0x000000220022b245 */ /* 0x000fe20000201000 */
[----:B---3--:R-:W-:Y:S02]  /*5320*/  @!P3 FFMA R36, R2, R35, R36 ;  /* 0x000000230224b223 */ /* 0x008fe40000000024 */
[C---:B------:R-:W-:Y:S01]  /*5330*/  @!P3 FMUL R38, R9.reuse, R38 ;  /* 0x000000260926b220 */ /* 0x040fe20000400000 */
[----:B------:R-:W-:Y:S01]  /*5340*/  @!P2 FFMA R3, R10, R42, R3 ;  /* 0x0000002a0a03a223 */ /* 0x000fe20000000003 */
[----:B------:R-:W-:-:S02]  /*5350*/  @!P3 FMUL R34, R9, R34 ;  /* 0x000000220922b220 */ /* 0x000fc40000400000 */
[----:B------:R-:W-:Y:S01]  /*5360*/  @!P3 FFMA R36, R11, R38, R36 ;  /* 0x000000260b24b223 */ /* 0x000fe20000000024 */
[----:B------:R-:W-:-:S03]  /*5370*/  @!P2 FFMA R3, R12, R40, R3 ;  /* 0x000000280c03a223 */ /* 0x000fc60000000003 */
[----:B------:R-:W-:-:S07]  /*5380*/  @!P3 FFMA R36, R13, R34, R36 ;  /* 0x000000220d24b223 */ /* 0x000fce0000000024 */
.L_x_3337:
[----:B------:R-:W-:Y:S05]  /*5390*/  BSYNC B0 ;  /* 0x0000000000007941 */ /* 0x000fea0003800000 */
.L_x_3333:
[----:B------:R-:W-:Y:S01]  /*53a0*/  UMOV UR8, 0xffffffff ;  /* 0xffffffff00087882 */ /* 0x000fe20000000000 */
[----:B------:R-:W-:Y:S02]  /*53b0*/  ISETP.NE.AND P2, PT, R4, RZ, PT ;  /* 0x000000ff0400720c */ /* 0x000fe40003f45270 */
[----:B------:R-:W-:Y:S11]  /*53c0*/  BRA.DIV UR8, `(.L_x_3370) ;  /* 0x0000001208f47947 */ /* 0x000ff6000b800000 */
[----:B0-----:R-:W0:Y:S04]  /*53d0*/  SHFL.DOWN PT, R34, R3, 0x10, 0x1f ;  /* 0x0a001f0003227f89 */ /* 0x001e2800000e0000 */
        /* <DEDUP_REMOVED lines=16> */
[----:B------:R2:W4:Y:S02]  /*54e0*/  SHFL.DOWN PT, R35, R36, 0x1, 0x1f ;  /* 0x08201f0024237f89 */ /* 0x00052400000e0000 */
[----:B0-2---:R-:W-:-:S07]  /*54f0*/  FADD R3, R40, R3 ;  /* 0x0000000328037221 */ /* 0x005fce0000000000 */
.L_x_3440:
        /* <DEDUP_REMOVED lines=17> */
.L_x_3373:
[----:B------:R-:W-:Y:S05]  /*5610*/  BSYNC.RECONVERGENT B0 ;  /* 0x0000000000007941 */ /* 0x000fea0003800200 */
.L_x_3372:
[----:B------:R-:W2:Y:S01]  /*5620*/  LDCU UR8, c[0x0][0x3b8] ;  /* 0x00007700ff0877ac */ /* 0x000ea20008000800 */
[----:B------:R-:W-:-:S04]  /*5630*/  LOP3.LUT R36, R36, 0x1, RZ, 0xfc, !PT ;  /* 0x0000000124247812 */ /* 0x000fc800078efcff */
[----:B--2---:R-:W-:-:S13]  /*5640*/  ISETP.GE.AND P2, PT, R36, UR8, PT ;  /* 0x0000000824007c0c */ /* 0x004fda000bf46270 */
        /* <DEDUP_REMOVED lines=12> */
.L_x_3371:
[----:B------:R-:W-:Y:S05]  /*5710*/  WARPSYNC.ALL ;  /* 0x0000000000007948 */ /* 0x000fea0003800000 */
[----:B------:R-:W-:Y:S06]  /*5720*/  BAR.SYNC.DEFER_BLOCKING 0x0 ;  /* 0x0000000000007b1d */ /* 0x000fec0000010000 */
.L_x_3332:
[----:B------:R-:W-:Y:S05]  /*5730*/  @P1 BRA `(.L_x_3374) ;  /* 0xffffffb000c01947 */ /* 0x000fea000383ffff */
[----:B------:R-:W-:Y:S05]  /*5740*/  EXIT ;  /* 0x000000000000794d */ /* 0x000fea0003800000 */
.L_x_3335:
[----:B------:R-:W4:Y:S01]  /*5750*/  LDS.64 R34, [R9] ;  /* 0x0000000009227984 */ /* 0x000f220000000a00 */
[----:B------:R-:W-:Y:S01]  /*5760*/  BSSY B1, `(.L_x_3375) ;  /* 0x000000b000017945 */ /* 0x000fe20003800000 */
[----:B--2---:R-:W-:Y:S01]  /*5770*/  IMAD.MOV.U32 R42, RZ, RZ, R39 ;  /* 0x000000ffff2a7224 */ /* 0x004fe200078e0027 */
[----:B------:R-:W-:Y:S01]  /*5780*/  MOV R39, 0xffffffff ;  /* 0xffffffff00277802 */ /* 0x000fe20000000f00 */
[----:B------:R-:W-:Y:S01]  /*5790*/  IMAD.MOV.U32 R45, RZ, RZ, RZ ;  /* 0x000000ffff2d7224 */ /* 0x000fe200078e00ff */
[----:B----4-:R-:W-:Y:S02]  /*57a0*/  @!P2 LOP3.LUT R44, R22, R34, RZ, 0xc0, !PT ;  /* 0x00000022162ca212 */ /* 0x010fe400078ec0ff */
[----:B------:R-:W-:Y:S02]  /*57b0*/  @!P2 LOP3.LUT R43, R23, R35, RZ, 0xc0, !PT ;  /* 0x00000023172ba212 */ /* 0x000fe400078ec0ff */
[----:B------:R2:W4:Y:S02]  /*57c0*/  @!P2 POPC R40, R44 ;  /* 0x0000002c0028a309 */ /* 0x0005240000000000 */
[----:B--2---:R-:W-:-:S07]  /*57d0*/  IMAD.MOV.U32 R44, RZ, RZ, 0x1f ;  /* 0x0000001fff2c7424 */ /* 0x004fce00078e00ff */
[----:B01-345:R-:W-:Y:S05]  /*57e0*/  WARPSYNC.COLLECTIVE R39, `(.L_x_3376) ;  /* 0x0000000027087348 */ /* 0x03bfea0003c00000 */
[----:B------:R2:W0:Y:S02]  /*57f0*/  SHFL.IDX P6, R39, R42, R45, R44 ;  /* 0x0000002d2a277389 */ /* 0x00042400000c002c */
[----:B012345:R-:W-:Y:S05]  /*5800*/  ENDCOLLECTIVE ;  /* 0x000000000000791b */ /* 0x03ffea0003800000 */
.L_x_3376:
[----:B------:R-:W-:Y:S05]  /*5810*/  BSYNC B1 ;  /* 0x0000000000017941 */ /* 0x000fea0003800000 */
.L_x_3375:
[----:B------:R-:W0:Y:S01]  /*5820*/  @!P2 POPC R43, R43 ;  /* 0x0000002b002ba309 */ /* 0x000e220000000000 */
[-C--:B------:R-:W-:Y:S02]  /*5830*/  @!P3 LOP3.LUT R45, R28, R34.reuse, RZ, 0xc0, !PT ;  /* 0x000000221c2db212 */ /* 0x080fe400078ec0ff */
[----:B------:R-:W-:-:S05]  /*5840*/  @!P2 LOP3.LUT R44, R24, R34, RZ, 0xc0, !PT ;  /* 0x00000022182ca212 */ /* 0x000fca00078ec0ff */
[----:B------:R1:W-:Y:S01]  /*5850*/  @!P3 POPC R41, R45 ;  /* 0x0000002d0029b309 */ /* 0x0003e20000000000 */
[----:B0-----:R-:W-:Y:S01]  /*5860*/  @!P2 IMAD.IADD R42, R40, 0x1, R43 ;  /* 0x00000001282aa824 */ /* 0x001fe200078e022b */
[----:B-1----:R-:W-:-:S04]  /*5870*/  @!P3 LOP3.LUT R45, R29, R35, RZ, 0xc0, !PT ;  /* 0x000000231d2db212 */ /* 0x002fc800078ec0ff */
[----:B------:R-:W-:Y:S02]  /*5880*/  @!P2 I2FP.F32.U32 R42, R42 ;  /* 0x0000002a002aa245 */ /* 0x000fe40000201000 */
[----:B------:R0:W1:Y:S03]  /*5890*/  @!P3 POPC R40, R45 ;  /* 0x0000002d0028b309 */ /* 0x0000660000000000 */
[----:B------:R-:W-:-:S04]  /*58a0*/  @!P2 FMUL R42, R39, R42 ;  /* 0x0000002a272aa220 */ /* 0x000fc80000400000 */
[----:B------:R-:W-:-:S04]  /*58b0*/  @!P2 FFMA R42, R0, R42, R3 ;  /* 0x0000002a002aa223 */ /* 0x000fc80000000003 */
[----:B------:R-:W-:Y:S01]  /*58c0*/  @!P2 IMAD.MOV.U32 R3, RZ, RZ, R42 ;  /* 0x000000ffff03a224 */ /* 0x000fe200078e002a */
[----:B0-----:R-:W-:Y:S01]  /*58d0*/  @!P3 LOP3.LUT R45, R30, R34, RZ, 0xc0, !PT ;  /* 0x000000221e2db212 */ /* 0x001fe200078ec0ff */
[----:B-1----:R-:W-:Y:S02]  /*58e0*/  @!P3 IMAD.IADD R40, R41, 0x1, R40 ;  /* 0x000000012928b824 */ /* 0x002fe400078e0228 */
[----:B------:R0:W-:Y:S03]  /*58f0*/  @!P2 POPC R41, R44 ;  /* 0x0000002c0029a309 */ /* 0x0001e60000000000 */
[----:B------:R-:W-:-:S05]  /*5900*/  @!P3 I2FP.F32.U32 R40, R40 ;  /* 0x000000280028b245 */ /* 0x000fca0000201000 */
[----:B------:R-:W-:Y:S02]  /*5910*/  @!P3 FMUL R43, R39, R40 ;  /* 0x00000028272bb220 */ /* 0x000fe40000400000 */
[----:B------:R1:W-:Y:S01]  /*5920*/  @!P3 POPC R40, R45 ;  /* 0x0000002d0028b309 */ /* 0x0003e20000000000 */
[----:B0-----:R-:W-:Y:S01]  /*5930*/  @!P2 LOP3.LUT R44, R25, R35, RZ, 0xc0, !PT ;  /* 0x00000023192ca212 */ /* 0x001fe200078ec0ff */
[----:B------:R-:W-:-:S05]  /*5940*/  @!P3 FFMA R43, R2, R43, R36 ;  /* 0x0000002b022bb223 */ /* 0x000fca0000000024 */
[----:B------:R-:W-:Y:S01]  /*5950*/  @!P3 MOV R36, R43 ;  /* 0x0000002b0024b202 */ /* 0x000fe20000000f00 */
[----:B------:R-:W0:Y:S01]  /*5960*/  @!P2 POPC R42, R44 ;  /* 0x0000002c002aa309 */ /* 0x000e220000000000 */
[-C--:B------:R-:W-:Y:S02]  /*5970*/  @!P3 LOP3.LUT R43, R31, R35.reuse, RZ, 0xc0, !PT ;  /* 0x000000231f2bb212 */ /* 0x080fe400078ec0ff */
[----:B-1----:R-:W-:-:S05]  /*5980*/  @!P2 LOP3.LUT R45, R27, R35, RZ, 0xc0, !PT ;  /* 0x000000231b2da212 */ /* 0x002fca00078ec0ff */
[----:B------:R-:W1:Y:S01]  /*5990*/  @!P3 POPC R43, R43 ;  /* 0x0000002b002bb309 */ /* 0x000e620000000000 */
[----:B0-----:R-:W-:-:S05]  /*59a0*/  @!P2 IMAD.IADD R41, R41, 0x1, R42 ;  /* 0x000000012929a824 */ /* 0x001fca00078e022a */
[----:B------:R-:W-:Y:S01]  /*59b0*/  @!P2 I2FP.F32.U32 R42, R41 ;  /* 0x00000029002aa245 */ /* 0x000fe20000201000 */
[----:B-1----:R-:W-:Y:S02]  /*59c0*/  @!P3 IMAD.IADD R41, R40, 0x1, R43 ;  /* 0x000000012829b824 */ /* 0x002fe400078e022b */
[----:B------:R0:W-:Y:S02]  /*59d0*/  @!P2 POPC R43, R45 ;  /* 0x0000002d002ba309 */ /* 0x0001e40000000000 */
[C---:B------:R-:W-:Y:S01]  /*59e0*/  @!P2 FMUL R42, R39.reuse, R42 ;  /* 0x0000002a272aa220 */ /* 0x040fe20000400000 */
[----:B------:R-:W-:Y:S01]  /*59f0*/  @!P3 I2FP.F32.U32 R44, R41 ;  /* 0x00000029002cb245 */ /* 0x000fe20000201000 */
[----:B------:R-:W-:Y:S02]  /*5a00*/  IMAD.MOV.U32 R41, RZ, RZ, RZ ;  /* 0x000000ffff297224 */ /* 0x000fe400078e00ff */
[----:B------:R-:W-:Y:S02]  /*5a10*/  @!P2 FFMA R42, R10, R42, R3 ;  /* 0x0000002a0a2aa223 */ /* 0x000fe40000000003 */
[----:B------:R-:W-:-:S02]  /*5a20*/  @!P3 FMUL R44, R39, R44 ;  /* 0x0000002c272cb220 */ /* 0x000fc40000400000 */
[----:B------:R-:W-:Y:S01]  /*5a30*/  @!P2 IMAD.MOV.U32 R3, RZ, RZ, R42 ;  /* 0x000000ffff03a224 */ /* 0x000fe200078e002a */
[----:B------:R-:W-:Y:S01]  /*5a40*/  @!P3 LOP3.LUT R42, R32, R34, RZ, 0xc0, !PT ;  /* 0x00000022202ab212 */ /* 0x000fe200078ec0ff */
[----:B0-----:R-:W-:Y:S02]  /*5a50*/  HFMA2 R45, -RZ, RZ, 0, 0 ;  /* 0x00000000ff2d7431 */ /* 0x001fe400000001ff */
[----:B------:R-:W-:-:S05]  /*5a60*/  @!P3 FFMA R44, R11, R44, R36 ;  /* 0x0000002c0b2cb223 */ /* 0x000fca0000000024 */
[----:B------:R-:W-:Y:S02]  /*5a70*/  @!P3 MOV R36, R44 ;  /* 0x0000002c0024b202 */ /* 0x000fe40000000f00 */
[----:B------:R-:W-:Y:S02]  /*5a80*/  @!P2 LOP3.LUT R44, R26, R34, RZ, 0xc0, !PT ;  /* 0x000000221a2ca212 */ /* 0x000fe400078ec0ff */
[----:B------:R-:W-:Y:S08]  /*5a90*/  @!P3 POPC R34, R42 ;  /* 0x0000002a0022b309 */ /* 0x000ff00000000000 */
[----:B------:R0:W1:Y:S02]  /*5aa0*/  @!P2 POPC R40, R44 ;  /* 0x0000002c0028a309 */ /* 0x0000640000000000 */
[----:B0-----:R-:W-:-:S02]  /*5ab0*/  IMAD.MOV.U32 R44, RZ, RZ, 0x1f ;  /* 0x0000001fff2c7424 */ /* 0x001fc400078e00ff */
[----:B-1----:R-:W-:Y:S01]  /*5ac0*/  @!P2 IMAD.IADD R40, R40, 0x1, R43 ;  /* 0x000000012828a824 */ /* 0x002fe200078e022b */
[----:B------:R-:W-:Y:S02]  /*5ad0*/  @!P3 LOP3.LUT R43, R33, R35, RZ, 0xc0, !PT ;  /* 0x00000023212bb212 */ /* 0x000fe400078ec0ff */
[----:B------:R-:W0:Y:S02]  /*5ae0*/  @!P4 LDS R35, [R38+0x4] ;  /* 0x000004002623c984 */ /* 0x000e240000000800 */
[----:B------:R-:W-:Y:S02]  /*5af0*/  @!P2 I2FP.F32.U32 R40, R40 ;  /* 0x000000280028a245 */ /* 0x000fe40000201000 */
[----:B------:R-:W1:Y:S03]  /*5b00*/  @!P3 POPC R43, R43 ;  /* 0x0000002b002bb309 */ /* 0x000e660000000000 */
[----:B------:R-:W-:-:S04]  /*5b10*/  @!P2 FMUL R40, R39, R40 ;  /* 0x000000282728a220 */ /* 0x000fc80000400000 */
[----:B------:R-:W-:-:S04]  /*5b20*/  @!P2 FFMA R40, R12, R40, R3 ;  /* 0x000000280c28a223 */ /* 0x000fc80000000003 */
[----:B------:R-:W-:Y:S02]  /*5b30*/  @!P2 IMAD.MOV.U32 R3, RZ, RZ, R40 ;  /* 0x000000ffff03a224 */ /* 0x000fe400078e0028 */
[----:B-1----:R-:W-:-:S05]  /*5b40*/  @!P3 IMAD.IADD R34, R34, 0x1, R43 ;  /* 0x000000012222b824 */ /* 0x002fca00078e022b */
[----:B------:R-:W-:-:S05]  /*5b50*/  @!P3 I2FP.F32.U32 R34, R34 ;  /* 0x000000220022b245 */ /* 0x000fca0000201000 */
[----:B------:R-:W-:Y:S01]  /*5b60*/  @!P3 FMUL R34, R39, R34 ;  /* 0x000000222722b220 */ /* 0x000fe20000400000 */
[----:B------:R-:W-:-:S03]  /*5b70*/  IMAD.MOV.U32 R39, RZ, RZ, -0x1 ;  /* 0xffffffffff277424 */ /* 0x000fc600078e00ff */
[----:B------:R-:W-:-:S05]  /*5b80*/  @!P3 FFMA R34, R13, R34, R36 ;  /* 0x000000220d22b223 */ /* 0x000fca0000000024 */
[----:B------:R-:W-:Y:S01]  /*5b90*/  @!P3 MOV R36, R34 ;  /* 0x000000220024b202 */ /* 0x000fe20000000f00 */
[----:B0-----:R-:W-:-:S04]  /*5ba0*/  @!P4 IMAD.MOV.U32 R41, RZ, RZ, R35 ;  /* 0x000000ffff29c224 */ /* 0x001fc800078e0023 */
[----:B------:R-:W-:-:S07]  /*5bb0*/  IMAD.MOV.U32 R42, RZ, RZ, R41 ;  /* 0x000000ffff2a7224 */ /* 0x000fce00078e0029 */
[----:B------:R-:W-:Y:S05]  /*5bc0*/  WARPSYNC.COLLECTIVE R39, `(.L_x_3377) ;  /* 0x0000000027087348 */ /* 0x000fea0003c00000 */
[----:B------:R0:W1:Y:S02]  /*5bd0*/  SHFL.IDX P6, R39, R42, R45, R44 ;  /* 0x0000002d2a277389 */ /* 0x00006400000c002c */
[----:B01----:R-:W-:Y:S05]  /*5be0*/  ENDCOLLECTIVE ;  /* 0x000000000000791b */ /* 0x003fea0003800000 */
.L_x_3377:
[----:B------:R-:W-:Y:S01]  /*5bf0*/  IMAD.MOV.U32 R41, RZ, RZ, R39 ;  /* 0x000000ffff297224 */ /* 0x000fe200078e0027 */
[----:B------:R-:W-:Y:S06]  /*5c00*/  BRA `(.L_x_3378) ;  /* 0xffffffb400d47947 */ /* 0x000fec000383ffff */
.L_x_3338:
        /* <DEDUP_REMOVED lines=8> */
.L_x_3380:
[----:B------:R-:W-:Y:S05]  /*5c90*/  BSYNC B1 ;  /* 0x0000000000017941 */ /* 0x000fea0003800000 */
.L_x_3379:
[----:B------:R-:W-:Y:S01]  /*5ca0*/  MOV R37, R39 ;  /* 0x0000002700257202 */ /* 0x000fe20000000f00 */
[----:B------:R-:W-:Y:S06]  /*5cb0*/  BRA `(.L_x_3381) ;  /* 0xffffffb800987947 */ /* 0x000fec000383ffff */
.L_x_3340:
[----:B0-----:R-:W-:Y:S01]  /*5cc0*/  MOV R39, 0xffffffff ;  /* 0xffffffff00277802 */ /* 0x001fe20000000f00 */
[----:B--2---:R-:W-:Y:S02]  /*5cd0*/  IMAD.MOV.U32 R42, RZ, RZ, R37 ;  /* 0x000000ffff2a7224 */ /* 0x004fe400078e0025 */
[----:B------:R-:W-:Y:S02]  /*5ce0*/  IMAD.MOV.U32 R45, RZ, RZ, RZ ;  /* 0x000000ffff2d7224 */ /* 0x000fe400078e00ff */
[----:B------:R-:W-:-:S07]  /*5cf0*/  IMAD.MOV.U32 R44, RZ, RZ, 0x1f ;  /* 0x0000001fff2c7424 */ /* 0x000fce00078e00ff */
[----:B-1-3-5:R-:W-:Y:S05]  /*5d00*/  WARPSYNC.COLLECTIVE R39, `(.L_x_3382) ;  /* 0x0000000027087348 */ /* 0x02afea0003c00000 */
[----:B------:R0:W2:Y:S02]  /*5d10*/  SHFL.IDX P6, R39, R42, R45, R44 ;  /* 0x0000002d2a277389 */ /* 0x0000a400000c002c */
[----:B0123-5:R-:W-:Y:S05]  /*5d20*/  ENDCOLLECTIVE ;  /* 0x000000000000791b */ /* 0x02ffea0003800000 */
.L_x_3382:
[----:B------:R-:W-:Y:S01]  /*5d30*/  IMAD.MOV.U32 R37, RZ, RZ, R39 ;  /* 0x000000ffff257224 */ /* 0x000fe200078e0027 */
[----:B------:R-:W-:Y:S06]  /*5d40*/  BRA `(.L_x_3383) ;  /* 0xffffffbc00687947 */ /* 0x000fec000383ffff */
.L_x_3342:
[----:B------:R-:W-:Y:S01]  /*5d50*/  BSSY B1, `(.L_x_3384) ;  /* 0x0000008000017945 */ /* 0x000fe20003800000 */
[----:B--2---:R-:W-:Y:S01]  /*5d60*/  IMAD.MOV.U32 R42, RZ, RZ, R37 ;  /* 0x000000ffff2a7224 */ /* 0x004fe200078e0025 */
[----:B------:R-:W-:Y:S01]  /*5d70*/  MOV R44, 0x1f ;  /* 0x0000001f002c7802 */ /* 0x000fe20000000f00 */
[----:B------:R-:W-:Y:S02]  /*5d80*/  IMAD.MOV.U32 R45, RZ, RZ, RZ ;  /* 0x000000ffff2d7224 */ /* 0x000fe400078e00ff */
[----:B0-----:R-:W-:-:S07]  /*5d90*/  IMAD.MOV.U32 R39, RZ, RZ, -0x1 ;  /* 0xffffffffff277424 */ /* 0x001fce00078e00ff */
[----:B-1-3-5:R-:W-:Y:S05]  /*5da0*/  WARPSYNC.COLLECTIVE R39, `(.L_x_3385) ;  /* 0x0000000027087348 */ /* 0x02afea0003c00000 */
[----:B------:R0:W2:Y:S02]  /*5db0*/  SHFL.IDX P6, R39, R42, R45, R44 ;  /* 0x0000002d2a277389 */ /* 0x0000a400000c002c */
[----:B0123-5:R-:W-:Y:S05]  /*5dc0*/  ENDCOLLECTIVE ;  /* 0x000000000000791b */ /* 0x02ffea0003800000 */
.L_x_3385:
[----:B------:R-:W-:Y:S05]  /*5dd0*/  BSYNC B1 ;  /* 0x0000000000017941 */ /* 0x000fea0003800000 */
.L_x_3384:
[----:B------:R-:W-:Y:S01]  /*5de0*/  IMAD.MOV.U32 R37, RZ, RZ, R39 ;  /* 0x000000ffff257224 */ /* 0x000fe200078e0027 */
[----:B------:R-:W-:Y:S06]  /*5df0*/  BRA `(.L_x_3386) ;  /* 0xffffffc000287947 */ /* 0x000fec000383ffff */
.L_x_3344:
[----:B------:R-:W-:Y:S01]  /*5e00*/  HFMA2 R45, -RZ, RZ, 0, 0 ;  /* 0x00000000ff2d7431 */ /* 0x000fe200000001ff */
[----:B------:R-:W-:Y:S01]  /*5e10*/  BSSY B1, `(.L_x_3387) ;  /* 0x0000007000017945 */ /* 0x000fe20003800000 */
[----:B--2---:R-:W-:Y:S02]  /*5e20*/  IMAD.MOV.U32 R42, RZ, RZ, R37 ;  /* 0x000000ffff2a7224 */ /* 0x004fe400078e0025 */
[----:B------:R-:W-:Y:S02]  /*5e30*/  IMAD.MOV.U32 R44, RZ, RZ, 0x1f ;  /* 0x0000001fff2c7424 */ /* 0x000fe400078e00ff */
[----:B0-----:R-:W-:-:S07]  /*5e40*/  IMAD.MOV.U32 R39, RZ, RZ, -0x1 ;  /* 0xffffffffff277424 */ /* 0x001fce00078e00ff */
[----:B-1-3-5:R-:W-:Y:S05]  /*5e50*/  WARPSYNC.COLLECTIVE R39, `(.L_x_3388) ;  /* 0x0000000027087348 */ /* 0x02afea0003c00000 */
[----:B------:R0:W2:Y:S02]  /*5e60*/  SHFL.IDX P6, R39, R42, R45, R44 ;  /* 0x0000002d2a277389 */ /* 0x0000a400000c002c */
[----:B0123-5:R-:W-:Y:S05]  /*5e70*/  ENDCOLLECTIVE ;  /* 0x000000000000791b */ /* 0x02ffea0003800000 */
.L_x_3388:
[----:B------:R-:W-:Y:S05]  /*5e80*/  BSYNC B1 ;  /* 0x0000000000017941 */ /* 0x000fea0003800000 */
.L_x_3387:
[----:B------:R-:W-:Y:S01]  /*5e90*/  IMAD.MOV.U32 R37, RZ, RZ, R39 ;  /* 0x000000ffff257224 */ /* 0x000fe200078e0027 */
[----:B------:R-:W-:Y:S06]  /*5ea0*/  BRA `(.L_x_3389) ;  /* 0xffffffc000e07947 */ /* 0x000fec000383ffff */
.L_x_3346:
[----:B------:R-:W-:Y:S01]  /*5eb0*/  BSSY B1, `(.L_x_3390) ;  /* 0x0000008000017945 */ /* 0x000fe20003800000 */
[----:B--2---:R-:W-:Y:S01]  /*5ec0*/  MOV R42, R37 ;  /* 0x00000025002a7202 */ /* 0x004fe20000000f00 */
[----:B------:R-:W-:Y:S02]  /*5ed0*/  IMAD.MOV.U32 R45, RZ, RZ, RZ ;  /* 0x000000ffff2d7224 */ /* 0x000fe400078e00ff */
[----:B------:R-:W-:Y:S02]  /*5ee0*/  IMAD.MOV.U32 R44, RZ, RZ, 0x1f ;  /* 0x0000001fff2c7424 */ /* 0x000fe400078e00ff */
[----:B0-----:R-:W-:-:S07]  /*5ef0*/  IMAD.MOV.U32 R39, RZ, RZ, -0x1 ;  /* 0xffffffffff277424 */ /* 0x001fce00078e00ff */
[----:B-1-3-5:R-:W-:Y:S05]  /*5f00*/  WARPSYNC.COLLECTIVE R39, `(.L_x_3391) ;  /* 0x0000000027087348 */ /* 0x02afea0003c00000 */
[----:B------:R0:W2:Y:S02]  /*5f10*/  SHFL.IDX P6, R39, R42, R45, R44 ;  /* 0x0000002d2a277389 */ /* 0x0000a400000c002c */
[----:B0123-5:R-:W-:Y:S05]  /*5f20*/  ENDCOLLECTIVE ;  /* 0x000000000000791b */ /* 0x02ffea0003800000 */
.L_x_3391:
[----:B------:R-:W-:Y:S05]  /*5f30*/  BSYNC B1 ;  /* 0x0000000000017941 */ /* 0x000fea0003800000 */
.L_x_3390:
[----:B------:R-:W-:Y:S01]  /*5f40*/  MOV R37, R39 ;  /* 0x0000002700257202 */ /* 0x000fe20000000f00 */
[----:B------:R-:W-:Y:S06]  /*5f50*/  BRA `(.L_x_3392) ;  /* 0xffffffc400987947 */ /* 0x000fec000383ffff */
.L_x_3348:
[----:B------:R-:W-:Y:S01]  /*5f60*/  BSSY B1, `(.L_x_3393) ;  /* 0x0000008000017945 */ /* 0x000fe20003800000 */
[----:B--2---:R-:W-:Y:S01]  /*5f70*/  IMAD.MOV.U32 R42, RZ, RZ, R37 ;  /* 0x000000ffff2a7224 */ /* 0x004fe200078e0025 */
[----:B0-----:R-:W-:Y:S01]  /*5f80*/  MOV R39, 0xffffffff ;  /* 0xffffffff00277802 */ /* 0x001fe20000000f00 */
[----:B------:R-:W-:Y:S02]  /*5f90*/  IMAD.MOV.U32 R45, RZ, RZ, RZ ;  /* 0x000000ffff2d7224 */ /* 0x000fe400078e00ff */
[----:B------:R-:W-:-:S07]  /*5fa0*/  IMAD.MOV.U32 R44, RZ, RZ, 0x1f ;  /* 0x0000001fff2c7424 */ /* 0x000fce00078e00ff */
[----:B-1-3-5:R-:W-:Y:S05]  /*5fb0*/  WARPSYNC.COLLECTIVE R39, `(.L_x_3394) ;  /* 0x0000000027087348 */ /* 0x02afea0003c00000 */
[----:B------:R0:W2:Y:S02]  /*5fc0*/  SHFL.IDX P6, R39, R42, R45, R44 ;  /* 0x0000002d2a277389 */ /* 0x0000a400000c002c */
[----:B0123-5:R-:W-:Y:S05]  /*5fd0*/  ENDCOLLECTIVE ;  /* 0x000000000000791b */ /* 0x02ffea0003800000 */
.L_x_3394:
[----:B------:R-:W-:Y:S05]  /*5fe0*/  BSYNC B1 ;  /* 0x0000000000017941 */ /* 0x000fea0003800000 */
.L_x_3393:
[----:B------:R-:W-:Y:S01]  /*5ff0*/  IMAD.MOV.U32 R37, RZ, RZ, R39 ;  /* 0x000000ffff257224 */ /* 0x000fe200078e0027 */
[----:B------:R-:W-:Y:S06]  /*6000*/  BRA `(.L_x_3395) ;  /* 0xffffffc800507947 */ /* 0x000fec000383ffff */
.L_x_3350:
        /* <DEDUP_REMOVED lines=8> */
.L_x_3397:
[----:B------:R-:W-:Y:S05]  /*6090*/  BSYNC B1 ;  /* 0x0000000000017941 */ /* 0x000fea0003800000 */
.L_x_3396:
[----:B------:R-:W-:Y:S01]  /*60a0*/  IMAD.MOV.U32 R37, RZ, RZ, R39 ;  /* 0x000000ffff257224 */ /* 0x000fe200078e0027 */
[----:B------:R-:W-:Y:S06]  /*60b0*/  BRA `(.L_x_3398) ;  /* 0xffffffcc00087947 */ /* 0x000fec000383ffff */
.L_x_3352:
        /* <DEDUP_REMOVED lines=8> */
.L_x_3400:
[----:B------:R-:W-:Y:S05]  /*6140*/  BSYNC B1 ;  /* 0x0000000000017941 */ /* 0x000fea0003800000 */
.L_x_3399:
[----:B------:R-:W-:Y:S01]  /*6150*/  IMAD.MOV.U32 R37, RZ, RZ, R39 ;  /* 0x000000ffff257224 */ /* 0x000fe200078e0027 */
[----:B------:R-:W-:Y:S06]  /*6160*/  BRA `(.L_x_3401) ;  /* 0xffffffcc00c07947 */ /* 0x000fec000383ffff */
.L_x_3354:
        /* <DEDUP_REMOVED lines=8> */
.L_x_3403:
[----:B------:R-:W-:Y:S05]  /*61f0*/  BSYNC B1 ;  /* 0x0000000000017941 */ /* 0x000fea0003800000 */
.L_x_3402:
[----:B------:R-:W-:Y:S01]  /*6200*/  MOV R37, R39 ;  /* 0x0000002700257202 */ /* 0x000fe20000000f00 */
[----:B------:R-:W-:Y:S06]  /*6210*/  BRA `(.L_x_3404) ;  /* 0xffffffd000787947 */ /* 0x000fec000383ffff */
.L_x_3356:
        /* <DEDUP_REMOVED lines=8> */
.L_x_3406:
[----:B------:R-:W-:Y:S05]  /*62a0*/  BSYNC B1 ;  /* 0x0000000000017941 */ /* 0x000fea0003800000 */
.L_x_3405:
[----:B------:R-:W-:Y:S01]  /*62b0*/  IMAD.MOV.U32 R37, RZ, RZ, R39 ;  /* 0x000000ffff257224 */ /* 0x000fe200078e0027 */
[----:B------:R-:W-:Y:S06]  /*62c0*/  BRA `(.L_x_3407) ;  /* 0xffffffd400307947 */ /* 0x000fec000383ffff */
.L_x_3358:
        /* <DEDUP_REMOVED lines=8> */
.L_x_3409:
[----:B------:R-:W-:Y:S05]  /*6350*/  BSYNC B1 ;  /* 0x0000000000017941 */ /* 0x000fea0003800000 */
.L_x_3408:
[----:B------:R-:W-:Y:S01]  /*6360*/  IMAD.MOV.U32 R37, RZ, RZ, R39 ;  /* 0x000000ffff257224 */ /* 0x000fe200078e0027 */
[----:B------:R-:W-:Y:S06]  /*6370*/  BRA `(.L_x_3410) ;  /* 0xffffffd400e87947 */ /* 0x000fec000383ffff */
.L_x_3360:
        /* <DEDUP_REMOVED lines=8> */
.L_x_3412:
[----:B------:R-:W-:Y:S05]  /*6400*/  BSYNC B1 ;  /* 0x0000000000017941 */ /* 0x000fea0003800000 */
.L_x_3411:
[----:B------:R-:W-:Y:S01]  /*6410*/  IMAD.MOV.U32 R37, RZ, RZ, R39 ;  /* 0x000000ffff257224 */ /* 0x000fe200078e0027 */
[----:B------:R-:W-:Y:S06]  /*6420*/  BRA `(.L_x_3413) ;  /* 0xffffffd800a07947 */ /* 0x000fec000383ffff */
.L_x_3362:
        /* <DEDUP_REMOVED lines=8> */
.L_x_3415:
[----:B------:R-:W-:Y:S05]  /*64b0*/  BSYNC B1 ;  /* 0x0000000000017941 */ /* 0x000fea0003800000 */
.L_x_3414:
[----:B------:R-:W-:Y:S01]  /*64c0*/  MOV R37, R39 ;  /* 0x0000002700257202 */ /* 0x000fe20000000f00 */
[----:B------:R-:W-:Y:S06]  /*64d0*/  BRA `(.L_x_3416) ;  /* 0xffffffdc00587947 */ /* 0x000fec000383ffff */
.L_x_3364:
        /* <DEDUP_REMOVED lines=8> */
.L_x_3418:
[----:B------:R-:W-:Y:S05]  /*6560*/  BSYNC B1 ;  /* 0x0000000000017941 */ /* 0x000fea0003800000 */
.L_x_3417:
[----:B------:R-:W-:Y:S01]  /*6570*/  IMAD.MOV.U32 R37, RZ, RZ, R39 ;  /* 0x000000ffff257224 */ /* 0x000fe200078e0027 */
[----:B------:R-:W-:Y:S06]  /*6580*/  BRA `(.L_x_3419) ;  /* 0xffffffe000107947 */ /* 0x000fec000383ffff */
.L_x_3366:
[----:B------:R-:W-:Y:S01]  /*6590*/  BSSY B1, `(.L_x_3420) ;  /* 0x0000008000017945 */ /* 0x000fe20003800000 */
[----:B--2---:R-:W-:Y:S01]  /*65a0*/  IMAD.MOV.U32 R42, RZ, RZ, R37 ;  /* 0x000000ffff2a7224 */ /* 0x004fe200078e0025 */
[----:B------:R-:W-:Y:S01]  /*65b0*/  MOV R45, RZ ;  /* 0x000000ff002d7202 */ /* 0x000fe20000000f00 */
[----:B------:R-:W-:Y:S02]  /*65c0*/  IMAD.MOV.U32 R44, RZ, RZ, 0x1f ;  /* 0x0000001fff2c7424 */ /* 0x000fe400078e00ff */
[----:B0-----:R-:W-:-:S07]  /*65d0*/  IMAD.MOV.U32 R39, RZ, RZ, -0x1 ;  /* 0xffffffffff277424 */ /* 0x001fce00078e00ff */
[----:B-1-3-5:R-:W-:Y:S05]  /*65e0*/  WARPSYNC.COLLECTIVE R39, `(.L_x_3421) ;  /* 0x0000000027087348 */ /* 0x02afea0003c00000 */
[----:B------:R0:W2:Y:S02]  /*65f0*/  SHFL.IDX P6, R39, R42, R45, R44 ;  /* 0x0000002d2a277389 */ /* 0x0000a400000c002c */
[----:B0123-5:R-:W-:Y:S05]  /*6600*/  ENDCOLLECTIVE ;  /* 0x000000000000791b */ /* 0x02ffea0003800000 */
.L_x_3421:
[----:B------:R-:W-:Y:S05]  /*6610*/  BSYNC B1 ;  /* 0x0000000000017941 */ /* 0x000fea0003800000 */
.L_x_3420:
[----:B------:R-:W-:Y:S01]  /*6620*/  MOV R37, R39 ;  /* 0x0000002700257202 */ /* 0x000fe20000000f00 */
[----:B------:R-:W-:Y:S06]  /*6630*/  BRA `(.L_x_3422) ;  /* 0xffffffe000c87947 */ /* 0x000fec000383ffff */
.L_x_3368:
[----:B------:R-:W-:Y:S01]  /*6640*/  HFMA2 R44, -RZ, RZ, 0, 1.847743988037109375e-06 ;  /* 0x0000001fff2c7431 */ /* 0x000fe200000001ff */
[----:B------:R-:W-:Y:S01]  /*6650*/  BSSY B1, `(.L_x_3423) ;  /* 0x0000007000017945 */ /* 0x000fe20003800000 */
[----:B--2---:R-:W-:Y:S02]  /*6660*/  IMAD.MOV.U32 R42, RZ, RZ, R37 ;  /* 0x000000ffff2a7224 */ /* 0x004fe400078e0025 */
[----:B------:R-:W-:Y:S02]  /*6670*/  IMAD.MOV.U32 R45, RZ, RZ, RZ ;  /* 0x000000ffff2d7224 */ /* 0x000fe400078e00ff */
[----:B0-----:R-:W-:-:S07]  /*6680*/  IMAD.MOV.U32 R39, RZ, RZ, -0x1 ;  /* 0xffffffffff277424 */ /* 0x001fce00078e00ff */
[----:B-1-3-5:R-:W-:Y:S05]  /*6690*/  WARPSYNC.COLLECTIVE R39, `(.L_x_3424) ;  /* 0x0000000027087348 */ /* 0x02afea0003c00000 */
[----:B------:R0:W2:Y:S02]  /*66a0*/  SHFL.IDX P6, R39, R42, R45, R44 ;  /* 0x0000002d2a277389 */ /* 0x0000a400000c002c */
[----:B0123-5:R-:W-:Y:S05]  /*66b0*/  ENDCOLLECTIVE ;  /* 0x000000000000791b */ /* 0x02ffea0003800000 */
.L_x_3424:
[----:B------:R-:W-:Y:S05]  /*66c0*/  BSYNC B1 ;  /* 0x0000000000017941 */ /* 0x000fea0003800000 */
.L_x_3423:
[----:B------:R-:W-:Y:S01]  /*66d0*/  IMAD.MOV.U32 R37, RZ, RZ, R39 ;  /* 0x000000ffff257224 */ /* 0x000fe200078e0027 */
[----:B------:R-:W-:Y:S06]  /*66e0*/  BRA `(.L_x_3425) ;  /* 0xffffffe400807947 */ /* 0x000fec000383ffff */
.L_x_3369:
[----:B------:R-:W-:Y:S01]  /*66f0*/  BSSY B1, `(.L_x_3426) ;  /* 0x0000008000017945 */ /* 0x000fe20003800000 */
[----:B--2---:R-:W-:Y:S01]  /*6700*/  MOV R42, R9 ;  /* 0x00000009002a7202 */ /* 0x004fe20000000f00 */
[----:B------:R-:W-:Y:S01]  /*6710*/  IMAD.MOV.U32 R45, RZ, RZ, RZ ;  /* 0x000000ffff2d7224 */ /* 0x000fe200078e00ff */
[----:B0-----:R-:W-:Y:S01]  /*6720*/  MOV R39, 0xffffffff ;  /* 0xffffffff00277802 */ /* 0x001fe20000000f00 */
[----:B------:R-:W-:-:S07]  /*6730*/  IMAD.MOV.U32 R44, RZ, RZ, 0x1f ;  /* 0x0000001fff2c7424 */ /* 0x000fce00078e00ff */
[----:B-1-3-5:R-:W-:Y:S05]  /*6740*/  WARPSYNC.COLLECTIVE R39, `(.L_x_3427) ;  /* 0x0000000027087348 */ /* 0x02afea0003c00000 */
[----:B------:R0:W2:Y:S02]  /*6750*/  SHFL.IDX P6, R39, R42, R45, R44 ;  /* 0x0000002d2a277389 */ /* 0x0000a400000c002c */
[----:B0123-5:R-:W-:Y:S05]  /*6760*/  ENDCOLLECTIVE ;  /* 0x000000000000791b */ /* 0x02ffea0003800000 */
.L_x_3427:
[----:B------:R-:W-:Y:S05]  /*6770*/  BSYNC B1 ;  /* 0x0000000000017941 */ /* 0x000fea0003800000 */
.L_x_3426:
[----:B------:R-:W-:Y:S01]  /*6780*/  IMAD.MOV.U32 R9, RZ, RZ, R39 ;  /* 0x000000ffff097224 */ /* 0x000fe200078e0027 */
[----:B------:R-:W-:Y:S06]  /*6790*/  BRA `(.L_x_3428) ;  /* 0xffffffe800387947 */ /* 0x000fec000383ffff */
.L_x_3370:
[----:B0-----:R-:W-:Y:S01]  /*67a0*/  HFMA2 R34, -RZ, RZ, 0, 9.5367431640625e-07 ;  /* 0x00000010ff227431 */ /* 0x001fe200000001ff */
[----:B------:R-:W-:Y:S01]  /*67b0*/  BSSY B0, `(.L_x_3429) ;  /* 0x0000007000007945 */ /* 0x000fe20003800000 */
[----:B------:R-:W-:Y:S02]  /*67c0*/  IMAD.MOV.U32 R38, RZ, RZ, R3 ;  /* 0x000000ffff267224 */ /* 0x000fe400078e0003 */
[----:B------:R-:W-:Y:S02]  /*67d0*/  IMAD.MOV.U32 R9, RZ, RZ, 0x1f ;  /* 0x0000001fff097424 */ /* 0x000fe400078e00ff */
[----:B------:R-:W-:-:S07]  /*67e0*/  IMAD.MOV.U32 R39, RZ, RZ, -0x1 ;  /* 0xffffffffff277424 */ /* 0x000fce00078e00ff */
[----:B-1-3-5:R-:W-:Y:S05]  /*67f0*/  WARPSYNC.COLLECTIVE R39, `(.L_x_3430) ;  /* 0x0000000027087348 */ /* 0x02afea0003c00000 */
[----:B------:R0:W2:Y:S02]  /*6800*/  SHFL.DOWN P3, R44, R38, R34, R9 ;  /* 0x08000022262c7389 */ /* 0x0000a40000060009 */
[----:B0123-5:R-:W-:Y:S05]  /*6810*/  ENDCOLLECTIVE ;  /* 0x000000000000791b */ /* 0x02ffea0003800000 */
.L_x_3430:
[----:B------:R-:W-:Y:S05]  /*6820*/  BSYNC B0 ;  /* 0x0000000000007941 */ /* 0x000fea0003800000 */
.L_x_3429:
[----:B------:R-:W-:Y:S01]  /*6830*/  MOV R34, R44 ;  /* 0x0000002c00227202 */ /* 0x000fe20000000f00 */
[----:B------:R-:W-:Y:S02]  /*6840*/  HFMA2 R9, -RZ, RZ, 0, 1.847743988037109375e-06 ;  /* 0x0000001fff097431 */ /* 0x000fe400000001ff */
[----:B------:R-:W-:Y:S02]  /*6850*/  IMAD.MOV.U32 R39, RZ, RZ, -0x1 ;  /* 0xffffffffff277424 */ /* 0x000fe400078e00ff */
[----:B------:R-:W-:Y:S01]  /*6860*/  FADD R35, R34, R3 ;  /* 0x0000000322237221 */ /* 0x000fe20000000000 */
[----:B------:R-:W-:-:S03]  /*6870*/  IMAD.MOV.U32 R34, RZ, RZ, 0x8 ;  /* 0x00000008ff227424 */ /* 0x000fc600078e00ff */
[----:B------:R-:W-:-:S07]  /*6880*/  IMAD.MOV.U32 R38, RZ, RZ, R35 ;  /* 0x000000ffff267224 */ /* 0x000fce00078e0023 */
[----:B------:R-:W-:Y:S05]  /*6890*/  WARPSYNC.COLLECTIVE R39, `(.L_x_3431) ;  /* 0x0000000027087348 */ /* 0x000fea0003c00000 */
[----:B------:R0:W1:Y:S02]  /*68a0*/  SHFL.DOWN P3, R44, R38, R34, R9 ;  /* 0x08000022262c7389 */ /* 0x0000640000060009 */
[----:B01----:R-:W-:Y:S05]  /*68b0*/  ENDCOLLECTIVE ;  /* 0x000000000000791b */ /* 0x003fea0003800000 */
.L_x_3431:
[----:B------:R-:W-:Y:S01]  /*68c0*/  MOV R34, 0x4 ;  /* 0x0000000400227802 */ /* 0x000fe20000000f00 */
[----:B------:R-:W-:-:S04]  /*68d0*/  IMAD.MOV.U32 R38, RZ, RZ, R44 ;  /* 0x000000ffff267224 */ /* 0x000fc800078e002c */
[----:B------:R-:W-:-:S07]  /*68e0*/  FADD R38, R35, R38 ;  /* 0x0000002623267221 */ /* 0x000fce0000000000 */
[----:B------:R-:W-:Y:S05]  /*68f0*/  WARPSYNC.COLLECTIVE R39, `(.L_x_3432) ;  /* 0x0000000027087348 */ /* 0x000fea0003c00000 */
[----:B------:R0:W1:Y:S02]  /*6900*/  SHFL.DOWN P3, R44, R38, R34, R9 ;  /* 0x08000022262c7389 */ /* 0x0000640000060009 */
[----:B01----:R-:W-:Y:S05]  /*6910*/  ENDCOLLECTIVE ;  /* 0x000000000000791b */ /* 0x003fea0003800000 */
.L_x_3432:
[----:B------:R-:W-:Y:S02]  /*6920*/  HFMA2 R34, -RZ, RZ, 0, 1.1920928955078125e-07 ;  /* 0x00000002ff227431 */ /* 0x000fe400000001ff */
[----:B------:R-:W-:-:S04]  /*6930*/  IMAD.MOV.U32 R37, RZ, RZ, R44 ;  /* 0x000000ffff257224 */ /* 0x000fc800078e002c */
[----:B------:R-:W-:-:S04]  /*6940*/  FADD R37, R38, R37 ;  /* 0x0000002526257221 */ /* 0x000fc80000000000 */
[----:B------:R-:W-:-:S07]  /*6950*/  IMAD.MOV.U32 R38, RZ, RZ, R37 ;  /* 0x000000ffff267224 */ /* 0x000fce00078e0025 */
[----:B------:R-:W-:Y:S05]  /*6960*/  WARPSYNC.COLLECTIVE R39, `(.L_x_3433) ;  /* 0x0000000027087348 */ /* 0x000fea0003c00000 */
[----:B------:R0:W1:Y:S02]  /*6970*/  SHFL.DOWN P3, R44, R38, R34, R9 ;  /* 0x08000022262c7389 */ /* 0x0000640000060009 */
[----:B01----:R-:W-:Y:S05]  /*6980*/  ENDCOLLECTIVE ;  /* 0x000000000000791b */ /* 0x003fea0003800000 */
.L_x_3433:
[----:B------:R-:W-:Y:S01]  /*6990*/  MOV R34, 0x1 ;  /* 0x0000000100227802 */ /* 0x000fe20000000f00 */
[----:B------:R-:W-:-:S04]  /*69a0*/  IMAD.MOV.U32 R40, RZ, RZ, R44 ;  /* 0x000000ffff287224 */ /* 0x000fc800078e002c */
[----:B------:R-:W-:-:S04]  /*69b0*/  FADD R40, R37, R40 ;  /* 0x0000002825287221 */ /* 0x000fc80000000000 */
[----:B------:R-:W-:-:S07]  /*69c0*/  IMAD.MOV.U32 R38, RZ, RZ, R40 ;  /* 0x000000ffff267224 */ /* 0x000fce00078e0028 */
[----:B------:R-:W-:Y:S05]  /*69d0*/  WARPSYNC.COLLECTIVE R39, `(.L_x_3434) ;  /* 0x0000000027087348 */ /* 0x000fea0003c00000 */
[----:B------:R0:W1:Y:S02]  /*69e0*/  SHFL.DOWN P3, R44, R38, R34, R9 ;  /* 0x08000022262c7389 */ /* 0x0000640000060009 */
[----:B01----:R-:W-:Y:S05]  /*69f0*/  ENDCOLLECTIVE ;  /* 0x000000000000791b */ /* 0x003fea0003800000 */
.L_x_3434:
[----:B------:R-:W-:Y:S02]  /*6a00*/  HFMA2 R34, -RZ, RZ, 0, 9.5367431640625e-07 ;  /* 0x00000010ff227431 */ /* 0x000fe400000001ff */
[----:B------:R-:W-:Y:S02]  /*6a10*/  IMAD.MOV.U32 R38, RZ, RZ, R36 ;  /* 0x000000ffff267224 */ /* 0x000fe400078e0024 */
[----:B------:R-:W-:-:S07]  /*6a20*/  IMAD.MOV.U32 R3, RZ, RZ, R44 ;  /* 0x000000ffff037224 */ /* 0x000fce00078e002c */
[----:B------:R-:W-:Y:S05]  /*6a30*/  WARPSYNC.COLLECTIVE R39, `(.L_x_3435) ;  /* 0x0000000027087348 */ /* 0x000fea0003c00000 */
[----:B------:R0:W1:Y:S02]  /*6a40*/  SHFL.DOWN P3, R44, R38, R34, R9 ;  /* 0x08000022262c7389 */ /* 0x0000640000060009 */
[----:B01----:R-:W-:Y:S05]  /*6a50*/  ENDCOLLECTIVE ;  /* 0x000000000000791b */ /* 0x003fea0003800000 */
.L_x_3435:
[----:B------:R-:W-:Y:S01]  /*6a60*/  FADD R3, R40, R3 ;  /* 0x0000000328037221 */ /* 0x000fe20000000000 */
[----:B------:R-:W-:Y:S01]  /*6a70*/  MOV R34, 0x8 ;  /* 0x0000000800227802 */ /* 0x000fe20000000f00 */
[----:B------:R-:W-:-:S04]  /*6a80*/  IMAD.MOV.U32 R37, RZ, RZ, R44 ;  /* 0x000000ffff257224 */ /* 0x000fc800078e002c */
[----:B------:R-:W-:-:S04]  /*6a90*/  FADD R41, R37, R36 ;  /* 0x0000002425297221 */ /* 0x000fc80000000000 */
[----:B------:R-:W-:-:S07]  /*6aa0*/  IMAD.MOV.U32 R38, RZ, RZ, R41 ;  /* 0x000000ffff267224 */ /* 0x000fce00078e0029 */
[----:B------:R-:W-:Y:S05]  /*6ab0*/  WARPSYNC.COLLECTIVE R39, `(.L_x_3436) ;  /* 0x0000000027087348 */ /* 0x000fea0003c00000 */
[----:B------:R0:W1:Y:S02]  /*6ac0*/  SHFL.DOWN P3, R44, R38, R34, R9 ;  /* 0x08000022262c7389 */ /* 0x0000640000060009 */
[----:B01----:R-:W-:Y:S05]  /*6ad0*/  ENDCOLLECTIVE ;  /* 0x000000000000791b */ /* 0x003fea0003800000 */
.L_x_3436:
[----:B------:R-:W-:Y:S02]  /*6ae0*/  HFMA2 R34, -RZ, RZ, 0, 2.384185791015625e-07 ;  /* 0x00000004ff227431 */ /* 0x000fe400000001ff */
[----:B------:R-:W-:-:S04]  /*6af0*/  IMAD.MOV.U32 R40, RZ, RZ, R44 ;  /* 0x000000ffff287224 */ /* 0x000fc800078e002c */
[----:B------:R-:W-:-:S04]  /*6b00*/  FADD R42, R41, R40 ;  /* 0x00000028292a7221 */ /* 0x000fc80000000000 */
[----:B------:R-:W-:-:S07]  /*6b10*/  IMAD.MOV.U32 R38, RZ, RZ, R42 ;  /* 0x000000ffff267224 */ /* 0x000fce00078e002a */
[----:B------:R-:W-:Y:S05]  /*6b20*/  WARPSYNC.COLLECTIVE R39, `(.L_x_3437) ;  /* 0x0000000027087348 */ /* 0x000fea0003c00000 */
[----:B------:R0:W1:Y:S02]  /*6b30*/  SHFL.DOWN P3, R44, R38, R34, R9 ;  /* 0x08000022262c7389 */ /* 0x0000640000060009 */
[----:B01----:R-:W-:Y:S05]  /*6b40*/  ENDCOLLECTIVE ;  /* 0x000000000000791b */ /* 0x003fea0003800000 */
.L_x_3437:
[----:B------:R-:W-:Y:S01]  /*6b50*/  MOV R34, 0x2 ;  /* 0x0000000200227802 */ /* 0x000fe20000000f00 */
[----:B------:R-:W-:-:S04]  /*6b60*/  IMAD.MOV.U32 R43, RZ, RZ, R44 ;  /* 0x000000ffff2b7224 */ /* 0x000fc800078e002c */
[----:B------:R-:W-:-:S04]  /*6b70*/  FADD R43, R42, R43 ;  /* 0x0000002b2a2b7221 */ /* 0x000fc80000000000 */
[----:B------:R-:W-:-:S07]  /*6b80*/  IMAD.MOV.U32 R38, RZ, RZ, R43 ;  /* 0x000000ffff267224 */ /* 0x000fce00078e002b */
[----:B------:R-:W-:Y:S05]  /*6b90*/  WARPSYNC.COLLECTIVE R39, `(.L_x_3438) ;  /* 0x0000000027087348 */ /* 0x000fea0003c00000 */
[----:B------:R0:W1:Y:S02]  /*6ba0*/  SHFL.DOWN P3, R44, R38, R34, R9 ;  /* 0x08000022262c7389 */ /* 0x0000640000060009 */
[----:B01----:R-:W-:Y:S05]  /*6bb0*/  ENDCOLLECTIVE ;  /* 0x000000000000791b */ /* 0x003fea0003800000 */
.L_x_3438:
[----:B------:R-:W-:Y:S02]  /*6bc0*/  HFMA2 R34, -RZ, RZ, 0, 5.9604644775390625e-08 ;  /* 0x00000001ff227431 */ /* 0x000fe400000001ff */
[----:B------:R-:W-:-:S04]  /*6bd0*/  IMAD.MOV.U32 R36, RZ, RZ, R44 ;  /* 0x000000ffff247224 */ /* 0x000fc800078e002c */
[----:B------:R-:W-:-:S04]  /*6be0*/  FADD R36, R43, R36 ;  /* 0x000000242b247221 */ /* 0x000fc80000000000 */
[----:B------:R-:W-:-:S07]  /*6bf0*/  IMAD.MOV.U32 R38, RZ, RZ, R36 ;  /* 0x000000ffff267224 */ /* 0x000fce00078e0024 */
[----:B------:R-:W-:Y:S05]  /*6c00*/  WARPSYNC.COLLECTIVE R39, `(.L_x_3439) ;  /* 0x0000000027087348 */ /* 0x000fea0003c00000 */
[----:B------:R0:W1:Y:S02]  /*6c10*/  SHFL.DOWN P3, R44, R38, R34, R9 ;  /* 0x08000022262c7389 */ /* 0x0000640000060009 */
[----:B01----:R-:W-:Y:S05]  /*6c20*/  ENDCOLLECTIVE ;  /* 0x000000000000791b */ /* 0x003fea0003800000 */
.L_x_3439:
[----:B------:R-:W-:Y:S01]  /*6c30*/  IMAD.MOV.U32 R35, RZ, RZ, R44 ;  /* 0x000000ffff237224 */ /* 0x000fe200078e002c */
[----:B------:R-:W-:Y:S06]  /*6c40*/  BRA `(.L_x_3440) ;  /* 0xffffffe8002c7947 */ /* 0x000fec000383ffff */
.L_x_3441:
        /* <DEDUP_REMOVED lines=11> */
.L_x_4165:


//--------------------- .text._Z66popcount_weighted_keys_literal_fused_multiq_kernel_warp_out_w32_sbILi2EEvPKyPKfiiS1_S3_iiiiiPKxS5_fiPf --------------------------
	.section	.text._Z66popcount_weighted_keys_literal_fused_multiq_kernel_warp_out_w32_sbILi2EEvPKyPKfiiS1_S3_iiiiiPKxS5_fiPf,"ax",@progbits
	.align	128
        .global         _Z66popcount_weighted_keys_literal_fused_multiq_kernel_warp_out_w32_sbILi2EEvPKyPKfiiS1_S3_iiiiiPKxS5_fiPf
        .type           _Z66popcount_weighted_keys_literal_fused_multiq_kernel_warp_out_w32_sbILi2EEvPKyPKfiiS1_S3_iiiiiPKxS5_fiPf,@function
        .size           _Z66popcount_weighted_keys_literal_fused_multiq_kernel_warp_out_w32_sbILi2EEvPKyPKfiiS1_S3_iiiiiPKxS5_fiPf,(.L_x_4166 - _Z66popcount_weighted_keys_literal_fused_multiq_kernel_warp_out_w32_sbILi2EEvPKyPKfiiS1_S3_iiiiiPKxS5_fiPf)
        .other          _Z66popcount_weighted_keys_literal_fused_multiq_kernel_warp_out_w32_sbILi2EEvPKyPKfiiS1_S3_iiiiiPKxS5_fiPf,@"STO_CUDA_ENTRY STV_DEFAULT"
_Z66popcount_weighted_keys_literal_fused_multiq_kernel_warp_out_w32_sbILi2EEvPKyPKfiiS1_S3_iiiiiPKxS5_fiPf:
.text._Z66popcount_weighted_keys_literal_fused_multiq_kernel_warp_out_w32_sbILi2EEvPKyPKfiiS1_S3_iiiiiPKxS5_fiPf:
        /* <DEDUP_REMOVED lines=19> */
[C---:B-1----:R-:W-:Y:S01]  /*0130*/  IMAD.IADD R7, R5.reuse, 0x1, R12 ;  /* 0x0000000105077824 */ /* 0x042fe200078e020c */
[----:B------:R-:W-:Y:S01]  /*0140*/  USEL UR5, UR7, 0x1, !UP0 ;  /* 0x0000000107057887 */ /* 0x000fe2000c000000 */
[----:B------:R-:W-:Y:S01]  /*0150*/  LOP3.LUT R24, R5, 0x1f, RZ, 0xc0, !PT ;  /* 0x0000001f05187812 */ /* 0x000fe200078ec0ff */
[----:B---3--:R-:W-:-:S02]  /*0160*/  ULEA UR4, UR8, UR4, 0x8 ;  /* 0x0000000408047291 */ /* 0x008fc4000f8e40ff */
[C---:B------:R-:W-:Y:S01]  /*0170*/  ISETP.GE.U32.AND P0, PT, R7.reuse, 0x40, PT ;  /* 0x000000400700780c */ /* 0x040fe20003f06070 */
[----:B0-----:R-:W0:Y:S01]  /*0180*/  MUFU.RCP R6, R6 ;  /* 0x0000000600067308 */ /* 0x001e220000001000 */
[----:B------:R-:W-:Y:S01]  /*0190*/  VIMNMX.U32 R0, PT, PT, R7, 0x40, !PT ;  /* 0x0000004007007848 */ /* 0x000fe20007fe0000 */
[----:B------:R-:W-:Y:S01]  /*01a0*/  ULEA UR13, UR5, UR4, 0x9 ;  /* 0x00000004050d7291 */ /* 0x000fe2000f8e48ff */
[----:B------:R-:W-:Y:S01]  /*01b0*/  SEL R4, RZ, 0x1, P0 ;  /* 0x00000001ff047807 */ /* 0x000fe20000000000 */
[----:B-----5:R-:W-:Y:S02]  /*01c0*/  UIMAD UR6, UR5, UR6, URZ ;  /* 0x00000006050672a4 */ /* 0x020fe4000f8e02ff */
[----:B------:R-:W-:Y:S01]  /*01d0*/  ULEA UR7, UR8, UR13, 0x2 ;  /* 0x0000000d08077291 */ /* 0x000fe2000f8e10ff */
[----:B0-----:R-:W-:-:S04]  /*01e0*/  VIADD R2, R6, 0xffffffe ;  /* 0x0ffffffe06027836 */ /* 0x001fc80000000000 */
[----:B------:R0:W1:Y:S02]  /*01f0*/  F2I.FTZ.U32.TRUNC.NTZ R3, R2 ;  /* 0x0000000200037305 */ /* 0x000064000021f000 */
[----:B0-----:R-:W-:Y:S02]  /*0200*/  HFMA2 R2, -RZ, RZ, 0, 0 ;  /* 0x00000000ff027431 */ /* 0x001fe400000001ff */
[----:B-1----:R-:W-:-:S04]  /*0210*/  IMAD.MOV R9, RZ, RZ, -R3 ;  /* 0x000000ffff097224 */ /* 0x002fc800078e0a03 */
[----:B------:R-:W-:-:S04]  /*0220*/  IMAD R9, R9, R12, RZ ;  /* 0x0000000c09097224 */ /* 0x000fc800078e02ff */
[----:B------:R-:W-:Y:S01]  /*0230*/  IMAD.HI.U32 R6, R3, R9, R2 ;  /* 0x0000000903067227 */ /* 0x000fe200078e0002 */
[----:B------:R-:W-:-:S05]  /*0240*/  IADD3 R3, PT, PT, R0, -R7, -R4 ;  /* 0x8000000700037210 */ /* 0x000fca0007ffe804 */
[----:B------:R-:W-:-:S04]  /*0250*/  IMAD.HI.U32 R9, R6, R3, RZ ;  /* 0x0000000306097227 */ /* 0x000fc800078e00ff */
[----:B------:R-:W-:-:S04]  /*0260*/  IMAD.MOV R0, RZ, RZ, -R9 ;  /* 0x000000ffff007224 */ /* 0x000fc800078e0a09 */
[----:B------:R-:W-:-:S05]  /*0270*/  IMAD R3, R12, R0, R3 ;  /* 0x000000000c037224 */ /* 0x000fca00078e0203 */
[----:B------:R-:W-:-:S13]  /*0280*/  ISETP.GE.U32.AND P0, PT, R3, R12, PT ;  /* 0x0000000c0300720c */ /* 0x000fda0003f06070 */
[----:B------:R-:W-:Y:S02]  /*0290*/  @P0 IMAD.IADD R3, R3, 0x1, -R12 ;  /* 0x0000000103030824 */ /* 0x000fe400078e0a0c */
[----:B------:R-:W-:-:S03]  /*02a0*/  @P0 VIADD R9, R9, 0x1 ;  /* 0x0000000109090836 */ /* 0x000fc60000000000 */
[----:B------:R-:W-:-:S13]  /*02b0*/  ISETP.GE.U32.AND P1, PT, R3, R12, PT ;  /* 0x0000000c0300720c */ /* 0x000fda0003f26070 */
[----:B------:R-:W-:Y:S02]  /*02c0*/  @P1 IADD3 R9, PT, PT, R9, 0x1, RZ ;  /* 0x0000000109091810 */ /* 0x000fe40007ffe0ff */
[----:B------:R-:W-:-:S05]  /*02d0*/  @!P2 LOP3.LUT R9, RZ, R12, RZ, 0x33, !PT ;  /* 0x0000000cff09a212 */ /* 0x000fca00078e33ff */
[----:B------:R-:W-:Y:S02]  /*02e0*/  IMAD.IADD R0, R4, 0x1, R9 ;  /* 0x0000000104007824 */ /* 0x000fe400078e0209 */
[----:B------:R-:W-:Y:S02]  /*02f0*/  IMAD.MOV.U32 R4, RZ, RZ, RZ ;  /* 0x000000ffff047224 */ /* 0x000fe400078e00ff */
[----:B------:R-:W-:Y:S01]  /*0300*/  IMAD.IADD R9, R7, 0x1, R12 ;  /* 0x0000000107097824 */ /* 0x000fe200078e020c */
[----:B------:R-:W-:-:S07]  /*0310*/  LOP3.LUT R8, R0, 0x3, RZ, 0xc0, !PT ;  /* 0x0000000300087812 */ /* 0x000fce00078ec0ff */
.L_x_3450:
[----:B0-----:R-:W0:Y:S01]  /*0320*/  LDCU UR8, c[0x0][0x3ac] ;  /* 0x00007580ff0877ac */ /* 0x001e220008000800 */
[----:B------:R-:W-:-:S04]  /*0330*/  IADD3 R6, PT, PT, R4, UR6, RZ ;  /* 0x0000000604067c10 */ /* 0x000fc8000fffe0ff */
[----:B0-----:R-:W-:-:S13]  /*0340*/  ISETP.GE.AND P0, PT, R6, UR8, PT ;  /* 0x0000000806007c0c */ /* 0x001fda000bf06270 */
[----:B-123--:R-:W-:Y:S05]  /*0350*/  @P0 BRA `(.L_x_3442) ;  /* 0x00000004001c0947 */ /* 0x00efea0003800000 */
[----:B------:R-:W-:Y:S01]  /*0360*/  ISETP.GT.U32.AND P0, PT, R5, 0x3f, PT ;  /* 0x0000003f0500780c */ /* 0x000fe20003f04070 */
[----:B------:R-:W-:Y:S01]  /*0370*/  BSSY.RECONVERGENT B0, `(.L_x_3443) ;  /* 0x0000036000007945 */ /* 0x000fe20003800200 */
[----:B------:R-:W-:-:S11]  /*0380*/  IMAD.SHL.U32 R6, R6, 0x2, RZ ;  /* 0x0000000206067824 */ /* 0x000fd600078e00ff */
[----:B------:R-:W-:Y:S05]  /*0390*/  @P0 BRA `(.L_x_3444) ;  /* 0x0000000000cc0947 */ /* 0x000fea0003800000 */
[----:B------:R-:W0:Y:S01]  /*03a0*/  LDC.64 R2, c[0x0][0x398] ;  /* 0x0000e600ff027b82 */ /* 0x000e220000000a00 */
[----:B------:R-:W-:Y:S01]  /*03b0*/  ISETP.NE.AND P1, PT, R8, 0x3, PT ;  /* 0x000000030800780c */ /* 0x000fe20003f25270 */
[----:B------:R-:W-:Y:S01]  /*03c0*/  BSSY.RECONVERGENT B1, `(.L_x_3445) ;  /* 0x0000018000017945 */ /* 0x000fe20003800200 */
[----:B------:R-:W-:Y:S01]  /*03d0*/  ISETP.GE.U32.AND P0, PT, R0, 0x3, PT ;  /* 0x000000030000780c */ /* 0x000fe20003f06070 */
[----:B------:R-:W-:Y:S02]  /*03e0*/  IMAD.MOV.U32 R21, RZ, RZ, R5 ;  /* 0x000000ffff157224 */ /* 0x000fe400078e0005 */
[----:B0-----:R-:W-:-:S08]  /*03f0*/  IMAD.WIDE.U32 R2, R6, 0x100, R2 ;  /* 0x0000010006027825 */ /* 0x001fd000078e0002 */
        /* <DEDUP_REMOVED lines=15> */
[----:B------:R-:W-:Y:S01]  /*04f0*/  IMAD.MOV.U32 R21, RZ, RZ, R9 ;  /* 0x000000ffff157224 */ /* 0x000fe200078e0009 */
[----:B------:R-:W-:Y:S01]  /*0500*/  @P1 IADD3 R21, PT, PT, R9, R12, RZ ;  /* 0x0000000c09151210 */ /* 0x000fe20007ffe0ff */
[----:B------:R-:W-:Y:S01]  /*0510*/  @P1 IMAD R17, R12, 0x8, R19 ;  /* 0x000000080c111824 */ /* 0x000fe200078e0213 */
[----:B--2---:R1:W-:Y:S04]  /*0520*/  STS.64 [R19], R10 ;  /* 0x0000000a13007388 */ /* 0x0043e80000000a00 */
[----:B---3--:R1:W-:Y:S02]  /*0530*/  @P1 STS.64 [R17], R14 ;  /* 0x0000000e11001388 */ /* 0x0083e40000000a00 */
.L_x_3446:
[----:B------:R-:W-:Y:S05]  /*0540*/  BSYNC.RECONVERGENT B1 ;  /* 0x0000000000017941 */ /* 0x000fea0003800200 */
.L_x_3445:
[----:B------:R-:W-:Y:S05]  /*0550*/  @!P0 BRA `(.L_x_3444) ;  /* 0x00000000005c8947 */ /* 0x000fea0003800000 */
.L_x_3447:
[----:B012---:R-:W-:Y:S02]  /*0560*/  IMAD.IADD R17, R12, 0x1, R21 ;  /* 0x000000010c117824 */ /* 0x007fe400078e0215 */
[----:B------:R-:W-:-:S04]  /*0570*/  IMAD.WIDE.U32 R14, R21, 0x8, R2 ;  /* 0x00000008150e7825 */ /* 0x000fc800078e0002 */
        /* <DEDUP_REMOVED lines=9> */
[----:B------:R-:W-:-:S04]  /*0610*/  LEA R20, R4, R21, 0x6 ;  /* 0x0000001504147211 */ /* 0x000fc800078e30ff */
[----:B------:R-:W-:-:S05]  /*0620*/  LEA R23, R20, UR4, 0x3 ;  /* 0x0000000414177c11 */ /* 0x000fca000f8e18ff */
[----:B------:R-:W-:-:S04]  /*0630*/  IMAD R25, R12, 0x8, R23 ;  /* 0x000000080c197824 */ /* 0x000fc800078e0217 */
[----:B------:R-:W-:-:S04]  /*0640*/  IMAD R27, R12, 0x8, R25 ;  /* 0x000000080c1b7824 */ /* 0x000fc800078e0219 */
[----:B------:R-:W-:Y:S01]  /*0650*/  IMAD R31, R12, 0x8, R27 ;  /* 0x000000080c1f7824 */ /* 0x000fe200078e021b */
[----:B------:R-:W-:-:S04]  /*0660*/  IADD3 R21, PT, PT, R29, R12, RZ ;  /* 0x0000000c1d157210 */ /* 0x000fc80007ffe0ff */
[----:B------:R-:W-:Y:S01]  /*0670*/  ISETP.GE.U32.AND P0, PT, R21, 0x40, PT ;  /* 0x000000401500780c */ /* 0x000fe20003f06070 */
[----:B--2---:R2:W-:Y:S04]  /*0680*/  STS.64 [R23], R14 ;  /* 0x0000000e17007388 */ /* 0x0045e80000000a00 */
[----:B---3--:R2:W-:Y:S04]  /*0690*/  STS.64 [R25], R16 ;  /* 0x0000001019007388 */ /* 0x0085e80000000a00 */
[----:B----4-:R2:W-:Y:S04]  /*06a0*/  STS.64 [R27], R18 ;  /* 0x000000121b007388 */ /* 0x0105e80000000a00 */
[----:B-----5:R2:W-:Y:S01]  /*06b0*/  STS.64 [R31], R10 ;  /* 0x0000000a1f007388 */ /* 0x0205e20000000a00 */
[----:B------:R-:W-:Y:S05]  /*06c0*/  @!P0 BRA `(.L_x_3447) ;  /* 0xfffffffc00a48947 */ /* 0x000fea000383ffff */
.L_x_3444:
[----:B------:R-:W-:Y:S05]  /*06d0*/  BSYNC.RECONVERGENT B0 ;  /* 0x0000000000007941 */ /* 0x000fea0003800200 */
.L_x_3443:
[----:B------:R-:W-:Y:S01]  /*06e0*/  ISETP.GT.U32.AND P0, PT, R5, 0x1, PT ;  /* 0x000000010500780c */ /* 0x000fe20003f04070 */
[----:B------:R-:W-:-:S12]  /*06f0*/  BSSY.RECONVERGENT B0, `(.L_x_3442) ;  /* 0x000000d000007945 */ /* 0x000fd80003800200 */
[----:B------:R-:W-:Y:S05]  /*0700*/  @P0 BRA `(.L_x_3448) ;  /* 0x00000000002c0947 */ /* 0x000fea0003800000 */
[----:B012---:R-:W0:Y:S01]  /*0710*/  LDC.64 R10, c[0x0][0x3a0] ;  /* 0x0000e800ff0a7b82 */ /* 0x007e220000000a00 */
[----:B------:R-:W-:-:S07]  /*0720*/  IMAD.MOV.U32 R15, RZ, RZ, R5 ;  /* 0x000000ffff0f7224 */ /* 0x000fce00078e0005 */
.L_x_3449:
[----:B------:R-:W-:-:S04]  /*0730*/  IMAD.IADD R3, R6, 0x1, R15 ;  /* 0x0000000106037824 */ /* 0x000fc800078e020f */
[----:B0--3--:R-:W-:-:S06]  /*0740*/  IMAD.WIDE.U32 R2, R3, 0x4, R10 ;  /* 0x0000000403027825 */ /* 0x009fcc00078e000a */
[----:B------:R-:W2:Y:S01]  /*0750*/  LDG.E.CONSTANT R2, desc[UR14][R2.64] ;  /* 0x0000000e02027981 */ /* 0x000ea2000c1e9900 */
[----:B------:R-:W-:Y:S01]  /*0760*/  IMAD R14, R4, 0x2, R15 ;  /* 0x00000002040e7824 */ /* 0x000fe200078e020f */
[----:B------:R-:W-:-:S04]  /*0770*/  IADD3 R15, PT, PT, R12, R15, RZ ;  /* 0x0000000f0c0f7210 */ /* 0x000fc80007ffe0ff */
[----:B------:R-:W-:Y:S02]  /*0780*/  LEA R17, R14, UR7, 0x2 ;  /* 0x000000070e117c11 */ /* 0x000fe4000f8e10ff */
[----:B------:R-:W-:-:S03]  /*0790*/  ISETP.GE.U32.AND P0, PT, R15, 0x2, PT ;  /* 0x000000020f00780c */ /* 0x000fc60003f06070 */
[----:B--2---:R3:W-:Y:S10]  /*07a0*/  STS [R17], R2 ;  /* 0x0000000211007388 */ /* 0x0047f40000000800 */
[----:B------:R-:W-:Y:S05]  /*07b0*/  @!P0 BRA `(.L_x_3449) ;  /* 0xfffffffc00dc8947 */ /* 0x000fea000383ffff */
.L_x_3448:
[----:B------:R-:W-:Y:S05]  /*07c0*/  BSYNC.RECONVERGENT B0 ;  /* 0x0000000000007941 */ /* 0x000fea0003800200 */
.L_x_3442:
[----:B------:R-:W-:-:S05]  /*07d0*/  VIADD R4, R4, 0x1 ;  /* 0x0000000104047836 */ /* 0x000fca0000000000 */
[----:B------:R-:W-:-:S13]  /*07e0*/  ISETP.NE.AND P0, PT, R4, UR5, PT ;  /* 0x0000000504007c0c */ /* 0x000fda000bf05270 */
[----:B------:R-:W-:Y:S05]  /*07f0*/  @P0 BRA `(.L_x_3450) ;  /* 0xfffffff800c80947 */ /* 0x000fea000383ffff */
[----:B------:R-:W4:Y:S01]  /*0800*/  S2UR UR10, SR_CgaCtaId ;  /* 0x00000000000a79c3 */ /* 0x000f220000008800 */
[----:B------:R-:W5:Y:S01]  /*0810*/  LDCU UR8, c[0x0][0x390] ;  /* 0x00007200ff0877ac */ /* 0x000f620008000800 */
[----:B-12---:R-:W-:Y:S01]  /*0820*/  LEA R19, R24, UR4, 0x3 ;  /* 0x0000000418137c11 */ /* 0x006fe2000f8e18ff */
[----:B------:R-:W-:Y:S01]  /*0830*/  UMOV UR9, 0x400 ;  /* 0x0000040000097882 */ /* 0x000fe20000000000 */
[----:B------:R-:W-:Y:S01]  /*0840*/  UMOV UR4, URZ ;  /* 0x000000ff00047c82 */ /* 0x000fe20008000000 */
[----:B----4-:R-:W-:Y:S02]  /*0850*/  ULEA UR11, UR10, UR9, 0x18 ;  /* 0x000000090a0b7291 */ /* 0x010fe4000f8ec0ff */
[----:B-----5:R-:W-:Y:S02]  /*0860*/  ULEA UR10, UR5, UR8, 0x1 ;  /* 0x00000008050a7291 */ /* 0x020fe4000f8e08ff */
[----:B------:R-:W-:Y:S02]  /*0870*/  ULOP3.LUT UR9, UR8, 0x7ffffffc, URZ, 0xc0, !UPT ;  /* 0x7ffffffc08097892 */ /* 0x000fe4000f8ec0ff */
[----:B------:R-:W-:-:S02]  /*0880*/  ULEA UR10, UR10, UR11, 0x8 ;  /* 0x0000000b0a0a7291 */ /* 0x000fc4000f8e40ff */
[----:B0--3--:R-:W-:Y:S01]  /*0890*/  LEA R17, R24, UR11, 0x3 ;  /* 0x0000000b18117c11 */ /* 0x009fe2000f8e18ff */
[----:B------:R-:W-:Y:S02]  /*08a0*/  ULOP3.LUT UR8, UR8, 0x3, URZ, 0xc0, !UPT ;  /* 0x0000000308087892 */ /* 0x000fe4000f8ec0ff */
[----:B------:R-:W-:Y:S02]  /*08b0*/  UIADD3 UR9, UPT, UPT, -UR9, URZ, URZ ;  /* 0x000000ff09097290 */ /* 0x000fe4000fffe1ff */
[----:B------:R-:W-:Y:S01]  /*08c0*/  UIADD3 UR10, UPT, UPT, UR10, 0x8, URZ ;  /* 0x000000080a0a7890 */ /* 0x000fe2000fffe0ff */
[----:B------:R-:W-:Y:S11]  /*08d0*/  BAR.SYNC.DEFER_BLOCKING 0x0 ;  /* 0x0000000000007b1d */ /* 0x000ff60000010000 */
.L_x_3501:
[----:B0-----:R-:W0:Y:S01]  /*08e0*/  LDCU UR11, c[0x0][0x3b0] ;  /* 0x00007600ff0b77ac */ /* 0x001e220008000800 */
[----:B-----5:R-:W-:-:S05]  /*08f0*/  VIADD R7, R13, UR4 ;  /* 0x000000040d077c36 */ /* 0x020fca0008000000 */
[----:B0-----:R-:W-:-:S13]  /*0900*/  ISETP.GE.AND P0, PT, R7, UR11, PT ;  /* 0x0000000b07007c0c */ /* 0x001fda000bf06270 */
[----:B-123--:R-:W-:Y:S05]  /*0910*/  @P0 EXIT ;  /* 0x000000000000094d */ /* 0x00efea0003800000 */
[----:B------:R-:W0:Y:S01]  /*0920*/  LDC.64 R2, c[0x0][0x3c8] ;  /* 0x0000f200ff027b82 */ /* 0x000e220000000a00 */
[----:B------:R-:W1:Y:S01]  /*0930*/  S2R R16, SR_TID.X ;  /* 0x0000000000107919 */ /* 0x000e620000002100 */
[----:B------:R-:W2:Y:S01]  /*0940*/  LDCU UR12, c[0x0][0x390] ;  /* 0x00007200ff0c77ac */ /* 0x000ea20008000800 */
[----:B------:R-:W3:Y:S01]  /*0950*/  LDCU UR11, c[0x0][0x3b4] ;  /* 0x00007680ff0b77ac */ /* 0x000ee20008000800 */
[----:B------:R-:W4:Y:S01]  /*0960*/  LDCU UR20, c[0x0][0x390] ;  /* 0x00007200ff1477ac */ /* 0x000f220008000800 */
[----:B------:R-:W0:Y:S02]  /*0970*/  LDCU.64 UR18, c[0x0][0x388] ;  /* 0x00007100ff1277ac */ /* 0x000e240008000a00 */
[----:B0-----:R-:W-:-:S06]  /*0980*/  IMAD.WIDE.U32 R2, R7, 0x8, R2 ;  /* 0x0000000807027825 */ /* 0x001fcc00078e0002 */
[----:B------:R-:W5:Y:S01]  /*0990*/  LDG.E.64.CONSTANT R2, desc[UR14][R2.64] ;  /* 0x0000000e02027981 */ /* 0x000f62000c1e9b00 */
[----:B--2---:R-:W-:Y:S01]  /*09a0*/  USHF.L.U32 UR21, UR12, 0x5, URZ ;  /* 0x000000050c157899 */ /* 0x004fe200080006ff */
[C---:B----4-:R-:W-:Y:S01]  /*09b0*/  IMAD.WIDE.U32 R4, R7.reuse, UR20, RZ ;  /* 0x0000001407047c25 */ /* 0x050fe2000f8e00ff */
[----:B---3--:R-:W-:Y:S01]  /*09c0*/  UISETP.LT.AND UP0, UPT, UR11, 0x1, UPT ;  /* 0x000000010b00788c */ /* 0x008fe2000bf01270 */
[----:B------:R-:W-:Y:S01]  /*09d0*/  BSSY.RECONVERGENT B0, `(.L_x_3451) ;  /* 0x0000017000007945 */ /* 0x000fe20003800200 */
[----:B------:R-:W-:Y:S01]  /*09e0*/  USHF.R.S32.HI UR12, URZ, 0x1f, UR12 ;  /* 0x0000001fff0c7899 */ /* 0x000fe2000801140c */
[C---:B-1----:R-:W-:Y:S01]  /*09f0*/  ISETP.GE.AND P0, PT, R16.reuse, UR20, PT ;  /* 0x0000001410007c0c */ /* 0x042fe2000bf06270 */
[----:B------:R-:W-:Y:S01]  /*0a00*/  UIADD3 UR4, UPT, UPT, UR4, 0x1, URZ ;  /* 0x0000000104047890 */ /* 0x000fe2000fffe0ff */
[----:B------:R-:W-:Y:S01]  /*0a10*/  ISETP.GE.AND P1, PT, R16, UR21, PT ;  /* 0x0000001510007c0c */ /* 0x000fe2000bf26270 */
[----:B------:R-:W-:Y:S02]  /*0a20*/  USEL UR11, UR11, 0x1, !UP0 ;  /* 0x000000010b0b7887 */ /* 0x000fe4000c000000 */
[----:B------:R-:W-:-:S02]  /*0a30*/  IMAD R10, R7, UR12, R5 ;  /* 0x0000000c070a7c24 */ /* 0x000fc4000f8e0205 */
[----:B------:R-:W-:-:S08]  /*0a40*/  UISETP.NE.AND UP1, UPT, UR4, UR11, UPT ;  /* 0x0000000b0400728c */ /* 0x000fd0000bf25270 */
        /* <DEDUP_REMOVED lines=8> */
.L_x_3453:
[----:B0-----:R-:W-:-:S06]  /*0ad0*/  IMAD.WIDE R6, R11, 0x8, R8 ;  /* 0x000000080b067825 */ /* 0x001fcc00078e0208 */
[----:B------:R-:W2:Y:S01]  /*0ae0*/  LDG.E.64.CONSTANT R6, desc[UR14][R6.64] ;  /* 0x0000000e06067981 */ /* 0x000ea2000c1e9b00 */
[----:B------:R-:W-:Y:S01]  /*0af0*/  LEA R15, R11, R0, 0x3 ;  /* 0x000000000b0f7211 */ /* 0x000fe200078e18ff */
[----:B------:R-:W-:-:S05]  /*0b00*/  IMAD.IADD R11, R12, 0x1, R11 ;  /* 0x000000010c0b7824 */ /* 0x000fca00078e020b */
[----:B------:R-:W-:Y:S01]  /*0b10*/  ISETP.GE.AND P1, PT, R11, UR21, PT ;  /* 0x000000150b007c0c */ /* 0x000fe2000bf26270 */
[----:B--2---:R0:W-:-:S12]  /*0b20*/  STS.64 [R15], R6 ;  /* 0x000000060f007388 */ /* 0x0041d80000000a00 */
[----:B------:R-:W-:Y:S05]  /*0b30*/  @!P1 BRA `(.L_x_3453) ;  /* 0xfffffffc00e49947 */ /* 0x000fea000383ffff */
.L_x_3452:
[----:B------:R-:W-:Y:S05]  /*0b40*/  BSYNC.RECONVERGENT B0 ;  /* 0x0000000000007941 */ /* 0x000fea0003800200 */
.L_x_3451:
[----:B------:R-:W-:Y:S04]  /*0b50*/  BSSY.RECONVERGENT B0, `(.L_x_3454) ;  /* 0x000000d000007945 */ /* 0x000fe80003800200 */
[----:B------:R-:W-:Y:S05]  /*0b60*/  @P0 BRA `(.L_x_3455) ;  /* 0x00000000002c0947 */ /* 0x000fea0003800000 */
[----:B------:R-:W-:-:S07]  /*0b70*/  IMAD.MOV.U32 R9, RZ, RZ, R16 ;  /* 0x000000ffff097224 */ /* 0x000fce00078e0010 */
.L_x_3456:
[----:B------:R-:W-:-:S04]  /*0b80*/  IADD3 R0, P0, PT, R9, R4, RZ ;  /* 0x0000000409007210 */ /* 0x000fc80007f1e0ff */
[----:B0-----:R-:W-:Y:S02]  /*0b90*/  LEA.HI.X.SX32 R7, R9, R10, 0x1, P0 ;  /* 0x0000000a09077211 */ /* 0x001fe400000f0eff */
[----:B-1----:R-:W-:-:S04]  /*0ba0*/  LEA R6, P0, R0, UR18, 0x2 ;  /* 0x0000001200067c11 */ /* 0x002fc8000f8010ff */
[----:B------:R-:W-:-:S05]  /*0bb0*/  LEA.HI.X R7, R0, UR19, R7, 0x2, P0 ;  /* 0x0000001300077c11 */ /* 0x000fca00080f1407 */
[----:B------:R-:W2:Y:S01]  /*0bc0*/  LDG.E.CONSTANT R6, desc[UR14][R6.64] ;  /* 0x0000000e06067981 */ /* 0x000ea2000c1e9900 */
[----:B------:R-:W-:Y:S01]  /*0bd0*/  LEA R11, R9, UR13, 0x2 ;  /* 0x0000000d090b7c11 */ /* 0x000fe2000f8e10ff */
[----:B------:R-:W-:-:S05]  /*0be0*/  IMAD.IADD R9, R12, 0x1, R9 ;  /* 0x000000010c097824 */ /* 0x000fca00078e0209 */
[----:B------:R-:W-:Y:S01]  /*0bf0*/  ISETP.GE.AND P0, PT, R9, UR20, PT ;  /* 0x0000001409007c0c */ /* 0x000fe2000bf06270 */
[----:B--2---:R1:W-:-:S12]  /*0c00*/  STS [R11], R6 ;  /* 0x000000060b007388 */ /* 0x0043d80000000800 */
[----:B------:R-:W-:Y:S05]  /*0c10*/  @!P0 BRA `(.L_x_3456) ;  /* 0xfffffffc00d88947 */ /* 0x000fea000383ffff */
.L_x_3455:
[----:B------:R-:W-:Y:S05]  /*0c20*/  BSYNC.RECONVERGENT B0 ;  /* 0x0000000000007941 */ /* 0x000fea0003800200 */
.L_x_3454:
[----:B------:R-:W-:Y:S01]  /*0c30*/  SHF.R.U32.HI R16, RZ, 0x5, R16 ;  /* 0x00000005ff107819 */ /* 0x000fe20000011610 */
[----:B------:R-:W-:Y:S03]  /*0c40*/  BAR.SYNC.DEFER_BLOCKING 0x0 ;  /* 0x0000000000007b1d */ /* 0x000fe60000010000 */
[----:B------:R-:W-:-:S13]  /*0c50*/  ISETP.GE.U32.AND P0, PT, R16, UR5, PT ;  /* 0x0000000510007c0c */ /* 0x000fda000bf06070 */
[----:B------:R-:W-:Y:S05]  /*0c60*/  @P0 BRA `(.L_x_3457) ;  /* 0x0000002400c40947 */ /* 0x000fea0003800000 */
[----:B------:R-:W2:Y:S01]  /*0c70*/  LDCU UR11, c[0x0][0x3d4] ;  /* 0x00007a80ff0b77ac */ /* 0x000ea20008000800 */
[----:B------:R-:W3:Y:S01]  /*0c80*/  LDCU UR12, c[0x0][0x3d4] ;  /* 0x00007a80ff0c77ac */ /* 0x000ee20008000800 */
[----:B--2---:R-:W-:Y:S01]  /*0c90*/  USHF.R.S32.HI UR11, URZ, 0x1f, UR11 ;  /* 0x0000001fff0b7899 */ /* 0x004fe2000801140b */
[----:B---3-5:R-:W-:Y:S02]  /*0ca0*/  IMAD R3, R3, UR12, RZ ;  /* 0x0000000c03037c24 */ /* 0x028fe4000f8e02ff */
[----:B------:R-:W-:-:S04]  /*0cb0*/  IMAD.WIDE.U32 R8, R2, UR12, RZ ;  /* 0x0000000c02087c25 */ /* 0x000fc8000f8e00ff */
[----:B------:R-:W-:-:S05]  /*0cc0*/  IMAD R3, R2, UR11, R3 ;  /* 0x0000000b02037c24 */ /* 0x000fca000f8e0203 */
[----:B0-----:R-:W-:-:S07]  /*0cd0*/  IADD3 R15, PT, PT, R9, R3, RZ ;  /* 0x00000003090f7210 */ /* 0x001fce0007ffe0ff */
.L_x_3500:
[----:B------:R-:W0:Y:S01]  /*0ce0*/  LDCU UR11, c[0x0][0x3ac] ;  /* 0x00007580ff0b77ac */ /* 0x000e220008000800 */
[----:B------:R-:W-:Y:S01]  /*0cf0*/  VIADD R3, R16, UR6 ;  /* 0x0000000610037c36 */ /* 0x000fe20008000000 */
[----:B------:R-:W-:Y:S04]  /*0d00*/  BSSY B0, `(.L_x_3458) ;  /* 0x0000263000007945 */ /* 0x000fe80003800000 */
[----:B0-----:R-:W-:-:S13]  /*0d10*/  ISETP.GE.AND P0, PT, R3, UR11, PT ;  /* 0x0000000b03007c0c */ /* 0x001fda000bf06270 */
[----:B-123-5:R-:W-:Y:S05]  /*0d20*/  @P0 BRA `(.L_x_3459) ;  /* 0x0000002400800947 */ /* 0x02efea0003800000 */
[----:B-1----:R-:W0:Y:S01]  /*0d30*/  LDC.64 R6, c[0x0][0x3c0] ;  /* 0x0000f000ff067b82 */ /* 0x002e220000000a00 */
[C---:B------:R-:W-:Y:S01]  /*0d40*/  LEA R18, R16.reuse, UR7, 0x3 ;  /* 0x0000000710127c11 */ /* 0x040fe2000f8e18ff */
[----:B------:R-:W-:-:S04]  /*0d50*/  IMAD R11, R16, 0x200, R19 ;  /* 0x00000200100b7824 */ /* 0x000fc800078e0213 */
[----:B------:R1:W2:Y:S02]  /*0d60*/  LDS R0, [R18] ;  /* 0x0000000012007984 */ /* 0x0002a40000000800 */
[----:B------:R-:W3:Y:S02]  /*0d70*/  LDC R10, c[0x0][0x390] ;  /* 0x0000e400ff0a7b82 */ /* 0x000ee40000000800 */
[----:B------:R1:W4:Y:S04]  /*0d80*/  LDS R14, [R18+0x4] ;  /* 0x00000400120e7984 */ /* 0x0003280000000800 */
[----:B------:R1:W1:Y:S01]  /*0d90*/  LDS.64 R4, [R11] ;  /* 0x000000000b047984 */ /* 0x0002620000000a00 */
[----:B0-----:R-:W-:-:S03]  /*0da0*/  IMAD.WIDE.U32 R6, R3, 0x8, R6 ;  /* 0x0000000803067825 */ /* 0x001fc600078e0006 */
[----:B------:R0:W0:Y:S04]  /*0db0*/  LDS.64 R2, [R11+0x100] ;  /* 0x000100000b027984 */ /* 0x0000280000000a00 */
[----:B------:R-:W5:Y:S01]  /*0dc0*/  LDG.E.64.CONSTANT R6, desc[UR14][R6.64] ;  /* 0x0000000e06067981 */ /* 0x000f62000c1e9b00 */
[----:B---3--:R-:W-:-:S13]  /*0dd0*/  ISETP.GE.AND P0, PT, R10, 0x11, PT ;  /* 0x000000110a00780c */ /* 0x008fda0003f06270 */
[----:B-12-4-:R-:W-:Y:S05]  /*0de0*/  @!P0 BRA `(.L_x_3460) ;  /* 0x0000000800b48947 */ /* 0x016fea0003800000 */
[----:B------:R-:W-:Y:S01]  /*0df0*/  BSSY B1, `(.L_x_3461) ;  /* 0x0000061000017945 */ /* 0x000fe20003800000 */
[----:B------:R-:W-:Y:S01]  /*0e00*/  ISETP.NE.AND P0, PT, R24, RZ, PT ;  /* 0x000000ff1800720c */ /* 0x000fe20003f05270 */
[----:B------:R-:W-:Y:S01]  /*0e10*/  IMAD.MOV.U32 R23, RZ, RZ, RZ ;  /* 0x000000ffff177224 */ /* 0x000fe200078e00ff */
[----:B------:R-:W-:Y:S01]  /*0e20*/  MOV R22, UR10 ;  /* 0x0000000a00167c02 */ /* 0x000fe20008000f00 */
[----:B------:R-:W-:Y:S02]  /*0e30*/  IMAD.U32 R21, RZ, RZ, UR9 ;  /* 0x00000009ff157e24 */ /* 0x000fe4000f8e00ff */
[----:B------:R-:W-:-:S08]  /*0e40*/  IMAD.MOV.U32 R20, RZ, RZ, R17 ;  /* 0x000000ffff147224 */ /* 0x000fd000078e0011 */
.L_x_3463:
[----:B------:R-:W-:Y:S01]  /*0e50*/  IMAD.MOV.U32 R27, RZ, RZ, RZ ;  /* 0x000000ffff1b7224 */ /* 0x000fe200078e00ff */
[----:B------:R-:W-:Y:S01]  /*0e60*/  UMOV UR11, 0xffffffff ;  /* 0xffffffff000b7882 */ /* 0x000fe20000000000 */
[----:B------:R-:W-:-:S04]  /*0e70*/  MOV R18, R20 ;  /* 0x0000001400127202 */ /* 0x000fc80000000f00 */
[----:B------:R1:W2:Y:S01]  /*0e80*/  @!P0 LDS R27, [R22+-0x8] ;  /* 0xfffff800161b8984 */ /* 0x0002a20000000800 */
[----:B------:R-:W-:Y:S05]  /*0e90*/  BRA.DIV UR11, `(.L_x_3462) ;  /* 0x000000260b487947 */ /* 0x000fea000b800000 */
[----:B0-----:R-:W0:Y:S04]  /*0ea0*/  LDS.64 R10, [R20] ;  /* 0x00000000140a7984 */ /* 0x001e280000000a00 */
[----:B--2---:R2:W3:Y:S02]  /*0eb0*/  SHFL.IDX PT, R25, R27, RZ, 0x1f ;  /* 0x00001fff1b197589 */ /* 0x0044e400000e0000 */
[----:B--2---:R-:W-:Y:S01]  /*0ec0*/  IMAD.MOV.U32 R27, RZ, RZ, RZ ;  /* 0x000000ffff1b7224 */ /* 0x004fe200078e00ff */
[-C--:B0-----:R-:W-:Y:S02]  /*0ed0*/  LOP3.LUT R29, R5, R11.reuse, RZ, 0xc0, !PT ;  /* 0x0000000b051d7212 */ /* 0x081fe400078ec0ff */
[----:B------:R-:W-:Y:S02]  /*0ee0*/  LOP3.LUT R30, R4, R10, RZ, 0xc0, !PT ;  /* 0x0000000a041e7212 */ /* 0x000fe400078ec0ff */
[----:B------:R-:W-:-:S02]  /*0ef0*/  LOP3.LUT R28, R3, R11, RZ, 0xc0, !PT ;  /* 0x0000000b031c7212 */ /* 0x000fc400078ec0ff */
[----:B------:R-:W-:Y:S08]  /*0f00*/  POPC R26, R30 ;  /* 0x0000001e001a7309 */ /* 0x000ff00000000000 */
[----:B------:R-:W0:Y:S08]  /*0f10*/  POPC R29, R29 ;  /* 0x0000001d001d7309 */ /* 0x000e300000000000 */
[----:B------:R-:W-:Y:S01]  /*0f20*/  POPC R11, R28 ;  /* 0x0000001c000b7309 */ /* 0x000fe20000000000 */
[----:B0-----:R-:W-:-:S02]  /*0f30*/  IMAD.IADD R26, R26, 0x1, R29 ;  /* 0x000000011a1a7824 */ /* 0x001fc400078e021d */
[----:B------:R-:W0:Y:S03]  /*0f40*/  @!P0 LDS R29, [R22+-0x4] ;  /* 0xfffffc00161d8984 */ /* 0x000e260000000800 */
[----:B------:R-:W-:-:S05]  /*0f50*/  I2FP.F32.U32 R26, R26 ;  /* 0x0000001a001a7245 */ /* 0x000fca0000201000 */
[----:B---3--:R-:W-:-:S04]  /*0f60*/  FMUL R26, R25, R26 ;  /* 0x0000001a191a7220 */ /* 0x008fc80000400000 */
[----:B------:R-:W-:Y:S01]  /*0f70*/  FFMA R23, R0, R26, R23 ;  /* 0x0000001a00177223 */ /* 0x000fe20000000017 */
[----:B------:R-:W-:-:S04]  /*0f80*/  LOP3.LUT R26, R2, R10, RZ, 0xc0, !PT ;  /* 0x0000000a021a7212 */ /* 0x000fc800078ec0ff */
[----:B------:R-:W2:Y:S02]  /*0f90*/  POPC R10, R26 ;  /* 0x0000001a000a7309 */ /* 0x000ea40000000000 */
[----:B--2---:R-:W-:-:S05]  /*0fa0*/  IMAD.IADD R10, R10, 0x1, R11 ;  /* 0x000000010a0a7824 */ /* 0x004fca00078e020b */
[----:B------:R-:W-:Y:S02]  /*0fb0*/  I2FP.F32.U32 R10, R10 ;  /* 0x0000000a000a7245 */ /* 0x000fe40000201000 */
[----:B0-----:R-:W-:-:S03]  /*0fc0*/  @!P0 MOV R27, R29 ;  /* 0x0000001d001b8202 */ /* 0x001fc60000000f00 */
[----:B------:R-:W-:Y:S02]  /*0fd0*/  FMUL R25, R25, R10 ;  /* 0x0000000a19197220 */ /* 0x000fe40000400000 */
[----:B------:R-:W0:Y:S02]  /*0fe0*/  LDS.64 R10, [R20+0x100] ;  /* 0x00010000140a7984 */ /* 0x000e240000000a00 */
[----:B------:R-:W-:Y:S02]  /*0ff0*/  FFMA R23, R14, R25, R23 ;  /* 0x000000190e177223 */ /* 0x000fe40000000017 */
[----:B------:R2:W3:Y:S02]  /*1000*/  SHFL.IDX PT, R25, R27, RZ, 0x1f ;  /* 0x00001fff1b197589 */ /* 0x0004e400000e0000 */
[----:B--2---:R-:W-:Y:S01]  /*1010*/  IMAD.MOV.U32 R27, RZ, RZ, RZ ;  /* 0x000000ffff1b7224 */ /* 0x004fe200078e00ff */
[----:B0-----:R-:W-:Y:S02]  /*1020*/  LOP3.LUT R30, R4, R10, RZ, 0xc0, !PT ;  /* 0x0000000a041e7212 */ /* 0x001fe400078ec0ff */
[----:B------:R-:W-:-:S02]  /*1030*/  LOP3.LUT R31, R5, R11, RZ, 0xc0, !PT ;  /* 0x0000000b051f7212 */ /* 0x000fc400078ec0ff */
[----:B------:R-:W-:Y:S01]  /*1040*/  POPC R26, R30 ;  /* 0x0000001e001a7309 */ /* 0x000fe20000000000 */
[----:B------:R-:W-:-:S07]  /*1050*/  LOP3.LUT R28, R2, R10, RZ, 0xc0, !PT ;  /* 0x0000000a021c7212 */ /* 0x000fce00078ec0ff */
[----:B------:R-:W0:Y:S08]  /*1060*/  POPC R29, R31 ;  /* 0x0000001f001d7309 */ /* 0x000e300000000000 */
[----:B------:R-:W-:Y:S01]  /*1070*/  POPC R10, R28 ;  /* 0x0000001c000a7309 */ /* 0x000fe20000000000 */
[----:B0-----:R-:W-:Y:S01]  /*1080*/  IMAD.IADD R26, R26, 0x1, R29 ;  /* 0x000000011a1a7824 */ /* 0x001fe200078e021d */
[----:B------:R-:W-:-:S06]  /*1090*/  LOP3.LUT R29, R3, R11, RZ, 0xc0, !PT ;  /* 0x0000000b031d7212 */ /* 0x000fcc00078ec0ff */
[----:B------:R-:W0:Y:S01]  /*10a0*/  POPC R11, R29 ;  /* 0x0000001d000b7309 */ /* 0x000e220000000000 */
[----:B------:R-:W-:-:S05]  /*10b0*/  I2FP.F32.U32 R26, R26 ;  /* 0x0000001a001a7245 */ /* 0x000fca0000201000 */
[----:B---3--:R-:W-:-:S04]  /*10c0*/  FMUL R26, R25, R26 ;  /* 0x0000001a191a7220 */ /* 0x008fc80000400000 */
[----:B------:R-:W-:Y:S02]  /*10d0*/  FFMA R23, R0, R26, R23 ;  /* 0x0000001a00177223 */ /* 0x000fe40000000017 */
[----:B------:R-:W2:Y:S01]  /*10e0*/  @!P0 LDS R26, [R22] ;  /* 0x00000000161a8984 */ /* 0x000ea20000000800 */
[----:B0-----:R-:W-:-:S05]  /*10f0*/  IMAD.IADD R10, R10, 0x1, R11 ;  /* 0x000000010a0a7824 */ /* 0x001fca00078e020b */
[----:B------:R-:W-:-:S05]  /*1100*/  I2FP.F32.U32 R10, R10 ;  /* 0x0000000a000a7245 */ /* 0x000fca0000201000 */
[----:B------:R-:W-:Y:S02]  /*1110*/  FMUL R25, R25, R10 ;  /* 0x0000000a19197220 */ /* 0x000fe40000400000 */
[----:B------:R-:W0:Y:S02]  /*1120*/  LDS.64 R10, [R20+0x200] ;  /* 0x00020000140a7984 */ /* 0x000e240000000a00 */
[----:B------:R-:W-:Y:S01]  /*1130*/  FFMA R23, R14, R25, R23 ;  /* 0x000000190e177223 */ /* 0x000fe20000000017 */
[----:B--2---:R-:W-:-:S05]  /*1140*/  @!P0 MOV R27, R26 ;  /* 0x0000001a001b8202 */ /* 0x004fca0000000f00 */
[----:B------:R2:W3:Y:S02]  /*1150*/  SHFL.IDX PT, R25, R27, RZ, 0x1f ;  /* 0x00001fff1b197589 */ /* 0x0004e400000e0000 */
[----:B--2---:R-:W-:Y:S01]  /*1160*/  IMAD.MOV.U32 R27, RZ, RZ, RZ ;  /* 0x000000ffff1b7224 */ /* 0x004fe200078e00ff */
[----:B0-----:R-:W-:Y:S02]  /*1170*/  LOP3.LUT R28, R4, R10, RZ, 0xc0, !PT ;  /* 0x0000000a041c7212 */ /* 0x001fe400078ec0ff */
[-C--:B------:R-:W-:Y:S02]  /*1180*/  LOP3.LUT R30, R5, R11.reuse, RZ, 0xc0, !PT ;  /* 0x0000000b051e7212 */ /* 0x080fe400078ec0ff */
[----:B------:R-:W-:Y:S01]  /*1190*/  POPC R26, R28 ;  /* 0x0000001c001a7309 */ /* 0x000fe20000000000 */
[----:B------:R-:W-:-:S07]  /*11a0*/  LOP3.LUT R11, R3, R11, RZ, 0xc0, !PT ;  /* 0x0000000b030b7212 */ /* 0x000fce00078ec0ff */
[----:B------:R-:W0:Y:S08]  /*11b0*/  POPC R29, R30 ;  /* 0x0000001e001d7309 */ /* 0x000e300000000000 */
[----:B------:R-:W-:Y:S01]  /*11c0*/  POPC R11, R11 ;  /* 0x0000000b000b7309 */ /* 0x000fe20000000000 */
[----:B0-----:R-:W-:-:S05]  /*11d0*/  IMAD.IADD R26, R26, 0x1, R29 ;  /* 0x000000011a1a7824 */ /* 0x001fca00078e021d */
[----:B------:R-:W-:-:S05]  /*11e0*/  I2FP.F32.U32 R26, R26 ;  /* 0x0000001a001a7245 */ /* 0x000fca0000201000 */
[----:B---3--:R-:W-:-:S04]  /*11f0*/  FMUL R26, R25, R26 ;  /* 0x0000001a191a7220 */ /* 0x008fc80000400000 */
[----:B------:R-:W-:Y:S01]  /*1200*/  FFMA R29, R0, R26, R23 ;  /* 0x0000001a001d7223 */ /* 0x000fe20000000017 */
[----:B------:R-:W-:Y:S01]  /*1210*/  LOP3.LUT R26, R2, R10, RZ, 0xc0, !PT ;  /* 0x0000000a021a7212 */ /* 0x000fe200078ec0ff */
[----:B------:R-:W0:Y:S03]  /*1220*/  @!P0 LDS R23, [R22+0x4] ;  /* 0x0000040016178984 */ /* 0x000e260000000800 */
[----:B------:R-:W2:Y:S02]  /*1230*/  POPC R10, R26 ;  /* 0x0000001a000a7309 */ /* 0x000ea40000000000 */
[----:B--2---:R-:W-:-:S05]  /*1240*/  IMAD.IADD R10, R10, 0x1, R11 ;  /* 0x000000010a0a7824 */ /* 0x004fca00078e020b */
[----:B------:R-:W-:-:S05]  /*1250*/  I2FP.F32.U32 R10, R10 ;  /* 0x0000000a000a7245 */ /* 0x000fca0000201000 */
[----:B------:R-:W-:-:S04]  /*1260*/  FMUL R10, R25, R10 ;  /* 0x0000000a190a7220 */ /* 0x000fc80000400000 */
[----:B------:R-:W-:Y:S01]  /*1270*/  FFMA R25, R14, R10, R29 ;  /* 0x0000000a0e197223 */ /* 0x000fe2000000001d */
[----:B0-----:R-:W-:-:S05]  /*1280*/  @!P0 MOV R27, R23 ;  /* 0x00000017001b8202 */ /* 0x001fca0000000f00 */
[----:B------:R0:W2:Y:S02]  /*1290*/  SHFL.IDX PT, R23, R27, RZ, 0x1f ;  /* 0x00001fff1b177589 */ /* 0x0000a400000e0000 */
.L_x_3507:
[----:B------:R3:W0:Y:S01]  /*12a0*/  LDS.64 R10, [R20+0x300] ;  /* 0x00030000140a7984 */ /* 0x0006220000000a00 */
[----:B------:R-:W-:Y:S02]  /*12b0*/  VIADD R21, R21, 0x4 ;  /* 0x0000000415157836 */ /* 0x000fe40000000000 */
[----:B-1----:R-:W-:-:S03]  /*12c0*/  VIADD R22, R22, 0x10 ;  /* 0x0000001016167836 */ /* 0x002fc60000000000 */
[----:B------:R-:W-:Y:S02]  /*12d0*/  ISETP.NE.AND P1, PT, R21, RZ, PT ;  /* 0x000000ff1500720c */ /* 0x000fe40003f25270 */
[----:B---3--:R-:W-:Y:S02]  /*12e0*/  IADD3 R20, PT, PT, R20, 0x400, RZ ;  /* 0x0000040014147810 */ /* 0x008fe40007ffe0ff */
[-C--:B0-----:R-:W-:Y:S02]  /*12f0*/  LOP3.LUT R27, R5, R11.reuse, RZ, 0xc0, !PT ;  /* 0x0000000b051b7212 */ /* 0x081fe400078ec0ff */
[----:B------:R-:W-:Y:S02]  /*1300*/  LOP3.LUT R28, R4, R10, RZ, 0xc0, !PT ;  /* 0x0000000a041c7212 */ /* 0x000fe400078ec0ff */
[----:B------:R-:W-:Y:S02]  /*1310*/  LOP3.LUT R11, R3, R11, RZ, 0xc0, !PT ;  /* 0x0000000b030b7212 */ /* 0x000fe400078ec0ff */
[----:B------:R-:W-:Y:S08]  /*1320*/  POPC R26, R28 ;  /* 0x0000001c001a7309 */ /* 0x000ff00000000000 */
[----:B------:R-:W0:Y:S08]  /*1330*/  POPC R27, R27 ;  /* 0x0000001b001b7309 */ /* 0x000e300000000000 */
[----:B------:R-:W-:Y:S01]  /*1340*/  POPC R11, R11 ;  /* 0x0000000b000b7309 */ /* 0x000fe20000000000 */
[----:B0-----:R-:W-:-:S05]  /*1350*/  IMAD.IADD R26, R26, 0x1, R27 ;  /* 0x000000011a1a7824 */ /* 0x001fca00078e021b */
[----:B------:R-:W-:-:S05]  /*1360*/  I2FP.F32.U32 R26, R26 ;  /* 0x0000001a001a7245 */ /* 0x000fca0000201000 */
[----:B--2---:R-:W-:-:S04]  /*1370*/  FMUL R26, R23, R26 ;  /* 0x0000001a171a7220 */ /* 0x004fc80000400000 */
        /* <DEDUP_REMOVED lines=9> */
.L_x_3461:
        /* <DEDUP_REMOVED lines=9> */
.L_x_3510:
[----:B------:R-:W3:Y:S02]  /*14a0*/  LDS.64 R10, [R18+0x400] ;  /* 0x00040000120a7984 */ /* 0x000ee40000000a00 */
[-C--:B---3--:R-:W-:Y:S02]  /*14b0*/  LOP3.LUT R28, R4, R10.reuse, RZ, 0xc0, !PT ;  /* 0x0000000a041c7212 */ /* 0x088fe400078ec0ff */
[-C--:B------:R-:W-:Y:S02]  /*14c0*/  LOP3.LUT R29, R5, R11.reuse, RZ, 0xc0, !PT ;  /* 0x0000000b051d7212 */ /* 0x080fe400078ec0ff */
[----:B------:R-:W-:Y:S01]  /*14d0*/  LOP3.LUT R25, R2, R10, RZ, 0xc0, !PT ;  /* 0x0000000a02197212 */ /* 0x000fe200078ec0ff */
[----:B------:R-:W-:Y:S01]  /*14e0*/  POPC R20, R28 ;  /* 0x0000001c00147309 */ /* 0x000fe20000000000 */
[----:B-1----:R-:W-:-:S07]  /*14f0*/  LOP3.LUT R27, R3, R11, RZ, 0xc0, !PT ;  /* 0x0000000b031b7212 */ /* 0x002fce00078ec0ff */
[----:B------:R-:W1:Y:S08]  /*1500*/  POPC R21, R29 ;  /* 0x0000001d00157309 */ /* 0x000e700000000000 */
[----:B------:R-:W-:Y:S01]  /*1510*/  POPC R10, R25 ;  /* 0x00000019000a7309 */ /* 0x000fe20000000000 */
[----:B-1----:R-:W-:-:S07]  /*1520*/  IADD3 R20, PT, PT, R20, R21, RZ ;  /* 0x0000001514147210 */ /* 0x002fce0007ffe0ff */
[----:B------:R-:W1:Y:S02]  /*1530*/  POPC R11, R27 ;  /* 0x0000001b000b7309 */ /* 0x000e640000000000 */
[----:B-1----:R-:W-:Y:S01]  /*1540*/  IMAD.IADD R10, R10, 0x1, R11 ;  /* 0x000000010a0a7824 */ /* 0x002fe200078e020b */
[----:B------:R-:W-:-:S04]  /*1550*/  I2FP.F32.U32 R11, R20 ;  /* 0x00000014000b7245 */ /* 0x000fc80000201000 */
[----:B------:R-:W-:Y:S01]  /*1560*/  I2FP.F32.U32 R21, R10 ;  /* 0x0000000a00157245 */ /* 0x000fe20000201000 */
[----:B--2---:R-:W-:-:S04]  /*1570*/  FMUL R11, R26, R11 ;  /* 0x0000000b1a0b7220 */ /* 0x004fc80000400000 */
        /* <DEDUP_REMOVED lines=10> */
[----:B--2---:R2:W3:Y:S02]  /*1620*/  SHFL.IDX PT, R26, R27, RZ, 0x1f ;  /* 0x00001fff1b1a7589 */ /* 0x0044e400000e0000 */
.L_x_3513:
[----:B------:R-:W4:Y:S02]  /*1630*/  LDS.64 R10, [R18+0x500] ;  /* 0x00050000120a7984 */ /* 0x000f240000000a00 */
[-C--:B----4-:R-:W-:Y:S02]  /*1640*/  LOP3.LUT R28, R4, R10.reuse, RZ, 0xc0, !PT ;  /* 0x0000000a041c7212 */ /* 0x090fe400078ec0ff */
[-C--:B------:R-:W-:Y:S02]  /*1650*/  LOP3.LUT R29, R5, R11.reuse, RZ, 0xc0, !PT ;  /* 0x0000000b051d7212 */ /* 0x080fe400078ec0ff */
[----:B------:R-:W-:Y:S01]  /*1660*/  LOP3.LUT R25, R2, R10, RZ, 0xc0, !PT ;  /* 0x0000000a02197212 */ /* 0x000fe200078ec0ff */
[----:B------:R-:W-:Y:S01]  /*1670*/  POPC R20, R28 ;  /* 0x0000001c00147309 */ /* 0x000fe20000000000 */
[----:B--2---:R-:W-:-:S07]  /*1680*/  LOP3.LUT R27, R3, R11, RZ, 0xc0, !PT ;  /* 0x0000000b031b7212 */ /* 0x004fce00078ec0ff */
[----:B------:R-:W2:Y:S08]  /*1690*/  POPC R21, R29 ;  /* 0x0000001d00157309 */ /* 0x000eb00000000000 */
[----:B------:R-:W-:Y:S01]  /*16a0*/  POPC R10, R25 ;  /* 0x00000019000a7309 */ /* 0x000fe20000000000 */
[----:B--2---:R-:W-:-:S07]  /*16b0*/  IADD3 R20, PT, PT, R20, R21, RZ ;  /* 0x0000001514147210 */ /* 0x004fce0007ffe0ff */
[----:B------:R-:W2:Y:S02]  /*16c0*/  POPC R11, R27 ;  /* 0x0000001b000b7309 */ /* 0x000ea40000000000 */
[----:B--2---:R-:W-:Y:S01]  /*16d0*/  IMAD.IADD R10, R10, 0x1, R11 ;  /* 0x000000010a0a7824 */ /* 0x004fe200078e020b */
[----:B------:R-:W-:-:S04]  /*16e0*/  I2FP.F32.U32 R11, R20 ;  /* 0x00000014000b7245 */ /* 0x000fc80000201000 */
[----:B------:R-:W-:Y:S01]  /*16f0*/  I2FP.F32.U32 R21, R10 ;  /* 0x0000000a00157245 */ /* 0x000fe20000201000 */
[----:B---3--:R-:W-:-:S04]  /*1700*/  FMUL R11, R26, R11 ;  /* 0x0000000b1a0b7220 */ /* 0x008fc80000400000 */
        /* <DEDUP_REMOVED lines=8> */
[----:B---3--:R3:W4:Y:S02]  /*1790*/  SHFL.IDX PT, R26, R27, RZ, 0x1f ;  /* 0x00001fff1b1a7589 */ /* 0x00872400000e0000 */
.L_x_3516:
[----:B------:R-:W0:Y:S02]  /*17a0*/  LDS.64 R10, [R18+0x600] ;  /* 0x00060000120a7984 */ /* 0x000e240000000a00 */
[-C--:B0-----:R-:W-:Y:S02]  /*17b0*/  LOP3.LUT R20, R4, R10.reuse, RZ, 0xc0, !PT ;  /* 0x0000000a04147212 */ /* 0x081fe400078ec0ff */
[-C--:B------:R-:W-:Y:S02]  /*17c0*/  LOP3.LUT R21, R5, R11.reuse, RZ, 0xc0, !PT ;  /* 0x0000000b05157212 */ /* 0x080fe400078ec0ff */
[----:B------:R-:W-:Y:S01]  /*17d0*/  POPC R4, R20 ;  /* 0x0000001400047309 */ /* 0x000fe20000000000 */
[----:B------:R-:W-:Y:S02]  /*17e0*/  LOP3.LUT R10, R2, R10, RZ, 0xc0, !PT ;  /* 0x0000000a020a7212 */ /* 0x000fe400078ec0ff */
[----:B------:R-:W-:-:S05]  /*17f0*/  LOP3.LUT R11, R3, R11, RZ, 0xc0, !PT ;  /* 0x0000000b030b7212 */ /* 0x000fca00078ec0ff */
[----:B------:R-:W0:Y:S08]  /*1800*/  POPC R5, R21 ;  /* 0x0000001500057309 */ /* 0x000e300000000000 */
[----:B------:R-:W-:Y:S01]  /*1810*/  POPC R2, R10 ;  /* 0x0000000a00027309 */ /* 0x000fe20000000000 */
[----:B0-----:R-:W-:-:S07]  /*1820*/  IMAD.IADD R4, R4, 0x1, R5 ;  /* 0x0000000104047824 */ /* 0x001fce00078e0205 */
[----:B------:R-:W0:Y:S02]  /*1830*/  POPC R3, R11 ;  /* 0x0000000b00037309 */ /* 0x000e240000000000 */
[----:B0-----:R-:W-:Y:S02]  /*1840*/  IADD3 R2, PT, PT, R2, R3, RZ ;  /* 0x0000000302027210 */ /* 0x001fe40007ffe0ff */
[----:B------:R-:W-:Y:S02]  /*1850*/  I2FP.F32.U32 R3, R4 ;  /* 0x0000000400037245 */ /* 0x000fe40000201000 */
[----:B------:R-:W-:-:S03]  /*1860*/  I2FP.F32.U32 R5, R2 ;  /* 0x0000000200057245 */ /* 0x000fc60000201000 */
[C---:B----4-:R-:W-:Y:S02]  /*1870*/  FMUL R3, R26.reuse, R3 ;  /* 0x000000031a037220 */ /* 0x050fe40000400000 */
[----:B------:R-:W-:Y:S02]  /*1880*/  FMUL R5, R26, R5 ;  /* 0x000000051a057220 */ /* 0x000fe40000400000 */
[----:B------:R-:W-:-:S04]  /*1890*/  FFMA R3, R0, R3, R23 ;  /* 0x0000000300037223 */ /* 0x000fc80000000017 */
[----:B------:R-:W-:Y:S01]  /*18a0*/  FFMA R23, R14, R5, R3 ;  /* 0x000000050e177223 */ /* 0x000fe20000000003 */
[----:B------:R-:W-:Y:S06]  /*18b0*/  BRA `(.L_x_3464) ;  /* 0x0000001800447947 */ /* 0x000fec0003800000 */
.L_x_3460:
        /* <DEDUP_REMOVED lines=8> */
[----:B-1----:R1:W2:Y:S02]  /*1940*/  SHFL.IDX PT, R26, R27, RZ, 0x1f ;  /* 0x00001fff1b1a7589 */ /* 0x0022a400000e0000 */
.L_x_3519:
[----:B------:R-:W3:Y:S02]  /*1950*/  LDS.64 R20, [R17] ;  /* 0x0000000011147984 */ /* 0x000ee40000000a00 */
[-C--:B---3--:R-:W-:Y:S02]  /*1960*/  LOP3.LUT R18, R5, R21.reuse, RZ, 0xc0, !PT ;  /* 0x0000001505127212 */ /* 0x088fe400078ec0ff */
[-C--:B------:R-:W-:Y:S02]  /*1970*/  LOP3.LUT R23, R4, R20.reuse, RZ, 0xc0, !PT ;  /* 0x0000001404177212 */ /* 0x080fe400078ec0ff */
[----:B0-----:R-:W-:Y:S02]  /*1980*/  LOP3.LUT R22, R2, R20, RZ, 0xc0, !PT ;  /* 0x0000001402167212 */ /* 0x001fe400078ec0ff */
[----:B------:R-:W-:Y:S01]  /*1990*/  POPC R11, R23 ;  /* 0x00000017000b7309 */ /* 0x000fe20000000000 */
[----:B------:R-:W-:-:S07]  /*19a0*/  LOP3.LUT R25, R3, R21, RZ, 0xc0, !PT ;  /* 0x0000001503197212 */ /* 0x000fce00078ec0ff */
[----:B------:R-:W0:Y:S08]  /*19b0*/  POPC R18, R18 ;  /* 0x0000001200127309 */ /* 0x000e300000000000 */
[----:B------:R-:W-:Y:S01]  /*19c0*/  POPC R20, R22 ;  /* 0x0000001600147309 */ /* 0x000fe20000000000 */
[----:B0-----:R-:W-:-:S07]  /*19d0*/  IMAD.IADD R11, R11, 0x1, R18 ;  /* 0x000000010b0b7824 */ /* 0x001fce00078e0212 */
[----:B------:R-:W0:Y:S01]  /*19e0*/  POPC R21, R25 ;  /* 0x0000001900157309 */ /* 0x000e220000000000 */
[----:B------:R-:W-:-:S05]  /*19f0*/  I2FP.F32.U32 R11, R11 ;  /* 0x0000000b000b7245 */ /* 0x000fca0000201000 */
[----:B--2---:R-:W-:-:S04]  /*1a00*/  FMUL R11, R26, R11 ;  /* 0x0000000b1a0b7220 */ /* 0x004fc80000400000 */
[----:B------:R-:W-:Y:S01]  /*1a10*/  FFMA R11, R0, R11, RZ ;  /* 0x0000000b000b7223 */ /* 0x000fe200000000ff */
[----:B0-----:R-:W-:-:S04]  /*1a20*/  IADD3 R20, PT, PT, R20, R21, RZ ;  /* 0x0000001514147210 */ /* 0x001fc80007ffe0ff */
[----:B------:R-:W-:-:S05]  /*1a30*/  I2FP.F32.U32 R21, R20 ;  /* 0x0000001400157245 */ /* 0x000fca0000201000 */
[----:B------:R-:W-:-:S04]  /*1a40*/  FMUL R21, R26, R21 ;  /* 0x000000151a157220 */ /* 0x000fc80000400000 */
[----:B------:R-:W-:-:S07]  /*1a50*/  FFMA R23, R14, R21, R11 ;  /* 0x000000150e177223 */ /* 0x000fce000000000b */
.L_x_3468:
[----:B------:R-:W-:-:S13]  /*1a60*/  ISETP.GE.AND P0, PT, R10, 0x2, PT ;  /* 0x000000020a00780c */ /* 0x000fda0003f06270 */
[----:B------:R-:W-:Y:S05]  /*1a70*/  @!P0 BRA `(.L_x_3470) ;  /* 0x00000000005c8947 */ /* 0x000fea0003800000 */
[----:B------:R-:W-:Y:S01]  /*1a80*/  ISETP.NE.AND P0, PT, R24, RZ, PT ;  /* 0x000000ff1800720c */ /* 0x000fe20003f05270 */
[----:B-1----:R-:W-:Y:S01]  /*1a90*/  IMAD.MOV.U32 R27, RZ, RZ, RZ ;  /* 0x000000ffff1b7224 */ /* 0x002fe200078e00ff */
[----:B------:R-:W-:-:S11]  /*1aa0*/  UMOV UR11, 0xffffffff ;  /* 0xffffffff000b7882 */ /* 0x000fd60000000000 */
[----:B------:R-:W1:Y:S01]  /*1ab0*/  @!P0 LDS R27, [UR13+0x4] ;  /* 0x0000040dff1b8984 */ /* 0x000e620008000800 */
[----:B------:R-:W-:Y:S05]  /*1ac0*/  BRA.DIV UR11, `(.L_x_3471) ;  /* 0x000000220b287947 */ /* 0x000fea000b800000 */
[----:B-1----:R1:W2:Y:S02]  /*1ad0*/  SHFL.IDX PT, R26, R27, RZ, 0x1f ;  /* 0x00001fff1b1a7589 */ /* 0x0022a400000e0000 */
.L_x_3522:
[----:B------:R-:W3:Y:S02]  /*1ae0*/  LDS.64 R20, [R17+0x100] ;  /* 0x0001000011147984 */ /* 0x000ee40000000a00 */
[-C--:B---3--:R-:W-:Y:S02]  /*1af0*/  LOP3.LUT R18, R5, R21.reuse, RZ, 0xc0, !PT ;  /* 0x0000001505127212 */ /* 0x088fe400078ec0ff */
[-C--:B-1----:R-:W-:Y:S02]  /*1b00*/  LOP3.LUT R27, R4, R20.reuse, RZ, 0xc0, !PT ;  /* 0x00000014041b7212 */ /* 0x082fe400078ec0ff */
        /* <DEDUP_REMOVED lines=9> */
[----:B------:R-:W-:Y:S01]  /*1ba0*/  FFMA R11, R0, R11, R23 ;  /* 0x0000000b000b7223 */ /* 0x000fe20000000017 */
[----:B0-----:R-:W-:-:S05]  /*1bb0*/  IMAD.IADD R20, R20, 0x1, R21 ;  /* 0x0000000114147824 */ /* 0x001fca00078e0215 */
[----:B------:R-:W-:-:S05]  /*1bc0*/  I2FP.F32.U32 R21, R20 ;  /* 0x0000001400157245 */ /* 0x000fca0000201000 */
[----:B------:R-:W-:-:S04]  /*1bd0*/  FMUL R21, R26, R21 ;  /* 0x000000151a157220 */ /* 0x000fc80000400000 */
[----:B------:R-:W-:-:S07]  /*1be0*/  FFMA R23, R14, R21, R11 ;  /* 0x000000150e177223 */ /* 0x000fce000000000b */
.L_x_3470:
[----:B------:R-:W-:-:S13]  /*1bf0*/  ISETP.GE.AND P0, PT, R10, 0x3, PT ;  /* 0x000000030a00780c */ /* 0x000fda0003f06270 */
[----:B------:R-:W-:Y:S05]  /*1c00*/  @!P0 BRA `(.L_x_3472) ;  /* 0x00000000005c8947 */ /* 0x000fea0003800000 */
[----:B------:R-:W-:Y:S01]  /*1c10*/  ISETP.NE.AND P0, PT, R24, RZ, PT ;  /* 0x000000ff1800720c */ /* 0x000fe20003f05270 */
[----:B-1----:R-:W-:Y:S01]  /*1c20*/  HFMA2 R27, -RZ, RZ, 0, 0 ;  /* 0x00000000ff1b7431 */ /* 0x002fe200000001ff */
[----:B------:R-:W-:-:S11]  /*1c30*/  UMOV UR11, 0xffffffff ;  /* 0xffffffff000b7882 */ /* 0x000fd60000000000 */
[----:B------:R-:W1:Y:S01]  /*1c40*/  @!P0 LDS R27, [UR13+0x8] ;  /* 0x0000080dff1b8984 */ /* 0x000e620008000800 */
[----:B------:R-:W-:Y:S05]  /*1c50*/  BRA.DIV UR11, `(.L_x_3473) ;  /* 0x0000001e0be87947 */ /* 0x000fea000b800000 */
[----:B-1----:R1:W2:Y:S02]  /*1c60*/  SHFL.IDX PT, R26, R27, RZ, 0x1f ;  /* 0x00001fff1b1a7589 */ /* 0x0022a400000e0000 */
.L_x_3525:
        /* <DEDUP_REMOVED lines=17> */
.L_x_3472:
        /* <DEDUP_REMOVED lines=8> */
.L_x_3528:
[----:B------:R-:W3:Y:S02]  /*1e00*/  LDS.64 R20, [R17+0x300] ;  /* 0x0003000011147984 */ /* 0x000ee40000000a00 */
[-C--:B---3--:R-:W-:Y:S02]  /*1e10*/  LOP3.LUT R18, R5, R21.reuse, RZ, 0xc0, !PT ;  /* 0x0000001505127212 */ /* 0x088fe400078ec0ff */
[-C--:B-1----:R-:W-:Y:S02]  /*1e20*/  LOP3.LUT R27, R4, R20.reuse, RZ, 0xc0, !PT ;  /* 0x00000014041b7212 */ /* 0x082fe400078ec0ff */
[----:B0-----:R-:W-:Y:S02]  /*1e30*/  LOP3.LUT R22, R2, R20, RZ, 0xc0, !PT ;  /* 0x0000001402167212 */ /* 0x001fe400078ec0ff */
[----:B------:R-:W-:Y:S01]  /*1e40*/  LOP3.LUT R25, R3, R21, RZ, 0xc0, !PT ;  /* 0x0000001503197212 */ /* 0x000fe200078ec0ff */
[----:B------:R-:W-:Y:S08]  /*1e50*/  POPC R11, R27 ;  /* 0x0000001b000b7309 */ /* 0x000ff00000000000 */
[----:B------:R-:W0:Y:S08]  /*1e60*/  POPC R18, R18 ;  /* 0x0000001200127309 */ /* 0x000e300000000000 */
[----:B------:R-:W-:Y:S01]  /*1e70*/  POPC R20, R22 ;  /* 0x0000001600147309 */ /* 0x000fe20000000000 */
[----:B0-----:R-:W-:-:S07]  /*1e80*/  IADD3 R11, PT, PT, R11, R18, RZ ;  /* 0x000000120b0b7210 */ /* 0x001fce0007ffe0ff */
        /* <DEDUP_REMOVED lines=8> */
.L_x_3474:
        /* <DEDUP_REMOVED lines=8> */
.L_x_3531:
        /* <DEDUP_REMOVED lines=13> */
[----:B0-----:R-:W-:-:S04]  /*2060*/  IADD3 R20, PT, PT, R20, R21, RZ ;  /* 0x0000001514147210 */ /* 0x001fc80007ffe0ff */
[----:B------:R-:W-:-:S05]  /*2070*/  I2FP.F32.U32 R21, R20 ;  /* 0x0000001400157245 */ /* 0x000fca0000201000 */
[----:B------:R-:W-:-:S04]  /*2080*/  FMUL R21, R26, R21 ;  /* 0x000000151a157220 */ /* 0x000fc80000400000 */
[----:B------:R-:W-:-:S07]  /*2090*/  FFMA R23, R14, R21, R11 ;  /* 0x000000150e177223 */ /* 0x000fce000000000b */
.L_x_3476:
        /* <DEDUP_REMOVED lines=8> */
.L_x_3534:
        /* <DEDUP_REMOVED lines=17> */
.L_x_3478:
        /* <DEDUP_REMOVED lines=8> */
.L_x_3537:
        /* <DEDUP_REMOVED lines=17> */
.L_x_3480:
        /* <DEDUP_REMOVED lines=8> */
.L_x_3540:
        /* <DEDUP_REMOVED lines=17> */
.L_x_3482:
        /* <DEDUP_REMOVED lines=8> */
.L_x_3543:
        /* <DEDUP_REMOVED lines=17> */
.L_x_3484:
        /* <DEDUP_REMOVED lines=8> */
.L_x_3546:
        /* <DEDUP_REMOVED lines=17> */
.L_x_3486:
        /* <DEDUP_REMOVED lines=8> */
.L_x_3549:
        /* <DEDUP_REMOVED lines=17> */
.L_x_3488:
        /* <DEDUP_REMOVED lines=8> */
.L_x_3552:
        /* <DEDUP_REMOVED lines=17> */
.L_x_3490:
        /* <DEDUP_REMOVED lines=8> */
.L_x_3555:
        /* <DEDUP_REMOVED lines=17> */
.L_x_3492:
        /* <DEDUP_REMOVED lines=8> */
.L_x_3558:
        /* <DEDUP_REMOVED lines=17> */
.L_x_3494:
        /* <DEDUP_REMOVED lines=8> */
.L_x_3561:
        /* <DEDUP_REMOVED lines=17> */
.L_x_3496:
[----:B------:R-:W-:-:S13]  /*3040*/  ISETP.NE.AND P0, PT, R10, 0x10, PT ;  /* 0x000000100a00780c */ /* 0x000fda0003f05270 */
[----:B------:R-:W-:Y:S05]  /*3050*/  @P0 BRA `(.L_x_3464) ;  /* 0x00000000005c0947 */ /* 0x000fea0003800000 */
[----:B------:R-:W-:Y:S01]  /*3060*/  ISETP.NE.AND P0, PT, R24, RZ, PT ;  /* 0x000000ff1800720c */ /* 0x000fe20003f05270 */
[----:B-1----:R-:W-:Y:S01]  /*3070*/  IMAD.MOV.U32 R27, RZ, RZ, RZ ;  /* 0x000000ffff1b7224 */ /* 0x002fe200078e00ff */
[----:B------:R-:W-:-:S11]  /*3080*/  UMOV UR11, 0xffffffff ;  /* 0xffffffff000b7882 */ /* 0x000fd60000000000 */
[----:B------:R-:W1:Y:S01]  /*3090*/  @!P0 LDS R27, [UR13+0x3c] ;  /* 0x00003c0dff1b8984 */ /* 0x000e620008000800 */
[----:B------:R-:W-:Y:S05]  /*30a0*/  BRA.DIV UR11, `(.L_x_3498) ;  /* 0x000000120ba87947 */ /* 0x000fea000b800000 */
[----:B-1----:R1:W2:Y:S02]  /*30b0*/  SHFL.IDX PT, R26, R27, RZ, 0x1f ;  /* 0x00001fff1b1a7589 */ /* 0x0022a400000e0000 */
.L_x_3564:
[----:B0-----:R-:W0:Y:S02]  /*30c0*/  LDS.64 R10, [R17+0xf00] ;  /* 0x000f0000110a7984 */ /* 0x001e240000000a00 */
[-C--:B0-----:R-:W-:Y:S02]  /*30d0*/  LOP3.LUT R18, R4, R10.reuse, RZ, 0xc0, !PT ;  /* 0x0000000a04127212 */ /* 0x081fe400078ec0ff */
[-C--:B------:R-:W-:Y:S02]  /*30e0*/  LOP3.LUT R20, R5, R11.reuse, RZ, 0xc0, !PT ;  /* 0x0000000b05147212 */ /* 0x080fe400078ec0ff */
[----:B------:R-:W-:Y:S01]  /*30f0*/  LOP3.LUT R10, R2, R10, RZ, 0xc0, !PT ;  /* 0x0000000a020a7212 */ /* 0x000fe200078ec0ff */
[----:B------:R-:W-:Y:S01]  /*3100*/  POPC R4, R18 ;  /* 0x0000001200047309 */ /* 0x000fe20000000000 */
[----:B------:R-:W-:-:S07]  /*3110*/  LOP3.LUT R11, R3, R11, RZ, 0xc0, !PT ;  /* 0x0000000b030b7212 */ /* 0x000fce00078ec0ff */
[----:B------:R-:W0:Y:S08]  /*3120*/  POPC R5, R20 ;  /* 0x0000001400057309 */ /* 0x000e300000000000 */
[----:B------:R-:W-:Y:S01]  /*3130*/  POPC R2, R10 ;  /* 0x0000000a00027309 */ /* 0x000fe20000000000 */
[----:B0-----:R-:W-:-:S07]  /*3140*/  IADD3 R4, PT, PT, R4, R5, RZ ;  /* 0x0000000504047210 */ /* 0x001fce0007ffe0ff */
[----:B------:R-:W0:Y:S02]  /*3150*/  POPC R3, R11 ;  /* 0x0000000b00037309 */ /* 0x000e240000000000 */
[----:B0-----:R-:W-:Y:S01]  /*3160*/  IMAD.IADD R2, R2, 0x1, R3 ;  /* 0x0000000102027824 */ /* 0x001fe200078e0203 */
[----:B------:R-:W-:-:S04]  /*3170*/  I2FP.F32.U32 R3, R4 ;  /* 0x0000000400037245 */ /* 0x000fc80000201000 */
[----:B------:R-:W-:Y:S01]  /*3180*/  I2FP.F32.U32 R5, R2 ;  /* 0x0000000200057245 */ /* 0x000fe20000201000 */
[----:B--2---:R-:W-:-:S04]  /*3190*/  FMUL R3, R26, R3 ;  /* 0x000000031a037220 */ /* 0x004fc80000400000 */
[----:B------:R-:W-:Y:S01]  /*31a0*/  FMUL R5, R26, R5 ;  /* 0x000000051a057220 */ /* 0x000fe20000400000 */
[----:B------:R-:W-:-:S04]  /*31b0*/  FFMA R3, R0, R3, R23 ;  /* 0x0000000300037223 */ /* 0x000fc80000000017 */
[----:B------:R-:W-:-:S07]  /*31c0*/  FFMA R23, R14, R5, R3 ;  /* 0x000000050e177223 */ /* 0x000fce0000000003 */
.L_x_3464:
[----:B------:R-:W-:Y:S01]  /*31d0*/  UMOV UR11, 0xffffffff ;  /* 0xffffffff000b7882 */ /* 0x000fe20000000000 */
[----:B------:R-:W-:Y:S02]  /*31e0*/  ISETP.NE.AND P0, PT, R24, RZ, PT ;  /* 0x000000ff1800720c */ /* 0x000fe40003f05270 */
[----:B------:R-:W-:Y:S11]  /*31f0*/  BRA.DIV UR11, `(.L_x_3499) ;  /* 0x000000120b787947 */ /* 0x000ff6000b800000 */
[----:B------:R-:W4:Y:S02]  /*3200*/  SHFL.DOWN PT, R0, R23, 0x10, 0x1f ;  /* 0x0a001f0017007f89 */ /* 0x000f2400000e0000 */
[----:B----4-:R-:W-:-:S05]  /*3210*/  FADD R0, R0, R23 ;  /* 0x0000001700007221 */ /* 0x010fca0000000000 */
[----:B0-----:R-:W0:Y:S02]  /*3220*/  SHFL.DOWN PT, R3, R0, 0x8, 0x1f ;  /* 0x09001f0000037f89 */ /* 0x001e2400000e0000 */
[----:B0-----:R-:W-:-:S05]  /*3230*/  FADD R3, R0, R3 ;  /* 0x0000000300037221 */ /* 0x001fca0000000000 */
[----:B------:R-:W0:Y:S02]  /*3240*/  SHFL.DOWN PT, R2, R3, 0x4, 0x1f ;  /* 0x08801f0003027f89 */ /* 0x000e2400000e0000 */
[----:B0-----:R-:W-:-:S05]  /*3250*/  FADD R2, R3, R2 ;  /* 0x0000000203027221 */ /* 0x001fca0000000000 */
[----:B------:R-:W0:Y:S02]  /*3260*/  SHFL.DOWN PT, R5, R2, 0x2, 0x1f ;  /* 0x08401f0002057f89 */ /* 0x000e2400000e0000 */
[----:B0-----:R-:W-:-:S05]  /*3270*/  FADD R5, R2, R5 ;  /* 0x0000000502057221 */ /* 0x001fca0000000000 */
[----:B------:R0:W4:Y:S02]  /*3280*/  SHFL.DOWN PT, R4, R5, 0x1, 0x1f ;  /* 0x08201f0005047f89 */ /* 0x00012400000e0000 */
.L_x_3571:
[----:B0---4-:R-:W-:Y:S01]  /*3290*/  FADD R5, R5, R4 ;  /* 0x0000000405057221 */ /* 0x011fe20000000000 */
[----:B------:R-:W-:Y:S06]  /*32a0*/  @P0 BRA `(.L_x_3459) ;  /* 0x0000000000200947 */ /* 0x000fec0003800000 */
[----:B------:R-:W0:Y:S01]  /*32b0*/  LDCU.64 UR16, c[0x0][0x3d8] ;  /* 0x00007b00ff1077ac */ /* 0x000e220008000a00 */
[----:B-----5:R-:W-:Y:S01]  /*32c0*/  IADD3 R0, P0, PT, R6, R8, RZ ;  /* 0x0000000806007210 */ /* 0x020fe20007f1e0ff */
[----:B------:R-:W4:Y:S04]  /*32d0*/  LDCU UR11, c[0x0][0x3d0] ;  /* 0x00007a00ff0b77ac */ /* 0x000f280008000800 */
[----:B------:R-:W-:Y:S01]  /*32e0*/  IMAD.X R7, R7, 0x1, R15, P0 ;  /* 0x0000000107077824 */ /* 0x000fe200000e060f */
[----:B0-----:R-:W-:-:S04]  /*32f0*/  LEA R2, P0, R0, UR16, 0x2 ;  /* 0x0000001000027c11 */ /* 0x001fc8000f8010ff */
[----:B------:R-:W-:Y:S01]  /*3300*/  LEA.HI.X R3, R0, UR17, R7, 0x2, P0 ;  /* 0x0000001100037c11 */ /* 0x000fe200080f1407 */
[----:B----4-:R-:W-:-:S05]  /*3310*/  FMUL R5, R5, UR11 ;  /* 0x0000000b05057c20 */ /* 0x010fca0008400000 */
[----:B------:R0:W-:Y:S03]  /*3320*/  STG.E desc[UR14][R2.64], R5 ;  /* 0x0000000502007986 */ /* 0x0001e6000c10190e */
.L_x_3459:
[----:B------:R-:W-:Y:S05]  /*3330*/  BSYNC B0 ;  /* 0x0000000000007941 */ /* 0x000fea0003800000 */
.L_x_3458:
[----:B0-----:R-:W-:-:S05]  /*3340*/  VIADD R3, R12, 0x1f ;  /* 0x0000001f0c037836 */ /* 0x001fca0000000000 */
[----:B------:R-:W-:-:S04]  /*3350*/  LEA.HI R16, R3, R16, RZ, 0x1b ;  /* 0x0000001003107211 */ /* 0x000fc800078fd8ff */
[----:B------:R-:W-:-:S13]  /*3360*/  ISETP.GE.U32.AND P0, PT, R16, UR5, PT ;  /* 0x0000000510007c0c */ /* 0x000fda000bf06070 */
[----:B------:R-:W-:Y:S05]  /*3370*/  @!P0 BRA `(.L_x_3500) ;  /* 0xffffffd800588947 */ /* 0x000fea000383ffff */
.L_x_3457:
[----:B------:R-:W-:Y:S05]  /*3380*/  WARPSYNC.ALL ;  /* 0x0000000000007948 */ /* 0x000fea0003800000 */
[----:B------:R-:W-:Y:S06]  /*3390*/  BAR.SYNC.DEFER_BLOCKING 0x0 ;  /* 0x0000000000007b1d */ /* 0x000fec0000010000 */
[----:B------:R-:W-:Y:S05]  /*33a0*/  BRA.U UP1, `(.L_x_3501) ;  /* 0xffffffd5014c7547 */ /* 0x000fea000b83ffff */
[----:B------:R-:W-:Y:S05]  /*33b0*/  EXIT ;  /* 0x000000000000794d */ /* 0x000fea0003800000 */
.L_x_3462:
[----:B0-----:R-:W0:Y:S01]  /*33c0*/  LDS.64 R10, [R20] ;  /* 0x00000000140a7984 */ /* 0x001e220000000a00 */
[----:B------:R-:W-:Y:S01]  /*33d0*/  HFMA2 R28, -RZ, RZ, 0, 0 ;  /* 0x00000000ff1c7431 */ /* 0x000fe200000001ff */
[----:B------:R-:W-:Y:S01]  /*33e0*/  BSSY B2, `(.L_x_3502) ;  /* 0x0000009000027945 */ /* 0x000fe20003800000 */
[----:B------:R-:W-:Y:S02]  /*33f0*/  IMAD.MOV.U32 R29, RZ, RZ, 0x1f ;  /* 0x0000001fff1d7424 */ /* 0x000fe400078e00ff */
[----:B------:R-:W-:Y:S01]  /*3400*/  IMAD.MOV.U32 R26, RZ, RZ, -0x1 ;  /* 0xffffffffff1a7424 */ /* 0x000fe200078e00ff */
[----:B0-----:R-:W-:Y:S02]  /*3410*/  LOP3.LUT R25, R4, R10, RZ, 0xc0, !PT ;  /* 0x0000000a04197212 */ /* 0x001fe400078ec0ff */
[----:B------:R-:W-:Y:S02]  /*3420*/  LOP3.LUT R30, R5, R11, RZ, 0xc0, !PT ;  /* 0x0000000b051e7212 */ /* 0x000fe400078ec0ff */
[----:B------:R0:W3:Y:S05]  /*3430*/  POPC R31, R25 ;  /* 0x00000019001f7309 */ /* 0x0000ea0000000000 */
[----:B0123-5:R-:W-:Y:S05]  /*3440*/  WARPSYNC.COLLECTIVE R26, `(.L_x_3503) ;  /* 0x000000001a087348 */ /* 0x02ffea0003c00000 */
[----:B--2---:R2:W4:Y:S02]  /*3450*/  SHFL.IDX P1, R26, R27, R28, R29 ;  /* 0x0000001c1b1a7389 */ /* 0x004524000002001d */
[----:B012345:R-:W-:Y:S05]  /*3460*/  ENDCOLLECTIVE ;  /* 0x000000000000791b */ /* 0x03ffea0003800000 */
.L_x_3503:
[----:B------:R-:W-:Y:S05]  /*3470*/  BSYNC B2 ;  /* 0x0000000000027941 */ /* 0x000fea0003800000 */
.L_x_3502:
[----:B------:R-:W0:Y:S01]  /*3480*/  POPC R30, R30 ;  /* 0x0000001e001e7309 */ /* 0x000e220000000000 */
[----:B------:R-:W-:Y:S01]  /*3490*/  IMAD.MOV.U32 R25, RZ, RZ, R26 ;  /* 0x000000ffff197224 */ /* 0x000fe200078e001a */
[----:B------:R-:W-:Y:S01]  /*34a0*/  LOP3.LUT R28, R3, R11, RZ, 0xc0, !PT ;  /* 0x0000000b031c7212 */ /* 0x000fe200078ec0ff */
[----:B------:R-:W1:Y:S01]  /*34b0*/  @!P0 LDS R29, [R22+-0x4] ;  /* 0xfffffc00161d8984 */ /* 0x000e620000000800 */
[----:B------:R-:W-:-:S04]  /*34c0*/  IMAD.MOV.U32 R27, RZ, RZ, RZ ;  /* 0x000000ffff1b7224 */ /* 0x000fc800078e00ff */
[----:B------:R2:W-:Y:S01]  /*34d0*/  POPC R11, R28 ;  /* 0x0000001c000b7309 */ /* 0x0005e20000000000 */
[----:B0-----:R-:W-:-:S04]  /*34e0*/  IADD3 R31, PT, PT, R31, R30, RZ ;  /* 0x0000001e1f1f7210 */ /* 0x001fc80007ffe0ff */
[----:B------:R-:W-:Y:S02]  /*34f0*/  I2FP.F32.U32 R26, R31 ;  /* 0x0000001f001a7245 */ /* 0x000fe40000201000 */
[----:B--2---:R-:W-:-:S03]  /*3500*/  MOV R28, RZ ;  /* 0x000000ff001c7202 */ /* 0x004fc60000000f00 */
[----:B------:R-:W-:-:S04]  /*3510*/  FMUL R26, R25, R26 ;  /* 0x0000001a191a7220 */ /* 0x000fc80000400000 */
[----:B------:R-:W-:Y:S01]  /*3520*/  FFMA R23, R0, R26, R23 ;  /* 0x0000001a00177223 */ /* 0x000fe20000000017 */
[----:B------:R-:W-:-:S06]  /*3530*/  LOP3.LUT R26, R2, R10, RZ, 0xc0, !PT ;  /* 0x0000000a021a7212 */ /* 0x000fcc00078ec0ff */
[----:B------:R-:W0:Y:S01]  /*3540*/  POPC R26, R26 ;  /* 0x0000001a001a7309 */ /* 0x000e220000000000 */
[----:B-1----:R-:W-:Y:S02]  /*3550*/  @!P0 IMAD.MOV.U32 R27, RZ, RZ, R29 ;  /* 0x000000ffff1b8224 */ /* 0x002fe400078e001d */
[----:B------:R-:W-:Y:S02]  /*3560*/  IMAD.MOV.U32 R29, RZ, RZ, 0x1f ;  /* 0x0000001fff1d7424 */ /* 0x000fe400078e00ff */
[----:B0-----:R-:W-:Y:S02]  /*3570*/  IMAD.IADD R11, R26, 0x1, R11 ;  /* 0x000000011a0b7824 */ /* 0x001fe400078e020b */
[----:B------:R-:W-:-:S03]  /*3580*/  IMAD.MOV.U32 R26, RZ, RZ, -0x1 ;  /* 0xffffffffff1a7424 */ /* 0x000fc600078e00ff */
[----:B------:R-:W-:-:S07]  /*3590*/  I2FP.F32.U32 R10, R11 ;  /* 0x0000000b000a7245 */ /* 0x000fce0000201000 */
[----:B------:R-:W-:Y:S05]  /*35a0*/  WARPSYNC.COLLECTIVE R26, `(.L_x_3504) ;  /* 0x000000001a087348 */ /* 0x000fea0003c00000 */
[----:B------:R0:W1:Y:S02]  /*35b0*/  SHFL.IDX P1, R26, R27, R28, R29 ;  /* 0x0000001c1b1a7389 */ /* 0x000064000002001d */
[----:B01----:R-:W-:Y:S05]  /*35c0*/  ENDCOLLECTIVE ;  /* 0x000000000000791b */ /* 0x003fea0003800000 */
.L_x_3504:
[----:B------:R-:W-:-:S04]  /*35d0*/  FMUL R10, R25, R10 ;  /* 0x0000000a190a7220 */ /* 0x000fc80000400000 */
[----:B------:R-:W-:Y:S02]  /*35e0*/  FFMA R23, R14, R10, R23 ;  /* 0x0000000a0e177223 */ /* 0x000fe40000000017 */
[----:B------:R-:W0:Y:S01]  /*35f0*/  LDS.64 R10, [R20+0x100] ;  /* 0x00010000140a7984 */ /* 0x000e220000000a00 */
[----:B------:R-:W-:Y:S02]  /*3600*/  IMAD.MOV.U32 R27, RZ, RZ, RZ ;  /* 0x000000ffff1b7224 */ /* 0x000fe400078e00ff */
[----:B------:R-:W-:Y:S02]  /*3610*/  IMAD.MOV.U32 R25, RZ, RZ, R26 ;  /* 0x000000ffff197224 */ /* 0x000fe400078e001a */
[----:B------:R-:W1:Y:S01]  /*3620*/  @!P0 LDS R26, [R22] ;  /* 0x00000000161a8984 */ /* 0x000e620000000800 */
[----:B0-----:R-:W-:Y:S02]  /*3630*/  LOP3.LUT R30, R4, R10, RZ, 0xc0, !PT ;  /* 0x0000000a041e7212 */ /* 0x001fe400078ec0ff */
[----:B------:R-:W-:-:S04]  /*3640*/  LOP3.LUT R31, R5, R11, RZ, 0xc0, !PT ;  /* 0x0000000b051f7212 */ /* 0x000fc800078ec0ff */
[----:B------:R-:W0:Y:S08]  /*3650*/  POPC R30, R30 ;  /* 0x0000001e001e7309 */ /* 0x000e300000000000 */
[----:B------:R-:W2:Y:S01]  /*3660*/  POPC R31, R31 ;  /* 0x0000001f001f7309 */ /* 0x000ea20000000000 */
[----:B-1----:R-:W-:Y:S01]  /*3670*/  @!P0 IMAD.MOV.U32 R27, RZ, RZ, R26 ;  /* 0x000000ffff1b8224 */ /* 0x002fe200078e001a */
[----:B------:R-:W-:-:S07]  /*3680*/  MOV R26, 0xffffffff ;  /* 0xffffffff001a7802 */ /* 0x000fce0000000f00 */
[----:B0-2---:R-:W-:Y:S05]  /*3690*/  WARPSYNC.COLLECTIVE R26, `(.L_x_3505) ;  /* 0x000000001a087348 */ /* 0x005fea0003c00000 */
[----:B------:R1:W3:Y:S02]  /*36a0*/  SHFL.IDX P1, R26, R27, R28, R29 ;  /* 0x0000001c1b1a7389 */ /* 0x0002e4000002001d */
[----:B0123--:R-:W-:Y:S05]  /*36b0*/  ENDCOLLECTIVE ;  /* 0x000000000000791b */ /* 0x00ffea0003800000 */
.L_x_3505:
[----:B------:R-:W-:Y:S02]  /*36c0*/  IADD3 R32, PT, PT, R30, R31, RZ ;  /* 0x0000001f1e207210 */ /* 0x000fe40007ffe0ff */
[----:B------:R-:W-:Y:S02]  /*36d0*/  LOP3.LUT R30, R2, R10, RZ, 0xc0, !PT ;  /* 0x0000000a021e7212 */ /* 0x000fe400078ec0ff */
[----:B------:R-:W-:-:S04]  /*36e0*/  I2FP.F32.U32 R32, R32 ;  /* 0x0000002000207245 */ /* 0x000fc80000201000 */
[----:B------:R-:W-:Y:S01]  /*36f0*/  POPC R30, R30 ;  /* 0x0000001e001e7309 */ /* 0x000fe20000000000 */
[----:B------:R-:W-:Y:S01]  /*3700*/  FMUL R32, R25, R32 ;  /* 0x0000002019207220 */ /* 0x000fe20000400000 */
[----:B------:R-:W-:-:S03]  /*3710*/  HFMA2 R27, -RZ, RZ, 0, 0 ;  /* 0x00000000ff1b7431 */ /* 0x000fc600000001ff */
[----:B------:R-:W-:Y:S01]  /*3720*/  FFMA R23, R0, R32, R23 ;  /* 0x0000002000177223 */ /* 0x000fe20000000017 */
[----:B------:R-:W-:-:S04]  /*3730*/  LOP3.LUT R32, R3, R11, RZ, 0xc0, !PT ;  /* 0x0000000b03207212 */ /* 0x000fc800078ec0ff */
[----:B------:R-:W0:Y:S02]  /*3740*/  POPC R11, R32 ;  /* 0x00000020000b7309 */ /* 0x000e240000000000 */
[----:B0-----:R-:W-:-:S05]  /*3750*/  IMAD.IADD R11, R30, 0x1, R11 ;  /* 0x000000011e0b7824 */ /* 0x001fca00078e020b */
[----:B------:R-:W-:-:S05]  /*3760*/  I2FP.F32.U32 R10, R11 ;  /* 0x0000000b000a7245 */ /* 0x000fca0000201000 */
[----:B------:R-:W-:Y:S01]  /*3770*/  FMUL R10, R25, R10 ;  /* 0x0000000a190a7220 */ /* 0x000fe20000400000 */
[----:B------:R-:W-:Y:S02]  /*3780*/  IMAD.MOV.U32 R25, RZ, RZ, R26 ;  /* 0x000000ffff197224 */ /* 0x000fe400078e001a */
[----:B------:R-:W-:Y:S02]  /*3790*/  IMAD.MOV.U32 R26, RZ, RZ, -0x1 ;  /* 0xffffffffff1a7424 */ /* 0x000fe400078e00ff */
[----:B------:R-:W-:Y:S02]  /*37a0*/  FFMA R23, R14, R10, R23 ;  /* 0x0000000a0e177223 */ /* 0x000fe40000000017 */
[----:B------:R-:W0:Y:S02]  /*37b0*/  LDS.64 R10, [R20+0x200] ;  /* 0x00020000140a7984 */ /* 0x000e240000000a00 */
[----:B0-----:R-:W-:Y:S02]  /*37c0*/  LOP3.LUT R31, R4, R10, RZ, 0xc0, !PT ;  /* 0x0000000a041f7212 */ /* 0x001fe400078ec0ff */
[----:B------:R-:W-:-:S02]  /*37d0*/  LOP3.LUT R30, R5, R11, RZ, 0xc0, !PT ;  /* 0x0000000b051e7212 */ /* 0x000fc400078ec0ff */
[----:B------:R-:W-:Y:S02]  /*37e0*/  LOP3.LUT R10, R2, R10, RZ, 0xc0, !PT ;  /* 0x0000000a020a7212 */ /* 0x000fe400078ec0ff */
[----:B------:R-:W-:Y:S01]  /*37f0*/  LOP3.LUT R11, R3, R11, RZ, 0xc0, !PT ;  /* 0x0000000b030b7212 */ /* 0x000fe200078ec0ff */
[----:B------:R-:W-:Y:S08]  /*3800*/  POPC R31, R31 ;  /* 0x0000001f001f7309 */ /* 0x000ff00000000000 */
[----:B------:R-:W0:Y:S08]  /*3810*/  POPC R30, R30 ;  /* 0x0000001e001e7309 */ /* 0x000e300000000000 */
[----:B------:R-:W-:Y:S01]  /*3820*/  POPC R10, R10 ;  /* 0x0000000a000a7309 */ /* 0x000fe20000000000 */
[----:B0-----:R-:W-:-:S07]  /*3830*/  IMAD.IADD R32, R31, 0x1, R30 ;  /* 0x000000011f207824 */ /* 0x001fce00078e021e */
[----:B------:R-:W0:Y:S01]  /*3840*/  POPC R11, R11 ;  /* 0x0000000b000b7309 */ /* 0x000e220000000000 */
[----:B------:R-:W-:-:S05]  /*3850*/  I2FP.F32.U32 R32, R32 ;  /* 0x0000002000207245 */ /* 0x000fca0000201000 */
[----:B------:R-:W-:-:S04]  /*3860*/  FMUL R32, R25, R32 ;  /* 0x0000002019207220 */ /* 0x000fc80000400000 */
[----:B------:R-:W-:Y:S01]  /*3870*/  FFMA R23, R0, R32, R23 ;  /* 0x0000002000177223 */ /* 0x000fe20000000017 */
[----:B0-----:R-:W-:-:S05]  /*3880*/  IMAD.IADD R30, R10, 0x1, R11 ;  /* 0x000000010a1e7824 */ /* 0x001fca00078e020b */
[----:B------:R-:W-:-:S05]  /*3890*/  I2FP.F32.U32 R30, R30 ;  /* 0x0000001e001e7245 */ /* 0x000fca0000201000 */
[----:B------:R-:W-:-:S04]  /*38a0*/  FMUL R25, R25, R30 ;  /* 0x0000001e19197220 */ /* 0x000fc80000400000 */
[----:B------:R-:W-:Y:S02]  /*38b0*/  FFMA R25, R14, R25, R23 ;  /* 0x000000190e197223 */ /* 0x000fe40000000017 */
[----:B------:R-:W0:Y:S02]  /*38c0*/  @!P0 LDS R23, [R22+0x4] ;  /* 0x0000040016178984 */ /* 0x000e240000000800 */
[----:B0-----:R-:W-:-:S07]  /*38d0*/  @!P0 IMAD.MOV.U32 R27, RZ, RZ, R23 ;  /* 0x000000ffff1b8224 */ /* 0x001fce00078e0017 */
[----:B------:R-:W-:Y:S05]  /*38e0*/  WARPSYNC.COLLECTIVE R26, `(.L_x_3506) ;  /* 0x000000001a087348 */ /* 0x000fea0003c00000 */
[----:B------:R0:W1:Y:S02]  /*38f0*/  SHFL.IDX P1, R26, R27, R28, R29 ;  /* 0x0000001c1b1a7389 */ /* 0x000064000002001d */
[----:B01----:R-:W-:Y:S05]  /*3900*/  ENDCOLLECTIVE ;  /* 0x000000000000791b */ /* 0x003fea0003800000 */
.L_x_3506:
[----:B------:R-:W-:Y:S01]  /*3910*/  IMAD.MOV.U32 R23, RZ, RZ, R26 ;  /* 0x000000ffff177224 */ /* 0x000fe200078e001a */
[----:B------:R-:W-:Y:S06]  /*3920*/  BRA `(.L_x_3507) ;  /* 0xffffffd8005c7947 */ /* 0x000fec000383ffff */
.L_x_3465:
[----:B------:R-:W-:Y:S01]  /*3930*/  BSSY B1, `(.L_x_3508) ;  /* 0x0000007000017945 */ /* 0x000fe20003800000 */
[----:B------:R-:W-:Y:S01]  /*3940*/  MOV R28, RZ ;  /* 0x000000ff001c7202 */ /* 0x000fe20000000f00 */
[----:B------:R-:W-:Y:S02]  /*3950*/  IMAD.MOV.U32 R29, RZ, RZ, 0x1f ;  /* 0x0000001fff1d7424 */ /* 0x000fe400078e00ff */
[----:B------:R-:W-:-:S07]  /*3960*/  IMAD.MOV.U32 R26, RZ, RZ, -0x1 ;  /* 0xffffffffff1a7424 */ /* 0x000fce00078e00ff */
[----:B01---5:R-:W-:Y:S05]  /*3970*/  WARPSYNC.COLLECTIVE R26, `(.L_x_3509) ;  /* 0x000000001a087348 */ /* 0x023fea0003c00000 */
[----:B-1----:R1:W2:Y:S02]  /*3980*/  SHFL.IDX P1, R26, R27, R28, R29 ;  /* 0x0000001c1b1a7389 */ /* 0x0022a4000002001d */
[----:B012--5:R-:W-:Y:S05]  /*3990*/  ENDCOLLECTIVE ;  /* 0x000000000000791b */ /* 0x027fea0003800000 */
.L_x_3509:
[----:B------:R-:W-:Y:S05]  /*39a0*/  BSYNC B1 ;  /* 0x0000000000017941 */ /* 0x000fea0003800000 */
.L_x_3508:
[----:B------:R-:W-:Y:S05]  /*39b0*/  BRA `(.L_x_3510) ;  /* 0xffffffd800b87947 */ /* 0x000fea000383ffff */
.L_x_3466:
[----:B------:R-:W-:Y:S01]  /*39c0*/  HFMA2 R29, -RZ, RZ, 0, 1.847743988037109375e-06 ;  /* 0x0000001fff1d7431 */ /* 0x000fe200000001ff */
[----:B------:R-:W-:Y:S01]  /*39d0*/  BSSY B1, `(.L_x_3511) ;  /* 0x0000006000017945 */ /* 0x000fe20003800000 */
[----:B------:R-:W-:Y:S02]  /*39e0*/  IMAD.MOV.U32 R28, RZ, RZ, RZ ;  /* 0x000000ffff1c7224 */ /* 0x000fe400078e00ff */
[----:B------:R-:W-:-:S07]  /*39f0*/  IMAD.MOV.U32 R26, RZ, RZ, -0x1 ;  /* 0xffffffffff1a7424 */ /* 0x000fce00078e00ff */
[----:B012--5:R-:W-:Y:S05]  /*3a00*/  WARPSYNC.COLLECTIVE R26, `(.L_x_3512) ;  /* 0x000000001a087348 */ /* 0x027fea0003c00000 */
[----:B--2---:R2:W3:Y:S02]  /*3a10*/  SHFL.IDX P1, R26, R27, R28, R29 ;  /* 0x0000001c1b1a7389 */ /* 0x0044e4000002001d */
[----:B0123-5:R-:W-:Y:S05]  /*3a20*/  ENDCOLLECTIVE ;  /* 0x000000000000791b */ /* 0x02ffea0003800000 */
.L_x_3512:
[----:B------:R-:W-:Y:S05]  /*3a30*/  BSYNC B1 ;  /* 0x0000000000017941 */ /* 0x000fea0003800000 */
.L_x_3511:
[----:B------:R-:W-:Y:S05]  /*3a40*/  BRA `(.L_x_3513) ;  /* 0xffffffd800f87947 */ /* 0x000fea000383ffff */
.L_x_3467:
[----:B------:R-:W-:Y:S01]  /*3a50*/  BSSY B1, `(.L_x_3514) ;  /* 0x0000007000017945 */ /* 0x000fe20003800000 */
[----:B------:R-:W-:Y:S01]  /*3a60*/  IMAD.MOV.U32 R28, RZ, RZ, RZ ;  /* 0x000000ffff1c7224 */ /* 0x000fe200078e00ff */
[----:B------:R-:W-:Y:S01]  /*3a70*/  MOV R26, 0xffffffff ;  /* 0xffffffff001a7802 */ /* 0x000fe20000000f00 */
[----:B------:R-:W-:-:S07]  /*3a80*/  IMAD.MOV.U32 R29, RZ, RZ, 0x1f ;  /* 0x0000001fff1d7424 */ /* 0x000fce00078e00ff */
[----:B0123-5:R-:W-:Y:S05]  /*3a90*/  WARPSYNC.COLLECTIVE R26, `(.L_x_3515) ;  /* 0x000000001a087348 */ /* 0x02ffea0003c00000 */
[----:B---3--:R3:W4:Y:S02]  /*3aa0*/  SHFL.IDX P1, R26, R27, R28, R29 ;  /* 0x0000001c1b1a7389 */ /* 0x008724000002001d */
[----:B012345:R-:W-:Y:S05]  /*3ab0*/  ENDCOLLECTIVE ;  /* 0x000000000000791b */ /* 0x03ffea0003800000 */
.L_x_3515:
[----:B------:R-:W-:Y:S05]  /*3ac0*/  BSYNC B1 ;  /* 0x0000000000017941 */ /* 0x000fea0003800000 */
.L_x_3514:
[----:B------:R-:W-:Y:S05]  /*3ad0*/  BRA `(.L_x_3516) ;  /* 0xffffffdc00307947 */ /* 0x000fea000383ffff */
.L_x_3469:
[----:B------:R-:W-:Y:S01]  /*3ae0*/  BSSY B1, `(.L_x_3517) ;  /* 0x0000007000017945 */ /* 0x000fe20003800000 */
[----:B------:R-:W-:Y:S02]  /*3af0*/  IMAD.MOV.U32 R28, RZ, RZ, RZ ;  /* 0x000000ffff1c7224 */ /* 0x000fe400078e00ff */
[----:B------:R-:W-:Y:S02]  /*3b00*/  IMAD.MOV.U32 R29, RZ, RZ, 0x1f ;  /* 0x0000001fff1d7424 */ /* 0x000fe400078e00ff */
[----:B------:R-:W-:-:S07]  /*3b10*/  IMAD.MOV.U32 R26, RZ, RZ, -0x1 ;  /* 0xffffffffff1a7424 */ /* 0x000fce00078e00ff */
[----:B01---5:R-:W-:Y:S05]  /*3b20*/  WARPSYNC.COLLECTIVE R26, `(.L_x_3518) ;  /* 0x000000001a087348 */ /* 0x023fea0003c00000 */
[----:B-1----:R1:W2:Y:S02]  /*3b30*/  SHFL.IDX P1, R26, R27, R28, R29 ;  /* 0x0000001c1b1a7389 */ /* 0x0022a4000002001d */
[----:B012--5:R-:W-:Y:S05]  /*3b40*/  ENDCOLLECTIVE ;  /* 0x000000000000791b */ /* 0x027fea0003800000 */
.L_x_3518:
[----:B------:R-:W-:Y:S05]  /*3b50*/  BSYNC B1 ;  /* 0x0000000000017941 */ /* 0x000fea0003800000 */
.L_x_3517:
[----:B------:R-:W-:Y:S05]  /*3b60*/  BRA `(.L_x_3519) ;  /* 0xffffffdc00787947 */ /* 0x000fea000383ffff */
.L_x_3471:
[----:B------:R-:W-:Y:S01]  /*3b70*/  HFMA2 R28, -RZ, RZ, 0, 0 ;  /* 0x00000000ff1c7431 */ /* 0x000fe200000001ff */
[----:B------:R-:W-:Y:S01]  /*3b80*/  BSSY B1, `(.L_x_3520) ;  /* 0x0000006000017945 */ /* 0x000fe20003800000 */
[----:B------:R-:W-:Y:S02]  /*3b90*/  IMAD.MOV.U32 R29, RZ, RZ, 0x1f ;  /* 0x0000001fff1d7424 */ /* 0x000fe400078e00ff */
[----:B------:R-:W-:-:S07]  /*3ba0*/  IMAD.MOV.U32 R26, RZ, RZ, -0x1 ;  /* 0xffffffffff1a7424 */ /* 0x000fce00078e00ff */
[----:B01---5:R-:W-:Y:S05]  /*3bb0*/  WARPSYNC.COLLECTIVE R26, `(.L_x_3521) ;  /* 0x000000001a087348 */ /* 0x023fea0003c00000 */
[----:B-1----:R1:W2:Y:S02]  /*3bc0*/  SHFL.IDX P1, R26, R27, R28, R29 ;  /* 0x0000001c1b1a7389 */ /* 0x0022a4000002001d */
[----:B012--5:R-:W-:Y:S05]  /*3bd0*/  ENDCOLLECTIVE ;  /* 0x000000000000791b */ /* 0x027fea0003800000 */
.L_x_3521:
[----:B------:R-:W-:Y:S05]  /*3be0*/  BSYNC B1 ;  /* 0x0000000000017941 */ /* 0x000fea0003800000 */
.L_x_3520:
[----:B------:R-:W-:Y:S05]  /*3bf0*/  BRA `(.L_x_3522) ;  /* 0xffffffdc00b87947 */ /* 0x000fea000383ffff */
.L_x_3473:
[----:B------:R-:W-:Y:S01]  /*3c00*/  BSSY B1, `(.L_x_3523) ;  /* 0x0000007000017945 */ /* 0x000fe20003800000 */
[----:B------:R-:W-:Y:S01]  /*3c10*/  IMAD.MOV.U32 R28, RZ, RZ, RZ ;  /* 0x000000ffff1c7224 */ /* 0x000fe200078e00ff */
[----:B------:R-:W-:Y:S01]  /*3c20*/  MOV R29, 0x1f ;  /* 0x0000001f001d7802 */ /* 0x000fe20000000f00 */
[----:B------:R-:W-:-:S07]  /*3c30*/  IMAD.MOV.U32 R26, RZ, RZ, -0x1 ;  /* 0xffffffffff1a7424 */ /* 0x000fce00078e00ff */
[----:B01---5:R-:W-:Y:S05]  /*3c40*/  WARPSYNC.COLLECTIVE R26, `(.L_x_3524) ;  /* 0x000000001a087348 */ /* 0x023fea0003c00000 */
[----:B-1----:R1:W2:Y:S02]  /*3c50*/  SHFL.IDX P1, R26, R27, R28, R29 ;  /* 0x0000001c1b1a7389 */ /* 0x0022a4000002001d */
[----:B012--5:R-:W-:Y:S05]  /*3c60*/  ENDCOLLECTIVE ;  /* 0x000000000000791b */ /* 0x027fea0003800000 */
.L_x_3524:
[----:B------:R-:W-:Y:S05]  /*3c70*/  BSYNC B1 ;  /* 0x0000000000017941 */ /* 0x000fea0003800000 */
.L_x_3523:
[----:B------:R-:W-:Y:S05]  /*3c80*/  BRA `(.L_x_3525) ;  /* 0xffffffdc00f87947 */ /* 0x000fea000383ffff */
.L_x_3475:
[----:B------:R-:W-:Y:S01]  /*3c90*/  BSSY B1, `(.L_x_3526) ;  /* 0x0000007000017945 */ /* 0x000fe20003800000 */
[----:B------:R-:W-:Y:S01]  /*3ca0*/  IMAD.MOV.U32 R28, RZ, RZ, RZ ;  /* 0x000000ffff1c7224 */ /* 0x000fe200078e00ff */
[----:B------:R-:W-:Y:S01]  /*3cb0*/  MOV R26, 0xffffffff ;  /* 0xffffffff001a7802 */ /* 0x000fe20000000f00 */
[----:B------:R-:W-:-:S07]  /*3cc0*/  IMAD.MOV.U32 R29, RZ, RZ, 0x1f ;  /* 0x0000001fff1d7424 */ /* 0x000fce00078e00ff */
[----:B01---5:R-:W-:Y:S05]  /*3cd0*/  WARPSYNC.COLLECTIVE R26, `(.L_x_3527) ;  /* 0x000000001a087348 */ /* 0x023fea0003c00000 */
[----:B-1----:R1:W2:Y:S02]  /*3ce0*/  SHFL.IDX P1, R26, R27, R28, R29 ;  /* 0x0000001c1b1a7389 */ /* 0x0022a4000002001d */
[----:B012--5:R-:W-:Y:S05]  /*3cf0*/  ENDCOLLECTIVE ;  /* 0x000000000000791b */ /* 0x027fea0003800000 */
.L_x_3527:
[----:B------:R-:W-:Y:S05]  /*3d00*/  BSYNC B1 ;  /* 0x0000000000017941 */ /* 0x000fea0003800000 */
.L_x_3526:
[----:B------:R-:W-:Y:S05]  /*3d10*/  BRA `(.L_x_3528) ;  /* 0xffffffe000387947 */ /* 0x000fea000383ffff */
.L_x_3477:
[----:B------:R-:W-:Y:S01]  /*3d20*/  BSSY B1, `(.L_x_3529) ;  /* 0x0000007000017945 */ /* 0x000fe20003800000 */
[----:B------:R-:W-:Y:S02]  /*3d30*/  IMAD.MOV.U32 R28, RZ, RZ, RZ ;  /* 0x000000ffff1c7224 */ /* 0x000fe400078e00ff */
[----:B------:R-:W-:Y:S02]  /*3d40*/  IMAD.MOV.U32 R29, RZ, RZ, 0x1f ;  /* 0x0000001fff1d7424 */ /* 0x000fe400078e00ff */
[----:B------:R-:W-:-:S07]  /*3d50*/  IMAD.MOV.U32 R26, RZ, RZ, -0x1 ;  /* 0xffffffffff1a7424 */ /* 0x000fce00078e00ff */
[----:B01---5:R-:W-:Y:S05]  /*3d60*/  WARPSYNC.COLLECTIVE R26, `(.L_x_3530) ;  /* 0x000000001a087348 */ /* 0x023fea0003c00000 */
[----:B-1----:R1:W2:Y:S02]  /*3d70*/  SHFL.IDX P1, R26, R27, R28, R29 ;  /* 0x0000001c1b1a7389 */ /* 0x0022a4000002001d */
[----:B012--5:R-:W-:Y:S05]  /*3d80*/  ENDCOLLECTIVE ;  /* 0x000000000000791b */ /* 0x027fea0003800000 */
.L_x_3530:
[----:B------:R-:W-:Y:S05]  /*3d90*/  BSYNC B1 ;  /* 0x0000000000017941 */ /* 0x000fea0003800000 */
.L_x_3529:
[----:B------:R-:W-:Y:S05]  /*3da0*/  BRA `(.L_x_3531) ;  /* 0xffffffe000787947 */ /* 0x000fea000383ffff */
.L_x_3479:
[----:B------:R-:W-:Y:S01]  /*3db0*/  HFMA2 R28, -RZ, RZ, 0, 0 ;  /* 0x00000000ff1c7431 */ /* 0x000fe200000001ff */
[----:B------:R-:W-:Y:S01]  /*3dc0*/  BSSY B1, `(.L_x_3532) ;  /* 0x0000006000017945 */ /* 0x000fe20003800000 */
[----:B------:R-:W-:Y:S02]  /*3dd0*/  IMAD.MOV.U32 R29, RZ, RZ, 0x1f ;  /* 0x0000001fff1d7424 */ /* 0x000fe400078e00ff */
[----:B------:R-:W-:-:S07]  /*3de0*/  IMAD.MOV.U32 R26, RZ, RZ, -0x1 ;  /* 0xffffffffff1a7424 */ /* 0x000fce00078e00ff */
[----:B01---5:R-:W-:Y:S05]  /*3df0*/  WARPSYNC.COLLECTIVE R26, `(.L_x_3533) ;  /* 0x000000001a087348 */ /* 0x023fea0003c00000 */
[----:B-1----:R1:W2:Y:S02]  /*3e00*/  SHFL.IDX P1, R26, R27, R28, R29 ;  /* 0x0000001c1b1a7389 */ /* 0x0022a4000002001d */
[----:B012--5:R-:W-:Y:S05]  /*3e10*/  ENDCOLLECTIVE ;  /* 0x000000000000791b */ /* 0x027fea0003800000 */
.L_x_3533:
[----:B------:R-:W-:Y:S05]  /*3e20*/  BSYNC B1 ;  /* 0x0000000000017941 */ /* 0x000fea0003800000 */
.L_x_3532:
[----:B------:R-:W-:Y:S05]  /*3e30*/  BRA `(.L_x_3534) ;  /* 0xffffffe000b87947 */ /* 0x000fea000383ffff */
.L_x_3481:
[----:B------:R-:W-:Y:S01]  /*3e40*/  BSSY B1, `(.L_x_3535) ;  /* 0x0000007000017945 */ /* 0x000fe20003800000 */
[----:B------:R-:W-:Y:S01]  /*3e50*/  MOV R28, RZ ;  /* 0x000000ff001c7202 */ /* 0x000fe20000000f00 */
[----:B------:R-:W-:Y:S02]  /*3e60*/  IMAD.MOV.U32 R29, RZ, RZ, 0x1f ;  /* 0x0000001fff1d7424 */ /* 0x000fe400078e00ff */
[----:B------:R-:W-:-:S07]  /*3e70*/  IMAD.MOV.U32 R26, RZ, RZ, -0x1 ;  /* 0xffffffffff1a7424 */ /* 0x000fce00078e00ff */
[----:B01---5:R-:W-:Y:S05]  /*3e80*/  WARPSYNC.COLLECTIVE R26, `(.L_x_3536) ;  /* 0x000000001a087348 */ /* 0x023fea0003c00000 */
[----:B-1----:R1:W2:Y:S02]  /*3e90*/  SHFL.IDX P1, R26, R27, R28, R29 ;  /* 0x0000001c1b1a7389 */ /* 0x0022a4000002001d */
[----:B012--5:R-:W-:Y:S05]  /*3ea0*/  ENDCOLLECTIVE ;  /* 0x000000000000791b */ /* 0x027fea0003800000 */
.L_x_3536:
[----:B------:R-:W-:Y:S05]  /*3eb0*/  BSYNC B1 ;  /* 0x0000000000017941 */ /* 0x000fea0003800000 */
.L_x_3535:
[----:B------:R-:W-:Y:S05]  /*3ec0*/  BRA `(.L_x_3537) ;  /* 0xffffffe000f87947 */ /* 0x000fea000383ffff */
.L_x_3483:
[----:B------:R-:W-:Y:S01]  /*3ed0*/  BSSY B1, `(.L_x_3538) ;  /* 0x0000007000017945 */ /* 0x000fe20003800000 */
[----:B------:R-:W-:Y:S01]  /*3ee0*/  MOV R28, RZ ;  /* 0x000000ff001c7202 */ /* 0x000fe20000000f00 */
[----:B------:R-:W-:Y:S02]  /*3ef0*/  IMAD.MOV.U32 R29, RZ, RZ, 0x1f ;  /* 0x0000001fff1d7424 */ /* 0x000fe400078e00ff */
[----:B------:R-:W-:-:S07]  /*3f00*/  IMAD.MOV.U32 R26, RZ, RZ, -0x1 ;  /* 0xffffffffff1a7424 */ /* 0x000fce00078e00ff */
[----:B01---5:R-:W-:Y:S05]  /*3f10*/  WARPSYNC.COLLECTIVE R26, `(.L_x_3539) ;  /* 0x000000001a087348 */ /* 0x023fea0003c00000 */
[----:B-1----:R1:W2:Y:S02]  /*3f20*/  SHFL.IDX P1, R26, R27, R28, R29 ;  /* 0x0000001c1b1a7389 */ /* 0x0022a4000002001d */
[----:B012--5:R-:W-:Y:S05]  /*3f30*/  ENDCOLLECTIVE ;  /* 0x000000000000791b */ /* 0x027fea0003800000 */
.L_x_3539:
[----:B------:R-:W-:Y:S05]  /*3f40*/  BSYNC B1 ;  /* 0x0000000000017941 */ /* 0x000fea0003800000 */
.L_x_3538:
[----:B------:R-:W-:Y:S05]  /*3f50*/  BRA `(.L_x_3540) ;  /* 0xffffffe400387947 */ /* 0x000fea000383ffff */
.L_x_3485:
[----:B------:R-:W-:Y:S01]  /*3f60*/  HFMA2 R28, -RZ, RZ, 0, 0 ;  /* 0x00000000ff1c7431 */ /* 0x000fe200000001ff */
[----:B------:R-:W-:Y:S01]  /*3f70*/  BSSY B1, `(.L_x_3541) ;  /* 0x0000006000017945 */ /* 0x000fe20003800000 */
[----:B------:R-:W-:Y:S02]  /*3f80*/  IMAD.MOV.U32 R29, RZ, RZ, 0x1f ;  /* 0x0000001fff1d7424 */ /* 0x000fe400078e00ff */
[----:B------:R-:W-:-:S07]  /*3f90*/  IMAD.MOV.U32 R26, RZ, RZ, -0x1 ;  /* 0xffffffffff1a7424 */ /* 0x000fce00078e00ff */
[----:B01---5:R-:W-:Y:S05]  /*3fa0*/  WARPSYNC.COLLECTIVE R26, `(.L_x_3542) ;  /* 0x000000001a087348 */ /* 0x023fea0003c00000 */
[----:B-1----:R1:W2:Y:S02]  /*3fb0*/  SHFL.IDX P1, R26, R27, R28, R29 ;  /* 0x0000001c1b1a7389 */ /* 0x0022a4000002001d */
[----:B012--5:R-:W-:Y:S05]  /*3fc0*/  ENDCOLLECTIVE ;  /* 0x000000000000791b */ /* 0x027fea0003800000 */
.L_x_3542:
[----:B------:R-:W-:Y:S05]  /*3fd0*/  BSYNC B1 ;  /* 0x0000000000017941 */ /* 0x000fea0003800000 */
.L_x_3541:
[----:B------:R-:W-:Y:S05]  /*3fe0*/  BRA `(.L_x_3543) ;  /* 0xffffffe400787947 */ /* 0x000fea000383ffff */
.L_x_3487:
[----:B------:R-:W-:Y:S01]  /*3ff0*/  BSSY B1, `(.L_x_3544) ;  /* 0x0000007000017945 */ /* 0x000fe20003800000 */
[----:B------:R-:W-:Y:S01]  /*4000*/  MOV R28, RZ ;  /* 0x000000ff001c7202 */ /* 0x000fe20000000f00 */
[----:B------:R-:W-:Y:S02]  /*4010*/  IMAD.MOV.U32 R29, RZ, RZ, 0x1f ;  /* 0x0000001fff1d7424 */ /* 0x000fe400078e00ff */
[----:B------:R-:W-:-:S07]  /*4020*/  IMAD.MOV.U32 R26, RZ, RZ, -0x1 ;  /* 0xffffffffff1a7424 */ /* 0x000fce00078e00ff */
[----:B01---5:R-:W-:Y:S05]  /*4030*/  WARPSYNC.COLLECTIVE R26, `(.L_x_3545) ;  /* 0x000000001a087348 */ /* 0x023fea0003c00000 */
[----:B-1----:R1:W2:Y:S02]  /*4040*/  SHFL.IDX P1, R26, R27, R28, R29 ;  /* 0x0000001c1b1a7389 */ /* 0x0022a4000002001d */
[----:B012--5:R-:W-:Y:S05]  /*4050*/  ENDCOLLECTIVE ;  /* 0x000000000000791b */ /* 0x027fea0003800000 */
.L_x_3545:
[----:B------:R-:W-:Y:S05]  /*4060*/  BSYNC B1 ;  /* 0x0000000000017941 */ /* 0x000fea0003800000 */
.L_x_3544:
[----:B------:R-:W-:Y:S05]  /*4070*/  BRA `(.L_x_3546) ;  /* 0xffffffe400b87947 */ /* 0x000fea000383ffff */
.L_x_3489:
[----:B------:R-:W-:Y:S01]  /*4080*/  BSSY B1, `(.L_x_3547) ;  /* 0x0000007000017945 */ /* 0x000fe20003800000 */
[----:B------:R-:W-:Y:S01]  /*4090*/  MOV R28, RZ ;  /* 0x000000ff001c7202 */ /* 0x000fe20000000f00 */
[----:B------:R-:W-:Y:S02]  /*40a0*/  IMAD.MOV.U32 R29, RZ, RZ, 0x1f ;  /* 0x0000001fff1d7424 */ /* 0x000fe400078e00ff */
[----:B------:R-:W-:-:S07]  /*40b0*/  IMAD.MOV.U32 R26, RZ, RZ, -0x1 ;  /* 0xffffffffff1a7424 */ /* 0x000fce00078e00ff */
[----:B01---5:R-:W-:Y:S05]  /*40c0*/  WARPSYNC.COLLECTIVE R26, `(.L_x_3548) ;  /* 0x000000001a087348 */ /* 0x023fea0003c00000 */
[----:B-1----:R1:W2:Y:S02]  /*40d0*/  SHFL.IDX P1, R26, R27, R28, R29 ;  /* 0x0000001c1b1a7389 */ /* 0x0022a4000002001d */
[----:B012--5:R-:W-:Y:S05]  /*40e0*/  ENDCOLLECTIVE ;  /* 0x000000000000791b */ /* 0x027fea0003800000 */
.L_x_3548:
[----:B------:R-:W-:Y:S05]  /*40f0*/  BSYNC B1 ;  /* 0x0000000000017941 */ /* 0x000fea0003800000 */
.L_x_3547:
[----:B------:R-:W-:Y:S05]  /*4100*/  BRA `(.L_x_3549) ;  /* 0xffffffe400f87947 */ /* 0x000fea000383ffff */
.L_x_3491:
[----:B------:R-:W-:Y:S01]  /*4110*/  HFMA2 R28, -RZ, RZ, 0, 0 ;  /* 0x00000000ff1c7431 */ /* 0x000fe200000001ff */
[----:B------:R-:W-:Y:S01]  /*4120*/  BSSY B1, `(.L_x_3550) ;  /* 0x0000006000017945 */ /* 0x000fe20003800000 */
[----:B------:R-:W-:Y:S02]  /*4130*/  IMAD.MOV.U32 R29, RZ, RZ, 0x1f ;  /* 0x0000001fff1d7424 */ /* 0x000fe400078e00ff */
[----:B------:R-:W-:-:S07]  /*4140*/  IMAD.MOV.U32 R26, RZ, RZ, -0x1 ;  /* 0xffffffffff1a7424 */ /* 0x000fce00078e00ff */
[----:B01---5:R-:W-:Y:S05]  /*4150*/  WARPSYNC.COLLECTIVE R26, `(.L_x_3551) ;  /* 0x000000001a087348 */ /* 0x023fea0003c00000 */
[----:B-1----:R1:W2:Y:S02]  /*4160*/  SHFL.IDX P1, R26, R27, R28, R29 ;  /* 0x0000001c1b1a7389 */ /* 0x0022a4000002001d */
[----:B012--5:R-:W-:Y:S05]  /*4170*/  ENDCOLLECTIVE ;  /* 0x000000000000791b */ /* 0x027fea0003800000 */
.L_x_3551:
[----:B------:R-:W-:Y:S05]  /*4180*/  BSYNC B1 ;  /* 0x0000000000017941 */ /* 0x000fea0003800000 */
.L_x_3550:
[----:B------:R-:W-:Y:S05]  /*4190*/  BRA `(.L_x_3552) ;  /* 0xffffffe800387947 */ /* 0x000fea000383ffff */
.L_x_3493:
[----:B------:R-:W-:Y:S01]  /*41a0*/  BSSY B1, `(.L_x_3553) ;  /* 0x0000007000017945 */ /* 0x000fe20003800000 */
[----:B------:R-:W-:Y:S01]  /*41b0*/  MOV R28, RZ ;  /* 0x000000ff001c7202 */ /* 0x000fe20000000f00 */
[----:B------:R-:W-:Y:S02]  /*41c0*/  IMAD.MOV.U32 R29, RZ, RZ, 0x1f ;  /* 0x0000001fff1d7424 */ /* 0x000fe400078e00ff */
[----:B------:R-:W-:-:S07]  /*41d0*/  IMAD.MOV.U32 R26, RZ, RZ, -0x1 ;  /* 0xffffffffff1a7424 */ /* 0x000fce00078e00ff */
[----:B01---5:R-:W-:Y:S05]  /*41e0*/  WARPSYNC.COLLECTIVE R26, `(.L_x_3554) ;  /* 0x000000001a087348 */ /* 0x023fea0003c00000 */
[----:B-1----:R1:W2:Y:S02]  /*41f0*/  SHFL.IDX P1, R26, R27, R28, R29 ;  /* 0x0000001c1b1a7389 */ /* 0x0022a4000002001d */
[----:B012--5:R-:W-:Y:S05]  /*4200*/  ENDCOLLECTIVE ;  /* 0x000000000000791b */ /* 0x027fea0003800000 */
.L_x_3554:
[----:B------:R-:W-:Y:S05]  /*4210*/  BSYNC B1 ;  /* 0x0000000000017941 */ /* 0x000fea0003800000 */
.L_x_3553:
[----:B------:R-:W-:Y:S05]  /*4220*/  BRA `(.L_x_3555) ;  /* 0xffffffe800787947 */ /* 0x000fea000383ffff */
.L_x_3495:
[----:B------:R-:W-:Y:S01]  /*4230*/  HFMA2 R28, -RZ, RZ, 0, 0 ;  /* 0x00000000ff1c7431 */ /* 0x000fe200000001ff */
[----:B------:R-:W-:Y:S01]  /*4240*/  BSSY B1, `(.L_x_3556) ;  /* 0x0000006000017945 */ /* 0x000fe20003800000 */
[----:B------:R-:W-:Y:S02]  /*4250*/  IMAD.MOV.U32 R29, RZ, RZ, 0x1f ;  /* 0x0000001fff1d7424 */ /* 0x000fe400078e00ff */
[----:B------:R-:W-:-:S07]  /*4260*/  IMAD.MOV.U32 R26, RZ, RZ, -0x1 ;  /* 0xffffffffff1a7424 */ /* 0x000fce00078e00ff */
[----:B01---5:R-:W-:Y:S05]  /*4270*/  WARPSYNC.COLLECTIVE R26, `(.L_x_3557) ;  /* 0x000000001a087348 */ /* 0x023fea0003c00000 */
[----:B-1----:R1:W2:Y:S02]  /*4280*/  SHFL.IDX P1, R26, R27, R28, R29 ;  /* 0x0000001c1b1a7389 */ /* 0x0022a4000002001d */
[----:B012--5:R-:W-:Y:S05]  /*4290*/  ENDCOLLECTIVE ;  /* 0x000000000000791b */ /* 0x027fea0003800000 */
.L_x_3557:
[----:B------:R-:W-:Y:S05]  /*42a0*/  BSYNC B1 ;  /* 0x0000000000017941 */ /* 0x000fea0003800000 */
.L_x_3556:
[----:B------:R-:W-:Y:S05]  /*42b0*/  BRA `(.L_x_3558) ;  /* 0xffffffe800b87947 */ /* 0x000fea000383ffff */
.L_x_3497:
[----:B------:R-:W-:Y:S01]  /*42c0*/  BSSY B1, `(.L_x_3559) ;  /* 0x0000007000017945 */ /* 0x000fe20003800000 */
[----:B------:R-:W-:Y:S01]  /*42d0*/  MOV R28, RZ ;  /* 0x000000ff001c7202 */ /* 0x000fe20000000f00 */
[----:B------:R-:W-:Y:S02]  /*42e0*/  IMAD.MOV.U32 R29, RZ, RZ, 0x1f ;  /* 0x0000001fff1d7424 */ /* 0x000fe400078e00ff */
[----:B------:R-:W-:-:S07]  /*42f0*/  IMAD.MOV.U32 R26, RZ, RZ, -0x1 ;  /* 0xffffffffff1a7424 */ /* 0x000fce00078e00ff */
[----:B01---5:R-:W-:Y:S05]  /*4300*/  WARPSYNC.COLLECTIVE R26, `(.L_x_3560) ;  /* 0x000000001a087348 */ /* 0x023fea0003c00000 */
[----:B-1----:R1:W2:Y:S02]  /*4310*/  SHFL.IDX P1, R26, R27, R28, R29 ;  /* 0x0000001c1b1a7389 */ /* 0x0022a4000002001d */
[----:B012--5:R-:W-:Y:S05]  /*4320*/  ENDCOLLECTIVE ;  /* 0x000000000000791b */ /* 0x027fea0003800000 */
.L_x_3560:
[----:B------:R-:W-:Y:S05]  /*4330*/  BSYNC B1 ;  /* 0x0000000000017941 */ /* 0x000fea0003800000 */
.L_x_3559:
[----:B------:R-:W-:Y:S05]  /*4340*/  BRA `(.L_x_3561) ;  /* 0xffffffe800f87947 */ /* 0x000fea000383ffff */
.L_x_3498:
[----:B------:R-:W-:Y:S01]  /*4350*/  BSSY B1, `(.L_x_3562) ;  /* 0x0000007000017945 */ /* 0x000fe20003800000 */
[----:B------:R-:W-:Y:S01]  /*4360*/  MOV R28, RZ ;  /* 0x000000ff001c7202 */ /* 0x000fe20000000f00 */
[----:B------:R-:W-:Y:S02]  /*4370*/  IMAD.MOV.U32 R29, RZ, RZ, 0x1f ;  /* 0x0000001fff1d7424 */ /* 0x000fe400078e00ff */
[----:B------:R-:W-:-:S07]  /*4380*/  IMAD.MOV.U32 R26, RZ, RZ, -0x1 ;  /* 0xffffffffff1a7424 */ /* 0x000fce00078e00ff */
[----:B01---5:R-:W-:Y:S05]  /*4390*/  WARPSYNC.COLLECTIVE R26, `(.L_x_3563) ;  /* 0x000000001a087348 */ /* 0x023fea0003c00000 */
[----:B-1----:R1:W2:Y:S02]  /*43a0*/  SHFL.IDX P1, R26, R27, R28, R29 ;  /* 0x0000001c1b1a7389 */ /* 0x0022a4000002001d */
[----:B012--5:R-:W-:Y:S05]  /*43b0*/  ENDCOLLECTIVE ;  /* 0x000000000000791b */ /* 0x027fea0003800000 */
.L_x_3563:
[----:B------:R-:W-:Y:S05]  /*43c0*/  BSYNC B1 ;  /* 0x0000000000017941 */ /* 0x000fea0003800000 */
.L_x_3562:
[----:B------:R-:W-:Y:S05]  /*43d0*/  BRA `(.L_x_3564) ;  /* 0xffffffec00387947 */ /* 0x000fea000383ffff */
.L_x_3499:
[----:B------:R-:W-:Y:S01]  /*43e0*/  HFMA2 R10, -RZ, RZ, 0, 9.5367431640625e-07 ;  /* 0x00000010ff0a7431 */ /* 0x000fe200000001ff */
[----:B------:R-:W-:Y:S01]  /*43f0*/  BSSY B1, `(.L_x_3565) ;  /* 0x0000006000017945 */ /* 0x000fe20003800000 */
[----:B0-----:R-:W-:Y:S02]  /*4400*/  IMAD.MOV.U32 R11, RZ, RZ, 0x1f ;  /* 0x0000001fff0b7424 */ /* 0x001fe400078e00ff */
[----:B------:R-:W-:-:S07]  /*4410*/  IMAD.MOV.U32 R26, RZ, RZ, -0x1 ;  /* 0xffffffffff1a7424 */ /* 0x000fce00078e00ff */
[----:B-123-5:R-:W-:Y:S05]  /*4420*/  WARPSYNC.COLLECTIVE R26, `(.L_x_3566) ;  /* 0x000000001a087348 */ /* 0x02efea0003c00000 */
[----:B------:R0:W4:Y:S02]  /*4430*/  SHFL.DOWN P1, R4, R23, R10, R11 ;  /* 0x0800000a17047389 */ /* 0x000124000002000b */
[----:B012345:R-:W-:Y:S05]  /*4440*/  ENDCOLLECTIVE ;  /* 0x000000000000791b */ /* 0x03ffea0003800000 */
.L_x_3566:
[----:B------:R-:W-:Y:S05]  /*4450*/  BSYNC B1 ;  /* 0x0000000000017941 */ /* 0x000fea0003800000 */
.L_x_3565:
        /* <DEDUP_REMOVED lines=9> */
.L_x_3567:
[----:B------:R-:W-:Y:S02]  /*44f0*/  IMAD.MOV.U32 R10, RZ, RZ, 0x4 ;  /* 0x00000004ff0a7424 */ /* 0x000fe400078e00ff */
[----:B------:R-:W-:-:S04]  /*4500*/  IMAD.MOV.U32 R3, RZ, RZ, R4 ;  /* 0x000000ffff037224 */ /* 0x000fc800078e0004 */
[----:B------:R-:W-:-:S05]  /*4510*/  FADD R3, R0, R3 ;  /* 0x0000000300037221 */ /* 0x000fca0000000000 */
[----:B------:R-:W-:-:S07]  /*4520*/  MOV R23, R3 ;  /* 0x0000000300177202 */ /* 0x000fce0000000f00 */
[----:B------:R-:W-:Y:S05]  /*4530*/  WARPSYNC.COLLECTIVE R26, `(.L_x_3568) ;  /* 0x000000001a087348 */ /* 0x000fea0003c00000 */
[----:B------:R0:W1:Y:S02]  /*4540*/  SHFL.DOWN P1, R4, R23, R10, R11 ;  /* 0x0800000a17047389 */ /* 0x000064000002000b */
[----:B01----:R-:W-:Y:S05]  /*4550*/  ENDCOLLECTIVE ;  /* 0x000000000000791b */ /* 0x003fea0003800000 */
.L_x_3568:
[----:B------:R-:W-:Y:S02]  /*4560*/  IMAD.MOV.U32 R10, RZ, RZ, 0x2 ;  /* 0x00000002ff0a7424 */ /* 0x000fe400078e00ff */
[----:B------:R-:W-:-:S04]  /*4570*/  IMAD.MOV.U32 R2, RZ, RZ, R4 ;  /* 0x000000ffff027224 */ /* 0x000fc800078e0004 */
[----:B------:R-:W-:-:S05]  /*4580*/  FADD R2, R3, R2 ;  /* 0x0000000203027221 */ /* 0x000fca0000000000 */
[----:B------:R-:W-:-:S07]  /*4590*/  MOV R23, R2 ;  /* 0x0000000200177202 */ /* 0x000fce0000000f00 */
[----:B------:R-:W-:Y:S05]  /*45a0*/  WARPSYNC.COLLECTIVE R26, `(.L_x_3569) ;  /* 0x000000001a087348 */ /* 0x000fea0003c00000 */
[----:B------:R0:W1:Y:S02]  /*45b0*/  SHFL.DOWN P1, R4, R23, R10, R11 ;  /* 0x0800000a17047389 */ /* 0x000064000002000b */
[----:B01----:R-:W-:Y:S05]  /*45c0*/  ENDCOLLECTIVE ;  /* 0x000000000000791b */ /* 0x003fea0003800000 */
.L_x_3569:
[----:B------:R-:W-:Y:S02]  /*45d0*/  IMAD.MOV.U32 R10, RZ, RZ, 0x1 ;  /* 0x00000001ff0a7424 */ /* 0x000fe400078e00ff */
[----:B------:R-:W-:-:S04]  /*45e0*/  IMAD.MOV.U32 R5, RZ, RZ, R4 ;  /* 0x000000ffff057224 */ /* 0x000fc800078e0004 */
[----:B------:R-:W-:-:S05]  /*45f0*/  FADD R5, R2, R5 ;  /* 0x0000000502057221 */ /* 0x000fca0000000000 */
[----:B------:R-:W-:-:S07]  /*4600*/  MOV R23, R5 ;  /* 0x0000000500177202 */ /* 0x000fce0000000f00 */
[----:B------:R-:W-:Y:S05]  /*4610*/  WARPSYNC.COLLECTIVE R26, `(.L_x_3570) ;  /* 0x000000001a087348 */ /* 0x000fea0003c00000 */
[----:B------:R0:W1:Y:S02]  /*4620*/  SHFL.DOWN P1, R4, R23, R10, R11 ;  /* 0x0800000a17047389 */ /* 0x000064000002000b */
[----:B01----:R-:W-:Y:S05]  /*4630*/  ENDCOLLECTIVE ;  /* 0x000000000000791b */ /* 0x003fea0003800000 */
.L_x_3570:
[----:B------:R-:W-:Y:S05]  /*4640*/  BRA `(.L_x_3571) ;  /* 0xffffffec00107947 */ /* 0x000fea000383ffff */
.L_x_3572:
        /* <DEDUP_REMOVED lines=11> */
.L_x_4166:


//--------------------- .text._Z67popcount_weighted_keys_literal_fused_multiq_kernel_warp_out_w32_sb2ILi2EEvPKyPKfiiS1_S3_iiiiiPKxS5_fiPf --------------------------
	.section	.text._Z67popcount_weighted_keys_literal_fused_multiq_kernel_warp_out_w32_sb2ILi2EEvPKyPKfiiS1_S3_iiiiiPKxS5_fiPf,"ax",@progbits
	.align	128
        .global         _Z67popcount_weighted_keys_literal_fused_multiq_kernel_warp_out_w32_sb2ILi2EEvPKyPKfiiS1_S3_iiiiiPKxS5_fiPf
        .type           _Z67popcount_weighted_keys_literal_fused_multiq_kernel_warp_out_w32_sb2ILi2EEvPKyPKfiiS1_S3_iiiiiPKxS5_fiPf,@function
        .size           _Z67popcount_weighted_keys_literal_fused_multiq_kernel_warp_out_w32_sb2ILi2EEvPKyPKfiiS1_S3_iiiiiPKxS5_fiPf,(.L_x_4167 - _Z67popcount_weighted_keys_literal_fused_multiq_kernel_warp_out_w32_sb2ILi2EEvPKyPKfiiS1_S3_iiiiiPKxS5_fiPf)
        .other          _Z67popcount_weighted_keys_literal_fused_multiq_kernel_warp_out_w32_sb2ILi2EEvPKyPKfiiS1_S3_iiiiiPKxS5_fiPf,@"STO_CUDA_ENTRY STV_DEFAULT"
_Z67popcount_weighted_keys_literal_fused_multiq_kernel_warp_out_w32_sb2ILi2EEvPKyPKfiiS1_S3_iiiiiPKxS5_fiPf:
.text._Z67popcount_weighted_keys_literal_fused_multiq_kernel_warp_out_w32_sb2ILi2EEvPKyPKfiiS1_S3_iiiiiPKxS5_fiPf:
        /* <DEDUP_REMOVED lines=25> */
[----:B------:R-:W-:Y:S01]  /*0190*/  ULEA UR18, UR5, UR8, 0x9 ;  /* 0x0000000805127291 */ /* 0x000fe2000f8e48ff */
        /* <DEDUP_REMOVED lines=13> */
[----:B------:R-:W-:Y:S02]  /*0270*/  IMAD.MOV.U32 R7, RZ, RZ, RZ ;  /* 0x000000ffff077224 */ /* 0x000fe400078e00ff */
[----:B------:R-:W-:-:S04]  /*0280*/  IMAD.HI.U32 R3, R4, R5, RZ ;  /* 0x0000000504037227 */ /* 0x000fc800078e00ff */
[----:B------:R-:W-:-:S04]  /*0290*/  IMAD.MOV R2, RZ, RZ, -R3 ;  /* 0x000000ffff027224 */ /* 0x000fc800078e0a03 */
[----:B------:R-:W-:Y:S02]  /*02a0*/  IMAD R5, R2, UR21, R5 ;  /* 0x0000001502057c24 */ /* 0x000fe4000f8e0205 */
[----:B------:R-:W-:-:S03]  /*02b0*/  VIADD R2, R0, UR21 ;  /* 0x0000001500027c36 */ /* 0x000fc60008000000 */
[----:B------:R-:W-:Y:S02]  /*02c0*/  ISETP.GE.U32.AND P0, PT, R5, UR21, PT ;  /* 0x0000001505007c0c */ /* 0x000fe4000bf06070 */
[----:B------:R-:W-:-:S11]  /*02d0*/  IADD3 R17, PT, PT, R2, UR21, RZ ;  /* 0x0000001502117c10 */ /* 0x000fd6000fffe0ff */
[----:B------:R-:W-:Y:S02]  /*02e0*/  @P0 VIADD R5, R5, -UR21 ;  /* 0x8000001505050c36 */ /* 0x000fe40008000000 */
[----:B------:R-:W-:-:S03]  /*02f0*/  @P0 VIADD R3, R3, 0x1 ;  /* 0x0000000103030836 */ /* 0x000fc60000000000 */
[----:B------:R-:W-:-:S13]  /*0300*/  ISETP.GE.U32.AND P1, PT, R5, UR21, PT ;  /* 0x0000001505007c0c */ /* 0x000fda000bf26070 */
[----:B------:R-:W-:Y:S02]  /*0310*/  @P1 IADD3 R3, PT, PT, R3, 0x1, RZ ;  /* 0x0000000103031810 */ /* 0x000fe40007ffe0ff */
[----:B------:R-:W-:-:S05]  /*0320*/  @!P2 LOP3.LUT R3, RZ, UR21, RZ, 0x33, !PT ;  /* 0x00000015ff03ac12 */ /* 0x000fca000f8e33ff */
[----:B------:R-:W-:-:S05]  /*0330*/  IMAD.IADD R6, R6, 0x1, R3 ;  /* 0x0000000106067824 */ /* 0x000fca00078e0203 */
[----:B------:R-:W-:-:S07]  /*0340*/  LOP3.LUT R16, R6, 0x3, RZ, 0xc0, !PT ;  /* 0x0000000306107812 */ /* 0x000fce00078ec0ff */
.L_x_3581:
[----:B0-----:R-:W0:Y:S01]  /*0350*/  LDCU UR10, c[0x0][0x3ac] ;  /* 0x00007580ff0a77ac */ /* 0x001e220008000800 */
[----:B------:R-:W-:-:S05]  /*0360*/  VIADD R3, R7, UR7 ;  /* 0x0000000707037c36 */ /* 0x000fca0008000000 */
        /* <DEDUP_REMOVED lines=29> */
[----:B------:R-:W-:Y:S01]  /*0540*/  IMAD.MOV.U32 R18, RZ, RZ, R2 ;  /* 0x000000ffff127224 */ /* 0x000fe200078e0002 */
[----:B------:R-:W-:-:S03]  /*0550*/  @P0 MOV R18, R17 ;  /* 0x0000001100120202 */ /* 0x000fc60000000f00 */
[----:B------:R-:W-:-:S04]  /*0560*/  IMAD R15, R12, 0x8, R13 ;  /* 0x000000080c0f7824 */ /* 0x000fc800078e020d */
[----:B------:R-:W-:Y:S01]  /*0570*/  @P0 IMAD R13, R12, 0x8, R15 ;  /* 0x000000080c0d0824 */ /* 0x000fe200078e020f */
[----:B--2---:R1:W-:Y:S04]  /*0580*/  STS.64 [R15], R8 ;  /* 0x000000080f007388 */ /* 0x0043e80000000a00 */
[----:B---3--:R1:W-:Y:S02]  /*0590*/  @P0 STS.64 [R13], R10 ;  /* 0x0000000a0d000388 */ /* 0x0083e40000000a00 */
.L_x_3577:
[----:B------:R-:W-:Y:S05]  /*05a0*/  BSYNC.RECONVERGENT B1 ;  /* 0x0000000000017941 */ /* 0x000fea0003800200 */
.L_x_3576:
[----:B------:R-:W-:Y:S05]  /*05b0*/  @!P1 BRA `(.L_x_3575) ;  /* 0x0000000000649947 */ /* 0x000fea0003800000 */
.L_x_3578:
        /* <DEDUP_REMOVED lines=11> */
[----:B------:R-:W-:Y:S01]  /*0670*/  LEA R18, R7, R18, 0x6 ;  /* 0x0000001207127211 */ /* 0x000fe200078e30ff */
        /* <DEDUP_REMOVED lines=13> */
.L_x_3575:
[----:B------:R-:W-:Y:S05]  /*0750*/  BSYNC.RECONVERGENT B0 ;  /* 0x0000000000007941 */ /* 0x000fea0003800200 */
.L_x_3574:
[----:B------:R-:W-:Y:S01]  /*0760*/  ISETP.GT.U32.AND P0, PT, R36, 0x1, PT ;  /* 0x000000012400780c */ /* 0x000fe20003f04070 */
[----:B------:R-:W-:-:S12]  /*0770*/  BSSY.RECONVERGENT B0, `(.L_x_3573) ;  /* 0x000000d000007945 */ /* 0x000fd80003800200 */
[----:B------:R-:W-:Y:S05]  /*0780*/  @P0 BRA `(.L_x_3579) ;  /* 0x00000000002c0947 */ /* 0x000fea0003800000 */
[----:B012---:R-:W0:Y:S01]  /*0790*/  LDC.64 R8, c[0x0][0x3a0] ;  /* 0x0000e800ff087b82 */ /* 0x007e220000000a00 */
[----:B------:R-:W-:-:S07]  /*07a0*/  IMAD.MOV.U32 R10, RZ, RZ, R36 ;  /* 0x000000ffff0a7224 */ /* 0x000fce00078e0024 */
.L_x_3580:
[----:B------:R-:W-:-:S05]  /*07b0*/  IADD3 R5, PT, PT, R3, R10, RZ ;  /* 0x0000000a03057210 */ /* 0x000fca0007ffe0ff */
[----:B0--3--:R-:W-:-:S06]  /*07c0*/  IMAD.WIDE.U32 R4, R5, 0x4, R8 ;  /* 0x0000000405047825 */ /* 0x009fcc00078e0008 */
[----:B------:R-:W2:Y:S01]  /*07d0*/  LDG.E.CONSTANT R4, desc[UR14][R4.64] ;  /* 0x0000000e04047981 */ /* 0x000ea2000c1e9900 */
[----:B------:R-:W-:Y:S02]  /*07e0*/  IMAD R11, R7, 0x2, R10 ;  /* 0x00000002070b7824 */ /* 0x000fe400078e020a */
[----:B------:R-:W-:-:S03]  /*07f0*/  VIADD R10, R10, UR21 ;  /* 0x000000150a0a7c36 */ /* 0x000fc60008000000 */
[----:B------:R-:W-:Y:S02]  /*0800*/  LEA R11, R11, UR9, 0x2 ;  /* 0x000000090b0b7c11 */ /* 0x000fe4000f8e10ff */
[----:B------:R-:W-:-:S03]  /*0810*/  ISETP.GE.U32.AND P0, PT, R10, 0x2, PT ;  /* 0x000000020a00780c */ /* 0x000fc60003f06070 */
[----:B--2---:R3:W-:Y:S10]  /*0820*/  STS [R11], R4 ;  /* 0x000000040b007388 */ /* 0x0047f40000000800 */
[----:B------:R-:W-:Y:S05]  /*0830*/  @!P0 BRA `(.L_x_3580) ;  /* 0xfffffffc00dc8947 */ /* 0x000fea000383ffff */
.L_x_3579:
[----:B------:R-:W-:Y:S05]  /*0840*/  BSYNC.RECONVERGENT B0 ;  /* 0x0000000000007941 */ /* 0x000fea0003800200 */
.L_x_3573:
[----:B------:R-:W-:-:S05]  /*0850*/  VIADD R7, R7, 0x1 ;  /* 0x0000000107077836 */ /* 0x000fca0000000000 */
[----:B------:R-:W-:-:S13]  /*0860*/  ISETP.NE.AND P0, PT, R7, UR5, PT ;  /* 0x0000000507007c0c */ /* 0x000fda000bf05270 */
[----:B------:R-:W-:Y:S05]  /*0870*/  @P0 BRA `(.L_x_3581) ;  /* 0xfffffff800b40947 */ /* 0x000fea000383ffff */
[----:B------:R-:W4:Y:S01]  /*0880*/  S2UR UR13, SR_CgaCtaId ;  /* 0x00000000000d79c3 */ /* 0x000f220000008800 */
[----:B------:R-:W5:Y:S01]  /*0890*/  LDCU UR10, c[0x0][0x390] ;  /* 0x00007200ff0a77ac */ /* 0x000f620008000800 */
[--C-:B------:R-:W-:Y:S01]  /*08a0*/  SHF.R.U32.HI R34, RZ, 0x4, R36.reuse ;  /* 0x00000004ff227819 */ /* 0x100fe20000011624 */
[----:B------:R-:W-:Y:S01]  /*08b0*/  IMAD.SHL.U32 R32, R35, 0x8, RZ ;  /* 0x0000000823207824 */ /* 0x000fe200078e00ff */
[----:B------:R-:W-:Y:S01]  /*08c0*/  SHF.L.U32 R5, R36, 0x5, RZ ;  /* 0x0000000524057819 */ /* 0x000fe200000006ff */
[----:B------:R-:W4:Y:S01]  /*08d0*/  LDCU UR23, c[0x0][0x3b8] ;  /* 0x00007700ff1777ac */ /* 0x000f220008000800 */
[----:B------:R-:W-:Y:S01]  /*08e0*/  LOP3.LUT R34, R34, 0x3e, RZ, 0xc0, !PT ;  /* 0x0000003e22227812 */ /* 0x000fe200078ec0ff */
[----:B012---:R-:W-:Y:S01]  /*08f0*/  IMAD.MOV.U32 R13, RZ, RZ, RZ ;  /* 0x000000ffff0d7224 */ /* 0x007fe200078e00ff */
[----:B------:R-:W0:Y:S01]  /*0900*/  LDC.64 R14, c[0x0][0x3c0] ;  /* 0x0000f000ff0e7b82 */ /* 0x000e220000000a00 */
[----:B------:R-:W1:Y:S01]  /*0910*/  LDCU UR12, c[0x0][0x3d4] ;  /* 0x00007a80ff0c77ac */ /* 0x000e620008000800 */
[C---:B------:R-:W-:Y:S01]  /*0920*/  LOP3.LUT R33, R34.reuse, 0x1, RZ, 0xfc, !PT ;  /* 0x0000000122217812 */ /* 0x040fe200078efcff */
[----:B------:R-:W-:Y:S01]  /*0930*/  VIADD R3, R34, UR7 ;  /* 0x0000000722037c36 */ /* 0x000fe20008000000 */
[----:B---3--:R-:W-:Y:S01]  /*0940*/  SHF.R.U32.HI R11, RZ, 0x1, R36 ;  /* 0x00000001ff0b7819 */ /* 0x008fe20000011624 */
[----:B------:R-:W-:Y:S01]  /*0950*/  UMOV UR11, 0x400 ;  /* 0x00000400000b7882 */ /* 0x000fe20000000000 */
[----:B------:R-:W-:Y:S01]  /*0960*/  LOP3.LUT R12, R32, 0x7c00, R5, 0xf8, !PT ;  /* 0x00007c00200c7812 */ /* 0x000fe200078ef805 */
[----:B------:R-:W2:Y:S01]  /*0970*/  LDCU.64 UR16, c[0x0][0x388] ;  /* 0x00007100ff1077ac */ /* 0x000ea20008000a00 */
[----:B------:R-:W-:Y:S01]  /*0980*/  LOP3.LUT R11, R11, 0x1f0, RZ, 0xc0, !PT ;  /* 0x000001f00b0b7812 */ /* 0x000fe200078ec0ff */
[----:B-----5:R-:W-:-:S02]  /*0990*/  USHF.R.S32.HI UR22, URZ, 0x1f, UR10 ;  /* 0x0000001fff167899 */ /* 0x020fc4000801140a */
[----:B------:R-:W-:Y:S01]  /*09a0*/  USHF.L.U32 UR19, UR10, 0x5, URZ ;  /* 0x000000050a137899 */ /* 0x000fe200080006ff */
[----:B------:R-:W-:Y:S01]  /*09b0*/  BAR.SYNC.DEFER_BLOCKING 0x0 ;  /* 0x0000000000007b1d */ /* 0x000fe20000010000 */
[----:B----4-:R-:W-:Y:S01]  /*09c0*/  ISETP.GE.AND P0, PT, R33, UR23, PT ;  /* 0x0000001721007c0c */ /* 0x010fe2000bf06270 */
[----:B------:R-:W-:Y:S02]  /*09d0*/  ULEA UR13, UR13, UR11, 0x18 ;  /* 0x0000000b0d0d7291 */ /* 0x000fe4000f8ec0ff */
[----:B------:R-:W-:Y:S02]  /*09e0*/  ULEA UR11, UR5, UR10, 0x1 ;  /* 0x0000000a050b7291 */ /* 0x000fe4000f8e08ff */
[----:B------:R-:W-:Y:S01]  /*09f0*/  ISETP.LT.U32.OR P0, PT, R34, UR5, !P0 ;  /* 0x0000000522007c0c */ /* 0x000fe2000c701470 */
[----:B------:R-:W-:Y:S02]  /*0a00*/  ULOP3.LUT UR20, UR10, 0x3, URZ, 0xc0, !UPT ;  /* 0x000000030a147892 */ /* 0x000fe4000f8ec0ff */
[----:B------:R-:W-:Y:S01]  /*0a10*/  ULOP3.LUT UR10, UR10, 0x7ffffffc, URZ, 0xc0, !UPT ;  /* 0x7ffffffc0a0a7892 */ /* 0x000fe2000f8ec0ff */
[----:B------:R-:W-:Y:S01]  /*0a20*/  IADD3 R9, PT, PT, R32, UR13, RZ ;  /* 0x0000000d20097c10 */ /* 0x000fe2000fffe0ff */
[----:B------:R-:W-:Y:S01]  /*0a30*/  ULEA UR11, UR11, UR13, 0x8 ;  /* 0x0000000d0b0b7291 */ /* 0x000fe2000f8e40ff */
[----:B0-----:R-:W-:Y:S01]  /*0a40*/  IMAD.WIDE.U32 R14, R3, 0x8, R14 ;  /* 0x00000008030e7825 */ /* 0x001fe200078e000e */
[----:B-1----:R-:W-:-:S02]  /*0a50*/  USHF.R.S32.HI UR12, URZ, 0x1f, UR12 ;  /* 0x0000001fff0c7899 */ /* 0x002fc4000801140c */
[----:B------:R-:W-:Y:S02]  /*0a60*/  UIADD3 UR10, UPT, UPT, -UR10, URZ, URZ ;  /* 0x000000ff0a0a7290 */ /* 0x000fe4000fffe1ff */
[----:B--2---:R-:W-:-:S12]  /*0a70*/  UIADD3 UR11, UPT, UPT, UR11, 0x8, URZ ;  /* 0x000000080b0b7890 */ /* 0x004fd8000fffe0ff */
.L_x_3631:
[----:B0-----:R-:W0:Y:S01]  /*0a80*/  LDCU UR7, c[0x0][0x3b0] ;  /* 0x00007600ff0777ac */ /* 0x001e220008000800 */
[----:B-1----:R-:W-:-:S05]  /*0a90*/  VIADD R3, R13, UR6 ;  /* 0x000000060d037c36 */ /* 0x002fca0008000000 */
[----:B0-----:R-:W-:-:S13]  /*0aa0*/  ISETP.GE.AND P1, PT, R3, UR7, PT ;  /* 0x0000000703007c0c */ /* 0x001fda000bf26270 */
[----:B---345:R-:W-:Y:S05]  /*0ab0*/  @P1 EXIT ;  /* 0x000000000000194d */ /* 0x038fea0003800000 */
        /* <DEDUP_REMOVED lines=17> */
.L_x_3584:
[----:B0-----:R-:W-:-:S06]  /*0bd0*/  IMAD.WIDE R20, R7, 0x8, R18 ;  /* 0x0000000807147825 */ /* 0x001fcc00078e0212 */
[----:B------:R-:W2:Y:S01]  /*0be0*/  LDG.E.64.CONSTANT R20, desc[UR14][R20.64] ;  /* 0x0000000e14147981 */ /* 0x000ea2000c1e9b00 */
[C---:B------:R-:W-:Y:S01]  /*0bf0*/  IMAD R31, R7.reuse, 0x8, R30 ;  /* 0x00000008071f7824 */ /* 0x040fe200078e021e */
[----:B------:R-:W-:-:S04]  /*0c00*/  IADD3 R7, PT, PT, R7, UR21, RZ ;  /* 0x0000001507077c10 */ /* 0x000fc8000fffe0ff */
[----:B------:R-:W-:Y:S01]  /*0c10*/  ISETP.GE.AND P1, PT, R7, UR19, PT ;  /* 0x0000001307007c0c */ /* 0x000fe2000bf26270 */
[----:B--2---:R0:W-:-:S12]  /*0c20*/  STS.64 [R31], R20 ;  /* 0x000000141f007388 */ /* 0x0041d80000000a00 */
[----:B------:R-:W-:Y:S05]  /*0c30*/  @!P1 BRA `(.L_x_3584) ;  /* 0xfffffffc00e49947 */ /* 0x000fea000383ffff */
.L_x_3583:
[----:B------:R-:W-:Y:S05]  /*0c40*/  BSYNC.RECONVERGENT B0 ;  /* 0x0000000000007941 */ /* 0x000fea0003800200 */
.L_x_3582:
[----:B------:R-:W-:Y:S05]  /*0c50*/  @P2 BRA `(.L_x_3585) ;  /* 0x00000000002c2947 */ /* 0x000fea0003800000 */
[----:B------:R-:W-:-:S07]  /*0c60*/  IMAD.MOV.U32 R7, RZ, RZ, R36 ;  /* 0x000000ffff077224 */ /* 0x000fce00078e0024 */
.L_x_3586:
[----:B------:R-:W-:-:S04]  /*0c70*/  IADD3 R19, P1, PT, R7, R4, RZ ;  /* 0x0000000407137210 */ /* 0x000fc80007f3e0ff */
[----:B0-----:R-:W-:Y:S02]  /*0c80*/  LEA.HI.X.SX32 R20, R7, R3, 0x1, P1 ;  /* 0x0000000307147211 */ /* 0x001fe400008f0eff */
        /* <DEDUP_REMOVED lines=8> */
.L_x_3585:
        /* <DEDUP_REMOVED lines=8> */
[----:B-1----:R-:W-:Y:S02]  /*0d90*/  CS2R R18, SRZ ;  /* 0x0000000000127805 */ /* 0x002fe4000001ff00 */
[----:B0-----:R-:W-:-:S09]  /*0da0*/  CS2R R20, SRZ ;  /* 0x0000000000147805 */ /* 0x001fd2000001ff00 */
[----:B------:R0:W5:Y:S01]  /*0db0*/  @!P2 LDG.E.64.CONSTANT R18, desc[UR14][R14.64] ;  /* 0x0000000e0e12a981 */ /* 0x000162000c1e9b00 */
[----:B--2---:R-:W-:-:S03]  /*0dc0*/  ISETP.GE.AND P3, PT, R33, UR7, PT ;  /* 0x0000000721007c0c */ /* 0x004fc6000bf66270 */
[----:B------:R0:W1:Y:S04]  /*0dd0*/  @!P2 LDS R2, [R11+UR9] ;  /* 0x000000090b02a984 */ /* 0x0000680008000800 */
[----:B------:R0:W2:Y:S04]  /*0de0*/  @!P2 LDS.64 R22, [R12+UR8] ;  /* 0x000000080c16a984 */ /* 0x0000a80008000a00 */
[----:B------:R0:W3:Y:S04]  /*0df0*/  @!P2 LDS R10, [R11+UR9+0x4] ;  /* 0x000004090b0aa984 */ /* 0x0000e80008000800 */
[----:B------:R0:W5:Y:S04]  /*0e00*/  @!P3 LDG.E.64.CONSTANT R20, desc[UR14][R14.64+0x8] ;  /* 0x0000080e0e14b981 */ /* 0x000168000c1e9b00 */
[----:B------:R0:W4:Y:S04]  /*0e10*/  @!P2 LDS.64 R24, [R12+UR8+0x100] ;  /* 0x000100080c18a984 */ /* 0x0001280008000a00 */
[----:B------:R0:W0:Y:S04]  /*0e20*/  @!P3 LDS R0, [R11+UR9+0x8] ;  /* 0x000008090b00b984 */ /* 0x0000280008000800 */
[----:B------:R0:W0:Y:S04]  /*0e30*/  @!P3 LDS.64 R26, [R12+UR8+0x200] ;  /* 0x000200080c1ab984 */ /* 0x0000280008000a00 */
[----:B------:R0:W0:Y:S04]  /*0e40*/  @!P3 LDS R8, [R11+UR9+0xc] ;  /* 0x00000c090b08b984 */ /* 0x0000280008000800 */
[----:B------:R0:W0:Y:S01]  /*0e50*/  @!P3 LDS.64 R28, [R12+UR8+0x300] ;  /* 0x000300080c1cb984 */ /* 0x0000220008000a00 */
[----:B------:R-:W-:Y:S01]  /*0e60*/  ISETP.GE.AND P4, PT, R6, 0x11, PT ;  /* 0x000000110600780c */ /* 0x000fe20003f86270 */
[----:B------:R-:W-:-:S12]  /*0e70*/  BSSY B0, `(.L_x_3588) ;  /* 0x00003bc000007945 */ /* 0x000fd80003800000 */
[----:B-12---:R-:W-:Y:S05]  /*0e80*/  @!P4 BRA `(.L_x_3589) ;  /* 0x000000100098c947 */ /* 0x006fea0003800000 */
[----:B------:R-:W-:Y:S01]  /*0e90*/  HFMA2 R7, -RZ, RZ, 0, 0 ;  /* 0x00000000ff077431 */ /* 0x000fe200000001ff */
[----:B------:R-:W-:Y:S01]  /*0ea0*/  ISETP.NE.AND P4, PT, R35, RZ, PT ;  /* 0x000000ff2300720c */ /* 0x000fe20003f85270 */
[----:B------:R-:W-:Y:S01]  /*0eb0*/  IMAD.U32 R6, RZ, RZ, UR11 ;  /* 0x0000000bff067e24 */ /* 0x000fe2000f8e00ff */
[----:B------:R-:W-:Y:S01]  /*0ec0*/  MOV R3, RZ ;  /* 0x000000ff00037202 */ /* 0x000fe20000000f00 */
[----:B------:R-:W-:Y:S02]  /*0ed0*/  IMAD.U32 R5, RZ, RZ, UR10 ;  /* 0x0000000aff057e24 */ /* 0x000fe4000f8e00ff */
[----:B------:R-:W-:-:S08]  /*0ee0*/  IMAD.MOV.U32 R4, RZ, RZ, R9 ;  /* 0x000000ffff047224 */ /* 0x000fd000078e0009 */
.L_x_3591:
[----:B------:R-:W-:Y:S01]  /*0ef0*/  IMAD.MOV.U32 R39, RZ, RZ, RZ ;  /* 0x000000ffff277224 */ /* 0x000fe200078e00ff */
[----:B------:R-:W-:Y:S01]  /*0f00*/  UMOV UR7, 0xffffffff ;  /* 0xffffffff00077882 */ /* 0x000fe20000000000 */
[----:B------:R-:W-:-:S04]  /*0f10*/  VIADD R5, R5, 0x4 ;  /* 0x0000000405057836 */ /* 0x000fc80000000000 */
[----:B------:R1:W2:Y:S01]  /*0f20*/  @!P4 LDS R39, [R6+-0x8] ;  /* 0xfffff8000627c984 */ /* 0x0002a20000000800 */
[----:B------:R-:W-:Y:S01]  /*0f30*/  ISETP.NE.AND P5, PT, R5, RZ, PT ;  /* 0x000000ff0500720c */ /* 0x000fe20003fa5270 */
[----:B------:R-:W-:-:S12]  /*0f40*/  BRA.DIV UR7, `(.L_x_3590) ;  /* 0x0000003e07a07947 */ /* 0x000fd8000b800000 */
[----:B------:R-:W0:Y:S04]  /*0f50*/  LDS.64 R30, [R4] ;  /* 0x00000000041e7984 */ /* 0x000e280000000a00 */
[----:B--2---:R-:W2:Y:S01]  /*0f60*/  SHFL.IDX PT, R39, R39, RZ, 0x1f ;  /* 0x00001fff27277589 */ /* 0x004ea200000e0000 */
[-C--:B0-----:R-:W-:Y:S02]  /*0f70*/  @!P2 LOP3.LUT R38, R22, R30.reuse, RZ, 0xc0, !PT ;  /* 0x0000001e1626a212 */ /* 0x081fe400078ec0ff */
[-C--:B------:R-:W-:Y:S02]  /*0f80*/  @!P2 LOP3.LUT R37, R23, R31.reuse, RZ, 0xc0, !PT ;  /* 0x0000001f1725a212 */ /* 0x080fe400078ec0ff */
[-C--:B------:R-:W-:Y:S02]  /*0f90*/  @!P3 LOP3.LUT R40, R27, R31.reuse, RZ, 0xc0, !PT ;  /* 0x0000001f1b28b212 */ /* 0x080fe400078ec0ff */
[----:B------:R-:W-:Y:S01]  /*0fa0*/  @!P3 LOP3.LUT R45, R26, R30, RZ, 0xc0, !PT ;  /* 0x0000001e1a2db212 */ /* 0x000fe200078ec0ff */
[----:B------:R-:W-:Y:S01]  /*0fb0*/  @!P2 POPC R43, R37 ;  /* 0x00000025002ba309 */ /* 0x000fe20000000000 */
[----:B----4-:R-:W-:-:S02]  /*0fc0*/  @!P2 LOP3.LUT R42, R25, R31, RZ, 0xc0, !PT ;  /* 0x0000001f192aa212 */ /* 0x010fc400078ec0ff */
[----:B------:R-:W-:-:S05]  /*0fd0*/  @!P2 LOP3.LUT R44, R24, R30, RZ, 0xc0, !PT ;  /* 0x0000001e182ca212 */ /* 0x000fca00078ec0ff */
[----:B------:R-:W0:Y:S08]  /*0fe0*/  @!P2 POPC R38, R38 ;  /* 0x000000260026a309 */ /* 0x000e300000000000 */
[----:B------:R-:W-:Y:S01]  /*0ff0*/  @!P3 POPC R37, R45 ;  /* 0x0000002d0025b309 */ /* 0x000fe20000000000 */
[----:B0-----:R-:W-:-:S07]  /*1000*/  @!P2 IMAD.IADD R38, R38, 0x1, R43 ;  /* 0x000000012626a824 */ /* 0x001fce00078e022b */
[----:B------:R-:W0:Y:S01]  /*1010*/  @!P3 POPC R40, R40 ;  /* 0x000000280028b309 */ /* 0x000e220000000000 */
[----:B------:R-:W-:Y:S02]  /*1020*/  @!P3 LOP3.LUT R43, R29, R31, RZ, 0xc0, !PT ;  /* 0x0000001f1d2bb212 */ /* 0x000fe400078ec0ff */
[----:B------:R-:W-:-:S05]  /*1030*/  @!P2 I2FP.F32.U32 R38, R38 ;  /* 0x000000260026a245 */ /* 0x000fca0000201000 */
[----:B------:R2:W-:Y:S01]  /*1040*/  @!P2 POPC R41, R44 ;  /* 0x0000002c0029a309 */ /* 0x0005e20000000000 */
[----:B0-----:R-:W-:-:S07]  /*1050*/  @!P3 IADD3 R37, PT, PT, R37, R40, RZ ;  /* 0x000000282525b210 */ /* 0x001fce0007ffe0ff */
[----:B------:R-:W0:Y:S01]  /*1060*/  @!P2 POPC R42, R42 ;  /* 0x0000002a002aa309 */ /* 0x000e220000000000 */
[----:B------:R-:W-:Y:S02]  /*1070*/  @!P3 LOP3.LUT R40, R28, R30, RZ, 0xc0, !PT ;  /* 0x0000001e1c28b212 */ /* 0x000fe400078ec0ff */
[----:B------:R-:W4:Y:S01]  /*1080*/  LDS.64 R30, [R4+0x100] ;  /* 0x00010000041e7984 */ /* 0x000f220000000a00 */
[----:B--2---:R-:W-:-:S04]  /*1090*/  @!P2 FMUL R44, R39, R38 ;  /* 0x00000026272ca220 */ /* 0x004fc80000400000 */
[----:B------:R-:W-:Y:S01]  /*10a0*/  @!P3 POPC R40, R40 ;  /* 0x000000280028b309 */ /* 0x000fe20000000000 */
[----:B0-----:R-:W-:Y:S01]  /*10b0*/  @!P2 IMAD.IADD R41, R41, 0x1, R42 ;  /* 0x000000012929a824 */ /* 0x001fe200078e022a */
[----:B------:R-:W-:-:S06]  /*10c0*/  @!P3 I2FP.F32.U32 R42, R37 ;  /* 0x00000025002ab245 */ /* 0x000fcc0000201000 */
[----:B------:R-:W0:Y:S01]  /*10d0*/  @!P3 POPC R43, R43 ;  /* 0x0000002b002bb309 */ /* 0x000e220000000000 */
[----:B------:R-:W-:Y:S01]  /*10e0*/  @!P2 I2FP.F32.U32 R38, R41 ;  /* 0x000000290026a245 */ /* 0x000fe20000201000 */
[----:B------:R-:W-:Y:S01]  /*10f0*/  @!P3 FMUL R42, R39, R42 ;  /* 0x0000002a272ab220 */ /* 0x000fe20000400000 */
[----:B------:R-:W-:-:S03]  /*1100*/  @!P2 FFMA R41, R2, R44, R3 ;  /* 0x0000002c0229a223 */ /* 0x000fc60000000003 */
[----:B------:R-:W-:Y:S01]  /*1110*/  @!P3 FFMA R42, R0, R42, R7 ;  /* 0x0000002a002ab223 */ /* 0x000fe20000000007 */
[----:B------:R-:W-:Y:S01]  /*1120*/  @!P2 FMUL R38, R39, R38 ;  /* 0x000000262726a220 */ /* 0x000fe20000400000 */
[----:B------:R-:W-:-:S03]  /*1130*/  @!P2 IMAD.MOV.U32 R3, RZ, RZ, R41 ;  /* 0x000000ffff03a224 */ /* 0x000fc600078e0029 */
[----:B------:R-:W-:Y:S02]  /*1140*/  @!P3 MOV R7, R42 ;  /* 0x0000002a0007b202 */ /* 0x000fe40000000f00 */
[----:B------:R-:W2:Y:S01]  /*1150*/  @!P4 LDS R42, [R6+-0x4] ;  /* 0xfffffc00062ac984 */ /* 0x000ea20000000800 */
[----:B0-----:R-:W-:Y:S02]  /*1160*/  @!P3 IMAD.IADD R45, R40, 0x1, R43 ;  /* 0x00000001282db824 */ /* 0x001fe400078e022b */
[----:B---3--:R-:W-:-:S03]  /*1170*/  @!P2 FFMA R40, R10, R38, R3 ;  /* 0x000000260a28a223 */ /* 0x008fc60000000003 */
[----:B------:R-:W-:Y:S01]  /*1180*/  @!P3 I2FP.F32.U32 R45, R45 ;  /* 0x0000002d002db245 */ /* 0x000fe20000201000 */
[----:B------:R-:W-:-:S04]  /*1190*/  @!P2 IMAD.MOV.U32 R3, RZ, RZ, R40 ;  /* 0x000000ffff03a224 */ /* 0x000fc800078e0028 */
[----:B------:R-:W-:Y:S01]  /*11a0*/  @!P3 FMUL R39, R39, R45 ;  /* 0x0000002d2727b220 */ /* 0x000fe20000400000 */
[----:B----4-:R-:W-:Y:S02]  /*11b0*/  @!P2 LOP3.LUT R38, R23, R31, RZ, 0xc0, !PT ;  /* 0x0000001f1726a212 */ /* 0x010fe400078ec0ff */
[-C--:B------:R-:W-:Y:S01]  /*11c0*/  @!P3 LOP3.LUT R45, R26, R30.reuse, RZ, 0xc0, !PT ;  /* 0x0000001e1a2db212 */ /* 0x080fe200078ec0ff */
[----:B------:R-:W-:Y:S01]  /*11d0*/  @!P3 FFMA R41, R8, R39, R7 ;  /* 0x000000270829b223 */ /* 0x000fe20000000007 */
[-C--:B------:R-:W-:Y:S01]  /*11e0*/  @!P3 LOP3.LUT R39, R27, R31.reuse, RZ, 0xc0, !PT ;  /* 0x0000001f1b27b212 */ /* 0x080fe200078ec0ff */
[----:B------:R-:W-:Y:S01]  /*11f0*/  @!P2 POPC R44, R38 ;  /* 0x00000026002ca309 */ /* 0x000fe20000000000 */
[----:B------:R-:W-:Y:S01]  /*1200*/  @!P2 LOP3.LUT R43, R22, R30, RZ, 0xc0, !PT ;  /* 0x0000001e162ba212 */ /* 0x000fe200078ec0ff */
[----:B------:R-:W-:Y:S01]  /*1210*/  @!P3 IMAD.MOV.U32 R7, RZ, RZ, R41 ;  /* 0x000000ffff07b224 */ /* 0x000fe200078e0029 */
[-C--:B------:R-:W-:Y:S02]  /*1220*/  @!P2 LOP3.LUT R41, R25, R31.reuse, RZ, 0xc0, !PT ;  /* 0x0000001f1929a212 */ /* 0x080fe400078ec0ff */
[----:B------:R-:W-:-:S03]  /*1230*/  @!P3 LOP3.LUT R31, R29, R31, RZ, 0xc0, !PT ;  /* 0x0000001f1d1fb212 */ /* 0x000fc600078ec0ff */
[----:B------:R-:W-:Y:S08]  /*1240*/  @!P3 POPC R38, R45 ;  /* 0x0000002d0026b309 */ /* 0x000ff00000000000 */
[----:B------:R-:W0:Y:S08]  /*1250*/  @!P3 POPC R39, R39 ;  /* 0x000000270027b309 */ /* 0x000e300000000000 */
[----:B------:R3:W4:Y:S01]  /*1260*/  @!P2 POPC R37, R43 ;  /* 0x0000002b0025a309 */ /* 0x0007220000000000 */
[----:B0-----:R-:W-:Y:S01]  /*1270*/  @!P3 IADD3 R38, PT, PT, R38, R39, RZ ;  /* 0x000000272626b210 */ /* 0x001fe20007ffe0ff */
[----:B------:R-:W-:-:S06]  /*1280*/  IMAD.MOV.U32 R39, RZ, RZ, RZ ;  /* 0x000000ffff277224 */ /* 0x000fcc00078e00ff */
[----:B------:R-:W-:Y:S01]  /*1290*/  @!P3 POPC R31, R31 ;  /* 0x0000001f001fb309 */ /* 0x000fe20000000000 */
[----:B--2---:R-:W-:Y:S01]  /*12a0*/  @!P4 IMAD.MOV.U32 R39, RZ, RZ, R42 ;  /* 0x000000ffff27c224 */ /* 0x004fe200078e002a */
[-C--:B---3--:R-:W-:Y:S02]  /*12b0*/  @!P2 LOP3.LUT R43, R24, R30.reuse, RZ, 0xc0, !PT ;  /* 0x0000001e182ba212 */ /* 0x088fe400078ec0ff */
[----:B------:R-:W-:Y:S01]  /*12c0*/  @!P3 LOP3.LUT R30, R28, R30, RZ, 0xc0, !PT ;  /* 0x0000001e1c1eb212 */ /* 0x000fe200078ec0ff */
[----:B----4-:R-:W-:Y:S01]  /*12d0*/  @!P2 IMAD.IADD R37, R37, 0x1, R44 ;  /* 0x000000012525a824 */ /* 0x010fe200078e022c */
[----:B------:R0:W2:Y:S02]  /*12e0*/  SHFL.IDX PT, R42, R39, RZ, 0x1f ;  /* 0x00001fff272a7589 */ /* 0x0000a400000e0000 */
[----:B------:R-:W-:Y:S02]  /*12f0*/  @!P2 POPC R40, R43 ;  /* 0x0000002b0028a309 */ /* 0x000fe40000000000 */
[----:B------:R-:W3:Y:S01]  /*1300*/  LDS.64 R44, [R4+0x200] ;  /* 0x00020000042c7984 */ /* 0x000ee20000000a00 */
[----:B------:R-:W-:-:S05]  /*1310*/  @!P2 I2FP.F32.U32 R37, R37 ;  /* 0x000000250025a245 */ /* 0x000fca0000201000 */
[----:B------:R-:W0:Y:S08]  /*1320*/  @!P3 POPC R30, R30 ;  /* 0x0000001e001eb309 */ /* 0x000e300000000000 */
[----:B------:R-:W4:Y:S01]  /*1330*/  @!P2 POPC R41, R41 ;  /* 0x000000290029a309 */ /* 0x000f220000000000 */
[----:B0-----:R-:W-:Y:S01]  /*1340*/  @!P3 IADD3 R39, PT, PT, R30, R31, RZ ;  /* 0x0000001f1e27b210 */ /* 0x001fe20007ffe0ff */
[----:B--2---:R-:W-:Y:S01]  /*1350*/  @!P2 FMUL R43, R42, R37 ;  /* 0x000000252a2ba220 */ /* 0x004fe20000400000 */
[----:B------:R-:W-:Y:S03]  /*1360*/  @!P4 LDS R31, [R6+0x4] ;  /* 0x00000400061fc984 */ /* 0x000fe60000000800 */
[----:B------:R-:W-:Y:S01]  /*1370*/  @!P2 FFMA R43, R2, R43, R3 ;  /* 0x0000002b022ba223 */ /* 0x000fe20000000003 */
[----:B----4-:R-:W-:Y:S01]  /*1380*/  @!P2 IMAD.IADD R40, R40, 0x1, R41 ;  /* 0x000000012828a824 */ /* 0x010fe200078e0229 */
[----:B------:R-:W-:-:S02]  /*1390*/  @!P3 I2FP.F32.U32 R41, R38 ;  /* 0x000000260029b245 */ /* 0x000fc40000201000 */
[----:B------:R-:W-:Y:S01]  /*13a0*/  @!P2 IMAD.MOV.U32 R3, RZ, RZ, R43 ;  /* 0x000000ffff03a224 */ /* 0x000fe200078e002b */
[----:B------:R-:W-:Y:S02]  /*13b0*/  @!P3 I2FP.F32.U32 R38, R39 ;  /* 0x000000270026b245 */ /* 0x000fe40000201000 */
[----:B------:R-:W0:Y:S01]  /*13c0*/  @!P4 LDS R39, [R6] ;  /* 0x000000000627c984 */ /* 0x000e220000000800 */
[----:B------:R-:W-:Y:S01]  /*13d0*/  @!P2 I2FP.F32.U32 R37, R40 ;  /* 0x000000280025a245 */ /* 0x000fe20000201000 */
[----:B------:R-:W-:-:S04]  /*13e0*/  @!P3 FMUL R41, R42, R41 ;  /* 0x000000292a29b220 */ /* 0x000fc80000400000 */
[----:B------:R-:W-:Y:S01]  /*13f0*/  @!P3 FFMA R41, R0, R41, R7 ;  /* 0x000000290029b223 */ /* 0x000fe20000000007 */
[----:B------:R-:W-:Y:S01]  /*1400*/  @!P2 FMUL R40, R42, R37 ;  /* 0x000000252a28a220 */ /* 0x000fe20000400000 */
[----:B---3--:R-:W-:Y:S01]  /*1410*/  @!P2 LOP3.LUT R37, R22, R44, RZ, 0xc0, !PT ;  /* 0x0000002c1625a212 */ /* 0x008fe200078ec0ff */
[----:B------:R-:W-:Y:S01]  /*1420*/  @!P3 FMUL R42, R42, R38 ;  /* 0x000000262a2ab220 */ /* 0x000fe20000400000 */
[----:B------:R-:W-:Y:S02]  /*1430*/  @!P3 IMAD.MOV.U32 R7, RZ, RZ, R41 ;  /* 0x000000ffff07b224 */ /* 0x000fe400078e0029 */
[----:B------:R-:W-:Y:S01]  /*1440*/  @!P2 FFMA R41, R10, R40, R3 ;  /* 0x000000280a29a223 */ /* 0x000fe20000000003 */
[----:B------:R-:W-:Y:S02]  /*1450*/  @!P3 LOP3.LUT R40, R26, R44, RZ, 0xc0, !PT ;  /* 0x0000002c1a28b212 */ /* 0x000fe400078ec0ff */
[-C--:B------:R-:W-:Y:S01]  /*1460*/  @!P2 LOP3.LUT R43, R23, R45.reuse, RZ, 0xc0, !PT ;  /* 0x0000002d172ba212 */ /* 0x080fe200078ec0ff */
[----:B------:R-:W-:Y:S01]  /*1470*/  @!P2 IMAD.MOV.U32 R3, RZ, RZ, R41 ;  /* 0x000000ffff03a224 */ /* 0x000fe200078e0029 */
[----:B------:R-:W-:Y:S01]  /*1480*/  @!P3 LOP3.LUT R41, R27, R45, RZ, 0xc0, !PT ;  /* 0x0000002d1b29b212 */ /* 0x000fe200078ec0ff */
[----:B------:R-:W-:Y:S01]  /*1490*/  @!P2 POPC R37, R37 ;  /* 0x000000250025a309 */ /* 0x000fe20000000000 */
[----:B------:R-:W-:Y:S01]  /*14a0*/  @!P3 FFMA R42, R8, R42, R7 ;  /* 0x0000002a082ab223 */ /* 0x000fe20000000007 */
[----:B------:R-:W-:-:S04]  /*14b0*/  @!P3 LOP3.LUT R30, R28, R44, RZ, 0xc0, !PT ;  /* 0x0000002c1c1eb212 */ /* 0x000fc800078ec0ff */
[----:B------:R-:W-:Y:S01]  /*14c0*/  @!P3 MOV R7, R42 ;  /* 0x0000002a0007b202 */ /* 0x000fe20000000f00 */
[----:B------:R-:W-:Y:S01]  /*14d0*/  IMAD.MOV.U32 R42, RZ, RZ, RZ ;  /* 0x000000ffff2a7224 */ /* 0x000fe200078e00ff */
[----:B------:R-:W2:Y:S08]  /*14e0*/  @!P2 POPC R38, R43 ;  /* 0x0000002b0026a309 */ /* 0x000eb00000000000 */
[----:B------:R-:W-:Y:S01]  /*14f0*/  @!P3 POPC R40, R40 ;  /* 0x000000280028b309 */ /* 0x000fe20000000000 */
[----:B0-----:R-:W-:-:S07]  /*1500*/  @!P4 MOV R42, R39 ;  /* 0x00000027002ac202 */ /* 0x001fce0000000f00 */
[----:B------:R-:W0:Y:S01]  /*1510*/  @!P3 POPC R41, R41 ;  /* 0x000000290029b309 */ /* 0x000e220000000000 */
[----:B--2---:R-:W-:Y:S01]  /*1520*/  @!P2 IMAD.IADD R38, R37, 0x1, R38 ;  /* 0x000000012526a824 */ /* 0x004fe200078e0226 */
[----:B------:R-:W-:Y:S01]  /*1530*/  @!P2 LOP3.LUT R39, R25, R45, RZ, 0xc0, !PT ;  /* 0x0000002d1927a212 */ /* 0x000fe200078ec0ff */
[----:B------:R2:W3:Y:S03]  /*1540*/  SHFL.IDX PT, R43, R42, RZ, 0x1f ;  /* 0x00001fff2a2b7589 */ /* 0x0004e600000e0000 */
[----:B------:R-:W-:Y:S02]  /*1550*/  @!P2 I2FP.F32.U32 R38, R38 ;  /* 0x000000260026a245 */ /* 0x000fe40000201000 */
[----:B------:R-:W-:Y:S01]  /*1560*/  @!P2 POPC R39, R39 ;  /* 0x000000270027a309 */ /* 0x000fe20000000000 */
[----:B--2---:R-:W-:Y:S02]  /*1570*/  IMAD.MOV.U32 R42, RZ, RZ, RZ ;  /* 0x000000ffff2a7224 */ /* 0x004fe400078e00ff */
[----:B------:R-:W-:-:S02]  /*1580*/  @!P4 IMAD.MOV.U32 R42, RZ, RZ, R31 ;  /* 0x000000ffff2ac224 */ /* 0x000fc400078e001f */
[----:B0-----:R-:W-:Y:S01]  /*1590*/  @!P3 IMAD.IADD R37, R40, 0x1, R41 ;  /* 0x000000012825b824 */ /* 0x001fe200078e0229 */
[----:B------:R-:W-:Y:S02]  /*15a0*/  @!P2 LOP3.LUT R40, R24, R44, RZ, 0xc0, !PT ;  /* 0x0000002c1828a212 */ /* 0x000fe400078ec0ff */
[----:B------:R-:W-:Y:S01]  /*15b0*/  @!P3 POPC R30, R30 ;  /* 0x0000001e001eb309 */ /* 0x000fe20000000000 */
[----:B------:R-:W-:Y:S02]  /*15c0*/  @!P3 LOP3.LUT R44, R29, R45, RZ, 0xc0, !PT ;  /* 0x0000002d1d2cb212 */ /* 0x000fe400078ec0ff */
[----:B------:R-:W-:-:S05]  /*15d0*/  @!P3 I2FP.F32.U32 R37, R37 ;  /* 0x000000250025b245 */ /* 0x000fca0000201000 */
[----:B------:R-:W0:Y:S01]  /*15e0*/  @!P2 POPC R40, R40 ;  /* 0x000000280028a309 */ /* 0x000e220000000000 */
[----:B---3--:R-:W-:-:S04]  /*15f0*/  @!P2 FMUL R38, R43, R38 ;  /* 0x000000262b26a220 */ /* 0x008fc80000400000 */
[----:B------:R-:W-:-:S03]  /*1600*/  @!P2 FFMA R38, R2, R38, R3 ;  /* 0x000000260226a223 */ /* 0x000fc60000000003 */
[----:B------:R2:W3:Y:S01]  /*1610*/  @!P3 POPC R45, R44 ;  /* 0x0000002c002db309 */ /* 0x0004e20000000000 */
[----:B------:R-:W-:Y:S02]  /*1620*/  @!P2 IMAD.MOV.U32 R3, RZ, RZ, R38 ;  /* 0x000000ffff03a224 */ /* 0x000fe400078e0026 */
[----:B0-----:R-:W-:Y:S02]  /*1630*/  @!P2 IMAD.IADD R41, R40, 0x1, R39 ;  /* 0x000000012829a824 */ /* 0x001fe400078e0227 */
[----:B------:R-:W-:Y:S02]  /*1640*/  @!P3 FMUL R39, R43, R37 ;  /* 0x000000252b27b220 */ /* 0x000fe40000400000 */
[----:B------:R0:W4:Y:S02]  /*1650*/  SHFL.IDX PT, R37, R42, RZ, 0x1f ;  /* 0x00001fff2a257589 */ /* 0x00012400000e0000 */
[----:B------:R-:W-:Y:S01]  /*1660*/  @!P3 FFMA R39, R0, R39, R7 ;  /* 0x000000270027b223 */ /* 0x000fe20000000007 */
[----:B--2---:R-:W-:-:S02]  /*1670*/  @!P2 I2FP.F32.U32 R44, R41 ;  /* 0x00000029002ca245 */ /* 0x004fc40000201000 */
[----:B---3--:R-:W-:Y:S01]  /*1680*/  @!P3 IADD3 R45, PT, PT, R30, R45, RZ ;  /* 0x0000002d1e2db210 */ /* 0x008fe20007ffe0ff */
[----:B------:R-:W-:Y:S02]  /*1690*/  @!P3 IMAD.MOV.U32 R7, RZ, RZ, R39 ;  /* 0x000000ffff07b224 */ /* 0x000fe400078e0027 */
[----:B------:R-:W-:Y:S01]  /*16a0*/  @!P2 FMUL R44, R43, R44 ;  /* 0x0000002c2b2ca220 */ /* 0x000fe20000400000 */
[----:B------:R-:W-:-:S03]  /*16b0*/  @!P3 I2FP.F32.U32 R40, R45 ;  /* 0x0000002d0028b245 */ /* 0x000fc60000201000 */
[----:B------:R-:W-:Y:S02]  /*16c0*/  @!P2 FFMA R44, R10, R44, R3 ;  /* 0x0000002c0a2ca223 */ /* 0x000fe40000000003 */
[----:B------:R-:W-:Y:S02]  /*16d0*/  @!P3 FMUL R40, R43, R40 ;  /* 0x000000282b28b220 */ /* 0x000fe40000400000 */
[----:B------:R-:W-:Y:S02]  /*16e0*/  @!P2 IMAD.MOV.U32 R3, RZ, RZ, R44 ;  /* 0x000000ffff03a224 */ /* 0x000fe400078e002c */
[----:B------:R-:W-:-:S05]  /*16f0*/  @!P3 FFMA R40, R8, R40, R7 ;  /* 0x000000280828b223 */ /* 0x000fca0000000007 */
[----:B0-----:R-:W-:-:S07]  /*1700*/  @!P3 MOV R7, R40 ;  /* 0x000000280007b202 */ /* 0x001fce0000000f00 */
.L_x_3637:
[----:B------:R0:W2:Y:S01]  /*1710*/  LDS.64 R30, [R4+0x300] ;  /* 0x00030000041e7984 */ /* 0x0000a20000000a00 */
[----:B-1----:R-:W-:Y:S02]  /*1720*/  VIADD R6, R6, 0x10 ;  /* 0x0000001006067836 */ /* 0x002fe40000000000 */
[----:B0-----:R-:W-:Y:S01]  /*1730*/  VIADD R4, R4, 0x400 ;  /* 0x0000040004047836 */ /* 0x001fe20000000000 */
[-C--:B--2---:R-:W-:Y:S02]  /*1740*/  @!P2 LOP3.LUT R42, R23, R31.reuse, RZ, 0xc0, !PT ;  /* 0x0000001f172aa212 */ /* 0x084fe400078ec0ff */
[----:B------:R-:W-:Y:S02]  /*1750*/  @!P3 LOP3.LUT R40, R27, R31, RZ, 0xc0, !PT ;  /* 0x0000001f1b28b212 */ /* 0x000fe400078ec0ff */
[-C--:B------:R-:W-:Y:S02]  /*1760*/  @!P2 LOP3.LUT R41, R22, R30.reuse, RZ, 0xc0, !PT ;  /* 0x0000001e1629a212 */ /* 0x080fe400078ec0ff */
[-C--:B------:R-:W-:Y:S01]  /*1770*/  @!P3 LOP3.LUT R44, R26, R30.reuse, RZ, 0xc0, !PT ;  /* 0x0000001e1a2cb212 */ /* 0x080fe200078ec0ff */
[----:B------:R-:W-:Y:S01]  /*1780*/  @!P2 POPC R42, R42 ;  /* 0x0000002a002aa309 */ /* 0x000fe20000000000 */
[----:B------:R-:W-:-:S07]  /*1790*/  @!P2 LOP3.LUT R45, R24, R30, RZ, 0xc0, !PT ;  /* 0x0000001e182da212 */ /* 0x000fce00078ec0ff */
[----:B------:R-:W0:Y:S08]  /*17a0*/  @!P2 POPC R39, R41 ;  /* 0x000000290027a309 */ /* 0x000e300000000000 */
[----:B------:R1:W-:Y:S01]  /*17b0*/  @!P3 POPC R43, R44 ;  /* 0x0000002c002bb309 */ /* 0x0003e20000000000 */
[----:B0-----:R-:W-:-:S07]  /*17c0*/  @!P2 IMAD.IADD R39, R39, 0x1, R42 ;  /* 0x000000012727a824 */ /* 0x001fce00078e022a */
[----:B------:R-:W0:Y:S01]  /*17d0*/  @!P3 POPC R40, R40 ;  /* 0x000000280028b309 */ /* 0x000e220000000000 */
[-C--:B------:R-:W-:Y:S02]  /*17e0*/  @!P2 LOP3.LUT R42, R25, R31.reuse, RZ, 0xc0, !PT ;  /* 0x0000001f192aa212 */ /* 0x080fe400078ec0ff */
[----:B-1----:R-:W-:-:S05]  /*17f0*/  @!P3 LOP3.LUT R44, R29, R31, RZ, 0xc0, !PT ;  /* 0x0000001f1d2cb212 */ /* 0x002fca00078ec0ff */
[----:B------:R-:W-:Y:S01]  /*1800*/  @!P2 POPC R38, R45 ;  /* 0x0000002d0026a309 */ /* 0x000fe20000000000 */
[----:B0-----:R-:W-:Y:S01]  /*1810*/  @!P3 IMAD.IADD R40, R43, 0x1, R40 ;  /* 0x000000012b28b824 */ /* 0x001fe200078e0228 */
[----:B------:R-:W-:-:S06]  /*1820*/  @!P3 LOP3.LUT R43, R28, R30, RZ, 0xc0, !PT ;  /* 0x0000001e1c2bb212 */ /* 0x000fcc00078ec0ff */
[----:B------:R-:W0:Y:S01]  /*1830*/  @!P2 POPC R41, R42 ;  /* 0x0000002a0029a309 */ /* 0x000e220000000000 */
[----:B------:R-:W-:-:S07]  /*1840*/  @!P3 I2FP.F32.U32 R40, R40 ;  /* 0x000000280028b245 */ /* 0x000fce0000201000 */
[----:B------:R-:W-:Y:S01]  /*1850*/  @!P3 POPC R30, R43 ;  /* 0x0000002b001eb309 */ /* 0x000fe20000000000 */
[----:B----4-:R-:W-:-:S04]  /*1860*/  @!P3 FMUL R40, R37, R40 ;  /* 0x000000282528b220 */ /* 0x010fc80000400000 */
[----:B------:R-:W-:Y:S01]  /*1870*/  @!P3 FFMA R7, R0, R40, R7 ;  /* 0x000000280007b223 */ /* 0x000fe20000000007 */
[----:B0-----:R-:W-:Y:S02]  /*1880*/  @!P2 IMAD.IADD R41, R38, 0x1, R41 ;  /* 0x000000012629a824 */ /* 0x001fe400078e0229 */
        /* <DEDUP_REMOVED lines=12> */
[----:B------:R-:W-:-:S09]  /*1950*/  UISETP.NE.AND UP0, UPT, UR20, URZ, UPT ;  /* 0x000000ff1400728c */ /* 0x000fd2000bf05270 */
[----:B------:R-:W-:Y:S05]  /*1960*/  BRA.U !UP0, `(.L_x_3592) ;  /* 0x0000003108307547 */ /* 0x000fea000b800000 */
[----:B------:R-:W-:Y:S01]  /*1970*/  IMAD.MOV.U32 R42, RZ, RZ, RZ ;  /* 0x000000ffff2a7224 */ /* 0x000fe200078e00ff */
[----:B------:R-:W-:-:S05]  /*1980*/  UMOV UR7, 0xffffffff ;  /* 0xffffffff00077882 */ /* 0x000fca0000000000 */
[----:B------:R0:W1:Y:S01]  /*1990*/  @!P4 LDS R42, [R6+-0x8] ;  /* 0xfffff800062ac984 */ /* 0x0000620000000800 */
[----:B------:R-:W-:Y:S05]  /*19a0*/  BRA.DIV UR7, `(.L_x_3593) ;  /* 0x0000003e07687947 */ /* 0x000fea000b800000 */
[----:B-1----:R1:W2:Y:S02]  /*19b0*/  SHFL.IDX PT, R39, R42, RZ, 0x1f ;  /* 0x00001fff2a277589 */ /* 0x0022a400000e0000 */
.L_x_3640:
[----:B------:R-:W3:Y:S01]  /*19c0*/  LDS.64 R30, [R4] ;  /* 0x00000000041e7984 */ /* 0x000ee20000000a00 */
[----:B------:R-:W-:Y:S01]  /*19d0*/  UISETP.NE.AND UP0, UPT, UR20, 0x1, UPT ;  /* 0x000000011400788c */ /* 0x000fe2000bf05270 */
[-C--:B---3--:R-:W-:Y:S02]  /*19e0*/  @!P3 LOP3.LUT R41, R26, R30.reuse, RZ, 0xc0, !PT ;  /* 0x0000001e1a29b212 */ /* 0x088fe400078ec0ff */
[-C--:B------:R-:W-:Y:S02]  /*19f0*/  @!P3 LOP3.LUT R40, R27, R31.reuse, RZ, 0xc0, !PT ;  /* 0x0000001f1b28b212 */ /* 0x080fe400078ec0ff */
[-C--:B------:R-:W-:Y:S02]  /*1a00*/  @!P2 LOP3.LUT R37, R22, R30.reuse, RZ, 0xc0, !PT ;  /* 0x0000001e1625a212 */ /* 0x080fe400078ec0ff */
[----:B-1----:R-:W-:Y:S01]  /*1a10*/  @!P2 LOP3.LUT R42, R23, R31, RZ, 0xc0, !PT ;  /* 0x0000001f172aa212 */ /* 0x002fe200078ec0ff */
[----:B------:R-:W-:Y:S01]  /*1a20*/  @!P3 POPC R41, R41 ;  /* 0x000000290029b309 */ /* 0x000fe20000000000 */
[----:B------:R-:W-:-:S02]  /*1a30*/  @!P2 LOP3.LUT R38, R24, R30, RZ, 0xc0, !PT ;  /* 0x0000001e1826a212 */ /* 0x000fc400078ec0ff */
[-C--:B------:R-:W-:Y:S02]  /*1a40*/  @!P2 LOP3.LUT R45, R25, R31.reuse, RZ, 0xc0, !PT ;  /* 0x0000001f192da212 */ /* 0x080fe400078ec0ff */
[----:B------:R-:W-:Y:S02]  /*1a50*/  @!P3 LOP3.LUT R43, R28, R30, RZ, 0xc0, !PT ;  /* 0x0000001e1c2bb212 */ /* 0x000fe400078ec0ff */
[----:B------:R-:W-:Y:S01]  /*1a60*/  @!P3 LOP3.LUT R44, R29, R31, RZ, 0xc0, !PT ;  /* 0x0000001f1d2cb212 */ /* 0x000fe200078ec0ff */
[----:B------:R-:W1:Y:S08]  /*1a70*/  @!P3 POPC R40, R40 ;  /* 0x000000280028b309 */ /* 0x000e700000000000 */
[----:B------:R-:W-:Y:S01]  /*1a80*/  @!P2 POPC R37, R37 ;  /* 0x000000250025a309 */ /* 0x000fe20000000000 */
[----:B-1----:R-:W-:-:S07]  /*1a90*/  @!P3 IMAD.IADD R40, R41, 0x1, R40 ;  /* 0x000000012928b824 */ /* 0x002fce00078e0228 */
[----:B------:R-:W1:Y:S01]  /*1aa0*/  @!P2 POPC R42, R42 ;  /* 0x0000002a002aa309 */ /* 0x000e620000000000 */
[----:B------:R-:W-:-:S07]  /*1ab0*/  @!P3 I2FP.F32.U32 R40, R40 ;  /* 0x000000280028b245 */ /* 0x000fce0000201000 */
[----:B------:R-:W-:Y:S01]  /*1ac0*/  @!P2 POPC R38, R38 ;  /* 0x000000260026a309 */ /* 0x000fe20000000000 */
[----:B--2---:R-:W-:-:S04]  /*1ad0*/  @!P3 FMUL R40, R39, R40 ;  /* 0x000000282728b220 */ /* 0x004fc80000400000 */
[----:B------:R-:W-:Y:S01]  /*1ae0*/  @!P3 FFMA R7, R0, R40, R7 ;  /* 0x000000280007b223 */ /* 0x000fe20000000007 */
[----:B-1----:R-:W-:Y:S02]  /*1af0*/  @!P2 IADD3 R37, PT, PT, R37, R42, RZ ;  /* 0x0000002a2525a210 */ /* 0x002fe40007ffe0ff */
[----:B------:R-:W1:Y:S08]  /*1b00*/  @!P2 POPC R5, R45 ;  /* 0x0000002d0005a309 */ /* 0x000e700000000000 */
[----:B------:R-:W-:Y:S01]  /*1b10*/  @!P3 POPC R30, R43 ;  /* 0x0000002b001eb309 */ /* 0x000fe20000000000 */
[----:B-1----:R-:W-:-:S07]  /*1b20*/  @!P2 IMAD.IADD R5, R38, 0x1, R5 ;  /* 0x000000012605a824 */ /* 0x002fce00078e0205 */
[----:B------:R-:W1:Y:S01]  /*1b30*/  @!P3 POPC R31, R44 ;  /* 0x0000002c001fb309 */ /* 0x000e620000000000 */
[----:B------:R-:W-:-:S05]  /*1b40*/  @!P2 I2FP.F32.U32 R38, R5 ;  /* 0x000000050026a245 */ /* 0x000fca0000201000 */
[----:B------:R-:W-:Y:S01]  /*1b50*/  @!P2 FMUL R38, R39, R38 ;  /* 0x000000262726a220 */ /* 0x000fe20000400000 */
[----:B-1----:R-:W-:Y:S01]  /*1b60*/  @!P3 IMAD.IADD R31, R30, 0x1, R31 ;  /* 0x000000011e1fb824 */ /* 0x002fe200078e021f */
[----:B------:R-:W-:-:S04]  /*1b70*/  @!P2 I2FP.F32.U32 R30, R37 ;  /* 0x00000025001ea245 */ /* 0x000fc80000201000 */
[----:B------:R-:W-:Y:S01]  /*1b80*/  @!P3 I2FP.F32.U32 R42, R31 ;  /* 0x0000001f002ab245 */ /* 0x000fe20000201000 */
[----:B------:R-:W-:-:S04]  /*1b90*/  @!P2 FMUL R30, R39, R30 ;  /* 0x0000001e271ea220 */ /* 0x000fc80000400000 */
[----:B------:R-:W-:Y:S01]  /*1ba0*/  @!P3 FMUL R42, R39, R42 ;  /* 0x0000002a272ab220 */ /* 0x000fe20000400000 */
[----:B------:R-:W-:-:S03]  /*1bb0*/  @!P2 FFMA R3, R2, R30, R3 ;  /* 0x0000001e0203a223 */ /* 0x000fc60000000003 */
[----:B------:R-:W-:Y:S01]  /*1bc0*/  @!P3 FFMA R7, R8, R42, R7 ;  /* 0x0000002a0807b223 */ /* 0x000fe20000000007 */
[----:B------:R-:W-:Y:S01]  /*1bd0*/  @!P2 FFMA R3, R10, R38, R3 ;  /* 0x000000260a03a223 */ /* 0x000fe20000000003 */
[----:B------:R-:W-:Y:S06]  /*1be0*/  BRA.U !UP0, `(.L_x_3592) ;  /* 0x0000002d08907547 */ /* 0x000fec000b800000 */
[----:B------:R-:W-:Y:S01]  /*1bf0*/  HFMA2 R42, -RZ, RZ, 0, 0 ;  /* 0x00000000ff2a7431 */ /* 0x000fe200000001ff */
[----:B------:R-:W-:-:S05]  /*1c00*/  UMOV UR7, 0xffffffff ;  /* 0xffffffff00077882 */ /* 0x000fca0000000000 */
[----:B------:R1:W2:Y:S01]  /*1c10*/  @!P4 LDS R42, [R6+-0x4] ;  /* 0xfffffc00062ac984 */ /* 0x0002a20000000800 */
[----:B------:R-:W-:Y:S05]  /*1c20*/  BRA.DIV UR7, `(.L_x_3594) ;  /* 0x0000003a07ec7947 */ /* 0x000fea000b800000 */
[----:B--2---:R2:W3:Y:S02]  /*1c30*/  SHFL.IDX PT, R39, R42, RZ, 0x1f ;  /* 0x00001fff2a277589 */ /* 0x0044e400000e0000 */
.L_x_3643:
[----:B------:R-:W4:Y:S01]  /*1c40*/  LDS.64 R30, [R4+0x100] ;  /* 0x00010000041e7984 */ /* 0x000f220000000a00 */
[----:B------:R-:W-:Y:S01]  /*1c50*/  UISETP.NE.AND UP0, UPT, UR20, 0x2, UPT ;  /* 0x000000021400788c */ /* 0x000fe2000bf05270 */
[-C--:B----4-:R-:W-:Y:S02]  /*1c60*/  @!P2 LOP3.LUT R37, R22, R30.reuse, RZ, 0xc0, !PT ;  /* 0x0000001e1625a212 */ /* 0x090fe400078ec0ff */
[-C--:B--2---:R-:W-:Y:S02]  /*1c70*/  @!P2 LOP3.LUT R42, R23, R31.reuse, RZ, 0xc0, !PT ;  /* 0x0000001f172aa212 */ /* 0x084fe400078ec0ff */
[-C--:B------:R-:W-:Y:S02]  /*1c80*/  @!P3 LOP3.LUT R41, R26, R30.reuse, RZ, 0xc0, !PT ;  /* 0x0000001e1a29b212 */ /* 0x080fe400078ec0ff */
[----:B------:R-:W-:Y:S01]  /*1c90*/  @!P3 LOP3.LUT R40, R27, R31, RZ, 0xc0, !PT ;  /* 0x0000001f1b28b212 */ /* 0x000fe200078ec0ff */
[----:B------:R-:W-:Y:S01]  /*1ca0*/  @!P2 POPC R37, R37 ;  /* 0x000000250025a309 */ /* 0x000fe20000000000 */
[----:B------:R-:W-:-:S02]  /*1cb0*/  @!P2 LOP3.LUT R38, R24, R30, RZ, 0xc0, !PT ;  /* 0x0000001e1826a212 */ /* 0x000fc400078ec0ff */
[-C--:B------:R-:W-:Y:S02]  /*1cc0*/  @!P2 LOP3.LUT R45, R25, R31.reuse, RZ, 0xc0, !PT ;  /* 0x0000001f192da212 */ /* 0x080fe400078ec0ff */
[----:B------:R-:W-:Y:S02]  /*1cd0*/  @!P3 LOP3.LUT R43, R28, R30, RZ, 0xc0, !PT ;  /* 0x0000001e1c2bb212 */ /* 0x000fe400078ec0ff */
[----:B------:R-:W-:Y:S01]  /*1ce0*/  @!P3 LOP3.LUT R44, R29, R31, RZ, 0xc0, !PT ;  /* 0x0000001f1d2cb212 */ /* 0x000fe200078ec0ff */
        /* <DEDUP_REMOVED lines=8> */
[----:B------:R-:W-:Y:S01]  /*1d70*/  @!P3 POPC R30, R43 ;  /* 0x0000002b001eb309 */ /* 0x000fe20000000000 */
[----:B---3--:R-:W-:-:S04]  /*1d80*/  @!P3 FMUL R40, R39, R40 ;  /* 0x000000282728b220 */ /* 0x008fc80000400000 */
[----:B------:R-:W-:Y:S01]  /*1d90*/  @!P3 FFMA R7, R0, R40, R7 ;  /* 0x000000280007b223 */ /* 0x000fe20000000007 */
[----:B--2---:R-:W-:Y:S02]  /*1da0*/  @!P2 IMAD.IADD R5, R38, 0x1, R5 ;  /* 0x000000012605a824 */ /* 0x004fe400078e0205 */
[----:B------:R-:W2:Y:S03]  /*1db0*/  @!P3 POPC R31, R44 ;  /* 0x0000002c001fb309 */ /* 0x000ea60000000000 */
[----:B------:R-:W-:-:S05]  /*1dc0*/  @!P2 I2FP.F32.U32 R38, R5 ;  /* 0x000000050026a245 */ /* 0x000fca0000201000 */
[----:B------:R-:W-:Y:S01]  /*1dd0*/  @!P2 FMUL R38, R39, R38 ;  /* 0x000000262726a220 */ /* 0x000fe20000400000 */
[----:B--2---:R-:W-:Y:S02]  /*1de0*/  @!P3 IADD3 R31, PT, PT, R30, R31, RZ ;  /* 0x0000001f1e1fb210 */ /* 0x004fe40007ffe0ff */
[----:B------:R-:W-:Y:S02]  /*1df0*/  @!P2 I2FP.F32.U32 R30, R37 ;  /* 0x00000025001ea245 */ /* 0x000fe40000201000 */
[----:B------:R-:W-:-:S03]  /*1e00*/  @!P3 I2FP.F32.U32 R42, R31 ;  /* 0x0000001f002ab245 */ /* 0x000fc60000201000 */
[C---:B------:R-:W-:Y:S02]  /*1e10*/  @!P2 FMUL R30, R39.reuse, R30 ;  /* 0x0000001e271ea220 */ /* 0x040fe40000400000 */
[----:B------:R-:W-:Y:S02]  /*1e20*/  @!P3 FMUL R42, R39, R42 ;  /* 0x0000002a272ab220 */ /* 0x000fe40000400000 */
[----:B------:R-:W-:Y:S02]  /*1e30*/  @!P2 FFMA R3, R2, R30, R3 ;  /* 0x0000001e0203a223 */ /* 0x000fe40000000003 */
[----:B------:R-:W-:Y:S02]  /*1e40*/  @!P3 FFMA R7, R8, R42, R7 ;  /* 0x0000002a0807b223 */ /* 0x000fe40000000007 */
[----:B------:R-:W-:Y:S01]  /*1e50*/  @!P2 FFMA R3, R10, R38, R3 ;  /* 0x000000260a03a223 */ /* 0x000fe20000000003 */
[----:B------:R-:W-:Y:S06]  /*1e60*/  BRA.U !UP0, `(.L_x_3592) ;  /* 0x0000002908f07547 */ /* 0x000fec000b800000 */
[----:B------:R-:W-:Y:S01]  /*1e70*/  IMAD.MOV.U32 R42, RZ, RZ, RZ ;  /* 0x000000ffff2a7224 */ /* 0x000fe200078e00ff */
[----:B------:R-:W-:-:S05]  /*1e80*/  UMOV UR7, 0xffffffff ;  /* 0xffffffff00077882 */ /* 0x000fca0000000000 */
[----:B------:R2:W3:Y:S01]  /*1e90*/  @!P4 LDS R42, [R6] ;  /* 0x00000000062ac984 */ /* 0x0004e20000000800 */
[----:B------:R-:W-:Y:S05]  /*1ea0*/  BRA.DIV UR7, `(.L_x_3595) ;  /* 0x0000003a07707947 */ /* 0x000fea000b800000 */
[----:B---3--:R3:W4:Y:S02]  /*1eb0*/  SHFL.IDX PT, R39, R42, RZ, 0x1f ;  /* 0x00001fff2a277589 */ /* 0x00872400000e0000 */
.L_x_3646:
[----:B------:R-:W0:Y:S02]  /*1ec0*/  LDS.64 R4, [R4+0x200] ;  /* 0x0002000004047984 */ /* 0x000e240000000a00 */
[-C--:B012---:R-:W-:Y:S02]  /*1ed0*/  @!P2 LOP3.LUT R6, R22, R4.reuse, RZ, 0xc0, !PT ;  /* 0x000000041606a212 */ /* 0x087fe400078ec0ff */
[-C--:B------:R-:W-:Y:S02]  /*1ee0*/  @!P2 LOP3.LUT R31, R23, R5.reuse, RZ, 0xc0, !PT ;  /* 0x00000005171fa212 */ /* 0x080fe400078ec0ff */
[-C--:B------:R-:W-:Y:S02]  /*1ef0*/  @!P3 LOP3.LUT R37, R27, R5.reuse, RZ, 0xc0, !PT ;  /* 0x000000051b25b212 */ /* 0x080fe400078ec0ff */
[----:B------:R-:W-:Y:S01]  /*1f00*/  @!P2 LOP3.LUT R41, R25, R5, RZ, 0xc0, !PT ;  /* 0x000000051929a212 */ /* 0x000fe200078ec0ff */
[----:B------:R-:W-:Y:S01]  /*1f10*/  @!P2 POPC R6, R6 ;  /* 0x000000060006a309 */ /* 0x000fe20000000000 */
[----:B---3--:R-:W-:-:S02]  /*1f20*/  @!P3 LOP3.LUT R42, R26, R4, RZ, 0xc0, !PT ;  /* 0x000000041a2ab212 */ /* 0x008fc400078ec0ff */
[----:B------:R-:W-:-:S05]  /*1f30*/  @!P2 LOP3.LUT R40, R24, R4, RZ, 0xc0, !PT ;  /* 0x000000041828a212 */ /* 0x000fca00078ec0ff */
[----:B------:R-:W0:Y:S08]  /*1f40*/  @!P2 POPC R31, R31 ;  /* 0x0000001f001fa309 */ /* 0x000e300000000000 */
[----:B------:R-:W-:Y:S01]  /*1f50*/  @!P3 POPC R30, R42 ;  /* 0x0000002a001eb309 */ /* 0x000fe20000000000 */
[----:B0-----:R-:W-:-:S07]  /*1f60*/  @!P2 IMAD.IADD R6, R6, 0x1, R31 ;  /* 0x000000010606a824 */ /* 0x001fce00078e021f */
[----:B------:R-:W0:Y:S01]  /*1f70*/  @!P3 POPC R37, R37 ;  /* 0x000000250025b309 */ /* 0x000e220000000000 */
[----:B------:R-:W-:-:S07]  /*1f80*/  @!P2 I2FP.F32.U32 R6, R6 ;  /* 0x000000060006a245 */ /* 0x000fce0000201000 */
[----:B------:R-:W-:Y:S01]  /*1f90*/  @!P2 POPC R38, R40 ;  /* 0x000000280026a309 */ /* 0x000fe20000000000 */
[----:B----4-:R-:W-:-:S04]  /*1fa0*/  @!P2 FMUL R6, R39, R6 ;  /* 0x000000062706a220 */ /* 0x010fc80000400000 */
[----:B------:R-:W-:Y:S01]  /*1fb0*/  @!P2 FFMA R3, R2, R6, R3 ;  /* 0x000000060203a223 */ /* 0x000fe20000000003 */
[----:B0-----:R-:W-:Y:S02]  /*1fc0*/  @!P3 IMAD.IADD R30, R30, 0x1, R37 ;  /* 0x000000011e1eb824 */ /* 0x001fe400078e0225 */
[----:B------:R-:W0:Y:S03]  /*1fd0*/  @!P2 POPC R41, R41 ;  /* 0x000000290029a309 */ /* 0x000e260000000000 */
[----:B------:R-:W-:-:S05]  /*1fe0*/  @!P3 I2FP.F32.U32 R30, R30 ;  /* 0x0000001e001eb245 */ /* 0x000fca0000201000 */
[----:B------:R-:W-:-:S04]  /*1ff0*/  @!P3 FMUL R30, R39, R30 ;  /* 0x0000001e271eb220 */ /* 0x000fc80000400000 */
[----:B------:R-:W-:Y:S01]  /*2000*/  @!P3 FFMA R7, R0, R30, R7 ;  /* 0x0000001e0007b223 */ /* 0x000fe20000000007 */
[----:B0-----:R-:W-:-:S04]  /*2010*/  @!P2 IADD3 R38, PT, PT, R38, R41, RZ ;  /* 0x000000292626a210 */ /* 0x001fc80007ffe0ff */
[----:B------:R-:W-:-:S05]  /*2020*/  @!P2 I2FP.F32.U32 R38, R38 ;  /* 0x000000260026a245 */ /* 0x000fca0000201000 */
[----:B------:R-:W-:-:S04]  /*2030*/  @!P2 FMUL R38, R39, R38 ;  /* 0x000000262726a220 */ /* 0x000fc80000400000 */
[----:B------:R-:W-:Y:S01]  /*2040*/  @!P2 FFMA R3, R10, R38, R3 ;  /* 0x000000260a03a223 */ /* 0x000fe20000000003 */
[----:B------:R-:W-:Y:S06]  /*2050*/  @P3 BRA `(.L_x_3592) ;  /* 0x0000002800743947 */ /* 0x000fec0003800000 */
[----:B------:R-:W-:Y:S02]  /*2060*/  LOP3.LUT R5, R29, R5, RZ, 0xc0, !PT ;  /* 0x000000051d057212 */ /* 0x000fe400078ec0ff */
[----:B------:R-:W-:-:S04]  /*2070*/  LOP3.LUT R6, R28, R4, RZ, 0xc0, !PT ;  /* 0x000000041c067212 */ /* 0x000fc800078ec0ff */
[----:B------:R-:W-:Y:S08]  /*2080*/  POPC R4, R6 ;  /* 0x0000000600047309 */ /* 0x000ff00000000000 */
[----:B------:R-:W0:Y:S02]  /*2090*/  POPC R5, R5 ;  /* 0x0000000500057309 */ /* 0x000e240000000000 */
[----:B0-----:R-:W-:-:S05]  /*20a0*/  IMAD.IADD R4, R4, 0x1, R5 ;  /* 0x0000000104047824 */ /* 0x001fca00078e0205 */
[----:B------:R-:W-:-:S05]  /*20b0*/  I2FP.F32.U32 R4, R4 ;  /* 0x0000000400047245 */ /* 0x000fca0000201000 */
[----:B------:R-:W-:-:S04]  /*20c0*/  FMUL R4, R39, R4 ;  /* 0x0000000427047220 */ /* 0x000fc80000400000 */
[----:B------:R-:W-:Y:S01]  /*20d0*/  FFMA R7, R8, R4, R7 ;  /* 0x0000000408077223 */ /* 0x000fe20000000007 */
[----:B------:R-:W-:Y:S06]  /*20e0*/  BRA `(.L_x_3592) ;  /* 0x0000002800507947 */ /* 0x000fec0003800000 */
.L_x_3589:
[----:B------:R-:W-:Y:S01]  /*20f0*/  ISETP.GE.AND P4, PT, R6, 0x1, PT ;  /* 0x000000010600780c */ /* 0x000fe20003f86270 */
[----:B------:R-:W-:Y:S02]  /*2100*/  IMAD.MOV.U32 R3, RZ, RZ, RZ ;  /* 0x000000ffff037224 */ /* 0x000fe400078e00ff */
[----:B------:R-:W-:-:S10]  /*2110*/  IMAD.MOV.U32 R7, RZ, RZ, RZ ;  /* 0x000000ffff077224 */ /* 0x000fd400078e00ff */
[----:B------:R-:W-:Y:S05]  /*2120*/  @!P4 BRA `(.L_x_3596) ;  /* 0x0000000000a4c947 */ /* 0x000fea0003800000 */
[----:B------:R-:W-:Y:S01]  /*2130*/  ISETP.NE.AND P4, PT, R35, RZ, PT ;  /* 0x000000ff2300720c */ /* 0x000fe20003f85270 */
[----:B------:R-:W-:Y:S01]  /*2140*/  HFMA2 R42, -RZ, RZ, 0, 0 ;  /* 0x00000000ff2a7431 */ /* 0x000fe200000001ff */
[----:B------:R-:W-:-:S11]  /*2150*/  UMOV UR7, 0xffffffff ;  /* 0xffffffff00077882 */ /* 0x000fd60000000000 */
[----:B------:R-:W1:Y:S01]  /*2160*/  @!P4 LDS R42, [UR18] ;  /* 0x00000012ff2ac984 */ /* 0x000e620008000800 */
[----:B------:R-:W-:Y:S05]  /*2170*/  BRA.DIV UR7, `(.L_x_3597) ;  /* 0x0000003607e07947 */ /* 0x000fea000b800000 */
[----:B-1----:R1:W2:Y:S02]  /*2180*/  SHFL.IDX PT, R30, R42, RZ, 0x1f ;  /* 0x00001fff2a1e7589 */ /* 0x0022a400000e0000 */
.L_x_3648:
[----:B------:R-:W0:Y:S02]  /*2190*/  LDS.64 R4, [R32+UR13] ;  /* 0x0000000d20047984 */ /* 0x000e240008000a00 */
[-C--:B0-----:R-:W-:Y:S02]  /*21a0*/  @!P2 LOP3.LUT R38, R22, R4.reuse, RZ, 0xc0, !PT ;  /* 0x000000041626a212 */ /* 0x081fe400078ec0ff */
[-C--:B------:R-:W-:Y:S02]  /*21b0*/  @!P2 LOP3.LUT R3, R23, R5.reuse, RZ, 0xc0, !PT ;  /* 0x000000051703a212 */ /* 0x080fe400078ec0ff */
[----:B-1----:R-:W-:Y:S02]  /*21c0*/  @!P3 LOP3.LUT R42, R27, R5, RZ, 0xc0, !PT ;  /* 0x000000051b2ab212 */ /* 0x002fe400078ec0ff */
[-C--:B------:R-:W-:Y:S01]  /*21d0*/  @!P3 LOP3.LUT R37, R26, R4.reuse, RZ, 0xc0, !PT ;  /* 0x000000041a25b212 */ /* 0x080fe200078ec0ff */
[----:B------:R-:W-:Y:S01]  /*21e0*/  @!P2 POPC R38, R38 ;  /* 0x000000260026a309 */ /* 0x000fe20000000000 */
[----:B----4-:R-:W-:-:S02]  /*21f0*/  @!P2 LOP3.LUT R7, R24, R4, RZ, 0xc0, !PT ;  /* 0x000000041807a212 */ /* 0x010fc400078ec0ff */
[-C--:B------:R-:W-:Y:S02]  /*2200*/  @!P2 LOP3.LUT R40, R25, R5.reuse, RZ, 0xc0, !PT ;  /* 0x000000051928a212 */ /* 0x080fe400078ec0ff */
[----:B------:R-:W-:Y:S02]  /*2210*/  @!P3 LOP3.LUT R39, R28, R4, RZ, 0xc0, !PT ;  /* 0x000000041c27b212 */ /* 0x000fe400078ec0ff */
[----:B------:R-:W-:Y:S01]  /*2220*/  @!P3 LOP3.LUT R41, R29, R5, RZ, 0xc0, !PT ;  /* 0x000000051d29b212 */ /* 0x000fe200078ec0ff */
[----:B------:R-:W0:Y:S08]  /*2230*/  @!P2 POPC R3, R3 ;  /* 0x000000030003a309 */ /* 0x000e300000000000 */
[----:B------:R-:W-:Y:S01]  /*2240*/  @!P3 POPC R31, R37 ;  /* 0x00000025001fb309 */ /* 0x000fe20000000000 */
[----:B0-----:R-:W-:-:S07]  /*2250*/  @!P2 IMAD.IADD R38, R38, 0x1, R3 ;  /* 0x000000012626a824 */ /* 0x001fce00078e0203 */
[----:B------:R-:W0:Y:S01]  /*2260*/  @!P3 POPC R42, R42 ;  /* 0x0000002a002ab309 */ /* 0x000e220000000000 */
[----:B------:R-:W-:-:S07]  /*2270*/  IMAD.MOV.U32 R3, RZ, RZ, RZ ;  /* 0x000000ffff037224 */ /* 0x000fce00078e00ff */
[----:B------:R-:W-:Y:S01]  /*2280*/  @!P2 POPC R7, R7 ;  /* 0x000000070007a309 */ /* 0x000fe20000000000 */
[----:B0-----:R-:W-:-:S07]  /*2290*/  @!P3 IMAD.IADD R31, R31, 0x1, R42 ;  /* 0x000000011f1fb824 */ /* 0x001fce00078e022a */
[----:B------:R-:W0:Y:S01]  /*22a0*/  @!P2 POPC R40, R40 ;  /* 0x000000280028a309 */ /* 0x000e220000000000 */
[----:B------:R-:W-:-:S07]  /*22b0*/  @!P3 I2FP.F32.U32 R31, R31 ;  /* 0x0000001f001fb245 */ /* 0x000fce0000201000 */
[----:B------:R-:W-:Y:S01]  /*22c0*/  @!P3 POPC R4, R39 ;  /* 0x000000270004b309 */ /* 0x000fe20000000000 */
[----:B--2---:R-:W-:Y:S01]  /*22d0*/  @!P3 FMUL R31, R30, R31 ;  /* 0x0000001f1e1fb220 */ /* 0x004fe20000400000 */
[----:B0-----:R-:W-:-:S06]  /*22e0*/  @!P2 IMAD.IADD R7, R7, 0x1, R40 ;  /* 0x000000010707a824 */ /* 0x001fcc00078e0228 */
[----:B------:R-:W0:Y:S01]  /*22f0*/  @!P3 POPC R5, R41 ;  /* 0x000000290005b309 */ /* 0x000e220000000000 */
[----:B------:R-:W-:Y:S01]  /*2300*/  @!P2 I2FP.F32.U32 R37, R7 ;  /* 0x000000070025a245 */ /* 0x000fe20000201000 */
[----:B------:R-:W-:Y:S02]  /*2310*/  IMAD.MOV.U32 R7, RZ, RZ, RZ ;  /* 0x000000ffff077224 */ /* 0x000fe400078e00ff */
[----:B------:R-:W-:Y:S02]  /*2320*/  @!P3 FFMA R7, R0, R31, RZ ;  /* 0x0000001f0007b223 */ /* 0x000fe400000000ff */
[----:B------:R-:W-:Y:S01]  /*2330*/  @!P2 FMUL R37, R30, R37 ;  /* 0x000000251e25a220 */ /* 0x000fe20000400000 */
[----:B0-----:R-:W-:Y:S02]  /*2340*/  @!P3 IADD3 R4, PT, PT, R4, R5, RZ ;  /* 0x000000050404b210 */ /* 0x001fe40007ffe0ff */
[----:B------:R-:W-:Y:S02]  /*2350*/  @!P2 I2FP.F32.U32 R5, R38 ;  /* 0x000000260005a245 */ /* 0x000fe40000201000 */
[----:B------:R-:W-:-:S03]  /*2360*/  @!P3 I2FP.F32.U32 R39, R4 ;  /* 0x000000040027b245 */ /* 0x000fc60000201000 */
[C---:B------:R-:W-:Y:S02]  /*2370*/  @!P2 FMUL R5, R30.reuse, R5 ;  /* 0x000000051e05a220 */ /* 0x040fe40000400000 */
[----:B------:R-:W-:Y:S02]  /*2380*/  @!P3 FMUL R39, R30, R39 ;  /* 0x000000271e27b220 */ /* 0x000fe40000400000 */
[----:B------:R-:W-:Y:S02]  /*2390*/  @!P2 FFMA R3, R2, R5, RZ ;  /* 0x000000050203a223 */ /* 0x000fe400000000ff */
[----:B------:R-:W-:Y:S02]  /*23a0*/  @!P3 FFMA R7, R8, R39, R7 ;  /* 0x000000270807b223 */ /* 0x000fe40000000007 */
[----:B---3--:R-:W-:-:S07]  /*23b0*/  @!P2 FFMA R3, R10, R37, R3 ;  /* 0x000000250a03a223 */ /* 0x008fce0000000003 */
.L_x_3596:
        /* <DEDUP_REMOVED lines=8> */
.L_x_3651:
[----:B------:R-:W0:Y:S02]  /*2440*/  LDS.64 R4, [R32+UR13+0x100] ;  /* 0x0001000d20047984 */ /* 0x000e240008000a00 */
[-C--:B0-----:R-:W-:Y:S02]  /*2450*/  @!P3 LOP3.LUT R38, R26, R4.reuse, RZ, 0xc0, !PT ;  /* 0x000000041a26b212 */ /* 0x081fe400078ec0ff */
[-C--:B------:R-:W-:Y:S02]  /*2460*/  @!P2 LOP3.LUT R41, R22, R4.reuse, RZ, 0xc0, !PT ;  /* 0x000000041629a212 */ /* 0x080fe400078ec0ff */
[-C--:B------:R-:W-:Y:S02]  /*2470*/  @!P2 LOP3.LUT R40, R23, R5.reuse, RZ, 0xc0, !PT ;  /* 0x000000051728a212 */ /* 0x080fe400078ec0ff */
[----:B------:R-:W-:Y:S01]  /*2480*/  @!P3 LOP3.LUT R45, R27, R5, RZ, 0xc0, !PT ;  /* 0x000000051b2db212 */ /* 0x000fe200078ec0ff */
[----:B------:R-:W-:Y:S01]  /*2490*/  @!P3 POPC R38, R38 ;  /* 0x000000260026b309 */ /* 0x000fe20000000000 */
[----:B----4-:R-:W-:-:S02]  /*24a0*/  @!P2 LOP3.LUT R31, R24, R4, RZ, 0xc0, !PT ;  /* 0x00000004181fa212 */ /* 0x010fc400078ec0ff */
[-C--:B------:R-:W-:Y:S02]  /*24b0*/  @!P2 LOP3.LUT R44, R25, R5.reuse, RZ, 0xc0, !PT ;  /* 0x00000005192ca212 */ /* 0x080fe400078ec0ff */
[----:B-1----:R-:W-:Y:S02]  /*24c0*/  @!P3 LOP3.LUT R42, R28, R4, RZ, 0xc0, !PT ;  /* 0x000000041c2ab212 */ /* 0x002fe400078ec0ff */
[----:B------:R-:W-:Y:S01]  /*24d0*/  @!P3 LOP3.LUT R43, R29, R5, RZ, 0xc0, !PT ;  /* 0x000000051d2bb212 */ /* 0x000fe200078ec0ff */
[----:B------:R-:W0:Y:S08]  /*24e0*/  @!P3 POPC R37, R45 ;  /* 0x0000002d0025b309 */ /* 0x000e300000000000 */
[----:B------:R-:W-:Y:S01]  /*24f0*/  @!P2 POPC R41, R41 ;  /* 0x000000290029a309 */ /* 0x000fe20000000000 */
[----:B0-----:R-:W-:-:S07]  /*2500*/  @!P3 IMAD.IADD R37, R38, 0x1, R37 ;  /* 0x000000012625b824 */ /* 0x001fce00078e0225 */
[----:B------:R-:W0:Y:S08]  /*2510*/  @!P2 POPC R40, R40 ;  /* 0x000000280028a309 */ /* 0x000e300000000000 */
[----:B------:R-:W-:Y:S01]  /*2520*/  @!P2 POPC R31, R31 ;  /* 0x0000001f001fa309 */ /* 0x000fe20000000000 */
[----:B0-----:R-:W-:-:S07]  /*2530*/  @!P2 IADD3 R40, PT, PT, R41, R40, RZ ;  /* 0x000000282928a210 */ /* 0x001fce0007ffe0ff */
[----:B------:R-:W0:Y:S01]  /*2540*/  @!P2 POPC R30, R44 ;  /* 0x0000002c001ea309 */ /* 0x000e220000000000 */
[----:B------:R-:W-:-:S07]  /*2550*/  @!P2 I2FP.F32.U32 R40, R40 ;  /* 0x000000280028a245 */ /* 0x000fce0000201000 */
[----:B------:R-:W-:Y:S01]  /*2560*/  @!P3 POPC R4, R42 ;  /* 0x0000002a0004b309 */ /* 0x000fe20000000000 */
[----:B--2---:R-:W-:-:S04]  /*2570*/  @!P2 FMUL R40, R39, R40 ;  /* 0x000000282728a220 */ /* 0x004fc80000400000 */
[----:B------:R-:W-:Y:S01]  /*2580*/  @!P2 FFMA R3, R2, R40, R3 ;  /* 0x000000280203a223 */ /* 0x000fe20000000003 */
[----:B0-----:R-:W-:Y:S02]  /*2590*/  @!P2 IMAD.IADD R30, R31, 0x1, R30 ;  /* 0x000000011f1ea824 */ /* 0x001fe400078e021e */
[----:B------:R-:W0:Y:S03]  /*25a0*/  @!P3 POPC R5, R43 ;  /* 0x0000002b0005b309 */ /* 0x000e260000000000 */
[----:B------:R-:W-:-:S05]  /*25b0*/  @!P2 I2FP.F32.U32 R30, R30 ;  /* 0x0000001e001ea245 */ /* 0x000fca0000201000 */
[----:B------:R-:W-:-:S04]  /*25c0*/  @!P2 FMUL R30, R39, R30 ;  /* 0x0000001e271ea220 */ /* 0x000fc80000400000 */
[----:B---3--:R-:W-:Y:S01]  /*25d0*/  @!P2 FFMA R3, R10, R30, R3 ;  /* 0x0000001e0a03a223 */ /* 0x008fe20000000003 */
[----:B0-----:R-:W-:Y:S01]  /*25e0*/  @!P3 IMAD.IADD R5, R4, 0x1, R5 ;  /* 0x000000010405b824 */ /* 0x001fe200078e0205 */
[----:B------:R-:W-:-:S04]  /*25f0*/  @!P3 I2FP.F32.U32 R4, R37 ;  /* 0x000000250004b245 */ /* 0x000fc80000201000 */
[----:B------:R-:W-:Y:S01]  /*2600*/  @!P3 I2FP.F32.U32 R38, R5 ;  /* 0x000000050026b245 */ /* 0x000fe20000201000 */
[----:B------:R-:W-:-:S04]  /*2610*/  @!P3 FMUL R4, R39, R4 ;  /* 0x000000042704b220 */ /* 0x000fc80000400000 */
[----:B------:R-:W-:Y:S01]  /*2620*/  @!P3 FMUL R38, R39, R38 ;  /* 0x000000262726b220 */ /* 0x000fe20000400000 */
[----:B------:R-:W-:-:S04]  /*2630*/  @!P3 FFMA R7, R0, R4, R7 ;  /* 0x000000040007b223 */ /* 0x000fc80000000007 */
[----:B------:R-:W-:-:S07]  /*2640*/  @!P3 FFMA R7, R8, R38, R7 ;  /* 0x000000260807b223 */ /* 0x000fce0000000007 */
.L_x_3598:
        /* <DEDUP_REMOVED lines=8> */
.L_x_3654:
        /* <DEDUP_REMOVED lines=13> */
[----:B------:R-:W0:Y:S01]  /*27a0*/  @!P3 POPC R37, R45 ;  /* 0x0000002d0025b309 */ /* 0x000e220000000000 */
[----:B------:R-:W-:-:S07]  /*27b0*/  @!P2 I2FP.F32.U32 R40, R40 ;  /* 0x000000280028a245 */ /* 0x000fce0000201000 */
[----:B------:R-:W-:Y:S01]  /*27c0*/  @!P2 POPC R31, R31 ;  /* 0x0000001f001fa309 */ /* 0x000fe20000000000 */
[----:B--2---:R-:W-:-:S04]  /*27d0*/  @!P2 FMUL R40, R39, R40 ;  /* 0x000000282728a220 */ /* 0x004fc80000400000 */
[----:B------:R-:W-:Y:S01]  /*27e0*/  @!P2 FFMA R3, R2, R40, R3 ;  /* 0x000000280203a223 */ /* 0x000fe20000000003 */
[----:B0-----:R-:W-:Y:S02]  /*27f0*/  @!P3 IMAD.IADD R37, R38, 0x1, R37 ;  /* 0x000000012625b824 */ /* 0x001fe400078e0225 */
[----:B------:R-:W0:Y:S08]  /*2800*/  @!P2 POPC R30, R44 ;  /* 0x0000002c001ea309 */ /* 0x000e300000000000 */
[----:B------:R-:W-:Y:S01]  /*2810*/  @!P3 POPC R4, R42 ;  /* 0x0000002a0004b309 */ /* 0x000fe20000000000 */
[----:B0-----:R-:W-:-:S07]  /*2820*/  @!P2 IMAD.IADD R30, R31, 0x1, R30 ;  /* 0x000000011f1ea824 */ /* 0x001fce00078e021e */
[----:B------:R-:W0:Y:S01]  /*2830*/  @!P3 POPC R5, R43 ;  /* 0x0000002b0005b309 */ /* 0x000e220000000000 */
[----:B------:R-:W-:-:S05]  /*2840*/  @!P2 I2FP.F32.U32 R30, R30 ;  /* 0x0000001e001ea245 */ /* 0x000fca0000201000 */
[----:B------:R-:W-:-:S04]  /*2850*/  @!P2 FMUL R30, R39, R30 ;  /* 0x0000001e271ea220 */ /* 0x000fc80000400000 */
[----:B---3--:R-:W-:Y:S01]  /*2860*/  @!P2 FFMA R3, R10, R30, R3 ;  /* 0x0000001e0a03a223 */ /* 0x008fe20000000003 */
[----:B0-----:R-:W-:Y:S02]  /*2870*/  @!P3 IADD3 R5, PT, PT, R4, R5, RZ ;  /* 0x000000050405b210 */ /* 0x001fe40007ffe0ff */
[----:B------:R-:W-:Y:S02]  /*2880*/  @!P3 I2FP.F32.U32 R4, R37 ;  /* 0x000000250004b245 */ /* 0x000fe40000201000 */
[----:B------:R-:W-:-:S03]  /*2890*/  @!P3 I2FP.F32.U32 R38, R5 ;  /* 0x000000050026b245 */ /* 0x000fc60000201000 */
[C---:B------:R-:W-:Y:S02]  /*28a0*/  @!P3 FMUL R4, R39.reuse, R4 ;  /* 0x000000042704b220 */ /* 0x040fe40000400000 */
[----:B------:R-:W-:Y:S02]  /*28b0*/  @!P3 FMUL R38, R39, R38 ;  /* 0x000000262726b220 */ /* 0x000fe40000400000 */
[----:B------:R-:W-:-:S04]  /*28c0*/  @!P3 FFMA R7, R0, R4, R7 ;  /* 0x000000040007b223 */ /* 0x000fc80000000007 */
[----:B------:R-:W-:-:S07]  /*28d0*/  @!P3 FFMA R7, R8, R38, R7 ;  /* 0x000000260807b223 */ /* 0x000fce0000000007 */
.L_x_3600:
        /* <DEDUP_REMOVED lines=8> */
.L_x_3657:
[----:B------:R-:W0:Y:S02]  /*2960*/  LDS.64 R4, [R32+UR13+0x300] ;  /* 0x0003000d20047984 */ /* 0x000e240008000a00 */
[-C--:B0-----:R-:W-:Y:S02]  /*2970*/  @!P2 LOP3.LUT R41, R22, R4.reuse, RZ, 0xc0, !PT ;  /* 0x000000041629a212 */ /* 0x081fe400078ec0ff */
[-C--:B------:R-:W-:Y:S02]  /*2980*/  @!P2 LOP3.LUT R40, R23, R5.reuse, RZ, 0xc0, !PT ;  /* 0x000000051728a212 */ /* 0x080fe400078ec0ff */
[-C--:B------:R-:W-:Y:S02]  /*2990*/  @!P3 LOP3.LUT R38, R26, R4.reuse, RZ, 0xc0, !PT ;  /* 0x000000041a26b212 */ /* 0x080fe400078ec0ff */
[----:B------:R-:W-:Y:S01]  /*29a0*/  @!P3 LOP3.LUT R45, R27, R5, RZ, 0xc0, !PT ;  /* 0x000000051b2db212 */ /* 0x000fe200078ec0ff */
[----:B------:R-:W-:Y:S01]  /*29b0*/  @!P2 POPC R41, R41 ;  /* 0x000000290029a309 */ /* 0x000fe20000000000 */
[----:B----4-:R-:W-:-:S02]  /*29c0*/  @!P2 LOP3.LUT R31, R24, R4, RZ, 0xc0, !PT ;  /* 0x00000004181fa212 */ /* 0x010fc400078ec0ff */
[----:B-1----:R-:W-:Y:S02]  /*29d0*/  @!P3 LOP3.LUT R42, R28, R4, RZ, 0xc0, !PT ;  /* 0x000000041c2ab212 */ /* 0x002fe400078ec0ff */
[-C--:B------:R-:W-:Y:S02]  /*29e0*/  @!P3 LOP3.LUT R43, R29, R5.reuse, RZ, 0xc0, !PT ;  /* 0x000000051d2bb212 */ /* 0x080fe400078ec0ff */
        /* <DEDUP_REMOVED lines=23> */
[----:B---3--:R-:W-:-:S07]  /*2b60*/  @!P2 FFMA R3, R10, R30, R3 ;  /* 0x0000001e0a03a223 */ /* 0x008fce0000000003 */
.L_x_3602:
        /* <DEDUP_REMOVED lines=8> */
.L_x_3660:
        /* <DEDUP_REMOVED lines=18> */
[----:B0-----:R-:W-:Y:S02]  /*2d10*/  @!P3 IADD3 R37, PT, PT, R38, R37, RZ ;  /* 0x000000252625b210 */ /* 0x001fe40007ffe0ff */
[----:B------:R-:W0:Y:S08]  /*2d20*/  @!P2 POPC R30, R44 ;  /* 0x0000002c001ea309 */ /* 0x000e300000000000 */
[----:B------:R-:W-:Y:S01]  /*2d30*/  @!P3 POPC R4, R42 ;  /* 0x0000002a0004b309 */ /* 0x000fe20000000000 */
[----:B0-----:R-:W-:-:S07]  /*2d40*/  @!P2 IMAD.IADD R30, R31, 0x1, R30 ;  /* 0x000000011f1ea824 */ /* 0x001fce00078e021e */
[----:B------:R-:W0:Y:S01]  /*2d50*/  @!P3 POPC R5, R43 ;  /* 0x0000002b0005b309 */ /* 0x000e220000000000 */
        /* <DEDUP_REMOVED lines=10> */
.L_x_3604:
        /* <DEDUP_REMOVED lines=8> */
.L_x_3663:
        /* <DEDUP_REMOVED lines=33> */
.L_x_3606:
        /* <DEDUP_REMOVED lines=8> */
.L_x_3666:
        /* <DEDUP_REMOVED lines=33> */
.L_x_3608:
        /* <DEDUP_REMOVED lines=8> */
.L_x_3669:
        /* <DEDUP_REMOVED lines=33> */
.L_x_3610:
        /* <DEDUP_REMOVED lines=8> */
.L_x_3672:
        /* <DEDUP_REMOVED lines=33> */
.L_x_3612:
        /* <DEDUP_REMOVED lines=8> */
.L_x_3675:
        /* <DEDUP_REMOVED lines=33> */
.L_x_3614:
        /* <DEDUP_REMOVED lines=8> */
.L_x_3678:
        /* <DEDUP_REMOVED lines=33> */
.L_x_3616:
        /* <DEDUP_REMOVED lines=8> */
.L_x_3681:
        /* <DEDUP_REMOVED lines=33> */
.L_x_3618:
        /* <DEDUP_REMOVED lines=8> */
.L_x_3684:
        /* <DEDUP_REMOVED lines=33> */
.L_x_3620:
        /* <DEDUP_REMOVED lines=8> */
.L_x_3687:
        /* <DEDUP_REMOVED lines=33> */
.L_x_3622:
        /* <DEDUP_REMOVED lines=8> */
.L_x_3690:
        /* <DEDUP_REMOVED lines=33> */
.L_x_3624:
        /* <DEDUP_REMOVED lines=8> */
.L_x_3693:
[----:B------:R-:W0:Y:S02]  /*4820*/  LDS.64 R4, [R32+UR13+0xf00] ;  /* 0x000f000d20047984 */ /* 0x000e240008000a00 */
[-C--:B0-----:R-:W-:Y:S02]  /*4830*/  @!P2 LOP3.LUT R41, R22, R4.reuse, RZ, 0xc0, !PT ;  /* 0x000000041629a212 */ /* 0x081fe400078ec0ff */
[-C--:B------:R-:W-:Y:S02]  /*4840*/  @!P2 LOP3.LUT R38, R23, R5.reuse, RZ, 0xc0, !PT ;  /* 0x000000051726a212 */ /* 0x080fe400078ec0ff */
[----:B------:R-:W-:Y:S02]  /*4850*/  @!P3 LOP3.LUT R37, R26, R4, RZ, 0xc0, !PT ;  /* 0x000000041a25b212 */ /* 0x000fe400078ec0ff */
[-C--:B------:R-:W-:Y:S01]  /*4860*/  @!P3 LOP3.LUT R43, R27, R5.reuse, RZ, 0xc0, !PT ;  /* 0x000000051b2bb212 */ /* 0x080fe200078ec0ff */
[----:B------:R-:W-:Y:S01]  /*4870*/  @!P2 POPC R41, R41 ;  /* 0x000000290029a309 */ /* 0x000fe20000000000 */
[----:B-1--4-:R-:W-:-:S02]  /*4880*/  @!P2 LOP3.LUT R42, R25, R5, RZ, 0xc0, !PT ;  /* 0x00000005192aa212 */ /* 0x012fc400078ec0ff */
[----:B------:R-:W-:Y:S02]  /*4890*/  @!P3 LOP3.LUT R5, R29, R5, RZ, 0xc0, !PT ;  /* 0x000000051d05b212 */ /* 0x000fe400078ec0ff */
        /* <DEDUP_REMOVED lines=24> */
[----:B---3--:R-:W-:-:S07]  /*4a20*/  @!P2 FFMA R3, R10, R6, R3 ;  /* 0x000000060a03a223 */ /* 0x008fce0000000003 */
.L_x_3592:
[----:B------:R-:W-:Y:S05]  /*4a30*/  BSYNC B0 ;  /* 0x0000000000007941 */ /* 0x000fea0003800000 */
.L_x_3588:
[----:B------:R-:W-:Y:S01]  /*4a40*/  UMOV UR7, 0xffffffff ;  /* 0xffffffff00077882 */ /* 0x000fe20000000000 */
[----:B------:R-:W-:Y:S02]  /*4a50*/  ISETP.NE.AND P2, PT, R35, RZ, PT ;  /* 0x000000ff2300720c */ /* 0x000fe40003f45270 */
[----:B------:R-:W-:Y:S11]  /*4a60*/  BRA.DIV UR7, `(.L_x_3627) ;  /* 0x0000001607e07947 */ /* 0x000ff6000b800000 */
[----:B------:R-:W2:Y:S04]  /*4a70*/  SHFL.DOWN PT, R4, R3, 0x10, 0x1f ;  /* 0x0a001f0003047f89 */ /* 0x000ea800000e0000 */
[----:B01----:R-:W0:Y:S01]  /*4a80*/  SHFL.DOWN PT, R6, R7, 0x10, 0x1f ;  /* 0x0a001f0007067f89 */ /* 0x003e2200000e0000 */
[----:B--2---:R-:W-:Y:S01]  /*4a90*/  FADD R4, R4, R3 ;  /* 0x0000000304047221 */ /* 0x004fe20000000000 */
        /* <DEDUP_REMOVED lines=16> */
.L_x_3705:
[----:B--2---:R-:W-:Y:S01]  /*4ba0*/  FADD R3, R7, R30 ;  /* 0x0000001e07037221 */ /* 0x004fe20000000000 */
[----:B------:R-:W-:Y:S06]  /*4bb0*/  @P2 BRA `(.L_x_3628) ;  /* 0x0000000000742947 */ /* 0x000fec0003800000 */
[----:B------:R-:W-:Y:S01]  /*4bc0*/  ISETP.GE.U32.AND P2, PT, R34, UR5, PT ;  /* 0x0000000522007c0c */ /* 0x000fe2000bf46070 */
        /* <DEDUP_REMOVED lines=8> */
[----:B------:R-:W-:-:S04]  /*4c50*/  LEA R6, P2, R4, UR26, 0x2 ;  /* 0x0000001a04067c11 */ /* 0x000fc8000f8410ff */
[----:B------:R-:W-:-:S04]  /*4c60*/  IADD3 R5, PT, PT, R5, R7, RZ ;  /* 0x0000000705057210 */ /* 0x000fc80007ffe0ff */
[----:B------:R-:W-:Y:S01]  /*4c70*/  LEA.HI.X R7, R4, UR27, R5, 0x2, P2 ;  /* 0x0000001b04077c11 */ /* 0x000fe200090f1405 */
[----:B------:R-:W-:-:S05]  /*4c80*/  FMUL R5, R37, UR24 ;  /* 0x0000001825057c20 */ /* 0x000fca0008400000 */
[----:B------:R0:W-:Y:S02]  /*4c90*/  STG.E desc[UR14][R6.64], R5 ;  /* 0x0000000506007986 */ /* 0x0001e4000c10190e */
.L_x_3630:
[----:B------:R-:W-:Y:S05]  /*4ca0*/  BSYNC.RECONVERGENT B0 ;  /* 0x0000000000007941 */ /* 0x000fea0003800200 */
.L_x_3629:
[----:B------:R-:W1:Y:S02]  /*4cb0*/  LDCU UR7, c[0x0][0x3b8] ;  /* 0x00007700ff0777ac */ /* 0x000e640008000800 */
[----:B-1----:R-:W-:-:S13]  /*4cc0*/  ISETP.GE.AND P2, PT, R33, UR7, PT ;  /* 0x0000000721007c0c */ /* 0x002fda000bf46270 */
[----:B------:R-:W-:Y:S05]  /*4cd0*/  @P2 BRA `(.L_x_3628) ;  /* 0x00000000002c2947 */ /* 0x000fea0003800000 */
[----:B------:R-:W1:Y:S01]  /*4ce0*/  LDCU.128 UR24, c[0x0][0x3d0] ;  /* 0x00007a00ff1877ac */ /* 0x000e620008000c00 */
[----:B0----5:R-:W-:Y:S02]  /*4cf0*/  IMAD.MOV.U32 R6, RZ, RZ, R20 ;  /* 0x000000ffff067224 */ /* 0x021fe400078e0014 */
        /* <DEDUP_REMOVED lines=9> */
.L_x_3628:
[----:B------:R-:W-:Y:S05]  /*4d90*/  WARPSYNC.ALL ;  /* 0x0000000000007948 */ /* 0x000fea0003800000 */
[----:B------:R-:W-:Y:S06]  /*4da0*/  BAR.SYNC.DEFER_BLOCKING 0x0 ;  /* 0x0000000000007b1d */ /* 0x000fec0000010000 */
.L_x_3587:
[----:B------:R-:W-:Y:S05]  /*4db0*/  @P1 BRA `(.L_x_3631) ;  /* 0xffffffbc00301947 */ /* 0x000fea000383ffff */
[----:B------:R-:W-:Y:S05]  /*4dc0*/  EXIT ;  /* 0x000000000000794d */ /* 0x000fea0003800000 */
.L_x_3590:
[----:B------:R-:W0:Y:S01]  /*4dd0*/  LDS.64 R30, [R4] ;  /* 0x00000000041e7984 */ /* 0x000e220000000a00 */
[----:B------:R-:W-:Y:S01]  /*4de0*/  BSSY B1, `(.L_x_3632) ;  /* 0x000000b000017945 */ /* 0x000fe20003800000 */
[----:B--2---:R-:W-:Y:S01]  /*4df0*/  MOV R42, R39 ;  /* 0x00000027002a7202 */ /* 0x004fe20000000f00 */
[----:B------:R-:W-:Y:S02]  /*4e00*/  IMAD.MOV.U32 R41, RZ, RZ, RZ ;  /* 0x000000ffff297224 */ /* 0x000fe400078e00ff */
[----:B------:R-:W-:Y:S02]  /*4e10*/  IMAD.MOV.U32 R40, RZ, RZ, 0x1f ;  /* 0x0000001fff287424 */ /* 0x000fe400078e00ff */
[----:B------:R-:W-:Y:S01]  /*4e20*/  IMAD.MOV.U32 R39, RZ, RZ, -0x1 ;  /* 0xffffffffff277424 */ /* 0x000fe200078e00ff */
[----:B0-----:R-:W-:Y:S02]  /*4e30*/  @!P2 LOP3.LUT R38, R22, R30, RZ, 0xc0, !PT ;  /* 0x0000001e1626a212 */ /* 0x001fe400078ec0ff */
[----:B------:R-:W-:-:S04]  /*4e40*/  @!P2 LOP3.LUT R37, R23, R31, RZ, 0xc0, !PT ;  /* 0x0000001f1725a212 */ /* 0x000fc800078ec0ff */
[----:B------:R-:W0:Y:S03]  /*4e50*/  @!P2 POPC R38, R38 ;  /* 0x000000260026a309 */ /* 0x000e260000000000 */
[----:B01-345:R-:W-:Y:S05]  /*4e60*/  WARPSYNC.COLLECTIVE R39, `(.L_x_3633) ;  /* 0x0000000027087348 */ /* 0x03bfea0003c00000 */
[----:B------:R2:W0:Y:S02]  /*4e70*/  SHFL.IDX P6, R39, R42, R41, R40 ;  /* 0x000000292a277389 */ /* 0x00042400000c0028 */
[----:B012345:R-:W-:Y:S05]  /*4e80*/  ENDCOLLECTIVE ;  /* 0x000000000000791b */ /* 0x03ffea0003800000 */
.L_x_3633:
[----:B------:R-:W-:Y:S05]  /*4e90*/  BSYNC B1 ;  /* 0x0000000000017941 */ /* 0x000fea0003800000 */
.L_x_3632:
[----:B------:R-:W-:Y:S01]  /*4ea0*/  @!P3 LOP3.LUT R40, R27, R31, RZ, 0xc0, !PT ;  /* 0x0000001f1b28b212 */ /* 0x000fe200078ec0ff */
[----:B------:R-:W0:Y:S01]  /*4eb0*/  @!P2 POPC R43, R37 ;  /* 0x00000025002ba309 */ /* 0x000e220000000000 */
[----:B------:R-:W-:-:S07]  /*4ec0*/  @!P3 LOP3.LUT R45, R26, R30, RZ, 0xc0, !PT ;  /* 0x0000001e1a2db212 */ /* 0x000fce00078ec0ff */
[----:B------:R-:W-:Y:S01]  /*4ed0*/  @!P3 POPC R37, R45 ;  /* 0x0000002d0025b309 */ /* 0x000fe20000000000 */
[----:B0-----:R-:W-:-:S07]  /*4ee0*/  @!P2 IADD3 R38, PT, PT, R38, R43, RZ ;  /* 0x0000002b2626a210 */ /* 0x001fce0007ffe0ff */
[----:B------:R-:W0:Y:S01]  /*4ef0*/  @!P3 POPC R40, R40 ;  /* 0x000000280028b309 */ /* 0x000e220000000000 */
[----:B------:R-:W-:Y:S02]  /*4f00*/  @!P3 LOP3.LUT R43, R29, R31, RZ, 0xc0, !PT ;  /* 0x0000001f1d2bb212 */ /* 0x000fe400078ec0ff */
[----:B------:R-:W-:-:S05]  /*4f10*/  @!P2 I2FP.F32.U32 R38, R38 ;  /* 0x000000260026a245 */ /* 0x000fca0000201000 */
[----:B------:R-:W-:Y:S01]  /*4f20*/  @!P2 FMUL R44, R39, R38 ;  /* 0x00000026272ca220 */ /* 0x000fe20000400000 */
[----:B------:R-:W-:Y:S03]  /*4f30*/  @!P3 POPC R43, R43 ;  /* 0x0000002b002bb309 */ /* 0x000fe60000000000 */
[----:B------:R-:W-:Y:S01]  /*4f40*/  @!P2 FFMA R41, R2, R44, R3 ;  /* 0x0000002c0229a223 */ /* 0x000fe20000000003 */
[----:B------:R-:W-:Y:S01]  /*4f50*/  @!P2 LOP3.LUT R44, R24, R30, RZ, 0xc0, !PT ;  /* 0x0000001e182ca212 */ /* 0x000fe200078ec0ff */
[----:B0-----:R-:W-:Y:S02]  /*4f60*/  @!P3 IMAD.IADD R37, R37, 0x1, R40 ;  /* 0x000000012525b824 */ /* 0x001fe400078e0228 */
[----:B------:R-:W-:Y:S02]  /*4f70*/  @!P2 IMAD.MOV.U32 R3, RZ, RZ, R41 ;  /* 0x000000ffff03a224 */ /* 0x000fe400078e0029 */
[----:B------:R-:W-:Y:S01]  /*4f80*/  @!P2 POPC R41, R44 ;  /* 0x0000002c0029a309 */ /* 0x000fe20000000000 */
[----:B------:R-:W-:-:S05]  /*4f90*/  @!P3 I2FP.F32.U32 R42, R37 ;  /* 0x00000025002ab245 */ /* 0x000fca0000201000 */
[----:B------:R-:W-:-:S04]  /*4fa0*/  @!P3 FMUL R42, R39, R42 ;  /* 0x0000002a272ab220 */ /* 0x000fc80000400000 */
[----:B------:R-:W-:-:S04]  /*4fb0*/  @!P3 FFMA R42, R0, R42, R7 ;  /* 0x0000002a002ab223 */ /* 0x000fc80000000007 */
[----:B------:R-:W-:Y:S01]  /*4fc0*/  @!P3 IMAD.MOV.U32 R7, RZ, RZ, R42 ;  /* 0x000000ffff07b224 */ /* 0x000fe200078e002a */
[----:B------:R-:W-:-:S06]  /*4fd0*/  @!P2 LOP3.LUT R42, R25, R31, RZ, 0xc0, !PT ;  /* 0x0000001f192aa212 */ /* 0x000fcc00078ec0ff */
[----:B------:R-:W0:Y:S02]  /*4fe0*/  @!P2 POPC R42, R42 ;  /* 0x0000002a002aa309 */ /* 0x000e240000000000 */
[----:B0-----:R-:W-:Y:S02]  /*4ff0*/  @!P2 IADD3 R41, PT, PT, R41, R42, RZ ;  /* 0x0000002a2929a210 */ /* 0x001fe40007ffe0ff */
[----:B------:R-:W-:Y:S02]  /*5000*/  @!P4 LDS R42, [R6+-0x4] ;  /* 0xfffffc00062ac984 */ /* 0x000fe40000000800 */
[----:B------:R-:W-:-:S05]  /*5010*/  @!P2 I2FP.F32.U32 R38, R41 ;  /* 0x000000290026a245 */ /* 0x000fca0000201000 */
[----:B------:R-:W-:-:S04]  /*5020*/  @!P2 FMUL R38, R39, R38 ;  /* 0x000000262726a220 */ /* 0x000fc80000400000 */
[----:B------:R-:W-:-:S04]  /*5030*/  @!P2 FFMA R40, R10, R38, R3 ;  /* 0x000000260a28a223 */ /* 0x000fc80000000003 */
[----:B------:R-:W-:Y:S01]  /*5040*/  @!P2 IMAD.MOV.U32 R3, RZ, RZ, R40 ;  /* 0x000000ffff03a224 */ /* 0x000fe200078e0028 */
[----:B------:R-:W-:Y:S02]  /*5050*/  @!P3 LOP3.LUT R40, R28, R30, RZ, 0xc0, !PT ;  /* 0x0000001e1c28b212 */ /* 0x000fe400078ec0ff */
[----:B------:R-:W0:Y:S04]  /*5060*/  LDS.64 R30, [R4+0x100] ;  /* 0x00010000041e7984 */ /* 0x000e280000000a00 */
[----:B------:R-:W1:Y:S02]  /*5070*/  @!P3 POPC R40, R40 ;  /* 0x000000280028b309 */ /* 0x000e640000000000 */
[----:B-1----:R-:W-:Y:S01]  /*5080*/  @!P3 IMAD.IADD R45, R40, 0x1, R43 ;  /* 0x00000001282db824 */ /* 0x002fe200078e022b */
[----:B------:R-:W-:-:S04]  /*5090*/  MOV R40, 0x1f ;  /* 0x0000001f00287802 */ /* 0x000fc80000000f00 */
[----:B------:R-:W-:-:S05]  /*50a0*/  @!P3 I2FP.F32.U32 R45, R45 ;  /* 0x0000002d002db245 */ /* 0x000fca0000201000 */
[----:B------:R-:W-:-:S04]  /*50b0*/  @!P3 FMUL R39, R39, R45 ;  /* 0x0000002d2727b220 */ /* 0x000fc80000400000 */
[----:B------:R-:W-:Y:S01]  /*50c0*/  @!P3 FFMA R41, R8, R39, R7 ;  /* 0x000000270829b223 */ /* 0x000fe20000000007 */
[----:B------:R-:W-:-:S03]  /*50d0*/  HFMA2 R39, -RZ, RZ, 0, 0 ;  /* 0x00000000ff277431 */ /* 0x000fc600000001ff */
[----:B------:R-:W-:Y:S02]  /*50e0*/  @!P3 IMAD.MOV.U32 R7, RZ, RZ, R41 ;  /* 0x000000ffff07b224 */ /* 0x000fe400078e0029 */
[----:B------:R-:W-:Y:S01]  /*50f0*/  IMAD.MOV.U32 R41, RZ, RZ, RZ ;  /* 0x000000ffff297224 */ /* 0x000fe200078e00ff */
[----:B0-----:R-:W-:Y:S01]  /*5100*/  @!P2 LOP3.LUT R38, R23, R31, RZ, 0xc0, !PT ;  /* 0x0000001f1726a212 */ /* 0x001fe200078ec0ff */
[----:B------:R-:W-:Y:S01]  /*5110*/  @!P4 IMAD.MOV.U32 R39, RZ, RZ, R42 ;  /* 0x000000ffff27c224 */ /* 0x000fe200078e002a */
[-C--:B------:R-:W-:Y:S02]  /*5120*/  @!P2 LOP3.LUT R43, R22, R30.reuse, RZ, 0xc0, !PT ;  /* 0x0000001e162ba212 */ /* 0x080fe400078ec0ff */
[----:B------:R-:W-:Y:S01]  /*5130*/  @!P3 LOP3.LUT R45, R26, R30, RZ, 0xc0, !PT ;  /* 0x0000001e1a2db212 */ /* 0x000fe200078ec0ff */
[----:B------:R-:W-:Y:S01]  /*5140*/  IMAD.MOV.U32 R42, RZ, RZ, R39 ;  /* 0x000000ffff2a7224 */ /* 0x000fe200078e0027 */
[----:B------:R0:W1:Y:S01]  /*5150*/  @!P2 POPC R37, R43 ;  /* 0x0000002b0025a309 */ /* 0x0000620000000000 */
[----:B------:R-:W-:-:S07]  /*5160*/  IMAD.MOV.U32 R39, RZ, RZ, -0x1 ;  /* 0xffffffffff277424 */ /* 0x000fce00078e00ff */
[----:B01----:R-:W-:Y:S05]  /*5170*/  WARPSYNC.COLLECTIVE R39, `(.L_x_3634) ;  /* 0x0000000027087348 */ /* 0x003fea0003c00000 */
[----:B------:R2:W3:Y:S02]  /*5180*/  SHFL.IDX P6, R39, R42, R41, R40 ;  /* 0x000000292a277389 */ /* 0x0004e400000c0028 */
[----:B0123--:R-:W-:Y:S05]  /*5190*/  ENDCOLLECTIVE ;  /* 0x000000000000791b */ /* 0x00ffea0003800000 */
.L_x_3634:
[----:B------:R-:W0:Y:S08]  /*51a0*/  @!P2 POPC R44, R38 ;  /* 0x00000026002ca309 */ /* 0x000e300000000000 */
[----:B------:R-:W-:Y:S01]  /*51b0*/  @!P3 POPC R38, R45 ;  /* 0x0000002d0026b309 */ /* 0x000fe20000000000 */
[----:B0-----:R-:W-:-:S05]  /*51c0*/  @!P2 IMAD.IADD R37, R37, 0x1, R44 ;  /* 0x000000012525a824 */ /* 0x001fca00078e022c */
[----:B------:R-:W-:Y:S01]  /*51d0*/  @!P2 I2FP.F32.U32 R37, R37 ;  /* 0x000000250025a245 */ /* 0x000fe20000201000 */
[----:B------:R-:W-:Y:S01]  /*51e0*/  IMAD.MOV.U32 R42, RZ, RZ, R39 ;  /* 0x000000ffff2a7224 */ /* 0x000fe200078e0027 */
[----:B------:R-:W-:-:S03]  /*51f0*/  @!P3 LOP3.LUT R39, R27, R31, RZ, 0xc0, !PT ;  /* 0x0000001f1b27b212 */ /* 0x000fc600078ec0ff */
[----:B------:R-:W-:-:S03]  /*5200*/  @!P2 FMUL R43, R42, R37 ;  /* 0x000000252a2ba220 */ /* 0x000fc60000400000 */
[----:B------:R-:W0:Y:S01]  /*5210*/  @!P3 POPC R39, R39 ;  /* 0x000000270027b309 */ /* 0x000e220000000000 */
[----:B------:R-:W-:-:S05]  /*5220*/  @!P2 FFMA R43, R2, R43, R3 ;  /* 0x0000002b022ba223 */ /* 0x000fca0000000003 */
[----:B------:R-:W-:Y:S02]  /*5230*/  @!P2 MOV R3, R43 ;  /* 0x0000002b0003a202 */ /* 0x000fe40000000f00 */
[-C--:B------:R-:W-:Y:S02]  /*5240*/  @!P2 LOP3.LUT R43, R24, R30.reuse, RZ, 0xc0, !PT ;  /* 0x0000001e182ba212 */ /* 0x080fe400078ec0ff */
[----:B------:R-:W-:Y:S02]  /*5250*/  @!P3 LOP3.LUT R30, R28, R30, RZ, 0xc0, !PT ;  /* 0x0000001e1c1eb212 */ /* 0x000fe400078ec0ff */
[----:B------:R-:W-:Y:S01]  /*5260*/  @!P2 POPC R40, R43 ;  /* 0x0000002b0028a309 */ /* 0x000fe20000000000 */
[----:B0-----:R-:W-:-:S05]  /*5270*/  @!P3 IMAD.IADD R38, R38, 0x1, R39 ;  /* 0x000000012626b824 */ /* 0x001fca00078e0227 */
[----:B------:R-:W-:Y:S02]  /*5280*/  @!P3 I2FP.F32.U32 R41, R38 ;  /* 0x000000260029b245 */ /* 0x000fe40000201000 */
[----:B------:R-:W-:Y:S03]  /*5290*/  @!P3 POPC R30, R30 ;  /* 0x0000001e001eb309 */ /* 0x000fe60000000000 */
[----:B------:R-:W-:-:S04]  /*52a0*/  @!P3 FMUL R41, R42, R41 ;  /* 0x000000292a29b220 */ /* 0x000fc80000400000 */
[----:B------:R-:W-:-:S04]  /*52b0*/  @!P3 FFMA R41, R0, R41, R7 ;  /* 0x000000290029b223 */ /* 0x000fc80000000007 */
[----:B------:R-:W-:Y:S01]  /*52c0*/  @!P3 IMAD.MOV.U32 R7, RZ, RZ, R41 ;  /* 0x000000ffff07b224 */ /* 0x000fe200078e0029 */
[-C--:B------:R-:W-:Y:S02]  /*52d0*/  @!P2 LOP3.LUT R41, R25, R31.reuse, RZ, 0xc0, !PT ;  /* 0x0000001f1929a212 */ /* 0x080fe400078ec0ff */
[----:B------:R-:W-:-:S04]  /*52e0*/  @!P3 LOP3.LUT R31, R29, R31, RZ, 0xc0, !PT ;  /* 0x0000001f1d1fb212 */ /* 0x000fc800078ec0ff */
[----:B------:R-:W0:Y:S08]  /*52f0*/  @!P2 POPC R41, R41 ;  /* 0x000000290029a309 */ /* 0x000e300000000000 */
[----:B------:R-:W1:Y:S01]  /*5300*/  @!P3 POPC R31, R31 ;  /* 0x0000001f001fb309 */ /* 0x000e620000000000 */
[----:B0-----:R-:W-:-:S04]  /*5310*/  @!P2 IADD3 R40, PT, PT, R40, R41, RZ ;  /* 0x000000292828a210 */ /* 0x001fc80007ffe0ff */
[----:B------:R-:W-:Y:S01]  /*5320*/  @!P2 I2FP.F32.U32 R37, R40 ;  /* 0x000000280025a245 */ /* 0x000fe20000201000 */
[----:B-1----:R-:W-:-:S04]  /*5330*/  @!P3 IMAD.IADD R39, R30, 0x1, R31 ;  /* 0x000000011e27b824 */ /* 0x002fc800078e021f */
[----:B------:R-:W-:Y:S01]  /*5340*/  @!P2 FMUL R40, R42, R37 ;  /* 0x000000252a28a220 */ /* 0x000fe20000400000 */
[----:B------:R-:W0:Y:S01]  /*5350*/  LDS.64 R30, [R4+0x200] ;  /* 0x00020000041e7984 */ /* 0x000e220000000a00 */
[----:B------:R-:W-:Y:S02]  /*5360*/  @!P3 I2FP.F32.U32 R38, R39 ;  /* 0x000000270026b245 */ /* 0x000fe40000201000 */
[----:B------:R-:W-:Y:S01]  /*5370*/  @!P2 FFMA R41, R10, R40, R3 ;  /* 0x000000280a29a223 */ /* 0x000fe20000000003 */
[----:B------:R-:W1:Y:S01]  /*5380*/  @!P4 LDS R39, [R6] ;  /* 0x000000000627c984 */ /* 0x000e620000000800 */
[----:B------:R-:W-:Y:S02]  /*5390*/  IMAD.MOV.U32 R40, RZ, RZ, 0x1f ;  /* 0x0000001fff287424 */ /* 0x000fe400078e00ff */
[----:B------:R-:W-:Y:S01]  /*53a0*/  @!P3 FMUL R42, R42, R38 ;  /* 0x000000262a2ab220 */ /* 0x000fe20000400000 */
[----:B------:R-:W-:Y:S02]  /*53b0*/  @!P2 IMAD.MOV.U32 R3, RZ, RZ, R41 ;  /* 0x000000ffff03a224 */ /* 0x000fe400078e0029 */
[----:B------:R-:W-:-:S02]  /*53c0*/  HFMA2 R41, -RZ, RZ, 0, 0 ;  /* 0x00000000ff297431 */ /* 0x000fc400000001ff */
[----:B------:R-:W-:-:S05]  /*53d0*/  @!P3 FFMA R42, R8, R42, R7 ;  /* 0x0000002a082ab223 */ /* 0x000fca0000000007 */
[----:B------:R-:W-:Y:S01]  /*53e0*/  @!P3 MOV R7, R42 ;  /* 0x0000002a0007b202 */ /* 0x000fe20000000f00 */
[----:B------:R-:W-:Y:S01]  /*53f0*/  IMAD.MOV.U32 R42, RZ, RZ, RZ ;  /* 0x000000ffff2a7224 */ /* 0x000fe200078e00ff */
[----:B0-----:R-:W-:Y:S02]  /*5400*/  @!P2 LOP3.LUT R37, R22, R30, RZ, 0xc0, !PT ;  /* 0x0000001e1625a212 */ /* 0x001fe400078ec0ff */
[----:B------:R-:W-:Y:S01]  /*5410*/  @!P2 LOP3.LUT R43, R23, R31, RZ, 0xc0, !PT ;  /* 0x0000001f172ba212 */ /* 0x000fe200078ec0ff */
[----:B-1----:R-:W-:-:S03]  /*5420*/  @!P4 IMAD.MOV.U32 R42, RZ, RZ, R39 ;  /* 0x000000ffff2ac224 */ /* 0x002fc600078e0027 */
[----:B------:R-:W0:Y:S01]  /*5430*/  @!P2 POPC R37, R37 ;  /* 0x000000250025a309 */ /* 0x000e220000000000 */
[----:B------:R-:W-:-:S07]  /*5440*/  IMAD.MOV.U32 R39, RZ, RZ, -0x1 ;  /* 0xffffffffff277424 */ /* 0x000fce00078e00ff */
[----:B0-----:R-:W-:Y:S05]  /*5450*/  WARPSYNC.COLLECTIVE R39, `(.L_x_3635) ;  /* 0x0000000027087348 */ /* 0x001fea0003c00000 */
[----:B------:R1:W2:Y:S02]  /*5460*/  SHFL.IDX P6, R39, R42, R41, R40 ;  /* 0x000000292a277389 */ /* 0x0002a400000c0028 */
[----:B012---:R-:W-:Y:S05]  /*5470*/  ENDCOLLECTIVE ;  /* 0x000000000000791b */ /* 0x007fea0003800000 */
.L_x_3635:
[----:B------:R-:W0:Y:S01]  /*5480*/  @!P2 POPC R38, R43 ;  /* 0x0000002b0026a309 */ /* 0x000e220000000000 */
[----:B------:R-:W-:Y:S01]  /*5490*/  @!P3 LOP3.LUT R40, R26, R30, RZ, 0xc0, !PT ;  /* 0x0000001e1a28b212 */ /* 0x000fe200078ec0ff */
[----:B------:R-:W-:Y:S01]  /*54a0*/  HFMA2 R42, -RZ, RZ, 0, 0 ;  /* 0x00000000ff2a7431 */ /* 0x000fe200000001ff */
[----:B------:R-:W-:Y:S01]  /*54b0*/  @!P3 LOP3.LUT R41, R27, R31, RZ, 0xc0, !PT ;  /* 0x0000001f1b29b212 */ /* 0x000fe200078ec0ff */
[----:B0-----:R-:W-:-:S04]  /*54c0*/  @!P2 IMAD.IADD R38, R37, 0x1, R38 ;  /* 0x000000012526a824 */ /* 0x001fc800078e0226 */
[----:B------:R-:W-:Y:S01]  /*54d0*/  @!P3 POPC R40, R40 ;  /* 0x000000280028b309 */ /* 0x000fe20000000000 */
[----:B------:R-:W-:Y:S02]  /*54e0*/  @!P2 I2FP.F32.U32 R38, R38 ;  /* 0x000000260026a245 */ /* 0x000fe40000201000 */
[----:B------:R-:W-:-:S05]  /*54f0*/  MOV R43, R39 ;  /* 0x00000027002b7202 */ /* 0x000fca0000000f00 */
[----:B------:R-:W0:Y:S01]  /*5500*/  @!P3 POPC R41, R41 ;  /* 0x000000290029b309 */ /* 0x000e220000000000 */
[----:B------:R-:W-:-:S04]  /*5510*/  @!P2 FMUL R38, R43, R38 ;  /* 0x000000262b26a220 */ /* 0x000fc80000400000 */
[----:B------:R-:W-:-:S04]  /*5520*/  @!P2 FFMA R38, R2, R38, R3 ;  /* 0x000000260226a223 */ /* 0x000fc80000000003 */
[----:B------:R-:W-:Y:S01]  /*5530*/  @!P2 IMAD.MOV.U32 R3, RZ, RZ, R38 ;  /* 0x000000ffff03a224 */ /* 0x000fe200078e0026 */
[----:B0-----:R-:W-:Y:S02]  /*5540*/  @!P3 IADD3 R37, PT, PT, R40, R41, RZ ;  /* 0x000000292825b210 */ /* 0x001fe40007ffe0ff */
[-C--:B------:R-:W-:Y:S02]  /*5550*/  @!P2 LOP3.LUT R40, R24, R30.reuse, RZ, 0xc0, !PT ;  /* 0x0000001e1828a212 */ /* 0x080fe400078ec0ff */
[----:B------:R-:W-:Y:S02]  /*5560*/  @!P3 I2FP.F32.U32 R37, R37 ;  /* 0x000000250025b245 */ /* 0x000fe40000201000 */
[----:B------:R-:W-:Y:S02]  /*5570*/  @!P3 LOP3.LUT R30, R28, R30, RZ, 0xc0, !PT ;  /* 0x0000001e1c1eb212 */ /* 0x000fe400078ec0ff */
[----:B------:R-:W-:Y:S01]  /*5580*/  @!P2 POPC R40, R40 ;  /* 0x000000280028a309 */ /* 0x000fe20000000000 */
[----:B------:R-:W-:-:S04]  /*5590*/  @!P3 FMUL R39, R43, R37 ;  /* 0x000000252b27b220 */ /* 0x000fc80000400000 */
[----:B------:R-:W-:-:S03]  /*55a0*/  @!P3 FFMA R39, R0, R39, R7 ;  /* 0x000000270027b223 */ /* 0x000fc60000000007 */
[----:B------:R-:W-:Y:S01]  /*55b0*/  @!P3 POPC R30, R30 ;  /* 0x0000001e001eb309 */ /* 0x000fe20000000000 */
[----:B------:R-:W-:Y:S01]  /*55c0*/  @!P3 IMAD.MOV.U32 R7, RZ, RZ, R39 ;  /* 0x000000ffff07b224 */ /* 0x000fe200078e0027 */
[----:B------:R-:W-:-:S06]  /*55d0*/  @!P2 LOP3.LUT R39, R25, R31, RZ, 0xc0, !PT ;  /* 0x0000001f1927a212 */ /* 0x000fcc00078ec0ff */
[----:B------:R-:W0:Y:S02]  /*55e0*/  @!P2 POPC R39, R39 ;  /* 0x000000270027a309 */ /* 0x000e240000000000 */
[----:B0-----:R-:W-:Y:S02]  /*55f0*/  @!P2 IMAD.IADD R41, R40, 0x1, R39 ;  /* 0x000000012829a824 */ /* 0x001fe400078e0227 */
[----:B------:R-:W-:-:S03]  /*5600*/  IMAD.MOV.U32 R39, RZ, RZ, -0x1 ;  /* 0xffffffffff277424 */ /* 0x000fc600078e00ff */
[----:B------:R-:W-:Y:S01]  /*5610*/  @!P2 I2FP.F32.U32 R44, R41 ;  /* 0x00000029002ca245 */ /* 0x000fe20000201000 */
[----:B------:R-:W-:-:S04]  /*5620*/  IMAD.MOV.U32 R41, RZ, RZ, RZ ;  /* 0x000000ffff297224 */ /* 0x000fc800078e00ff */
[----:B------:R-:W-:-:S04]  /*5630*/  @!P2 FMUL R44, R43, R44 ;  /* 0x0000002c2b2ca220 */ /* 0x000fc80000400000 */
[----:B------:R-:W-:-:S05]  /*5640*/  @!P2 FFMA R44, R10, R44, R3 ;  /* 0x0000002c0a2ca223 */ /* 0x000fca0000000003 */
[----:B------:R-:W-:Y:S02]  /*5650*/  @!P2 MOV R3, R44 ;  /* 0x0000002c0003a202 */ /* 0x000fe40000000f00 */
[----:B------:R-:W-:Y:S02]  /*5660*/  @!P3 LOP3.LUT R44, R29, R31, RZ, 0xc0, !PT ;  /* 0x0000001f1d2cb212 */ /* 0x000fe400078ec0ff */
[----:B------:R-:W0:Y:S02]  /*5670*/  @!P4 LDS R31, [R6+0x4] ;  /* 0x00000400061fc984 */ /* 0x000e240000000800 */
[----:B------:R-:W1:Y:S02]  /*5680*/  @!P3 POPC R45, R44 ;  /* 0x0000002c002db309 */ /* 0x000e640000000000 */
[----:B-1----:R-:W-:-:S05]  /*5690*/  @!P3 IMAD.IADD R45, R30, 0x1, R45 ;  /* 0x000000011e2db824 */ /* 0x002fca00078e022d */
[----:B------:R-:W-:-:S05]  /*56a0*/  @!P3 I2FP.F32.U32 R40, R45 ;  /* 0x0000002d0028b245 */ /* 0x000fca0000201000 */
[----:B------:R-:W-:-:S04]  /*56b0*/  @!P3 FMUL R40, R43, R40 ;  /* 0x000000282b28b220 */ /* 0x000fc80000400000 */
[----:B------:R-:W-:-:S04]  /*56c0*/  @!P3 FFMA R40, R8, R40, R7 ;  /* 0x000000280828b223 */ /* 0x000fc80000000007 */
[----:B------:R-:W-:Y:S01]  /*56d0*/  @!P3 IMAD.MOV.U32 R7, RZ, RZ, R40 ;  /* 0x000000ffff07b224 */ /* 0x000fe200078e0028 */
[----:B------:R-:W-:Y:S01]  /*56e0*/  MOV R40, 0x1f ;  /* 0x0000001f00287802 */ /* 0x000fe20000000f00 */
[----:B0-----:R-:W-:-:S07]  /*56f0*/  @!P4 IMAD.MOV.U32 R42, RZ, RZ, R31 ;  /* 0x000000ffff2ac224 */ /* 0x001fce00078e001f */
[----:B------:R-:W-:Y:S05]  /*5700*/  WARPSYNC.COLLECTIVE R39, `(.L_x_3636) ;  /* 0x0000000027087348 */ /* 0x000fea0003c00000 */
[----:B------:R0:W1:Y:S02]  /*5710*/  SHFL.IDX P6, R39, R42, R41, R40 ;  /* 0x000000292a277389 */ /* 0x00006400000c0028 */
[----:B01----:R-:W-:Y:S05]  /*5720*/  ENDCOLLECTIVE ;  /* 0x000000000000791b */ /* 0x003fea0003800000 */
.L_x_3636:
[----:B------:R-:W-:Y:S01]  /*5730*/  IMAD.MOV.U32 R37, RZ, RZ, R39 ;  /* 0x000000ffff257224 */ /* 0x000fe200078e0027 */
[----:B------:R-:W-:Y:S06]  /*5740*/  BRA `(.L_x_3637) ;  /* 0xffffffbc00f07947 */ /* 0x000fec000383ffff */
.L_x_3593:
[----:B------:R-:W-:Y:S01]  /*5750*/  HFMA2 R41, -RZ, RZ, 0, 0 ;  /* 0x00000000ff297431 */ /* 0x000fe200000001ff */
[----:B------:R-:W-:Y:S01]  /*5760*/  BSSY B1, `(.L_x_3638) ;  /* 0x0000006000017945 */ /* 0x000fe20003800000 */
[----:B------:R-:W-:Y:S02]  /*5770*/  IMAD.MOV.U32 R40, RZ, RZ, 0x1f ;  /* 0x0000001fff287424 */ /* 0x000fe400078e00ff */
[----:B------:R-:W-:-:S07]  /*5780*/  IMAD.MOV.U32 R39, RZ, RZ, -0x1 ;  /* 0xffffffffff277424 */ /* 0x000fce00078e00ff */
[----:B01---5:R-:W-:Y:S05]  /*5790*/  WARPSYNC.COLLECTIVE R39, `(.L_x_3639) ;  /* 0x0000000027087348 */ /* 0x023fea0003c00000 */
[----:B-1----:R1:W2:Y:S02]  /*57a0*/  SHFL.IDX P6, R39, R42, R41, R40 ;  /* 0x000000292a277389 */ /* 0x0022a400000c0028 */
[----:B012--5:R-:W-:Y:S05]  /*57b0*/  ENDCOLLECTIVE ;  /* 0x000000000000791b */ /* 0x027fea0003800000 */
.L_x_3639:
[----:B------:R-:W-:Y:S05]  /*57c0*/  BSYNC B1 ;  /* 0x0000000000017941 */ /* 0x000fea0003800000 */
.L_x_3638:
[----:B------:R-:W-:Y:S05]  /*57d0*/  BRA `(.L_x_3640) ;  /* 0xffffffc000787947 */ /* 0x000fea000383ffff */
.L_x_3594:
[----:B------:R-:W-:Y:S01]  /*57e0*/  BSSY B1, `(.L_x_3641) ;  /* 0x0000007000017945 */ /* 0x000fe20003800000 */
[----:B------:R-:W-:Y:S01]  /*57f0*/  MOV R41, RZ ;  /* 0x000000ff00297202 */ /* 0x000fe20000000f00 */
[----:B------:R-:W-:Y:S02]  /*5800*/  IMAD.MOV.U32 R40, RZ, RZ, 0x1f ;  /* 0x0000001fff287424 */ /* 0x000fe400078e00ff */
[----:B------:R-:W-:-:S07]  /*5810*/  IMAD.MOV.U32 R39, RZ, RZ, -0x1 ;  /* 0xffffffffff277424 */ /* 0x000fce00078e00ff */
[----:B012--5:R-:W-:Y:S05]  /*5820*/  WARPSYNC.COLLECTIVE R39, `(.L_x_3642) ;  /* 0x0000000027087348 */ /* 0x027fea0003c00000 */
[----:B--2---:R2:W3:Y:S02]  /*5830*/  SHFL.IDX P6, R39, R42, R41, R40 ;  /* 0x000000292a277389 */ /* 0x0044e400000c0028 */
[----:B0123-5:R-:W-:Y:S05]  /*5840*/  ENDCOLLECTIVE ;  /* 0x000000000000791b */ /* 0x02ffea0003800000 */
.L_x_3642:
[----:B------:R-:W-:Y:S05]  /*5850*/  BSYNC B1 ;  /* 0x0000000000017941 */ /* 0x000fea0003800000 */
.L_x_3641:
[----:B------:R-:W-:Y:S05]  /*5860*/  BRA `(.L_x_3643) ;  /* 0xffffffc000f47947 */ /* 0x000fea000383ffff */
.L_x_3595:
[----:B------:R-:W-:Y:S01]  /*5870*/  BSSY B1, `(.L_x_3644) ;  /* 0x0000007000017945 */ /* 0x000fe20003800000 */
[----:B------:R-:W-:Y:S01]  /*5880*/  MOV R41, RZ ;  /* 0x000000ff00297202 */ /* 0x000fe20000000f00 */
[----:B------:R-:W-:Y:S02]  /*5890*/  IMAD.MOV.U32 R40, RZ, RZ, 0x1f ;  /* 0x0000001fff287424 */ /* 0x000fe400078e00ff */
[----:B------:R-:W-:-:S07]  /*58a0*/  IMAD.MOV.U32 R39, RZ, RZ, -0x1 ;  /* 0xffffffffff277424 */ /* 0x000fce00078e00ff */
[----:B0123-5:R-:W-:Y:S05]  /*58b0*/  WARPSYNC.COLLECTIVE R39, `(.L_x_3645) ;  /* 0x0000000027087348 */ /* 0x02ffea0003c00000 */
[----:B---3--:R3:W4:Y:S02]  /*58c0*/  SHFL.IDX P6, R39, R42, R41, R40 ;  /* 0x000000292a277389 */ /* 0x00872400000c0028 */
[----:B012345:R-:W-:Y:S05]  /*58d0*/  ENDCOLLECTIVE ;  /* 0x000000000000791b */ /* 0x03ffea0003800000 */
.L_x_3645:
[----:B------:R-:W-:Y:S05]  /*58e0*/  BSYNC B1 ;  /* 0x0000000000017941 */ /* 0x000fea0003800000 */
.L_x_3644:
[----:B------:R-:W-:Y:S05]  /*58f0*/  BRA `(.L_x_3646) ;  /* 0xffffffc400707947 */ /* 0x000fea000383ffff */
.L_x_3597:
[----:B------:R-:W-:Y:S01]  /*5900*/  IMAD.MOV.U32 R39, RZ, RZ, -0x1 ;  /* 0xffffffffff277424 */ /* 0x000fe200078e00ff */
[----:B------:R-:W-:Y:S01]  /*5910*/  MOV R41, RZ ;  /* 0x000000ff00297202 */ /* 0x000fe20000000f00 */
[----:B------:R-:W-:-:S07]  /*5920*/  IMAD.MOV.U32 R40, RZ, RZ, 0x1f ;  /* 0x0000001fff287424 */ /* 0x000fce00078e00ff */
[----:B01-345:R-:W-:Y:S05]  /*5930*/  WARPSYNC.COLLECTIVE R39, `(.L_x_3647) ;  /* 0x0000000027087348 */ /* 0x03bfea0003c00000 */
[----:B-1----:R1:W2:Y:S02]  /*5940*/  SHFL.IDX P6, R39, R42, R41, R40 ;  /* 0x000000292a277389 */ /* 0x0022a400000c0028 */
[----:B012345:R-:W-:Y:S05]  /*5950*/  ENDCOLLECTIVE ;  /* 0x000000000000791b */ /* 0x03ffea0003800000 */
.L_x_3647:
[----:B------:R-:W-:Y:S01]  /*5960*/  MOV R30, R39 ;  /* 0x00000027001e7202 */ /* 0x000fe20000000f00 */
[----:B------:R-:W-:Y:S06]  /*5970*/  BRA `(.L_x_3648) ;  /* 0xffffffc800047947 */ /* 0x000fec000383ffff */
.L_x_3599:
[----:B------:R-:W-:Y:S01]  /*5980*/  BSSY B1, `(.L_x_3649) ;  /* 0x0000007000017945 */ /* 0x000fe20003800000 */
[----:B------:R-:W-:Y:S01]  /*5990*/  IMAD.MOV.U32 R41, RZ, RZ, RZ ;  /* 0x000000ffff297224 */ /* 0x000fe200078e00ff */
[----:B------:R-:W-:Y:S01]  /*59a0*/  MOV R39, 0xffffffff ;  /* 0xffffffff00277802 */ /* 0x000fe20000000f00 */
[----:B------:R-:W-:-:S07]  /*59b0*/  IMAD.MOV.U32 R40, RZ, RZ, 0x1f ;  /* 0x0000001fff287424 */ /* 0x000fce00078e00ff */
[----:B01-345:R-:W-:Y:S05]  /*59c0*/  WARPSYNC.COLLECTIVE R39, `(.L_x_3650) ;  /* 0x0000000027087348 */ /* 0x03bfea0003c00000 */
[----:B-1----:R1:W2:Y:S02]  /*59d0*/  SHFL.IDX P6, R39, R42, R41, R40 ;  /* 0x000000292a277389 */ /* 0x0022a400000c0028 */
[----:B012345:R-:W-:Y:S05]  /*59e0*/  ENDCOLLECTIVE ;  /* 0x000000000000791b */ /* 0x03ffea0003800000 */
.L_x_3650:
[----:B------:R-:W-:Y:S05]  /*59f0*/  BSYNC B1 ;  /* 0x0000000000017941 */ /* 0x000fea0003800000 */
.L_x_3649:
[----:B------:R-:W-:Y:S05]  /*5a00*/  BRA `(.L_x_3651) ;  /* 0xffffffc8008c7947 */ /* 0x000fea000383ffff */
.L_x_3601:
[----:B------:R-:W-:Y:S01]  /*5a10*/  BSSY B1, `(.L_x_3652) ;  /* 0x0000007000017945 */ /* 0x000fe20003800000 */
[----:B------:R-:W-:Y:S01]  /*5a20*/  IMAD.MOV.U32 R41, RZ, RZ, RZ ;  /* 0x000000ffff297224 */ /* 0x000fe200078e00ff */
[----:B------:R-:W-:Y:S01]  /*5a30*/  MOV R39, 0xffffffff ;  /* 0xffffffff00277802 */ /* 0x000fe20000000f00 */
[----:B------:R-:W-:-:S07]  /*5a40*/  IMAD.MOV.U32 R40, RZ, RZ, 0x1f ;  /* 0x0000001fff287424 */ /* 0x000fce00078e00ff */
[----:B01-345:R-:W-:Y:S05]  /*5a50*/  WARPSYNC.COLLECTIVE R39, `(.L_x_3653) ;  /* 0x0000000027087348 */ /* 0x03bfea0003c00000 */
[----:B-1----:R1:W2:Y:S02]  /*5a60*/  SHFL.IDX P6, R39, R42, R41, R40 ;  /* 0x000000292a277389 */ /* 0x0022a400000c0028 */
[----:B012345:R-:W-:Y:S05]  /*5a70*/  ENDCOLLECTIVE ;  /* 0x000000000000791b */ /* 0x03ffea0003800000 */
.L_x_3653:
[----:B------:R-:W-:Y:S05]  /*5a80*/  BSYNC B1 ;  /* 0x0000000000017941 */ /* 0x000fea0003800000 */
.L_x_3652:
[----:B------:R-:W-:Y:S05]  /*5a90*/  BRA `(.L_x_3654) ;  /* 0xffffffcc000c7947 */ /* 0x000fea000383ffff */
.L_x_3603:
[----:B------:R-:W-:Y:S01]  /*5aa0*/  BSSY B1, `(.L_x_3655) ;  /* 0x0000007000017945 */ /* 0x000fe20003800000 */
[----:B------:R-:W-:Y:S01]  /*5ab0*/  IMAD.MOV.U32 R41, RZ, RZ, RZ ;  /* 0x000000ffff297224 */ /* 0x000fe200078e00ff */
[----:B------:R-:W-:Y:S01]  /*5ac0*/  MOV R39, 0xffffffff ;  /* 0xffffffff00277802 */ /* 0x000fe20000000f00 */
[----:B------:R-:W-:-:S07]  /*5ad0*/  IMAD.MOV.U32 R40, RZ, RZ, 0x1f ;  /* 0x0000001fff287424 */ /* 0x000fce00078e00ff */
[----:B01-345:R-:W-:Y:S05]  /*5ae0*/  WARPSYNC.COLLECTIVE R39, `(.L_x_3656) ;  /* 0x0000000027087348 */ /* 0x03bfea0003c00000 */
[----:B-1----:R1:W2:Y:S02]  /*5af0*/  SHFL.IDX P6, R39, R42, R41, R40 ;  /* 0x000000292a277389 */ /* 0x0022a400000c0028 */
[----:B012345:R-:W-:Y:S05]  /*5b00*/  ENDCOLLECTIVE ;  /* 0x000000000000791b */ /* 0x03ffea0003800000 */
.L_x_3656:
[----:B------:R-:W-:Y:S05]  /*5b10*/  BSYNC B1 ;  /* 0x0000000000017941 */ /* 0x000fea0003800000 */
.L_x_3655:
[----:B------:R-:W-:Y:S05]  /*5b20*/  BRA `(.L_x_3657) ;  /* 0xffffffcc008c7947 */ /* 0x000fea000383ffff */
.L_x_3605:
[----:B------:R-:W-:Y:S01]  /*5b30*/  BSSY B1, `(.L_x_3658) ;  /* 0x0000007000017945 */ /* 0x000fe20003800000 */
[----:B------:R-:W-:Y:S01]  /*5b40*/  IMAD.MOV.U32 R41, RZ, RZ, RZ ;  /* 0x000000ffff297224 */ /* 0x000fe200078e00ff */
[----:B------:R-:W-:Y:S01]  /*5b50*/  MOV R39, 0xffffffff ;  /* 0xffffffff00277802 */ /* 0x000fe20000000f00 */
[----:B------:R-:W-:-:S07]  /*5b60*/  IMAD.MOV.U32 R40, RZ, RZ, 0x1f ;  /* 0x0000001fff287424 */ /* 0x000fce00078e00ff */
[----:B01-345:R-:W-:Y:S05]  /*5b70*/  WARPSYNC.COLLECTIVE R39, `(.L_x_3659) ;  /* 0x0000000027087348 */ /* 0x03bfea0003c00000 */
[----:B-1----:R1:W2:Y:S02]  /*5b80*/  SHFL.IDX P6, R39, R42, R41, R40 ;  /* 0x000000292a277389 */ /* 0x0022a400000c0028 */
[----:B012345:R-:W-:Y:S05]  /*5b90*/  ENDCOLLECTIVE ;  /* 0x000000000000791b */ /* 0x03ffea0003800000 */
.L_x_3659:
[----:B------:R-:W-:Y:S05]  /*5ba0*/  BSYNC B1 ;  /* 0x0000000000017941 */ /* 0x000fea0003800000 */
.L_x_3658:
[----:B------:R-:W-:Y:S05]  /*5bb0*/  BRA `(.L_x_3660) ;  /* 0xffffffd0000c7947 */ /* 0x000fea000383ffff */
.L_x_3607:
[----:B------:R-:W-:Y:S01]  /*5bc0*/  BSSY B1, `(.L_x_3661) ;  /* 0x0000007000017945 */ /* 0x000fe20003800000 */
[----:B------:R-:W-:Y:S01]  /*5bd0*/  IMAD.MOV.U32 R41, RZ, RZ, RZ ;  /* 0x000000ffff297224 */ /* 0x000fe200078e00ff */
[----:B------:R-:W-:Y:S01]  /*5be0*/  MOV R39, 0xffffffff ;  /* 0xffffffff00277802 */ /* 0x000fe20000000f00 */
[----:B------:R-:W-:-:S07]  /*5bf0*/  IMAD.MOV.U32 R40, RZ, RZ, 0x1f ;  /* 0x0000001fff287424 */ /* 0x000fce00078e00ff */
[----:B01-345:R-:W-:Y:S05]  /*5c00*/  WARPSYNC.COLLECTIVE R39, `(.L_x_3662) ;  /* 0x0000000027087348 */ /* 0x03bfea0003c00000 */
[----:B-1----:R1:W2:Y:S02]  /*5c10*/  SHFL.IDX P6, R39, R42, R41, R40 ;  /* 0x000000292a277389 */ /* 0x0022a400000c0028 */
[----:B012345:R-:W-:Y:S05]  /*5c20*/  ENDCOLLECTIVE ;  /* 0x000000000000791b */ /* 0x03ffea0003800000 */
.L_x_3662:
[----:B------:R-:W-:Y:S05]  /*5c30*/  BSYNC B1 ;  /* 0x0000000000017941 */ /* 0x000fea0003800000 */
.L_x_3661:
[----:B------:R-:W-:Y:S05]  /*5c40*/  BRA `(.L_x_3663) ;  /* 0xffffffd0008c7947 */ /* 0x000fea000383ffff */
.L_x_3609:
[----:B------:R-:W-:Y:S01]  /*5c50*/  BSSY B1, `(.L_x_3664) ;  /* 0x0000007000017945 */ /* 0x000fe20003800000 */
[----:B------:R-:W-:Y:S01]  /*5c60*/  IMAD.MOV.U32 R41, RZ, RZ, RZ ;  /* 0x000000ffff297224 */ /* 0x000fe200078e00ff */
[----:B------:R-:W-:Y:S01]  /*5c70*/  MOV R39, 0xffffffff ;  /* 0xffffffff00277802 */ /* 0x000fe20000000f00 */
[----:B------:R-:W-:-:S07]  /*5c80*/  IMAD.MOV.U32 R40, RZ, RZ, 0x1f ;  /* 0x0000001fff287424 */ /* 0x000fce00078e00ff */
[----:B01-345:R-:W-:Y:S05]  /*5c90*/  WARPSYNC.COLLECTIVE R39, `(.L_x_3665) ;  /* 0x0000000027087348 */ /* 0x03bfea0003c00000 */
[----:B-1----:R1:W2:Y:S02]  /*5ca0*/  SHFL.IDX P6, R39, R42, R41, R40 ;  /* 0x000000292a277389 */ /* 0x0022a400000c0028 */
[----:B012345:R-:W-:Y:S05]  /*5cb0*/  ENDCOLLECTIVE ;  /* 0x000000000000791b */ /* 0x03ffea0003800000 */
.L_x_3665:
[----:B------:R-:W-:Y:S05]  /*5cc0*/  BSYNC B1 ;  /* 0x0000000000017941 */ /* 0x000fea0003800000 */
.L_x_3664:
[----:B------:R-:W-:Y:S05]  /*5cd0*/  BRA `(.L_x_3666) ;  /* 0xffffffd4000c7947 */ /* 0x000fea000383ffff */
.L_x_3611:
[----:B------:R-:W-:Y:S01]  /*5ce0*/  BSSY B1, `(.L_x_3667) ;  /* 0x0000007000017945 */ /* 0x000fe20003800000 */
[----:B------:R-:W-:Y:S01]  /*5cf0*/  IMAD.MOV.U32 R41, RZ, RZ, RZ ;  /* 0x000000ffff297224 */ /* 0x000fe200078e00ff */
[----:B------:R-:W-:Y:S01]  /*5d00*/  MOV R39, 0xffffffff ;  /* 0xffffffff00277802 */ /* 0x000fe20000000f00 */
[----:B------:R-:W-:-:S07]  /*5d10*/  IMAD.MOV.U32 R40, RZ, RZ, 0x1f ;  /* 0x0000001fff287424 */ /* 0x000fce00078e00ff */
[----:B01-345:R-:W-:Y:S05]  /*5d20*/  WARPSYNC.COLLECTIVE R39, `(.L_x_3668) ;  /* 0x0000000027087348 */ /* 0x03bfea0003c00000 */
[----:B-1----:R1:W2:Y:S02]  /*5d30*/  SHFL.IDX P6, R39, R42, R41, R40 ;  /* 0x000000292a277389 */ /* 0x0022a400000c0028 */
[----:B012345:R-:W-:Y:S05]  /*5d40*/  ENDCOLLECTIVE ;  /* 0x000000000000791b */ /* 0x03ffea0003800000 */
.L_x_3668:
[----:B------:R-:W-:Y:S05]  /*5d50*/  BSYNC B1 ;  /* 0x0000000000017941 */ /* 0x000fea0003800000 */
.L_x_3667:
[----:B------:R-:W-:Y:S05]  /*5d60*/  BRA `(.L_x_3669) ;  /* 0xffffffd4008c7947 */ /* 0x000fea000383ffff */
.L_x_3613:
[----:B------:R-:W-:Y:S01]  /*5d70*/  BSSY B1, `(.L_x_3670) ;  /* 0x0000007000017945 */ /* 0x000fe20003800000 */
[----:B------:R-:W-:Y:S01]  /*5d80*/  IMAD.MOV.U32 R41, RZ, RZ, RZ ;  /* 0x000000ffff297224 */ /* 0x000fe200078e00ff */
[----:B------:R-:W-:Y:S01]  /*5d90*/  MOV R39, 0xffffffff ;  /* 0xffffffff00277802 */ /* 0x000fe20000000f00 */
[----:B------:R-:W-:-:S07]  /*5da0*/  IMAD.MOV.U32 R40, RZ, RZ, 0x1f ;  /* 0x0000001fff287424 */ /* 0x000fce00078e00ff */
[----:B01-345:R-:W-:Y:S05]  /*5db0*/  WARPSYNC.COLLECTIVE R39, `(.L_x_3671) ;  /* 0x0000000027087348 */ /* 0x03bfea0003c00000 */
[----:B-1----:R1:W2:Y:S02]  /*5dc0*/  SHFL.IDX P6, R39, R42, R41, R40 ;  /* 0x000000292a277389 */ /* 0x0022a400000c0028 */
[----:B012345:R-:W-:Y:S05]  /*5dd0*/  ENDCOLLECTIVE ;  /* 0x000000000000791b */ /* 0x03ffea0003800000 */
.L_x_3671:
[----:B------:R-:W-:Y:S05]  /*5de0*/  BSYNC B1 ;  /* 0x0000000000017941 */ /* 0x000fea0003800000 */
.L_x_3670:
[----:B------:R-:W-:Y:S05]  /*5df0*/  BRA `(.L_x_3672) ;  /* 0xffffffd8000c7947 */ /* 0x000fea000383ffff */
.L_x_3615:
[----:B------:R-:W-:Y:S01]  /*5e00*/  BSSY B1, `(.L_x_3673) ;  /* 0x0000007000017945 */ /* 0x000fe20003800000 */
[----:B------:R-:W-:Y:S01]  /*5e10*/  IMAD.MOV.U32 R41, RZ, RZ, RZ ;  /* 0x000000ffff297224 */ /* 0x000fe200078e00ff */
[----:B------:R-:W-:Y:S01]  /*5e20*/  MOV R39, 0xffffffff ;  /* 0xffffffff00277802 */ /* 0x000fe20000000f00 */
[----:B------:R-:W-:-:S07]  /*5e30*/  IMAD.MOV.U32 R40, RZ, RZ, 0x1f ;  /* 0x0000001fff287424 */ /* 0x000fce00078e00ff */
[----:B01-345:R-:W-:Y:S05]  /*5e40*/  WARPSYNC.COLLECTIVE R39, `(.L_x_3674) ;  /* 0x0000000027087348 */ /* 0x03bfea0003c00000 */
[----:B-1----:R1:W2:Y:S02]  /*5e50*/  SHFL.IDX P6, R39, R42, R41, R40 ;  /* 0x000000292a277389 */ /* 0x0022a400000c0028 */
[----:B012345:R-:W-:Y:S05]  /*5e60*/  ENDCOLLECTIVE ;  /* 0x000000000000791b */ /* 0x03ffea0003800000 */
.L_x_3674:
[----:B------:R-:W-:Y:S05]  /*5e70*/  BSYNC B1 ;  /* 0x0000000000017941 */ /* 0x000fea0003800000 */
.L_x_3673:
[----:B------:R-:W-:Y:S05]  /*5e80*/  BRA `(.L_x_3675) ;  /* 0xffffffd8008c7947 */ /* 0x000fea000383ffff */
.L_x_3617:
[----:B------:R-:W-:Y:S01]  /*5e90*/  BSSY B1, `(.L_x_3676) ;  /* 0x0000007000017945 */ /* 0x000fe20003800000 */
[----:B------:R-:W-:Y:S01]  /*5ea0*/  IMAD.MOV.U32 R41, RZ, RZ, RZ ;  /* 0x000000ffff297224 */ /* 0x000fe200078e00ff */
[----:B------:R-:W-:Y:S01]  /*5eb0*/  MOV R39, 0xffffffff ;  /* 0xffffffff00277802 */ /* 0x000fe20000000f00 */
[----:B------:R-:W-:-:S07]  /*5ec0*/  IMAD.MOV.U32 R40, RZ, RZ, 0x1f ;  /* 0x0000001fff287424 */ /* 0x000fce00078e00ff */
[----:B01-345:R-:W-:Y:S05]  /*5ed0*/  WARPSYNC.COLLECTIVE R39, `(.L_x_3677) ;  /* 0x0000000027087348 */ /* 0x03bfea0003c00000 */
[----:B-1----:R1:W2:Y:S02]  /*5ee0*/  SHFL.IDX P6, R39, R42, R41, R40 ;  /* 0x000000292a277389 */ /* 0x0022a400000c0028 */
[----:B012345:R-:W-:Y:S05]  /*5ef0*/  ENDCOLLECTIVE ;  /* 0x000000000000791b */ /* 0x03ffea0003800000 */
.L_x_3677:
[----:B------:R-:W-:Y:S05]  /*5f00*/  BSYNC B1 ;  /* 0x0000000000017941 */ /* 0x000fea0003800000 */
.L_x_3676:
[----:B------:R-:W-:Y:S05]  /*5f10*/  BRA `(.L_x_3678) ;  /* 0xffffffdc000c7947 */ /* 0x000fea000383ffff */
.L_x_3619:
[----:B------:R-:W-:Y:S01]  /*5f20*/  BSSY B1, `(.L_x_3679) ;  /* 0x0000007000017945 */ /* 0x000fe20003800000 */
[----:B------:R-:W-:Y:S01]  /*5f30*/  IMAD.MOV.U32 R41, RZ, RZ, RZ ;  /* 0x000000ffff297224 */ /* 0x000fe200078e00ff */
[----:B------:R-:W-:Y:S01]  /*5f40*/  MOV R39, 0xffffffff ;  /* 0xffffffff00277802 */ /* 0x000fe20000000f00 */
[----:B------:R-:W-:-:S07]  /*5f50*/  IMAD.MOV.U32 R40, RZ, RZ, 0x1f ;  /* 0x0000001fff287424 */ /* 0x000fce00078e00ff */
[----:B01-345:R-:W-:Y:S05]  /*5f60*/  WARPSYNC.COLLECTIVE R39, `(.L_x_3680) ;  /* 0x0000000027087348 */ /* 0x03bfea0003c00000 */
[----:B-1----:R1:W2:Y:S02]  /*5f70*/  SHFL.IDX P6, R39, R42, R41, R40 ;  /* 0x000000292a277389 */ /* 0x0022a400000c0028 */
[----:B012345:R-:W-:Y:S05]  /*5f80*/  ENDCOLLECTIVE ;  /* 0x000000000000791b */ /* 0x03ffea0003800000 */
.L_x_3680:
[----:B------:R-:W-:Y:S05]  /*5f90*/  BSYNC B1 ;  /* 0x0000000000017941 */ /* 0x000fea0003800000 */
.L_x_3679:
[----:B------:R-:W-:Y:S05]  /*5fa0*/  BRA `(.L_x_3681) ;  /* 0xffffffdc008c7947 */ /* 0x000fea000383ffff */
.L_x_3621:
[----:B------:R-:W-:Y:S01]  /*5fb0*/  BSSY B1, `(.L_x_3682) ;  /* 0x0000007000017945 */ /* 0x000fe20003800000 */
[----:B------:R-:W-:Y:S01]  /*5fc0*/  IMAD.MOV.U32 R41, RZ, RZ, RZ ;  /* 0x000000ffff297224 */ /* 0x000fe200078e00ff */
[----:B------:R-:W-:Y:S01]  /*5fd0*/  MOV R39, 0xffffffff ;  /* 0xffffffff00277802 */ /* 0x000fe20000000f00 */
[----:B------:R-:W-:-:S07]  /*5fe0*/  IMAD.MOV.U32 R40, RZ, RZ, 0x1f ;  /* 0x0000001fff287424 */ /* 0x000fce00078e00ff */
[----:B01-345:R-:W-:Y:S05]  /*5ff0*/  WARPSYNC.COLLECTIVE R39, `(.L_x_3683) ;  /* 0x0000000027087348 */ /* 0x03bfea0003c00000 */
[----:B-1----:R1:W2:Y:S02]  /*6000*/  SHFL.IDX P6, R39, R42, R41, R40 ;  /* 0x000000292a277389 */ /* 0x0022a400000c0028 */
[----:B012345:R-:W-:Y:S05]  /*6010*/  ENDCOLLECTIVE ;  /* 0x000000000000791b */ /* 0x03ffea0003800000 */
.L_x_3683:
[----:B------:R-:W-:Y:S05]  /*6020*/  BSYNC B1 ;  /* 0x0000000000017941 */ /* 0x000fea0003800000 */
.L_x_3682:
[----:B------:R-:W-:Y:S05]  /*6030*/  BRA `(.L_x_3684) ;  /* 0xffffffe0000c7947 */ /* 0x000fea000383ffff */
.L_x_3623:
[----:B------:R-:W-:Y:S01]  /*6040*/  BSSY B1, `(.L_x_3685) ;  /* 0x0000007000017945 */ /* 0x000fe20003800000 */
[----:B------:R-:W-:Y:S01]  /*6050*/  IMAD.MOV.U32 R41, RZ, RZ, RZ ;  /* 0x000000ffff297224 */ /* 0x000fe200078e00ff */
[----:B------:R-:W-:Y:S01]  /*6060*/  MOV R39, 0xffffffff ;  /* 0xffffffff00277802 */ /* 0x000fe20000000f00 */
[----:B------:R-:W-:-:S07]  /*6070*/  IMAD.MOV.U32 R40, RZ, RZ, 0x1f ;  /* 0x0000001fff287424 */ /* 0x000fce00078e00ff */
[----:B01-345:R-:W-:Y:S05]  /*6080*/  WARPSYNC.COLLECTIVE R39, `(.L_x_3686) ;  /* 0x0000000027087348 */ /* 0x03bfea0003c00000 */
[----:B-1----:R1:W2:Y:S02]  /*6090*/  SHFL.IDX P6, R39, R42, R41, R40 ;  /* 0x000000292a277389 */ /* 0x0022a400000c0028 */
[----:B012345:R-:W-:Y:S05]  /*60a0*/  ENDCOLLECTIVE ;  /* 0x000000000000791b */ /* 0x03ffea0003800000 */
.L_x_3686:
[----:B------:R-:W-:Y:S05]  /*60b0*/  BSYNC B1 ;  /* 0x0000000000017941 */ /* 0x000fea0003800000 */
.L_x_3685:
[----:B------:R-:W-:Y:S05]  /*60c0*/  BRA `(.L_x_3687) ;  /* 0xffffffe0008c7947 */ /* 0x000fea000383ffff */
.L_x_3625:
[----:B------:R-:W-:Y:S01]  /*60d0*/  BSSY B1, `(.L_x_3688) ;  /* 0x0000007000017945 */ /* 0x000fe20003800000 */
[----:B------:R-:W-:Y:S01]  /*60e0*/  IMAD.MOV.U32 R41, RZ, RZ, RZ ;  /* 0x000000ffff297224 */ /* 0x000fe200078e00ff */
[----:B------:R-:W-:Y:S01]  /*60f0*/  MOV R39, 0xffffffff ;  /* 0xffffffff00277802 */ /* 0x000fe20000000f00 */
[----:B------:R-:W-:-:S07]  /*6100*/  IMAD.MOV.U32 R40, RZ, RZ, 0x1f ;  /* 0x0000001fff287424 */ /* 0x000fce00078e00ff */
[----:B01-345:R-:W-:Y:S05]  /*6110*/  WARPSYNC.COLLECTIVE R39, `(.L_x_3689) ;  /* 0x0000000027087348 */ /* 0x03bfea0003c00000 */
[----:B-1----:R1:W2:Y:S02]  /*6120*/  SHFL.IDX P6, R39, R42, R41, R40 ;  /* 0x000000292a277389 */ /* 0x0022a400000c0028 */
[----:B012345:R-:W-:Y:S05]  /*6130*/  ENDCOLLECTIVE ;  /* 0x000000000000791b */ /* 0x03ffea0003800000 */
.L_x_3689:
[----:B------:R-:W-:Y:S05]  /*6140*/  BSYNC B1 ;  /* 0x0000000000017941 */ /* 0x000fea0003800000 */
.L_x_3688:
[----:B------:R-:W-:Y:S05]  /*6150*/  BRA `(.L_x_3690) ;  /* 0xffffffe4000c7947 */ /* 0x000fea000383ffff */
.L_x_3626:
[----:B------:R-:W-:Y:S01]  /*6160*/  BSSY B1, `(.L_x_3691) ;  /* 0x0000007000017945 */ /* 0x000fe20003800000 */
[----:B------:R-:W-:Y:S01]  /*6170*/  IMAD.MOV.U32 R41, RZ, RZ, RZ ;  /* 0x000000ffff297224 */ /* 0x000fe200078e00ff */
[----:B------:R-:W-:Y:S01]  /*6180*/  MOV R39, 0xffffffff ;  /* 0xffffffff00277802 */ /* 0x000fe20000000f00 */
[----:B------:R-:W-:-:S07]  /*6190*/  IMAD.MOV.U32 R40, RZ, RZ, 0x1f ;  /* 0x0000001fff287424 */ /* 0x000fce00078e00ff */
[----:B01-345:R-:W-:Y:S05]  /*61a0*/  WARPSYNC.COLLECTIVE R39, `(.L_x_3692) ;  /* 0x0000000027087348 */ /* 0x03bfea0003c00000 */
[----:B-1----:R1:W2:Y:S02]  /*61b0*/  SHFL.IDX P6, R39, R42, R41, R40 ;  /* 0x000000292a277389 */ /* 0x0022a400000c0028 */
[----:B012345:R-:W-:Y:S05]  /*61c0*/  ENDCOLLECTIVE ;  /* 0x000000000000791b */ /* 0x03ffea0003800000 */
.L_x_3692:
[----:B------:R-:W-:Y:S05]  /*61d0*/  BSYNC B1 ;  /* 0x0000000000017941 */ /* 0x000fea0003800000 */
.L_x_3691:
[----:B------:R-:W-:Y:S05]  /*61e0*/  BRA `(.L_x_3693) ;  /* 0xffffffe4008c7947 */ /* 0x000fea000383ffff */
.L_x_3627:
[----:B------:R-:W-:Y:S01]  /*61f0*/  HFMA2 R42, -RZ, RZ, 0, 1.847743988037109375e-06 ;  /* 0x0000001fff2a7431 */ /* 0x000fe200000001ff */
[----:B------:R-:W-:Y:S01]  /*6200*/  BSSY B0, `(.L_x_3694) ;  /* 0x0000007000007945 */ /* 0x000fe20003800000 */
[----:B------:R-:W-:Y:S02]  /*6210*/  IMAD.MOV.U32 R40, RZ, RZ, R3 ;  /* 0x000000ffff287224 */ /* 0x000fe400078e0003 */
[----:B------:R-:W-:Y:S02]  /*6220*/  IMAD.MOV.U32 R41, RZ, RZ, 0x10 ;  /* 0x00000010ff297424 */ /* 0x000fe400078e00ff */
[----:B------:R-:W-:-:S07]  /*6230*/  IMAD.MOV.U32 R39, RZ, RZ, -0x1 ;  /* 0xffffffffff277424 */ /* 0x000fce00078e00ff */
[----:B01-345:R-:W-:Y:S05]  /*6240*/  WARPSYNC.COLLECTIVE R39, `(.L_x_3695) ;  /* 0x0000000027087348 */ /* 0x03bfea0003c00000 */
[----:B------:R2:W0:Y:S02]  /*6250*/  SHFL.DOWN P3, R37, R40, R41, R42 ;  /* 0x0800002928257389 */ /* 0x000424000006002a */
[----:B012345:R-:W-:Y:S05]  /*6260*/  ENDCOLLECTIVE ;  /* 0x000000000000791b */ /* 0x03ffea0003800000 */
.L_x_3695:
[----:B------:R-:W-:Y:S05]  /*6270*/  BSYNC B0 ;  /* 0x0000000000007941 */ /* 0x000fea0003800000 */
.L_x_3694:
[----:B------:R-:W-:Y:S01]  /*6280*/  IMAD.MOV.U32 R4, RZ, RZ, R37 ;  /* 0x000000ffff047224 */ /* 0x000fe200078e0025 */
[----:B------:R-:W-:Y:S01]  /*6290*/  MOV R39, 0xffffffff ;  /* 0xffffffff00277802 */ /* 0x000fe20000000f00 */
[----:B------:R-:W-:Y:S02]  /*62a0*/  IMAD.MOV.U32 R41, RZ, RZ, 0x8 ;  /* 0x00000008ff297424 */ /* 0x000fe400078e00ff */
[----:B------:R-:W-:Y:S01]  /*62b0*/  FADD R4, R4, R3 ;  /* 0x0000000304047221 */ /* 0x000fe20000000000 */
[----:B------:R-:W-:-:S04]  /*62c0*/  IMAD.MOV.U32 R42, RZ, RZ, 0x1f ;  /* 0x0000001fff2a7424 */ /* 0x000fc800078e00ff */
[----:B------:R-:W-:-:S07]  /*62d0*/  MOV R40, R4 ;  /* 0x0000000400287202 */ /* 0x000fce0000000f00 */
[----:B------:R-:W-:Y:S05]  /*62e0*/  WARPSYNC.COLLECTIVE R39, `(.L_x_3696) ;  /* 0x0000000027087348 */ /* 0x000fea0003c00000 */
[----:B------:R0:W1:Y:S02]  /*62f0*/  SHFL.DOWN P3, R37, R40, R41, R42 ;  /* 0x0800002928257389 */ /* 0x000064000006002a */
[----:B01----:R-:W-:Y:S05]  /*6300*/  ENDCOLLECTIVE ;  /* 0x000000000000791b */ /* 0x003fea0003800000 */
.L_x_3696:
[----:B------:R-:W-:Y:S02]  /*6310*/  HFMA2 R41, -RZ, RZ, 0, 2.384185791015625e-07 ;  /* 0x00000004ff297431 */ /* 0x000fe400000001ff */
[----:B------:R-:W-:-:S04]  /*6320*/  IMAD.MOV.U32 R5, RZ, RZ, R37 ;  /* 0x000000ffff057224 */ /* 0x000fc800078e0025 */
[----:B------:R-:W-:-:S04]  /*6330*/  FADD R5, R4, R5 ;  /* 0x0000000504057221 */ /* 0x000fc80000000000 */
[----:B------:R-:W-:-:S07]  /*6340*/  IMAD.MOV.U32 R40, RZ, RZ, R5 ;  /* 0x000000ffff287224 */ /* 0x000fce00078e0005 */
[----:B------:R-:W-:Y:S05]  /*6350*/  WARPSYNC.COLLECTIVE R39, `(.L_x_3697) ;  /* 0x0000000027087348 */ /* 0x000fea0003c00000 */
[----:B------:R0:W1:Y:S02]  /*6360*/  SHFL.DOWN P3, R37, R40, R41, R42 ;  /* 0x0800002928257389 */ /* 0x000064000006002a */
[----:B01----:R-:W-:Y:S05]  /*6370*/  ENDCOLLECTIVE ;  /* 0x000000000000791b */ /* 0x003fea0003800000 */
.L_x_3697:
[----:B------:R-:W-:Y:S01]  /*6380*/  MOV R41, 0x2 ;  /* 0x0000000200297802 */ /* 0x000fe20000000f00 */
[----:B------:R-:W-:-:S04]  /*6390*/  IMAD.MOV.U32 R6, RZ, RZ, R37 ;  /* 0x000000ffff067224 */ /* 0x000fc800078e0025 */
[----:B------:R-:W-:-:S04]  /*63a0*/  FADD R6, R5, R6 ;  /* 0x0000000605067221 */ /* 0x000fc80000000000 */
[----:B------:R-:W-:-:S07]  /*63b0*/  IMAD.MOV.U32 R40, RZ, RZ, R6 ;  /* 0x000000ffff287224 */ /* 0x000fce00078e0006 */
[----:B------:R-:W-:Y:S05]  /*63c0*/  WARPSYNC.COLLECTIVE R39, `(.L_x_3698) ;  /* 0x0000000027087348 */ /* 0x000fea0003c00000 */
[----:B------:R0:W1:Y:S02]  /*63d0*/  SHFL.DOWN P3, R37, R40, R41, R42 ;  /* 0x0800002928257389 */ /* 0x000064000006002a */
[----:B01----:R-:W-:Y:S05]  /*63e0*/  ENDCOLLECTIVE ;  /* 0x000000000000791b */ /* 0x003fea0003800000 */
.L_x_3698:
[----:B------:R-:W-:Y:S02]  /*63f0*/  HFMA2 R41, -RZ, RZ, 0, 5.9604644775390625e-08 ;  /* 0x00000001ff297431 */ /* 0x000fe400000001ff */
[----:B------:R-:W-:-:S04]  /*6400*/  IMAD.MOV.U32 R3, RZ, RZ, R37 ;  /* 0x000000ffff037224 */ /* 0x000fc800078e0025 */
[----:B------:R-:W-:-:S04]  /*6410*/  FADD R3, R6, R3 ;  /* 0x0000000306037221 */ /* 0x000fc80000000000 */
[----:B------:R-:W-:-:S07]  /*6420*/  IMAD.MOV.U32 R40, RZ, RZ, R3 ;  /* 0x000000ffff287224 */ /* 0x000fce00078e0003 */
[----:B------:R-:W-:Y:S05]  /*6430*/  WARPSYNC.COLLECTIVE R39, `(.L_x_3699) ;  /* 0x0000000027087348 */ /* 0x000fea0003c00000 */
[----:B------:R0:W1:Y:S02]  /*6440*/  SHFL.DOWN P3, R37, R40, R41, R42 ;  /* 0x0800002928257389 */ /* 0x000064000006002a */
[----:B01----:R-:W-:Y:S05]  /*6450*/  ENDCOLLECTIVE ;  /* 0x000000000000791b */ /* 0x003fea0003800000 */
.L_x_3699:
[----:B------:R-:W-:Y:S01]  /*6460*/  IMAD.MOV.U32 R40, RZ, RZ, R7 ;  /* 0x000000ffff287224 */ /* 0x000fe200078e0007 */
[----:B------:R-:W-:Y:S01]  /*6470*/  MOV R41, 0x10 ;  /* 0x0000001000297802 */ /* 0x000fe20000000f00 */
[----:B------:R-:W-:-:S07]  /*6480*/  IMAD.MOV.U32 R4, RZ, RZ, R37 ;  /* 0x000000ffff047224 */ /* 0x000fce00078e0025 */
[----:B------:R-:W-:Y:S05]  /*6490*/  WARPSYNC.COLLECTIVE R39, `(.L_x_3700) ;  /* 0x0000000027087348 */ /* 0x000fea0003c00000 */
[----:B------:R0:W1:Y:S02]  /*64a0*/  SHFL.DOWN P3, R37, R40, R41, R42 ;  /* 0x0800002928257389 */ /* 0x000064000006002a */
[----:B01----:R-:W-:Y:S05]  /*64b0*/  ENDCOLLECTIVE ;  /* 0x000000000000791b */ /* 0x003fea0003800000 */
.L_x_3700:
[----:B------:R-:W-:Y:S02]  /*64c0*/  HFMA2 R41, -RZ, RZ, 0, 4.76837158203125e-07 ;  /* 0x00000008ff297431 */ /* 0x000fe400000001ff */
[----:B------:R-:W-:-:S04]  /*64d0*/  IMAD.MOV.U32 R6, RZ, RZ, R37 ;  /* 0x000000ffff067224 */ /* 0x000fc800078e0025 */
[----:B------:R-:W-:-:S04]  /*64e0*/  FADD R30, R6, R7 ;  /* 0x00000007061e7221 */ /* 0x000fc80000000000 */
[----:B------:R-:W-:-:S07]  /*64f0*/  IMAD.MOV.U32 R40, RZ, RZ, R30 ;  /* 0x000000ffff287224 */ /* 0x000fce00078e001e */
[----:B------:R-:W-:Y:S05]  /*6500*/  WARPSYNC.COLLECTIVE R39, `(.L_x_3701) ;  /* 0x0000000027087348 */ /* 0x000fea0003c00000 */
[----:B------:R0:W1:Y:S02]  /*6510*/  SHFL.DOWN P3, R37, R40, R41, R42 ;  /* 0x0800002928257389 */ /* 0x000064000006002a */
[----:B01----:R-:W-:Y:S05]  /*6520*/  ENDCOLLECTIVE ;  /* 0x000000000000791b */ /* 0x003fea0003800000 */
.L_x_3701:
[----:B------:R-:W-:Y:S01]  /*6530*/  MOV R41, 0x4 ;  /* 0x0000000400297802 */ /* 0x000fe20000000f00 */
[----:B------:R-:W-:-:S04]  /*6540*/  IMAD.MOV.U32 R31, RZ, RZ, R37 ;  /* 0x000000ffff1f7224 */ /* 0x000fc800078e0025 */
[----:B------:R-:W-:-:S04]  /*6550*/  FADD R31, R30, R31 ;  /* 0x0000001f1e1f7221 */ /* 0x000fc80000000000 */
[----:B------:R-:W-:-:S07]  /*6560*/  IMAD.MOV.U32 R40, RZ, RZ, R31 ;  /* 0x000000ffff287224 */ /* 0x000fce00078e001f */
[----:B------:R-:W-:Y:S05]  /*6570*/  WARPSYNC.COLLECTIVE R39, `(.L_x_3702) ;  /* 0x0000000027087348 */ /* 0x000fea0003c00000 */
[----:B------:R0:W1:Y:S02]  /*6580*/  SHFL.DOWN P3, R37, R40, R41, R42 ;  /* 0x0800002928257389 */ /* 0x000064000006002a */
[----:B01----:R-:W-:Y:S05]  /*6590*/  ENDCOLLECTIVE ;  /* 0x000000000000791b */ /* 0x003fea0003800000 */
.L_x_3702:
[----:B------:R-:W-:Y:S02]  /*65a0*/  HFMA2 R41, -RZ, RZ, 0, 1.1920928955078125e-07 ;  /* 0x00000002ff297431 */ /* 0x000fe400000001ff */
[----:B------:R-:W-:-:S04]  /*65b0*/  IMAD.MOV.U32 R38, RZ, RZ, R37 ;  /* 0x000000ffff267224 */ /* 0x000fc800078e0025 */
[----:B------:R-:W-:-:S04]  /*65c0*/  FADD R38, R31, R38 ;  /* 0x000000261f267221 */ /* 0x000fc80000000000 */
[----:B------:R-:W-:-:S07]  /*65d0*/  IMAD.MOV.U32 R40, RZ, RZ, R38 ;  /* 0x000000ffff287224 */ /* 0x000fce00078e0026 */
[----:B------:R-:W-:Y:S05]  /*65e0*/  WARPSYNC.COLLECTIVE R39, `(.L_x_3703) ;  /* 0x0000000027087348 */ /* 0x000fea0003c00000 */
[----:B------:R0:W1:Y:S02]  /*65f0*/  SHFL.DOWN P3, R37, R40, R41, R42 ;  /* 0x0800002928257389 */ /* 0x000064000006002a */
[----:B01----:R-:W-:Y:S05]  /*6600*/  ENDCOLLECTIVE ;  /* 0x000000000000791b */ /* 0x003fea0003800000 */
.L_x_3703:
[----:B------:R-:W-:Y:S01]  /*6610*/  MOV R41, 0x1 ;  /* 0x0000000100297802 */ /* 0x000fe20000000f00 */
[----:B------:R-:W-:-:S04]  /*6620*/  IMAD.MOV.U32 R7, RZ, RZ, R37 ;  /* 0x000000ffff077224 */ /* 0x000fc800078e0025 */
[----:B------:R-:W-:-:S04]  /*6630*/  FADD R7, R38, R7 ;  /* 0x0000000726077221 */ /* 0x000fc80000000000 */
[----:B------:R-:W-:-:S07]  /*6640*/  IMAD.MOV.U32 R40, RZ, RZ, R7 ;  /* 0x000000ffff287224 */ /* 0x000fce00078e0007 */
[----:B------:R-:W-:Y:S05]  /*6650*/  WARPSYNC.COLLECTIVE R39, `(.L_x_3704) ;  /* 0x0000000027087348 */ /* 0x000fea0003c00000 */
[----:B------:R0:W1:Y:S02]  /*6660*/  SHFL.DOWN P3, R37, R40, R41, R42 ;  /* 0x0800002928257389 */ /* 0x000064000006002a */
[----:B01----:R-:W-:Y:S05]  /*6670*/  ENDCOLLECTIVE ;  /* 0x000000000000791b */ /* 0x003fea0003800000 */
.L_x_3704:
[----:B------:R-:W-:Y:S02]  /*6680*/  IMAD.MOV.U32 R30, RZ, RZ, R37 ;  /* 0x000000ffff1e7224 */ /* 0x000fe400078e0025 */
[----:B------:R-:W-:Y:S01]  /*6690*/  FADD R37, R3, R4 ;  /* 0x0000000403257221 */ /* 0x000fe20000000000 */
[----:B------:R-:W-:Y:S06]  /*66a0*/  BRA `(.L_x_3705) ;  /* 0xffffffe4003c7947 */ /* 0x000fec000383ffff */
.L_x_3706:
        /* <DEDUP_REMOVED lines=13> */
.L_x_4167:


//--------------------- .text._Z66popcount_weighted_keys_literal_fused_multiq_kernel_warp_out_w32_sbILi1EEvPKyPKfiiS1_S3_iiiiiPKxS5_fiPf --------------------------
	.section	.text._Z66popcount_weighted_keys_literal_fused_multiq_kernel_warp_out_w32_sbILi1EEvPKyPKfiiS1_S3_iiiiiPKxS5_fiPf,"ax",@progbits
	.align	128
        .global         _Z66popcount_weighted_keys_literal_fused_multiq_kernel_warp_out_w32_sbILi1EEvPKyPKfiiS1_S3_iiiiiPKxS5_fiPf
        .type           _Z66popcount_weighted_keys_literal_fused_multiq_kernel_warp_out_w32_sbILi1EEvPKyPKfiiS1_S3_iiiiiPKxS5_fiPf,@function
        .size           _Z66popcount_weighted_keys_literal_fused_multiq_kernel_warp_out_w32_sbILi1EEvPKyPKfiiS1_S3_iiiiiPKxS5_fiPf,(.L_x_4168 - _Z66popcount_weighted_keys_literal_fused_multiq_kernel_warp_out_w32_sbILi1EEvPKyPKfiiS1_S3_iiiiiPKxS5_fiPf)
        .other          _Z66popcount_weighted_keys_literal_fused_multiq_kernel_warp_out_w32_sbILi1EEvPKyPKfiiS1_S3_iiiiiPKxS5_fiPf,@"STO_CUDA_ENTRY STV_DEFAULT"
_Z66popcount_weighted_keys_literal_fused_multiq_kernel_warp_out_w32_sbILi1EEvPKyPKfiiS1_S3_iiiiiPKxS5_fiPf:
.text._Z66popcount_weighted_keys_literal_fused_multiq_kernel_warp_out_w32_sbILi1EEvPKyPKfiiS1_S3_iiiiiPKxS5_fiPf:
        /* <DEDUP_REMOVED lines=37> */
[----:B------:R-:W-:Y:S02]  /*0250*/  IMAD.MOV R0, RZ, RZ, -R11 ;  /* 0x000000ffff007224 */ /* 0x000fe400078e0a0b */
[----:B------:R-:W-:Y:S02]  /*0260*/  IMAD.MOV.U32 R6, RZ, RZ, RZ ;  /* 0x000000ffff067224 */ /* 0x000fe400078e00ff */
[----:B------:R-:W-:-:S05]  /*0270*/  IMAD R9, R2, R0, R9 ;  /* 0x0000000002097224 */ /* 0x000fca00078e0209 */
[----:B------:R-:W-:-:S13]  /*0280*/  ISETP.GE.U32.AND P0, PT, R9, R2, PT ;  /* 0x000000020900720c */ /* 0x000fda0003f06070 */
[----:B------:R-:W-:Y:S02]  /*0290*/  @P0 IMAD.IADD R9, R9, 0x1, -R2 ;  /* 0x0000000109090824 */ /* 0x000fe400078e0a02 */
[----:B------:R-:W-:-:S03]  /*02a0*/  @P0 VIADD R11, R11, 0x1 ;  /* 0x000000010b0b0836 */ /* 0x000fc60000000000 */
[----:B------:R-:W-:Y:S01]  /*02b0*/  ISETP.GE.U32.AND P1, PT, R9, R2, PT ;  /* 0x000000020900720c */ /* 0x000fe20003f26070 */
[----:B------:R-:W-:-:S12]  /*02c0*/  IMAD.IADD R9, R7, 0x1, R2 ;  /* 0x0000000107097824 */ /* 0x000fd800078e0202 */
[----:B------:R-:W-:Y:S02]  /*02d0*/  @P1 IADD3 R11, PT, PT, R11, 0x1, RZ ;  /* 0x000000010b0b1810 */ /* 0x000fe40007ffe0ff */
[----:B------:R-:W-:-:S05]  /*02e0*/  @!P2 LOP3.LUT R11, RZ, R2, RZ, 0x33, !PT ;  /* 0x00000002ff0ba212 */ /* 0x000fca00078e33ff */
[----:B------:R-:W-:Y:S01]  /*02f0*/  IMAD.IADD R0, R4, 0x1, R11 ;  /* 0x0000000104007824 */ /* 0x000fe200078e020b */
[----:B------:R-:W-:-:S04]  /*0300*/  LOP3.LUT R4, R5, 0x1f, RZ, 0xc0, !PT ;  /* 0x0000001f05047812 */ /* 0x000fc800078ec0ff */
[----:B------:R-:W-:-:S07]  /*0310*/  LOP3.LUT R8, R0, 0x3, RZ, 0xc0, !PT ;  /* 0x0000000300087812 */ /* 0x000fce00078ec0ff */
.L_x_3714:
[----:B0-----:R-:W0:Y:S01]  /*0320*/  LDCU UR8, c[0x0][0x3ac] ;  /* 0x00007580ff0877ac */ /* 0x001e220008000800 */
[----:B---3--:R-:W-:-:S04]  /*0330*/  IADD3 R20, PT, PT, R6, UR6, RZ ;  /* 0x0000000606147c10 */ /* 0x008fc8000fffe0ff */
        /* <DEDUP_REMOVED lines=21> */
[----:B------:R-:W-:-:S12]  /*0490*/  IMAD.WIDE R12, R2, 0x8, R12 ;  /* 0x00000008020c7825 */ /* 0x000fd800078e020c */
[C---:B0-----:R-:W-:Y:S02]  /*04a0*/  @P1 IMAD.WIDE R14, R2.reuse, 0x8, R12 ;  /* 0x00000008020e1825 */ /* 0x041fe400078e020c */
[----:B------:R-:W2:Y:S04]  /*04b0*/  LDG.E.64.CONSTANT R12, desc[UR10][R12.64] ;  /* 0x0000000a0c0c7981 */ /* 0x000ea8000c1e9b00 */
[----:B------:R-:W3:Y:S01]  /*04c0*/  @P1 LDG.E.64.CONSTANT R14, desc[UR10][R14.64] ;  /* 0x0000000a0e0e1981 */ /* 0x000ee2000c1e9b00 */
[----:B------:R-:W-:Y:S01]  /*04d0*/  LEA R19, R2, R17, 0x3 ;  /* 0x0000001102137211 */ /* 0x000fe200078e18ff */
[----:B------:R-:W-:Y:S02]  /*04e0*/  IMAD.MOV.U32 R23, RZ, RZ, R9 ;  /* 0x000000ffff177224 */ /* 0x000fe400078e0009 */
[----:B------:R-:W-:-:S02]  /*04f0*/  @P1 IMAD.IADD R23, R9, 0x1, R2 ;  /* 0x0000000109171824 */ /* 0x000fc400078e0202 */
[----:B------:R-:W-:Y:S01]  /*0500*/  @P1 IMAD R17, R2, 0x8, R19 ;  /* 0x0000000802111824 */ /* 0x000fe200078e0213 */
[----:B--2---:R1:W-:Y:S04]  /*0510*/  STS.64 [R19], R12 ;  /* 0x0000000c13007388 */ /* 0x0043e80000000a00 */
[----:B---3--:R1:W-:Y:S02]  /*0520*/  @P1 STS.64 [R17], R14 ;  /* 0x0000000e11001388 */ /* 0x0083e40000000a00 */
.L_x_3711:
[----:B------:R-:W-:Y:S05]  /*0530*/  BSYNC.RECONVERGENT B1 ;  /* 0x0000000000017941 */ /* 0x000fea0003800200 */
.L_x_3710:
[----:B------:R-:W-:Y:S05]  /*0540*/  @!P0 BRA `(.L_x_3709) ;  /* 0x00000000005c8947 */ /* 0x000fea0003800000 */
.L_x_3712:
[----:B-12---:R-:W-:Y:S01]  /*0550*/  IADD3 R13, PT, PT, R2, R23, RZ ;  /* 0x00000017020d7210 */ /* 0x006fe20007ffe0ff */
        /* <DEDUP_REMOVED lines=22> */
.L_x_3709:
[----:B------:R-:W-:Y:S05]  /*06c0*/  BSYNC.RECONVERGENT B0 ;  /* 0x0000000000007941 */ /* 0x000fea0003800200 */
.L_x_3708:
[----:B------:R-:W-:Y:S01]  /*06d0*/  ISETP.NE.AND P0, PT, R5, RZ, PT ;  /* 0x000000ff0500720c */ /* 0x000fe20003f05270 */
[----:B------:R-:W-:-:S12]  /*06e0*/  BSSY.RECONVERGENT B0, `(.L_x_3707) ;  /* 0x0000007000007945 */ /* 0x000fd80003800200 */
[----:B------:R-:W-:Y:S05]  /*06f0*/  @P0 BRA `(.L_x_3713) ;  /* 0x0000000000140947 */ /* 0x000fea0003800000 */
[----:B------:R-:W3:Y:S02]  /*0700*/  LDC.64 R10, c[0x0][0x3a0] ;  /* 0x0000e800ff0a7b82 */ /* 0x000ee40000000a00 */
[----:B---3--:R-:W-:-:S06]  /*0710*/  IMAD.WIDE.U32 R20, R20, 0x4, R10 ;  /* 0x0000000414147825 */ /* 0x008fcc00078e000a */
[----:B------:R-:W3:Y:S01]  /*0720*/  LDG.E.CONSTANT R20, desc[UR10][R20.64] ;  /* 0x0000000a14147981 */ /* 0x000ee2000c1e9900 */
[----:B------:R-:W-:-:S05]  /*0730*/  LEA R11, R6, UR7, 0x2 ;  /* 0x00000007060b7c11 */ /* 0x000fca000f8e10ff */
[----:B---3--:R3:W-:Y:S02]  /*0740*/  STS [R11], R20 ;  /* 0x000000140b007388 */ /* 0x0087e40000000800 */
.L_x_3713:
[----:B------:R-:W-:Y:S05]  /*0750*/  BSYNC.RECONVERGENT B0 ;  /* 0x0000000000007941 */ /* 0x000fea0003800200 */
.L_x_3707:
[----:B------:R-:W-:-:S04]  /*0760*/  IADD3 R6, PT, PT, R6, 0x1, RZ ;  /* 0x0000000106067810 */ /* 0x000fc80007ffe0ff */
[----:B------:R-:W-:-:S13]  /*0770*/  ISETP.NE.AND P0, PT, R6, UR5, PT ;  /* 0x0000000506007c0c */ /* 0x000fda000bf05270 */
[----:B------:R-:W-:Y:S05]  /*0780*/  @P0 BRA `(.L_x_3714) ;  /* 0xfffffff800e40947 */ /* 0x000fea000383ffff */
[----:B------:R-:W3:Y:S01]  /*0790*/  S2R R5, SR_CgaCtaId ;  /* 0x0000000000057919 */ /* 0x000ee20000008800 */
[----:B------:R-:W4:Y:S01]  /*07a0*/  LDC R7, c[0x0][0x390] ;  /* 0x0000e400ff077b82 */ /* 0x000f220000000800 */
[----:B------:R-:W-:Y:S01]  /*07b0*/  MOV R0, 0x400 ;  /* 0x0000040000007802 */ /* 0x000fe20000000f00 */
[C---:B----4-:R-:W-:Y:S01]  /*07c0*/  VIADD R10, R7.reuse, UR5 ;  /* 0x00000005070a7c36 */ /* 0x050fe20008000000 */
[C---:B------:R-:W-:Y:S01]  /*07d0*/  LOP3.LUT R9, R7.reuse, 0x7ffffffc, RZ, 0xc0, !PT ;  /* 0x7ffffffc07097812 */ /* 0x040fe200078ec0ff */
[C---:B------:R-:W-:Y:S01]  /*07e0*/  IMAD.SHL.U32 R6, R7.reuse, 0x20, RZ ;  /* 0x0000002007067824 */ /* 0x040fe200078e00ff */
[----:B------:R-:W-:-:S03]  /*07f0*/  LOP3.LUT R7, R7, 0x3, RZ, 0xc0, !PT ;  /* 0x0000000307077812 */ /* 0x000fc600078ec0ff */
[----:B------:R-:W-:Y:S01]  /*0800*/  IMAD.MOV R9, RZ, RZ, -R9 ;  /* 0x000000ffff097224 */ /* 0x000fe200078e0a09 */
[----:B---3--:R-:W-:Y:S02]  /*0810*/  LEA R11, R5, R0, 0x18 ;  /* 0x00000000050b7211 */ /* 0x008fe400078ec0ff */
[C---:B------:R-:W-:Y:S01]  /*0820*/  LEA R5, R4.reuse, UR4, 0x3 ;  /* 0x0000000404057c11 */ /* 0x040fe2000f8e18ff */
[----:B------:R-:W-:Y:S01]  /*0830*/  UMOV UR4, URZ ;  /* 0x000000ff00047c82 */ /* 0x000fe20008000000 */
[----:B------:R-:W-:Y:S01]  /*0840*/  LEA R8, R4, R11, 0x3 ;  /* 0x0000000b04087211 */ /* 0x000fe200078e18ff */
[----:B------:R-:W-:-:S04]  /*0850*/  IMAD.U32 R10, R10, 0x100, R11 ;  /* 0x000001000a0a7824 */ /* 0x000fc800078e000b */
[----:B------:R-:W-:Y:S01]  /*0860*/  VIADD R10, R10, 0x8 ;  /* 0x000000080a0a7836 */ /* 0x000fe20000000000 */
[----:B------:R-:W-:Y:S06]  /*0870*/  BAR.SYNC.DEFER_BLOCKING 0x0 ;  /* 0x0000000000007b1d */ /* 0x000fec0000010000 */
.L_x_3765:
[----:B------:R-:W3:Y:S01]  /*0880*/  LDCU UR8, c[0x0][0x3b0] ;  /* 0x00007600ff0877ac */ /* 0x000ee20008000800 */
[----:B01----:R-:W-:-:S05]  /*0890*/  VIADD R21, R3, UR4 ;  /* 0x0000000403157c36 */ /* 0x003fca0008000000 */
[----:B---3--:R-:W-:-:S13]  /*08a0*/  ISETP.GE.AND P0, PT, R21, UR8, PT ;  /* 0x0000000815007c0c */ /* 0x008fda000bf06270 */
[----:B-----5:R-:W-:Y:S05]  /*08b0*/  @P0 EXIT ;  /* 0x000000000000094d */ /* 0x020fea0003800000 */
[----:B012---:R-:W0:Y:S01]  /*08c0*/  LDC.64 R14, c[0x0][0x3c8] ;  /* 0x0000f200ff0e7b82 */ /* 0x007e220000000a00 */
[----:B------:R-:W1:Y:S01]  /*08d0*/  S2R R11, SR_TID.X ;  /* 0x00000000000b7919 */ /* 0x000e620000002100 */
[----:B------:R-:W2:Y:S01]  /*08e0*/  LDCU UR8, c[0x0][0x3b4] ;  /* 0x00007680ff0877ac */ /* 0x000ea20008000800 */
[----:B------:R-:W3:Y:S01]  /*08f0*/  LDCU UR9, c[0x0][0x390] ;  /* 0x00007200ff0977ac */ /* 0x000ee20008000800 */
[----:B------:R-:W4:Y:S01]  /*0900*/  LDCU UR13, c[0x0][0x390] ;  /* 0x00007200ff0d77ac */ /* 0x000f220008000800 */
[----:B------:R-:W0:Y:S02]  /*0910*/  LDCU.64 UR14, c[0x0][0x388] ;  /* 0x00007100ff0e77ac */ /* 0x000e240008000a00 */
[----:B0-----:R-:W-:-:S06]  /*0920*/  IMAD.WIDE.U32 R14, R21, 0x8, R14 ;  /* 0x00000008150e7825 */ /* 0x001fcc00078e000e */
[----:B------:R-:W5:Y:S01]  /*0930*/  LDG.E.64.CONSTANT R14, desc[UR10][R14.64] ;  /* 0x0000000a0e0e7981 */ /* 0x000f62000c1e9b00 */
[----:B--2---:R-:W-:Y:S01]  /*0940*/  UISETP.LT.AND UP0, UPT, UR8, 0x1, UPT ;  /* 0x000000010800788c */ /* 0x004fe2000bf01270 */
[----:B----4-:R-:W-:Y:S01]  /*0950*/  IMAD.WIDE.U32 R12, R21, UR13, RZ ;  /* 0x0000000d150c7c25 */ /* 0x010fe2000f8e00ff */
[C---:B-1----:R-:W-:Y:S01]  /*0960*/  ISETP.GE.AND P1, PT, R11.reuse, R6, PT ;  /* 0x000000060b00720c */ /* 0x042fe20003f26270 */
[----:B---3--:R-:W-:Y:S01]  /*0970*/  USHF.R.S32.HI UR9, URZ, 0x1f, UR9 ;  /* 0x0000001fff097899 */ /* 0x008fe20008011409 */
[----:B------:R-:W-:Y:S01]  /*0980*/  BSSY.RECONVERGENT B0, `(.L_x_3715) ;  /* 0x0000015000007945 */ /* 0x000fe20003800200 */
[----:B------:R-:W-:Y:S01]  /*0990*/  UIADD3 UR4, UPT, UPT, UR4, 0x1, URZ ;  /* 0x0000000104047890 */ /* 0x000fe2000fffe0ff */
[----:B------:R-:W-:Y:S01]  /*09a0*/  ISETP.GE.AND P0, PT, R11, UR13, PT ;  /* 0x0000000d0b007c0c */ /* 0x000fe2000bf06270 */
[----:B------:R-:W-:Y:S02]  /*09b0*/  USEL UR8, UR8, 0x1, !UP0 ;  /* 0x0000000108087887 */ /* 0x000fe4000c000000 */
[----:B------:R-:W-:-:S02]  /*09c0*/  IMAD R21, R21, UR9, R13 ;  /* 0x0000000915157c24 */ /* 0x000fc4000f8e020d */
[----:B------:R-:W-:-:S04]  /*09d0*/  UISETP.NE.AND UP0, UPT, UR4, UR8, UPT ;  /* 0x000000080400728c */ /* 0x000fc8000bf05270 */
[----:B------:R-:W-:Y:S07]  /*09e0*/  @P1 BRA `(.L_x_3716) ;  /* 0x0000000000381947 */ /* 0x000fee0003800000 */
[----:B------:R-:W0:Y:S01]  /*09f0*/  S2R R17, SR_CgaCtaId ;  /* 0x0000000000117919 */ /* 0x000e220000008800 */
[----:B------:R-:W1:Y:S01]  /*0a00*/  LDCU.64 UR8, c[0x0][0x380] ;  /* 0x00007000ff0877ac */ /* 0x000e620008000a00 */
[----:B------:R-:W-:Y:S02]  /*0a10*/  MOV R0, 0x400 ;  /* 0x0000040000007802 */ /* 0x000fe40000000f00 */
[----:B------:R-:W-:Y:S02]  /*0a20*/  MOV R23, R11 ;  /* 0x0000000b00177202 */ /* 0x000fe40000000f00 */
[C---:B-1----:R-:W-:Y:S02]  /*0a30*/  LEA R16, P1, R12.reuse, UR8, 0x8 ;  /* 0x000000080c107c11 */ /* 0x042fe4000f8240ff */
[----:B0-----:R-:W-:Y:S02]  /*0a40*/  LEA R0, R17, R0, 0x18 ;  /* 0x0000000011007211 */ /* 0x001fe400078ec0ff */
[----:B------:R-:W-:-:S09]  /*0a50*/  LEA.HI.X R17, R12, UR9, R21, 0x8, P1 ;  /* 0x000000090c117c11 */ /* 0x000fd200088f4415 */
.L_x_3717:
[----:B0-----:R-:W-:-:S06]  /*0a60*/  IMAD.WIDE R18, R23, 0x8, R16 ;  /* 0x0000000817127825 */ /* 0x001fcc00078e0210 */
[----:B------:R-:W2:Y:S01]  /*0a70*/  LDG.E.64.CONSTANT R18, desc[UR10][R18.64] ;  /* 0x0000000a12127981 */ /* 0x000ea2000c1e9b00 */
[----:B------:R-:W-:Y:S02]  /*0a80*/  IMAD R25, R23, 0x8, R0 ;  /* 0x0000000817197824 */ /* 0x000fe400078e0200 */
[----:B------:R-:W-:-:S05]  /*0a90*/  IMAD.IADD R23, R2, 0x1, R23 ;  /* 0x0000000102177824 */ /* 0x000fca00078e0217 */
[----:B------:R-:W-:Y:S01]  /*0aa0*/  ISETP.GE.AND P1, PT, R23, R6, PT ;  /* 0x000000061700720c */ /* 0x000fe20003f26270 */
[----:B--2---:R0:W-:-:S12]  /*0ab0*/  STS.64 [R25], R18 ;  /* 0x0000001219007388 */ /* 0x0041d80000000a00 */
[----:B------:R-:W-:Y:S05]  /*0ac0*/  @!P1 BRA `(.L_x_3717) ;  /* 0xfffffffc00e49947 */ /* 0x000fea000383ffff */
.L_x_3716:
[----:B------:R-:W-:Y:S05]  /*0ad0*/  BSYNC.RECONVERGENT B0 ;  /* 0x0000000000007941 */ /* 0x000fea0003800200 */
.L_x_3715:
[----:B------:R-:W-:Y:S04]  /*0ae0*/  BSSY.RECONVERGENT B0, `(.L_x_3718) ;  /* 0x000000d000007945 */ /* 0x000fe80003800200 */
[----:B------:R-:W-:Y:S05]  /*0af0*/  @P0 BRA `(.L_x_3719) ;  /* 0x00000000002c0947 */ /* 0x000fea0003800000 */
[----:B0-----:R-:W-:-:S07]  /*0b00*/  IMAD.MOV.U32 R19, RZ, RZ, R11 ;  /* 0x000000ffff137224 */ /* 0x001fce00078e000b */
.L_x_3720:
[----:B------:R-:W-:-:S04]  /*0b10*/  IADD3 R0, P0, PT, R19, R12, RZ ;  /* 0x0000000c13007210 */ /* 0x000fc80007f1e0ff */
[----:B------:R-:W-:Y:S02]  /*0b20*/  LEA.HI.X.SX32 R17, R19, R21, 0x1, P0 ;  /* 0x0000001513117211 */ /* 0x000fe400000f0eff */
[----:B-1----:R-:W-:-:S04]  /*0b30*/  LEA R16, P0, R0, UR14, 0x2 ;  /* 0x0000000e00107c11 */ /* 0x002fc8000f8010ff */
[----:B------:R-:W-:-:S05]  /*0b40*/  LEA.HI.X R17, R0, UR15, R17, 0x2, P0 ;  /* 0x0000000f00117c11 */ /* 0x000fca00080f1411 */
[----:B------:R-:W2:Y:S01]  /*0b50*/  LDG.E.CONSTANT R16, desc[UR10][R16.64] ;  /* 0x0000000a10107981 */ /* 0x000ea2000c1e9900 */
[----:B------:R-:W-:Y:S02]  /*0b60*/  LEA R23, R19, UR12, 0x2 ;  /* 0x0000000c13177c11 */ /* 0x000fe4000f8e10ff */
[----:B------:R-:W-:-:S04]  /*0b70*/  IADD3 R19, PT, PT, R2, R19, RZ ;  /* 0x0000001302137210 */ /* 0x000fc80007ffe0ff */
[----:B------:R-:W-:Y:S01]  /*0b80*/  ISETP.GE.AND P0, PT, R19, UR13, PT ;  /* 0x0000000d13007c0c */ /* 0x000fe2000bf06270 */
[----:B--2---:R1:W-:-:S12]  /*0b90*/  STS [R23], R16 ;  /* 0x0000001017007388 */ /* 0x0043d80000000800 */
[----:B------:R-:W-:Y:S05]  /*0ba0*/  @!P0 BRA `(.L_x_3720) ;  /* 0xfffffffc00d88947 */ /* 0x000fea000383ffff */
.L_x_3719:
[----:B------:R-:W-:Y:S05]  /*0bb0*/  BSYNC.RECONVERGENT B0 ;  /* 0x0000000000007941 */ /* 0x000fea0003800200 */
.L_x_3718:
        /* <DEDUP_REMOVED lines=9> */
[----:B------:R-:W-:-:S04]  /*0c50*/  IMAD R11, R14, UR8, R11 ;  /* 0x000000080e0b7c24 */ /* 0x000fc8000f8e020b */
[----:B------:R-:W-:-:S07]  /*0c60*/  IMAD.IADD R11, R13, 0x1, R11 ;  /* 0x000000010d0b7824 */ /* 0x000fce00078e020b */
.L_x_3764:
[----:B--2---:R-:W2:Y:S01]  /*0c70*/  LDCU UR8, c[0x0][0x3ac] ;  /* 0x00007580ff0877ac */ /* 0x004ea20008000800 */
[----:B------:R-:W-:Y:S01]  /*0c80*/  VIADD R17, R20, UR6 ;  /* 0x0000000614117c36 */ /* 0x000fe20008000000 */
[----:B------:R-:W-:Y:S04]  /*0c90*/  BSSY B0, `(.L_x_3722) ;  /* 0x00001a6000007945 */ /* 0x000fe80003800000 */
[----:B--2---:R-:W-:-:S13]  /*0ca0*/  ISETP.GE.AND P0, PT, R17, UR8, PT ;  /* 0x0000000811007c0c */ /* 0x004fda000bf06270 */
[----:B01----:R-:W-:Y:S05]  /*0cb0*/  @P0 BRA `(.L_x_3723) ;  /* 0x00000018008c0947 */ /* 0x003fea0003800000 */
[----:B------:R-:W2:Y:S01]  /*0cc0*/  LDC.64 R14, c[0x0][0x3c0] ;  /* 0x0000f000ff0e7b82 */ /* 0x000ea20000000a00 */
[C---:B------:R-:W-:Y:S01]  /*0cd0*/  LEA R0, R20.reuse, UR7, 0x2 ;  /* 0x0000000714007c11 */ /* 0x040fe2000f8e10ff */
[----:B-1----:R-:W-:-:S05]  /*0ce0*/  IMAD R16, R20, 0x100, R5 ;  /* 0x0000010014107824 */ /* 0x002fca00078e0205 */
[----:B------:R-:W1:Y:S01]  /*0cf0*/  LDS R0, [R0] ;  /* 0x0000000000007984 */ /* 0x000e620000000800 */
[----:B------:R-:W3:Y:S01]  /*0d00*/  LDC R21, c[0x0][0x390] ;  /* 0x0000e400ff157b82 */ /* 0x000ee20000000800 */
[----:B--2---:R-:W-:Y:S02]  /*0d10*/  IMAD.WIDE.U32 R14, R17, 0x8, R14 ;  /* 0x00000008110e7825 */ /* 0x004fe400078e000e */
[----:B------:R-:W2:Y:S04]  /*0d20*/  LDS.64 R16, [R16] ;  /* 0x0000000010107984 */ /* 0x000ea80000000a00 */
[----:B------:R-:W5:Y:S01]  /*0d30*/  LDG.E.64.CONSTANT R14, desc[UR10][R14.64] ;  /* 0x0000000a0e0e7981 */ /* 0x000f62000c1e9b00 */
[----:B---3--:R-:W-:-:S13]  /*0d40*/  ISETP.GE.AND P0, PT, R21, 0x11, PT ;  /* 0x000000111500780c */ /* 0x008fda0003f06270 */
[----:B-1----:R-:W-:Y:S05]  /*0d50*/  @!P0 BRA `(.L_x_3724) ;  /* 0x0000000400c88947 */ /* 0x002fea0003800000 */
[----:B0-----:R-:W-:Y:S01]  /*0d60*/  HFMA2 R25, -RZ, RZ, 0, 0 ;  /* 0x00000000ff197431 */ /* 0x001fe200000001ff */
[----:B------:R-:W-:Y:S01]  /*0d70*/  BSSY B1, `(.L_x_3725) ;  /* 0x000003f000017945 */ /* 0x000fe20003800000 */
[----:B------:R-:W-:Y:S01]  /*0d80*/  ISETP.NE.AND P0, PT, R4, RZ, PT ;  /* 0x000000ff0400720c */ /* 0x000fe20003f05270 */
[----:B------:R-:W-:Y:S02]  /*0d90*/  IMAD.MOV.U32 R21, RZ, RZ, R10 ;  /* 0x000000ffff157224 */ /* 0x000fe400078e000a */
[----:B------:R-:W-:Y:S02]  /*0da0*/  IMAD.MOV.U32 R22, RZ, RZ, R9 ;  /* 0x000000ffff167224 */ /* 0x000fe400078e0009 */
[----:B------:R-:W-:-:S08]  /*0db0*/  IMAD.MOV.U32 R23, RZ, RZ, R8 ;  /* 0x000000ffff177224 */ /* 0x000fd000078e0008 */
.L_x_3727:
[----:B------:R-:W-:Y:S01]  /*0dc0*/  MOV R24, RZ ;  /* 0x000000ff00187202 */ /* 0x000fe20000000f00 */
[----:B------:R-:W-:-:S05]  /*0dd0*/  UMOV UR8, 0xffffffff ;  /* 0xffffffff00087882 */ /* 0x000fca0000000000 */
[----:B------:R0:W1:Y:S01]  /*0de0*/  @!P0 LDS R24, [R21+-0x8] ;  /* 0xfffff80015188984 */ /* 0x0000620000000800 */
[----:B------:R-:W-:Y:S05]  /*0df0*/  BRA.DIV UR8, `(.L_x_3726) ;  /* 0x0000001a08607947 */ /* 0x000fea000b800000 */
[----:B------:R-:W2:Y:S04]  /*0e00*/  LDS.64 R18, [R23] ;  /* 0x0000000017127984 */ /* 0x000ea80000000a00 */
[----:B-1----:R-:W1:Y:S01]  /*0e10*/  SHFL.IDX PT, R24, R24, RZ, 0x1f ;  /* 0x00001fff18187589 */ /* 0x002e6200000e0000 */
[----:B--2---:R-:W-:Y:S02]  /*0e20*/  LOP3.LUT R18, R18, R16, RZ, 0xc0, !PT ;  /* 0x0000001012127212 */ /* 0x004fe400078ec0ff */
[----:B------:R-:W-:-:S04]  /*0e30*/  LOP3.LUT R28, R19, R17, RZ, 0xc0, !PT ;  /* 0x00000011131c7212 */ /* 0x000fc800078ec0ff */
[----:B------:R-:W-:Y:S08]  /*0e40*/  POPC R18, R18 ;  /* 0x0000001200127309 */ /* 0x000ff00000000000 */
[----:B------:R-:W2:Y:S02]  /*0e50*/  POPC R19, R28 ;  /* 0x0000001c00137309 */ /* 0x000ea40000000000 */
[----:B--2---:R-:W-:-:S02]  /*0e60*/  IMAD.IADD R26, R18, 0x1, R19 ;  /* 0x00000001121a7824 */ /* 0x004fc400078e0213 */
[----:B------:R-:W2:Y:S03]  /*0e70*/  LDS.64 R18, [R23+0x100] ;  /* 0x0001000017127984 */ /* 0x000ea60000000a00 */
[----:B------:R-:W-:-:S05]  /*0e80*/  I2FP.F32.U32 R27, R26 ;  /* 0x0000001a001b7245 */ /* 0x000fca0000201000 */
[----:B-1----:R-:W-:-:S04]  /*0e90*/  FMUL R26, R24, R27 ;  /* 0x0000001b181a7220 */ /* 0x002fc80000400000 */
[----:B------:R-:W-:Y:S01]  /*0ea0*/  FFMA R25, R0, R26, R25 ;  /* 0x0000001a00197223 */ /* 0x000fe20000000019 */
[----:B------:R-:W-:Y:S01]  /*0eb0*/  IMAD.MOV.U32 R26, RZ, RZ, RZ ;  /* 0x000000ffff1a7224 */ /* 0x000fe200078e00ff */
[----:B--2---:R-:W-:Y:S02]  /*0ec0*/  LOP3.LUT R29, R19, R17, RZ, 0xc0, !PT ;  /* 0x00000011131d7212 */ /* 0x004fe400078ec0ff */
[----:B------:R-:W1:Y:S01]  /*0ed0*/  @!P0 LDS R19, [R21+-0x4] ;  /* 0xfffffc0015138984 */ /* 0x000e620000000800 */
[----:B------:R-:W-:Y:S01]  /*0ee0*/  LOP3.LUT R28, R18, R16, RZ, 0xc0, !PT ;  /* 0x00000010121c7212 */ /* 0x000fe200078ec0ff */
[----:B------:R-:W-:Y:S08]  /*0ef0*/  POPC R27, R29 ;  /* 0x0000001d001b7309 */ /* 0x000ff00000000000 */
[----:B------:R-:W2:Y:S02]  /*0f00*/  POPC R18, R28 ;  /* 0x0000001c00127309 */ /* 0x000ea40000000000 */
[----:B--2---:R-:W-:-:S02]  /*0f10*/  IMAD.IADD R18, R18, 0x1, R27 ;  /* 0x0000000112127824 */ /* 0x004fc400078e021b */
[----:B------:R-:W-:-:S03]  /*0f20*/  IMAD.MOV.U32 R27, RZ, RZ, RZ ;  /* 0x000000ffff1b7224 */ /* 0x000fc600078e00ff */
[----:B------:R-:W-:Y:S02]  /*0f30*/  I2FP.F32.U32 R18, R18 ;  /* 0x0000001200127245 */ /* 0x000fe40000201000 */
[----:B-1----:R-:W-:-:S05]  /*0f40*/  @!P0 MOV R27, R19 ;  /* 0x00000013001b8202 */ /* 0x002fca0000000f00 */
[----:B------:R-:W1:Y:S02]  /*0f50*/  SHFL.IDX PT, R19, R27, RZ, 0x1f ;  /* 0x00001fff1b137589 */ /* 0x000e6400000e0000 */
[----:B-1----:R-:W-:Y:S02]  /*0f60*/  FMUL R24, R19, R18 ;  /* 0x0000001213187220 */ /* 0x002fe40000400000 */
[----:B------:R-:W1:Y:S02]  /*0f70*/  LDS.64 R18, [R23+0x200] ;  /* 0x0002000017127984 */ /* 0x000e640000000a00 */
[----:B------:R-:W-:Y:S01]  /*0f80*/  FFMA R25, R0, R24, R25 ;  /* 0x0000001800197223 */ /* 0x000fe20000000019 */
[----:B-1----:R-:W-:Y:S02]  /*0f90*/  LOP3.LUT R29, R19, R17, RZ, 0xc0, !PT ;  /* 0x00000011131d7212 */ /* 0x002fe400078ec0ff */
[----:B------:R-:W1:Y:S01]  /*0fa0*/  @!P0 LDS R19, [R21] ;  /* 0x0000000015138984 */ /* 0x000e620000000800 */
[----:B------:R-:W-:-:S03]  /*0fb0*/  LOP3.LUT R18, R18, R16, RZ, 0xc0, !PT ;  /* 0x0000001012127212 */ /* 0x000fc600078ec0ff */
[----:B------:R-:W-:Y:S08]  /*0fc0*/  POPC R29, R29 ;  /* 0x0000001d001d7309 */ /* 0x000ff00000000000 */
[----:B------:R-:W2:Y:S02]  /*0fd0*/  POPC R18, R18 ;  /* 0x0000001200127309 */ /* 0x000ea40000000000 */
[----:B--2---:R-:W-:-:S02]  /*0fe0*/  IMAD.IADD R29, R18, 0x1, R29 ;  /* 0x00000001121d7824 */ /* 0x004fc400078e021d */
[----:B------:R-:W-:Y:S03]  /*0ff0*/  @!P0 LDS R18, [R21+0x4] ;  /* 0x0000040015128984 */ /* 0x000fe60000000800 */
[----:B------:R-:W-:Y:S01]  /*1000*/  I2FP.F32.U32 R28, R29 ;  /* 0x0000001d001c7245 */ /* 0x000fe20000201000 */
[----:B-1----:R-:W-:-:S05]  /*1010*/  @!P0 IMAD.MOV.U32 R26, RZ, RZ, R19 ;  /* 0x000000ffff1a8224 */ /* 0x002fca00078e0013 */
[----:B------:R-:W1:Y:S02]  /*1020*/  SHFL.IDX PT, R19, R26, RZ, 0x1f ;  /* 0x00001fff1a137589 */ /* 0x000e6400000e0000 */
[----:B-1----:R-:W-:Y:S01]  /*1030*/  FMUL R19, R19, R28 ;  /* 0x0000001c13137220 */ /* 0x002fe20000400000 */
[----:B------:R-:W-:-:S03]  /*1040*/  HFMA2 R28, -RZ, RZ, 0, 0 ;  /* 0x00000000ff1c7431 */ /* 0x000fc600000001ff */
[----:B------:R-:W-:Y:S01]  /*1050*/  FFMA R25, R0, R19, R25 ;  /* 0x0000001300197223 */ /* 0x000fe20000000019 */
[----:B------:R-:W-:-:S06]  /*1060*/  @!P0 IMAD.MOV.U32 R28, RZ, RZ, R18 ;  /* 0x000000ffff1c8224 */ /* 0x000fcc00078e0012 */
[----:B------:R-:W1:Y:S02]  /*1070*/  SHFL.IDX PT, R28, R28, RZ, 0x1f ;  /* 0x00001fff1c1c7589 */ /* 0x000e6400000e0000 */
.L_x_3771:
[----:B------:R2:W3:Y:S01]  /*1080*/  LDS.64 R18, [R23+0x300] ;  /* 0x0003000017127984 */ /* 0x0004e20000000a00 */
[----:B------:R-:W-:Y:S01]  /*1090*/  VIADD R22, R22, 0x4 ;  /* 0x0000000416167836 */ /* 0x000fe20000000000 */
[----:B0-----:R-:W-:-:S04]  /*10a0*/  IADD3 R21, PT, PT, R21, 0x10, RZ ;  /* 0x0000001015157810 */ /* 0x001fc80007ffe0ff */
[----:B------:R-:W-:Y:S01]  /*10b0*/  ISETP.NE.AND P1, PT, R22, RZ, PT ;  /* 0x000000ff1600720c */ /* 0x000fe20003f25270 */
[----:B--2---:R-:W-:Y:S01]  /*10c0*/  VIADD R23, R23, 0x400 ;  /* 0x0000040017177836 */ /* 0x004fe20000000000 */
[----:B---3--:R-:W-:Y:S02]  /*10d0*/  LOP3.LUT R24, R18, R16, RZ, 0xc0, !PT ;  /* 0x0000001012187212 */ /* 0x008fe400078ec0ff */
[----:B------:R-:W-:Y:S02]  /*10e0*/  LOP3.LUT R26, R19, R17, RZ, 0xc0, !PT ;  /* 0x00000011131a7212 */ /* 0x000fe400078ec0ff */
[----:B------:R-:W-:Y:S08]  /*10f0*/  POPC R18, R24 ;  /* 0x0000001800127309 */ /* 0x000ff00000000000 */
[----:B------:R-:W0:Y:S02]  /*1100*/  POPC R19, R26 ;  /* 0x0000001a00137309 */ /* 0x000e240000000000 */
[----:B0-----:R-:W-:-:S05]  /*1110*/  IMAD.IADD R18, R18, 0x1, R19 ;  /* 0x0000000112127824 */ /* 0x001fca00078e0213 */
[----:B------:R-:W-:-:S05]  /*1120*/  I2FP.F32.U32 R19, R18 ;  /* 0x0000001200137245 */ /* 0x000fca0000201000 */
[----:B-1----:R-:W-:-:S04]  /*1130*/  FMUL R19, R28, R19 ;  /* 0x000000131c137220 */ /* 0x002fc80000400000 */
[----:B------:R-:W-:Y:S01]  /*1140*/  FFMA R25, R0, R19, R25 ;  /* 0x0000001300197223 */ /* 0x000fe20000000019 */
[----:B------:R-:W-:Y:S06]  /*1150*/  @P1 BRA `(.L_x_3727) ;  /* 0xfffffffc00181947 */ /* 0x000fec000383ffff */
[----:B------:R-:W-:Y:S05]  /*1160*/  BSYNC B1 ;  /* 0x0000000000017941 */ /* 0x000fea0003800000 */
.L_x_3725:
[----:B------:R-:W-:-:S13]  /*1170*/  ISETP.NE.AND P1, PT, R7, RZ, PT ;  /* 0x000000ff0700720c */ /* 0x000fda0003f25270 */
[----:B------:R-:W-:Y:S05]  /*1180*/  @!P1 BRA `(.L_x_3728) ;  /* 0x0000001400009947 */ /* 0x000fea0003800000 */
[----:B------:R-:W-:Y:S01]  /*1190*/  IMAD.MOV.U32 R24, RZ, RZ, RZ ;  /* 0x000000ffff187224 */ /* 0x000fe200078e00ff */
[----:B------:R-:W-:Y:S01]  /*11a0*/  UMOV UR8, 0xffffffff ;  /* 0xffffffff00087882 */ /* 0x000fe20000000000 */
[----:B------:R-:W-:-:S04]  /*11b0*/  ISETP.NE.AND P2, PT, R7, 0x1, PT ;  /* 0x000000010700780c */ /* 0x000fc80003f45270 */
[----:B------:R0:W1:Y:S01]  /*11c0*/  @!P0 LDS R24, [R21+-0x8] ;  /* 0xfffff80015188984 */ /* 0x0000620000000800 */
[----:B------:R-:W-:Y:S08]  /*11d0*/  BRA.DIV UR8, `(.L_x_3729) ;  /* 0x0000001a08687947 */ /* 0x000ff0000b800000 */
[----:B-1----:R-:W1:Y:S02]  /*11e0*/  SHFL.IDX PT, R24, R24, RZ, 0x1f ;  /* 0x00001fff18187589 */ /* 0x002e6400000e0000 */
.L_x_3774:
[----:B------:R-:W2:Y:S02]  /*11f0*/  LDS.64 R18, [R23] ;  /* 0x0000000017127984 */ /* 0x000ea40000000a00 */
[----:B--2---:R-:W-:Y:S02]  /*1200*/  LOP3.LUT R22, R18, R16, RZ, 0xc0, !PT ;  /* 0x0000001012167212 */ /* 0x004fe400078ec0ff */
[----:B------:R-:W-:Y:S02]  /*1210*/  LOP3.LUT R26, R19, R17, RZ, 0xc0, !PT ;  /* 0x00000011131a7212 */ /* 0x000fe400078ec0ff */
[----:B------:R-:W-:Y:S08]  /*1220*/  POPC R18, R22 ;  /* 0x0000001600127309 */ /* 0x000ff00000000000 */
[----:B------:R-:W2:Y:S02]  /*1230*/  POPC R19, R26 ;  /* 0x0000001a00137309 */ /* 0x000ea40000000000 */
[----:B--2---:R-:W-:-:S05]  /*1240*/  IMAD.IADD R18, R18, 0x1, R19 ;  /* 0x0000000112127824 */ /* 0x004fca00078e0213 */
[----:B------:R-:W-:-:S05]  /*1250*/  I2FP.F32.U32 R19, R18 ;  /* 0x0000001200137245 */ /* 0x000fca0000201000 */
[----:B-1----:R-:W-:-:S04]  /*1260*/  FMUL R19, R24, R19 ;  /* 0x0000001318137220 */ /* 0x002fc80000400000 */
[----:B------:R-:W-:Y:S01]  /*1270*/  FFMA R25, R0, R19, R25 ;  /* 0x0000001300197223 */ /* 0x000fe20000000019 */
[----:B------:R-:W-:Y:S06]  /*1280*/  @!P2 BRA `(.L_x_3728) ;  /* 0x0000001000c0a947 */ /* 0x000fec0003800000 */
[----:B------:R-:W-:Y:S01]  /*1290*/  HFMA2 R24, -RZ, RZ, 0, 0 ;  /* 0x00000000ff187431 */ /* 0x000fe200000001ff */
[----:B------:R-:W-:Y:S01]  /*12a0*/  UMOV UR8, 0xffffffff ;  /* 0xffffffff00087882 */ /* 0x000fe20000000000 */
[----:B------:R-:W-:-:S04]  /*12b0*/  ISETP.NE.AND P2, PT, R7, 0x2, PT ;  /* 0x000000020700780c */ /* 0x000fc80003f45270 */
[----:B------:R1:W2:Y:S01]  /*12c0*/  @!P0 LDS R24, [R21+-0x4] ;  /* 0xfffffc0015188984 */ /* 0x0002a20000000800 */
[----:B------:R-:W-:Y:S08]  /*12d0*/  BRA.DIV UR8, `(.L_x_3730) ;  /* 0x0000001a084c7947 */ /* 0x000ff0000b800000 */
[----:B--2---:R-:W2:Y:S02]  /*12e0*/  SHFL.IDX PT, R24, R24, RZ, 0x1f ;  /* 0x00001fff18187589 */ /* 0x004ea400000e0000 */
.L_x_3777:
[----:B------:R-:W3:Y:S02]  /*12f0*/  LDS.64 R18, [R23+0x100] ;  /* 0x0001000017127984 */ /* 0x000ee40000000a00 */
[----:B---3--:R-:W-:Y:S02]  /*1300*/  LOP3.LUT R22, R18, R16, RZ, 0xc0, !PT ;  /* 0x0000001012167212 */ /* 0x008fe400078ec0ff */
[----:B------:R-:W-:Y:S02]  /*1310*/  LOP3.LUT R26, R19, R17, RZ, 0xc0, !PT ;  /* 0x00000011131a7212 */ /* 0x000fe400078ec0ff */
[----:B------:R-:W-:Y:S08]  /*1320*/  POPC R18, R22 ;  /* 0x0000001600127309 */ /* 0x000ff00000000000 */
[----:B------:R-:W3:Y:S02]  /*1330*/  POPC R19, R26 ;  /* 0x0000001a00137309 */ /* 0x000ee40000000000 */
[----:B---3--:R-:W-:-:S05]  /*1340*/  IMAD.IADD R18, R18, 0x1, R19 ;  /* 0x0000000112127824 */ /* 0x008fca00078e0213 */
[----:B------:R-:W-:-:S05]  /*1350*/  I2FP.F32.U32 R19, R18 ;  /* 0x0000001200137245 */ /* 0x000fca0000201000 */
[----:B--2---:R-:W-:-:S04]  /*1360*/  FMUL R19, R24, R19 ;  /* 0x0000001318137220 */ /* 0x004fc80000400000 */
[----:B------:R-:W-:Y:S01]  /*1370*/  FFMA R25, R0, R19, R25 ;  /* 0x0000001300197223 */ /* 0x000fe20000000019 */
[----:B------:R-:W-:Y:S06]  /*1380*/  @!P2 BRA `(.L_x_3728) ;  /* 0x000000100080a947 */ /* 0x000fec0003800000 */
[----:B------:R-:W-:Y:S01]  /*1390*/  IMAD.MOV.U32 R24, RZ, RZ, RZ ;  /* 0x000000ffff187224 */ /* 0x000fe200078e00ff */
[----:B------:R-:W-:-:S05]  /*13a0*/  UMOV UR8, 0xffffffff ;  /* 0xffffffff00087882 */ /* 0x000fca0000000000 */
[----:B------:R2:W3:Y:S01]  /*13b0*/  @!P0 LDS R24, [R21] ;  /* 0x0000000015188984 */ /* 0x0004e20000000800 */
[----:B------:R-:W-:Y:S05]  /*13c0*/  BRA.DIV UR8, `(.L_x_3731) ;  /* 0x0000001a08347947 */ /* 0x000fea000b800000 */
[----:B---3--:R-:W3:Y:S02]  /*13d0*/  SHFL.IDX PT, R24, R24, RZ, 0x1f ;  /* 0x00001fff18187589 */ /* 0x008ee400000e0000 */
.L_x_3780:
[----:B------:R-:W4:Y:S02]  /*13e0*/  LDS.64 R18, [R23+0x200] ;  /* 0x0002000017127984 */ /* 0x000f240000000a00 */
[----:B----4-:R-:W-:Y:S02]  /*13f0*/  LOP3.LUT R18, R18, R16, RZ, 0xc0, !PT ;  /* 0x0000001012127212 */ /* 0x010fe400078ec0ff */
[----:B------:R-:W-:Y:S02]  /*1400*/  LOP3.LUT R19, R19, R17, RZ, 0xc0, !PT ;  /* 0x0000001113137212 */ /* 0x000fe400078ec0ff */
[----:B------:R-:W-:Y:S08]  /*1410*/  POPC R16, R18 ;  /* 0x0000001200107309 */ /* 0x000ff00000000000 */
[----:B------:R-:W4:Y:S02]  /*1420*/  POPC R17, R19 ;  /* 0x0000001300117309 */ /* 0x000f240000000000 */
[----:B----4-:R-:W-:-:S05]  /*1430*/  IMAD.IADD R16, R16, 0x1, R17 ;  /* 0x0000000110107824 */ /* 0x010fca00078e0211 */
[----:B------:R-:W-:-:S05]  /*1440*/  I2FP.F32.U32 R17, R16 ;  /* 0x0000001000117245 */ /* 0x000fca0000201000 */
[----:B---3--:R-:W-:-:S04]  /*1450*/  FMUL R17, R24, R17 ;  /* 0x0000001118117220 */ /* 0x008fc80000400000 */
[----:B------:R-:W-:Y:S01]  /*1460*/  FFMA R25, R0, R17, R25 ;  /* 0x0000001100197223 */ /* 0x000fe20000000019 */
[----:B------:R-:W-:Y:S06]  /*1470*/  BRA `(.L_x_3728) ;  /* 0x0000001000447947 */ /* 0x000fec0003800000 */
.L_x_3724:
[----:B------:R-:W-:Y:S01]  /*1480*/  ISETP.GE.AND P0, PT, R21, 0x1, PT ;  /* 0x000000011500780c */ /* 0x000fe20003f06270 */
[----:B0-----:R-:W-:-:S12]  /*1490*/  HFMA2 R25, -RZ, RZ, 0, 0 ;  /* 0x00000000ff197431 */ /* 0x001fd800000001ff */
[----:B------:R-:W-:Y:S05]  /*14a0*/  @!P0 BRA `(.L_x_3732) ;  /* 0x00000000003c8947 */ /* 0x000fea0003800000 */
[----:B------:R-:W-:Y:S01]  /*14b0*/  ISETP.NE.AND P0, PT, R4, RZ, PT ;  /* 0x000000ff0400720c */ /* 0x000fe20003f05270 */
[----:B------:R-:W-:Y:S01]  /*14c0*/  IMAD.MOV.U32 R24, RZ, RZ, RZ ;  /* 0x000000ffff187224 */ /* 0x000fe200078e00ff */
[----:B------:R-:W-:-:S11]  /*14d0*/  UMOV UR8, 0xffffffff ;  /* 0xffffffff00087882 */ /* 0x000fd60000000000 */
[----:B------:R-:W0:Y:S01]  /*14e0*/  @!P0 LDS R24, [UR12] ;  /* 0x0000000cff188984 */ /* 0x000e220008000800 */
[----:B------:R-:W-:Y:S05]  /*14f0*/  BRA.DIV UR8, `(.L_x_3733) ;  /* 0x0000001a080c7947 */ /* 0x000fea000b800000 */
[----:B0-----:R-:W0:Y:S02]  /*1500*/  SHFL.IDX PT, R24, R24, RZ, 0x1f ;  /* 0x00001fff18187589 */ /* 0x001e2400000e0000 */
.L_x_3783:
[----:B------:R-:W2:Y:S02]  /*1510*/  LDS.64 R18, [R8] ;  /* 0x0000000008127984 */ /* 0x000ea40000000a00 */
[----:B--2---:R-:W-:Y:S02]  /*1520*/  LOP3.LUT R22, R18, R16, RZ, 0xc0, !PT ;  /* 0x0000001012167212 */ /* 0x004fe400078ec0ff */
[----:B------:R-:W-:Y:S02]  /*1530*/  LOP3.LUT R23, R19, R17, RZ, 0xc0, !PT ;  /* 0x0000001113177212 */ /* 0x000fe400078ec0ff */
[----:B------:R-:W-:Y:S08]  /*1540*/  POPC R18, R22 ;  /* 0x0000001600127309 */ /* 0x000ff00000000000 */
[----:B------:R-:W1:Y:S02]  /*1550*/  POPC R19, R23 ;  /* 0x0000001700137309 */ /* 0x000e640000000000 */
[----:B-1----:R-:W-:-:S05]  /*1560*/  IMAD.IADD R18, R18, 0x1, R19 ;  /* 0x0000000112127824 */ /* 0x002fca00078e0213 */
[----:B------:R-:W-:-:S05]  /*1570*/  I2FP.F32.U32 R19, R18 ;  /* 0x0000001200137245 */ /* 0x000fca0000201000 */
[----:B0-----:R-:W-:-:S04]  /*1580*/  FMUL R19, R24, R19 ;  /* 0x0000001318137220 */ /* 0x001fc80000400000 */
[----:B------:R-:W-:-:S07]  /*1590*/  FFMA R25, R0, R19, RZ ;  /* 0x0000001300197223 */ /* 0x000fce00000000ff */
.L_x_3732:
        /* <DEDUP_REMOVED lines=8> */
.L_x_3786:
[----:B------:R-:W2:Y:S02]  /*1620*/  LDS.64 R18, [R8+0x100] ;  /* 0x0001000008127984 */ /* 0x000ea40000000a00 */
[----:B--2---:R-:W-:Y:S02]  /*1630*/  LOP3.LUT R22, R18, R16, RZ, 0xc0, !PT ;  /* 0x0000001012167212 */ /* 0x004fe400078ec0ff */
[----:B------:R-:W-:Y:S02]  /*1640*/  LOP3.LUT R23, R19, R17, RZ, 0xc0, !PT ;  /* 0x0000001113177212 */ /* 0x000fe400078ec0ff */
[----:B------:R-:W-:Y:S08]  /*1650*/  POPC R18, R22 ;  /* 0x0000001600127309 */ /* 0x000ff00000000000 */
[----:B------:R-:W1:Y:S02]  /*1660*/  POPC R19, R23 ;  /* 0x0000001700137309 */ /* 0x000e640000000000 */
[----:B-1----:R-:W-:-:S04]  /*1670*/  IADD3 R18, PT, PT, R18, R19, RZ ;  /* 0x0000001312127210 */ /* 0x002fc80007ffe0ff */
[----:B------:R-:W-:-:S05]  /*1680*/  I2FP.F32.U32 R19, R18 ;  /* 0x0000001200137245 */ /* 0x000fca0000201000 */
[----:B0-----:R-:W-:-:S04]  /*1690*/  FMUL R19, R24, R19 ;  /* 0x0000001318137220 */ /* 0x001fc80000400000 */
[----:B------:R-:W-:-:S07]  /*16a0*/  FFMA R25, R0, R19, R25 ;  /* 0x0000001300197223 */ /* 0x000fce0000000019 */
.L_x_3734:
        /* <DEDUP_REMOVED lines=8> */
.L_x_3789:
[----:B------:R-:W2:Y:S02]  /*1730*/  LDS.64 R18, [R8+0x200] ;  /* 0x0002000008127984 */ /* 0x000ea40000000a00 */
[----:B--2---:R-:W-:Y:S02]  /*1740*/  LOP3.LUT R22, R18, R16, RZ, 0xc0, !PT ;  /* 0x0000001012167212 */ /* 0x004fe400078ec0ff */
[----:B------:R-:W-:Y:S02]  /*1750*/  LOP3.LUT R23, R19, R17, RZ, 0xc0, !PT ;  /* 0x0000001113177212 */ /* 0x000fe400078ec0ff */
[----:B------:R-:W-:Y:S08]  /*1760*/  POPC R18, R22 ;  /* 0x0000001600127309 */ /* 0x000ff00000000000 */
[----:B------:R-:W1:Y:S02]  /*1770*/  POPC R19, R23 ;  /* 0x0000001700137309 */ /* 0x000e640000000000 */
[----:B-1----:R-:W-:-:S05]  /*1780*/  IMAD.IADD R18, R18, 0x1, R19 ;  /* 0x0000000112127824 */ /* 0x002fca00078e0213 */
[----:B------:R-:W-:-:S05]  /*1790*/  I2FP.F32.U32 R19, R18 ;  /* 0x0000001200137245 */ /* 0x000fca0000201000 */
[----:B0-----:R-:W-:-:S04]  /*17a0*/  FMUL R19, R24, R19 ;  /* 0x0000001318137220 */ /* 0x001fc80000400000 */
[----:B------:R-:W-:-:S07]  /*17b0*/  FFMA R25, R0, R19, R25 ;  /* 0x0000001300197223 */ /* 0x000fce0000000019 */
.L_x_3736:
        /* <DEDUP_REMOVED lines=8> */
.L_x_3792:
        /* <DEDUP_REMOVED lines=9> */
.L_x_3738:
        /* <DEDUP_REMOVED lines=8> */
.L_x_3795:
        /* <DEDUP_REMOVED lines=9> */
.L_x_3740:
        /* <DEDUP_REMOVED lines=8> */
.L_x_3798:
        /* <DEDUP_REMOVED lines=9> */
.L_x_3742:
        /* <DEDUP_REMOVED lines=8> */
.L_x_3801:
        /* <DEDUP_REMOVED lines=9> */
.L_x_3744:
        /* <DEDUP_REMOVED lines=8> */
.L_x_3804:
        /* <DEDUP_REMOVED lines=9> */
.L_x_3746:
        /* <DEDUP_REMOVED lines=8> */
.L_x_3807:
        /* <DEDUP_REMOVED lines=9> */
.L_x_3748:
        /* <DEDUP_REMOVED lines=8> */
.L_x_3810:
        /* <DEDUP_REMOVED lines=9> */
.L_x_3750:
        /* <DEDUP_REMOVED lines=8> */
.L_x_3813:
        /* <DEDUP_REMOVED lines=9> */
.L_x_3752:
        /* <DEDUP_REMOVED lines=8> */
.L_x_3816:
        /* <DEDUP_REMOVED lines=9> */
.L_x_3754:
        /* <DEDUP_REMOVED lines=8> */
.L_x_3819:
        /* <DEDUP_REMOVED lines=9> */
.L_x_3756:
        /* <DEDUP_REMOVED lines=8> */
.L_x_3822:
        /* <DEDUP_REMOVED lines=9> */
.L_x_3758:
        /* <DEDUP_REMOVED lines=8> */
.L_x_3825:
        /* <DEDUP_REMOVED lines=9> */
.L_x_3760:
        /* <DEDUP_REMOVED lines=8> */
.L_x_3828:
        /* <DEDUP_REMOVED lines=9> */
.L_x_3728:
[----:B------:R-:W-:Y:S01]  /*2590*/  UMOV UR8, 0xffffffff ;  /* 0xffffffff00087882 */ /* 0x000fe20000000000 */
[----:B------:R-:W-:Y:S02]  /*25a0*/  ISETP.NE.AND P0, PT, R4, RZ, PT ;  /* 0x000000ff0400720c */ /* 0x000fe40003f05270 */
[----:B------:R-:W-:Y:S11]  /*25b0*/  BRA.DIV UR8, `(.L_x_3763) ;  /* 0x00000012081c7947 */ /* 0x000ff6000b800000 */
[----:B------:R-:W3:Y:S02]  /*25c0*/  SHFL.DOWN PT, R0, R25, 0x10, 0x1f ;  /* 0x0a001f0019007f89 */ /* 0x000ee400000e0000 */
[----:B---3--:R-:W-:-:S05]  /*25d0*/  FADD R0, R0, R25 ;  /* 0x0000001900007221 */ /* 0x008fca0000000000 */
[----:B--2---:R-:W2:Y:S02]  /*25e0*/  SHFL.DOWN PT, R17, R0, 0x8, 0x1f ;  /* 0x09001f0000117f89 */ /* 0x004ea400000e0000 */
[----:B--2---:R-:W-:-:S05]  /*25f0*/  FADD R17, R0, R17 ;  /* 0x0000001100117221 */ /* 0x004fca0000000000 */
[----:B------:R-:W2:Y:S02]  /*2600*/  SHFL.DOWN PT, R16, R17, 0x4, 0x1f ;  /* 0x08801f0011107f89 */ /* 0x000ea400000e0000 */
[----:B--2---:R-:W-:-:S05]  /*2610*/  FADD R16, R17, R16 ;  /* 0x0000001011107221 */ /* 0x004fca0000000000 */
[----:B------:R-:W2:Y:S02]  /*2620*/  SHFL.DOWN PT, R19, R16, 0x2, 0x1f ;  /* 0x08401f0010137f89 */ /* 0x000ea400000e0000 */
[----:B--2---:R-:W-:-:S05]  /*2630*/  FADD R19, R16, R19 ;  /* 0x0000001310137221 */ /* 0x004fca0000000000 */
[----:B------:R2:W3:Y:S02]  /*2640*/  SHFL.DOWN PT, R18, R19, 0x1, 0x1f ;  /* 0x08201f0013127f89 */ /* 0x0004e400000e0000 */
.L_x_3835:
[----:B---3--:R-:W-:Y:S01]  /*2650*/  FADD R17, R19, R18 ;  /* 0x0000001213117221 */ /* 0x008fe20000000000 */
[----:B------:R-:W-:Y:S06]  /*2660*/  @P0 BRA `(.L_x_3723) ;  /* 0x0000000000200947 */ /* 0x000fec0003800000 */
[----:B------:R-:W3:Y:S01]  /*2670*/  LDCU.64 UR14, c[0x0][0x3d8] ;  /* 0x00007b00ff0e77ac */ /* 0x000ee20008000a00 */
[----:B-----5:R-:W-:Y:S01]  /*2680*/  IADD3 R0, P0, PT, R14, R12, RZ ;  /* 0x0000000c0e007210 */ /* 0x020fe20007f1e0ff */
[----:B------:R-:W4:Y:S03]  /*2690*/  LDCU UR8, c[0x0][0x3d0] ;  /* 0x00007a00ff0877ac */ /* 0x000f260008000800 */
[----:B------:R-:W-:Y:S02]  /*26a0*/  IADD3.X R15, PT, PT, R15, R11, RZ, P0, !PT ;  /* 0x0000000b0f0f7210 */ /* 0x000fe400007fe4ff */
[----:B---3--:R-:W-:-:S04]  /*26b0*/  LEA R14, P0, R0, UR14, 0x2 ;  /* 0x0000000e000e7c11 */ /* 0x008fc8000f8010ff */
[----:B------:R-:W-:Y:S01]  /*26c0*/  LEA.HI.X R15, R0, UR15, R15, 0x2, P0 ;  /* 0x0000000f000f7c11 */ /* 0x000fe200080f140f */
[----:B----4-:R-:W-:-:S05]  /*26d0*/  FMUL R17, R17, UR8 ;  /* 0x0000000811117c20 */ /* 0x010fca0008400000 */
[----:B------:R3:W-:Y:S03]  /*26e0*/  STG.E desc[UR10][R14.64], R17 ;  /* 0x000000110e007986 */ /* 0x0007e6000c10190a */
.L_x_3723:
[----:B------:R-:W-:Y:S05]  /*26f0*/  BSYNC B0 ;  /* 0x0000000000007941 */ /* 0x000fea0003800000 */
.L_x_3722:
[----:B---3-5:R-:W-:-:S05]  /*2700*/  VIADD R15, R2, 0x1f ;  /* 0x0000001f020f7836 */ /* 0x028fca0000000000 */
[----:B------:R-:W-:-:S04]  /*2710*/  LEA.HI R20, R15, R20, RZ, 0x1b ;  /* 0x000000140f147211 */ /* 0x000fc800078fd8ff */
[----:B------:R-:W-:-:S13]  /*2720*/  ISETP.GE.U32.AND P0, PT, R20, UR5, PT ;  /* 0x0000000514007c0c */ /* 0x000fda000bf06070 */
[----:B------:R-:W-:Y:S05]  /*2730*/  @!P0 BRA `(.L_x_3764) ;  /* 0xffffffe4004c8947 */ /* 0x000fea000383ffff */
.L_x_3721:
[----:B------:R-:W-:Y:S05]  /*2740*/  WARPSYNC.ALL ;  /* 0x0000000000007948 */ /* 0x000fea0003800000 */
[----:B------:R-:W-:Y:S06]  /*2750*/  BAR.SYNC.DEFER_BLOCKING 0x0 ;  /* 0x0000000000007b1d */ /* 0x000fec0000010000 */
[----:B------:R-:W-:Y:S05]  /*2760*/  BRA.U UP0, `(.L_x_3765) ;  /* 0xffffffe100447547 */ /* 0x000fea000b83ffff */
[----:B------:R-:W-:Y:S05]  /*2770*/  EXIT ;  /* 0x000000000000794d */ /* 0x000fea0003800000 */
.L_x_3726:
[----:B------:R-:W2:Y:S01]  /*2780*/  LDS.64 R18, [R23] ;  /* 0x0000000017127984 */ /* 0x000ea20000000a00 */
[----:B------:R-:W-:Y:S01]  /*2790*/  HFMA2 R26, -RZ, RZ, 0, 1.847743988037109375e-06 ;  /* 0x0000001fff1a7431 */ /* 0x000fe200000001ff */
[----:B------:R-:W-:Y:S01]  /*27a0*/  BSSY B2, `(.L_x_3766) ;  /* 0x0000009000027945 */ /* 0x000fe20003800000 */
[----:B------:R-:W-:Y:S02]  /*27b0*/  IMAD.MOV.U32 R27, RZ, RZ, RZ ;  /* 0x000000ffff1b7224 */ /* 0x000fe400078e00ff */
[----:B------:R-:W-:Y:S01]  /*27c0*/  IMAD.MOV.U32 R29, RZ, RZ, -0x1 ;  /* 0xffffffffff1d7424 */ /* 0x000fe200078e00ff */
[----:B--2---:R-:W-:Y:S02]  /*27d0*/  LOP3.LUT R18, R18, R16, RZ, 0xc0, !PT ;  /* 0x0000001012127212 */ /* 0x004fe400078ec0ff */
[----:B------:R-:W-:-:S04]  /*27e0*/  LOP3.LUT R28, R19, R17, RZ, 0xc0, !PT ;  /* 0x00000011131c7212 */ /* 0x000fc800078ec0ff */
[----:B------:R-:W2:Y:S03]  /*27f0*/  POPC R18, R18 ;  /* 0x0000001200127309 */ /* 0x000ea60000000000 */
[----:B012--5:R-:W-:Y:S05]  /*2800*/  WARPSYNC.COLLECTIVE R29, `(.L_x_3767) ;  /* 0x000000001d087348 */ /* 0x027fea0003c00000 */
[----:B-1----:R1:W3:Y:S02]  /*2810*/  SHFL.IDX P1, R24, R24, R27, R26 ;  /* 0x0000001b18187389 */ /* 0x0022e4000002001a */
[----:B0123-5:R-:W-:Y:S05]  /*2820*/  ENDCOLLECTIVE ;  /* 0x000000000000791b */ /* 0x02ffea0003800000 */
.L_x_3767:
[----:B------:R-:W-:Y:S05]  /*2830*/  BSYNC B2 ;  /* 0x0000000000027941 */ /* 0x000fea0003800000 */
.L_x_3766:
[----:B------:R-:W0:Y:S01]  /*2840*/  POPC R19, R28 ;  /* 0x0000001c00137309 */ /* 0x000e220000000000 */
[----:B------:R-:W-:Y:S01]  /*2850*/  IMAD.MOV.U32 R27, RZ, RZ, RZ ;  /* 0x000000ffff1b7224 */ /* 0x000fe200078e00ff */
[----:B------:R-:W-:Y:S01]  /*2860*/  MOV R29, 0xffffffff ;  /* 0xffffffff001d7802 */ /* 0x000fe20000000f00 */
[----:B0-----:R-:W-:-:S05]  /*2870*/  IMAD.IADD R18, R18, 0x1, R19 ;  /* 0x0000000112127824 */ /* 0x001fca00078e0213 */
[----:B------:R-:W-:-:S05]  /*2880*/  I2FP.F32.U32 R19, R18 ;  /* 0x0000001200137245 */ /* 0x000fca0000201000 */
[----:B------:R-:W-:-:S04]  /*2890*/  FMUL R19, R24, R19 ;  /* 0x0000001318137220 */ /* 0x000fc80000400000 */
[----:B------:R-:W-:Y:S02]  /*28a0*/  FFMA R25, R0, R19, R25 ;  /* 0x0000001300197223 */ /* 0x000fe40000000019 */
[----:B------:R-:W0:Y:S02]  /*28b0*/  LDS.64 R18, [R23+0x100] ;  /* 0x0001000017127984 */ /* 0x000e240000000a00 */
[----:B0-----:R-:W-:Y:S02]  /*28c0*/  LOP3.LUT R18, R18, R16, RZ, 0xc0, !PT ;  /* 0x0000001012127212 */ /* 0x001fe400078ec0ff */
[----:B------:R-:W-:-:S04]  /*28d0*/  LOP3.LUT R26, R19, R17, RZ, 0xc0, !PT ;  /* 0x00000011131a7212 */ /* 0x000fc800078ec0ff */
[----:B------:R-:W-:Y:S08]  /*28e0*/  POPC R18, R18 ;  /* 0x0000001200127309 */ /* 0x000ff00000000000 */
[----:B------:R0:W1:Y:S02]  /*28f0*/  POPC R19, R26 ;  /* 0x0000001a00137309 */ /* 0x0000640000000000 */
[----:B0-----:R-:W-:Y:S01]  /*2900*/  IMAD.MOV.U32 R26, RZ, RZ, 0x1f ;  /* 0x0000001fff1a7424 */ /* 0x001fe200078e00ff */
[----:B-1----:R-:W-:-:S02]  /*2910*/  IADD3 R18, PT, PT, R18, R19, RZ ;  /* 0x0000001312127210 */ /* 0x002fc40007ffe0ff */
[----:B------:R-:W0:Y:S02]  /*2920*/  @!P0 LDS R19, [R21+-0x4] ;  /* 0xfffffc0015138984 */ /* 0x000e240000000800 */
[----:B------:R-:W-:Y:S01]  /*2930*/  I2FP.F32.U32 R18, R18 ;  /* 0x0000001200127245 */ /* 0x000fe20000201000 */
[----:B0-----:R-:W-:-:S05]  /*2940*/  @!P0 IMAD.MOV.U32 R27, RZ, RZ, R19 ;  /* 0x000000ffff1b8224 */ /* 0x001fca00078e0013 */
[----:B------:R-:W-:Y:S01]  /*2950*/  MOV R24, R27 ;  /* 0x0000001b00187202 */ /* 0x000fe20000000f00 */
[----:B------:R-:W-:-:S07]  /*2960*/  IMAD.MOV.U32 R27, RZ, RZ, RZ ;  /* 0x000000ffff1b7224 */ /* 0x000fce00078e00ff */
[----:B------:R-:W-:Y:S05]  /*2970*/  WARPSYNC.COLLECTIVE R29, `(.L_x_3768) ;  /* 0x000000001d087348 */ /* 0x000fea0003c00000 */
[----:B------:R0:W1:Y:S02]  /*2980*/  SHFL.IDX P1, R24, R24, R27, R26 ;  /* 0x0000001b18187389 */ /* 0x000064000002001a */
[----:B01----:R-:W-:Y:S05]  /*2990*/  ENDCOLLECTIVE ;  /* 0x000000000000791b */ /* 0x003fea0003800000 */
.L_x_3768:
[----:B------:R-:W-:Y:S02]  /*29a0*/  HFMA2 R26, -RZ, RZ, 0, 0 ;  /* 0x00000000ff1a7431 */ /* 0x000fe400000001ff */
[----:B------:R-:W-:-:S04]  /*29b0*/  IMAD.MOV.U32 R19, RZ, RZ, R24 ;  /* 0x000000ffff137224 */ /* 0x000fc800078e0018 */
[----:B------:R-:W-:-:S04]  /*29c0*/  FMUL R18, R19, R18 ;  /* 0x0000001213127220 */ /* 0x000fc80000400000 */
[----:B------:R-:W-:Y:S02]  /*29d0*/  FFMA R25, R0, R18, R25 ;  /* 0x0000001200197223 */ /* 0x000fe40000000019 */
[----:B------:R-:W0:Y:S02]  /*29e0*/  LDS.64 R18, [R23+0x200] ;  /* 0x0002000017127984 */ /* 0x000e240000000a00 */
[----:B0-----:R-:W-:Y:S02]  /*29f0*/  LOP3.LUT R28, R18, R16, RZ, 0xc0, !PT ;  /* 0x00000010121c7212 */ /* 0x001fe400078ec0ff */
[----:B------:R-:W-:-:S04]  /*2a00*/  LOP3.LUT R18, R19, R17, RZ, 0xc0, !PT ;  /* 0x0000001113127212 */ /* 0x000fc800078ec0ff */
[----:B------:R-:W-:Y:S08]  /*2a10*/  POPC R28, R28 ;  /* 0x0000001c001c7309 */ /* 0x000ff00000000000 */
[----:B------:R-:W0:Y:S02]  /*2a20*/  POPC R19, R18 ;  /* 0x0000001200137309 */ /* 0x000e240000000000 */
[----:B0-----:R-:W-:-:S02]  /*2a30*/  IMAD.IADD R18, R28, 0x1, R19 ;  /* 0x000000011c127824 */ /* 0x001fc400078e0213 */
[----:B------:R-:W0:Y:S01]  /*2a40*/  @!P0 LDS R19, [R21] ;  /* 0x0000000015138984 */ /* 0x000e220000000800 */
[----:B------:R-:W-:Y:S02]  /*2a50*/  IMAD.MOV.U32 R28, RZ, RZ, RZ ;  /* 0x000000ffff1c7224 */ /* 0x000fe400078e00ff */
[----:B------:R-:W-:Y:S01]  /*2a60*/  I2FP.F32.U32 R18, R18 ;  /* 0x0000001200127245 */ /* 0x000fe20000201000 */
[----:B0-----:R-:W-:-:S04]  /*2a70*/  @!P0 IMAD.MOV.U32 R26, RZ, RZ, R19 ;  /* 0x000000ffff1a8224 */ /* 0x001fc800078e0013 */
[----:B------:R-:W-:Y:S01]  /*2a80*/  IMAD.MOV.U32 R24, RZ, RZ, R26 ;  /* 0x000000ffff187224 */ /* 0x000fe200078e001a */
[----:B------:R-:W-:-:S07]  /*2a90*/  MOV R26, 0x1f ;  /* 0x0000001f001a7802 */ /* 0x000fce0000000f00 */
[----:B------:R-:W-:Y:S05]  /*2aa0*/  WARPSYNC.COLLECTIVE R29, `(.L_x_3769) ;  /* 0x000000001d087348 */ /* 0x000fea0003c00000 */
[----:B------:R0:W1:Y:S02]  /*2ab0*/  SHFL.IDX P1, R24, R24, R27, R26 ;  /* 0x0000001b18187389 */ /* 0x000064000002001a */
[----:B01----:R-:W-:Y:S05]  /*2ac0*/  ENDCOLLECTIVE ;  /* 0x000000000000791b */ /* 0x003fea0003800000 */
.L_x_3769:
[----:B------:R-:W-:-:S04]  /*2ad0*/  IMAD.MOV.U32 R19, RZ, RZ, R24 ;  /* 0x000000ffff137224 */ /* 0x000fc800078e0018 */
[----:B------:R-:W-:-:S04]  /*2ae0*/  FMUL R18, R19, R18 ;  /* 0x0000001213127220 */ /* 0x000fc80000400000 */
[----:B------:R-:W-:Y:S02]  /*2af0*/  FFMA R25, R0, R18, R25 ;  /* 0x0000001200197223 */ /* 0x000fe40000000019 */
[----:B------:R-:W0:Y:S02]  /*2b00*/  @!P0 LDS R18, [R21+0x4] ;  /* 0x0000040015128984 */ /* 0x000e240000000800 */
[----:B0-----:R-:W-:-:S05]  /*2b10*/  @!P0 MOV R28, R18 ;  /* 0x00000012001c8202 */ /* 0x001fca0000000f00 */
[----:B------:R-:W-:-:S07]  /*2b20*/  IMAD.MOV.U32 R24, RZ, RZ, R28 ;  /* 0x000000ffff187224 */ /* 0x000fce00078e001c */
[----:B------:R-:W-:Y:S05]  /*2b30*/  WARPSYNC.COLLECTIVE R29, `(.L_x_3770) ;  /* 0x000000001d087348 */ /* 0x000fea0003c00000 */
[----:B------:R0:W1:Y:S02]  /*2b40*/  SHFL.IDX P1, R24, R24, R27, R26 ;  /* 0x0000001b18187389 */ /* 0x000064000002001a */
[----:B01----:R-:W-:Y:S05]  /*2b50*/  ENDCOLLECTIVE ;  /* 0x000000000000791b */ /* 0x003fea0003800000 */
.L_x_3770:
[----:B------:R-:W-:Y:S01]  /*2b60*/  IMAD.MOV.U32 R28, RZ, RZ, R24 ;  /* 0x000000ffff1c7224 */ /* 0x000fe200078e0018 */
[----:B------:R-:W-:Y:S06]  /*2b70*/  BRA `(.L_x_3771) ;  /* 0xffffffe400407947 */ /* 0x000fec000383ffff */
.L_x_3729:
[----:B------:R-:W-:Y:S01]  /*2b80*/  HFMA2 R27, -RZ, RZ, 0, 0 ;  /* 0x00000000ff1b7431 */ /* 0x000fe200000001ff */
[----:B------:R-:W-:Y:S01]  /*2b90*/  BSSY B1, `(.L_x_3772) ;  /* 0x0000006000017945 */ /* 0x000fe20003800000 */
[----:B------:R-:W-:Y:S02]  /*2ba0*/  IMAD.MOV.U32 R26, RZ, RZ, 0x1f ;  /* 0x0000001fff1a7424 */ /* 0x000fe400078e00ff */
[----:B------:R-:W-:-:S07]  /*2bb0*/  IMAD.MOV.U32 R29, RZ, RZ, -0x1 ;  /* 0xffffffffff1d7424 */ /* 0x000fce00078e00ff */
[----:B01---5:R-:W-:Y:S05]  /*2bc0*/  WARPSYNC.COLLECTIVE R29, `(.L_x_3773) ;  /* 0x000000001d087348 */ /* 0x023fea0003c00000 */
[----:B-1----:R1:W2:Y:S02]  /*2bd0*/  SHFL.IDX P1, R24, R24, R27, R26 ;  /* 0x0000001b18187389 */ /* 0x0022a4000002001a */
[----:B012--5:R-:W-:Y:S05]  /*2be0*/  ENDCOLLECTIVE ;  /* 0x000000000000791b */ /* 0x027fea0003800000 */
.L_x_3773:
[----:B------:R-:W-:Y:S05]  /*2bf0*/  BSYNC B1 ;  /* 0x0000000000017941 */ /* 0x000fea0003800000 */
.L_x_3772:
[----:B------:R-:W-:Y:S05]  /*2c00*/  BRA `(.L_x_3774) ;  /* 0xffffffe400787947 */ /* 0x000fea000383ffff */
.L_x_3730:
[----:B------:R-:W-:Y:S01]  /*2c10*/  BSSY B1, `(.L_x_3775) ;  /* 0x0000007000017945 */ /* 0x000fe20003800000 */
[----:B------:R-:W-:Y:S01]  /*2c20*/  MOV R27, RZ ;  /* 0x000000ff001b7202 */ /* 0x000fe20000000f00 */
[----:B------:R-:W-:Y:S02]  /*2c30*/  IMAD.MOV.U32 R26, RZ, RZ, 0x1f ;  /* 0x0000001fff1a7424 */ /* 0x000fe400078e00ff */
[----:B------:R-:W-:-:S07]  /*2c40*/  IMAD.MOV.U32 R29, RZ, RZ, -0x1 ;  /* 0xffffffffff1d7424 */ /* 0x000fce00078e00ff */
[----:B012--5:R-:W-:Y:S05]  /*2c50*/  WARPSYNC.COLLECTIVE R29, `(.L_x_3776) ;  /* 0x000000001d087348 */ /* 0x027fea0003c00000 */
[----:B--2---:R2:W3:Y:S02]  /*2c60*/  SHFL.IDX P1, R24, R24, R27, R26 ;  /* 0x0000001b18187389 */ /* 0x0044e4000002001a */
[----:B0123-5:R-:W-:Y:S05]  /*2c70*/  ENDCOLLECTIVE ;  /* 0x000000000000791b */ /* 0x02ffea0003800000 */
.L_x_3776:
[----:B------:R-:W-:Y:S05]  /*2c80*/  BSYNC B1 ;  /* 0x0000000000017941 */ /* 0x000fea0003800000 */
.L_x_3775:
[----:B------:R-:W-:Y:S05]  /*2c90*/  BRA `(.L_x_3777) ;  /* 0xffffffe400947947 */ /* 0x000fea000383ffff */
.L_x_3731:
[----:B------:R-:W-:Y:S01]  /*2ca0*/  BSSY B1, `(.L_x_3778) ;  /* 0x0000007000017945 */ /* 0x000fe20003800000 */
[----:B------:R-:W-:Y:S01]  /*2cb0*/  MOV R27, RZ ;  /* 0x000000ff001b7202 */ /* 0x000fe20000000f00 */
[----:B------:R-:W-:Y:S02]  /*2cc0*/  IMAD.MOV.U32 R26, RZ, RZ, 0x1f ;  /* 0x0000001fff1a7424 */ /* 0x000fe400078e00ff */
[----:B------:R-:W-:-:S07]  /*2cd0*/  IMAD.MOV.U32 R29, RZ, RZ, -0x1 ;  /* 0xffffffffff1d7424 */ /* 0x000fce00078e00ff */
[----:B0123-5:R-:W-:Y:S05]  /*2ce0*/  WARPSYNC.COLLECTIVE R29, `(.L_x_3779) ;  /* 0x000000001d087348 */ /* 0x02ffea0003c00000 */
[----:B---3--:R3:W4:Y:S02]  /*2cf0*/  SHFL.IDX P1, R24, R24, R27, R26 ;  /* 0x0000001b18187389 */ /* 0x008724000002001a */
[----:B012345:R-:W-:Y:S05]  /*2d00*/  ENDCOLLECTIVE ;  /* 0x000000000000791b */ /* 0x03ffea0003800000 */
.L_x_3779:
[----:B------:R-:W-:Y:S05]  /*2d10*/  BSYNC B1 ;  /* 0x0000000000017941 */ /* 0x000fea0003800000 */
.L_x_3778:
[----:B------:R-:W-:Y:S05]  /*2d20*/  BRA `(.L_x_3780) ;  /* 0xffffffe400ac7947 */ /* 0x000fea000383ffff */
.L_x_3733:
[----:B------:R-:W-:Y:S01]  /*2d30*/  HFMA2 R27, -RZ, RZ, 0, 0 ;  /* 0x00000000ff1b7431 */ /* 0x000fe200000001ff */
[----:B------:R-:W-:Y:S01]  /*2d40*/  BSSY B1, `(.L_x_3781) ;  /* 0x0000006000017945 */ /* 0x000fe20003800000 */
[----:B------:R-:W-:Y:S02]  /*2d50*/  IMAD.MOV.U32 R26, RZ, RZ, 0x1f ;  /* 0x0000001fff1a7424 */ /* 0x000fe400078e00ff */
[----:B------:R-:W-:-:S07]  /*2d60*/  IMAD.MOV.U32 R29, RZ, RZ, -0x1 ;  /* 0xffffffffff1d7424 */ /* 0x000fce00078e00ff */
[----:B0-2--5:R-:W-:Y:S05]  /*2d70*/  WARPSYNC.COLLECTIVE R29, `(.L_x_3782) ;  /* 0x000000001d087348 */ /* 0x025fea0003c00000 */
[----:B0-----:R0:W1:Y:S02]  /*2d80*/  SHFL.IDX P1, R24, R24, R27, R26 ;  /* 0x0000001b18187389 */ /* 0x001064000002001a */
[----:B012--5:R-:W-:Y:S05]  /*2d90*/  ENDCOLLECTIVE ;  /* 0x000000000000791b */ /* 0x027fea0003800000 */
.L_x_3782:
[----:B------:R-:W-:Y:S05]  /*2da0*/  BSYNC B1 ;  /* 0x0000000000017941 */ /* 0x000fea0003800000 */
.L_x_3781:
[----:B------:R-:W-:Y:S05]  /*2db0*/  BRA `(.L_x_3783) ;  /* 0xffffffe400d47947 */ /* 0x000fea000383ffff */
.L_x_3735:
[----:B------:R-:W-:Y:S01]  /*2dc0*/  BSSY B1, `(.L_x_3784) ;  /* 0x0000007000017945 */ /* 0x000fe20003800000 */
[----:B------:R-:W-:Y:S01]  /*2dd0*/  MOV R27, RZ ;  /* 0x000000ff001b7202 */ /* 0x000fe20000000f00 */
[----:B------:R-:W-:Y:S02]  /*2de0*/  IMAD.MOV.U32 R26, RZ, RZ, 0x1f ;  /* 0x0000001fff1a7424 */ /* 0x000fe400078e00ff */
[----:B------:R-:W-:-:S07]  /*2df0*/  IMAD.MOV.U32 R29, RZ, RZ, -0x1 ;  /* 0xffffffffff1d7424 */ /* 0x000fce00078e00ff */
[----:B0-2--5:R-:W-:Y:S05]  /*2e00*/  WARPSYNC.COLLECTIVE R29, `(.L_x_3785) ;  /* 0x000000001d087348 */ /* 0x025fea0003c00000 */
[----:B0-----:R0:W1:Y:S02]  /*2e10*/  SHFL.IDX P1, R24, R24, R27, R26 ;  /* 0x0000001b18187389 */ /* 0x001064000002001a */
[----:B012--5:R-:W-:Y:S05]  /*2e20*/  ENDCOLLECTIVE ;  /* 0x000000000000791b */ /* 0x027fea0003800000 */
.L_x_3785:
[----:B------:R-:W-:Y:S05]  /*2e30*/  BSYNC B1 ;  /* 0x0000000000017941 */ /* 0x000fea0003800000 */
.L_x_3784:
[----:B------:R-:W-:Y:S05]  /*2e40*/  BRA `(.L_x_3786) ;  /* 0xffffffe400f47947 */ /* 0x000fea000383ffff */
.L_x_3737:
[----:B------:R-:W-:Y:S01]  /*2e50*/  HFMA2 R27, -RZ, RZ, 0, 0 ;  /* 0x00000000ff1b7431 */ /* 0x000fe200000001ff */
[----:B------:R-:W-:Y:S01]  /*2e60*/  BSSY B1, `(.L_x_3787) ;  /* 0x0000006000017945 */ /* 0x000fe20003800000 */
[----:B------:R-:W-:Y:S02]  /*2e70*/  IMAD.MOV.U32 R26, RZ, RZ, 0x1f ;  /* 0x0000001fff1a7424 */ /* 0x000fe400078e00ff */
[----:B------:R-:W-:-:S07]  /*2e80*/  IMAD.MOV.U32 R29, RZ, RZ, -0x1 ;  /* 0xffffffffff1d7424 */ /* 0x000fce00078e00ff */
[----:B0-2--5:R-:W-:Y:S05]  /*2e90*/  WARPSYNC.COLLECTIVE R29, `(.L_x_3788) ;  /* 0x000000001d087348 */ /* 0x025fea0003c00000 */
[----:B0-----:R0:W1:Y:S02]  /*2ea0*/  SHFL.IDX P1, R24, R24, R27, R26 ;  /* 0x0000001b18187389 */ /* 0x001064000002001a */
[----:B012--5:R-:W-:Y:S05]  /*2eb0*/  ENDCOLLECTIVE ;  /* 0x000000000000791b */ /* 0x027fea0003800000 */
.L_x_3788:
[----:B------:R-:W-:Y:S05]  /*2ec0*/  BSYNC B1 ;  /* 0x0000000000017941 */ /* 0x000fea0003800000 */
.L_x_3787:
[----:B------:R-:W-:Y:S05]  /*2ed0*/  BRA `(.L_x_3789) ;  /* 0xffffffe800147947 */ /* 0x000fea000383ffff */
.L_x_3739:
[----:B------:R-:W-:Y:S01]  /*2ee0*/  BSSY B1, `(.L_x_3790) ;  /* 0x0000007000017945 */ /* 0x000fe20003800000 */
[----:B------:R-:W-:Y:S01]  /*2ef0*/  MOV R27, RZ ;  /* 0x000000ff001b7202 */ /* 0x000fe20000000f00 */
[----:B------:R-:W-:Y:S02]  /*2f00*/  IMAD.MOV.U32 R26, RZ, RZ, 0x1f ;  /* 0x0000001fff1a7424 */ /* 0x000fe400078e00ff */
[----:B------:R-:W-:-:S07]  /*2f10*/  IMAD.MOV.U32 R29, RZ, RZ, -0x1 ;  /* 0xffffffffff1d7424 */ /* 0x000fce00078e00ff */
[----:B0-2--5:R-:W-:Y:S05]  /*2f20*/  WARPSYNC.COLLECTIVE R29, `(.L_x_3791) ;  /* 0x000000001d087348 */ /* 0x025fea0003c00000 */
[----:B0-----:R0:W1:Y:S02]  /*2f30*/  SHFL.IDX P1, R24, R24, R27, R26 ;  /* 0x0000001b18187389 */ /* 0x001064000002001a */
[----:B012--5:R-:W-:Y:S05]  /*2f40*/  ENDCOLLECTIVE ;  /* 0x000000000000791b */ /* 0x027fea0003800000 */
.L_x_3791:
[----:B------:R-:W-:Y:S05]  /*2f50*/  BSYNC B1 ;  /* 0x0000000000017941 */ /* 0x000fea0003800000 */
.L_x_3790:
[----:B------:R-:W-:Y:S05]  /*2f60*/  BRA `(.L_x_3792) ;  /* 0xffffffe800347947 */ /* 0x000fea000383ffff */
.L_x_3741:
[----:B------:R-:W-:Y:S01]  /*2f70*/  HFMA2 R27, -RZ, RZ, 0, 0 ;  /* 0x00000000ff1b7431 */ /* 0x000fe200000001ff */
[----:B------:R-:W-:Y:S01]  /*2f80*/  BSSY B1, `(.L_x_3793) ;  /* 0x0000006000017945 */ /* 0x000fe20003800000 */
[----:B------:R-:W-:Y:S02]  /*2f90*/  IMAD.MOV.U32 R26, RZ, RZ, 0x1f ;  /* 0x0000001fff1a7424 */ /* 0x000fe400078e00ff */
[----:B------:R-:W-:-:S07]  /*2fa0*/  IMAD.MOV.U32 R29, RZ, RZ, -0x1 ;  /* 0xffffffffff1d7424 */ /* 0x000fce00078e00ff */
[----:B0-2--5:R-:W-:Y:S05]  /*2fb0*/  WARPSYNC.COLLECTIVE R29, `(.L_x_3794) ;  /* 0x000000001d087348 */ /* 0x025fea0003c00000 */
[----:B0-----:R0:W1:Y:S02]  /*2fc0*/  SHFL.IDX P1, R24, R24, R27, R26 ;  /* 0x0000001b18187389 */ /* 0x001064000002001a */
[----:B012--5:R-:W-:Y:S05]  /*2fd0*/  ENDCOLLECTIVE ;  /* 0x000000000000791b */ /* 0x027fea0003800000 */
.L_x_3794:
[----:B------:R-:W-:Y:S05]  /*2fe0*/  BSYNC B1 ;  /* 0x0000000000017941 */ /* 0x000fea0003800000 */
.L_x_3793:
[----:B------:R-:W-:Y:S05]  /*2ff0*/  BRA `(.L_x_3795) ;  /* 0xffffffe800547947 */ /* 0x000fea000383ffff */
.L_x_3743:
[----:B------:R-:W-:Y:S01]  /*3000*/  BSSY B1, `(.L_x_3796) ;  /* 0x0000007000017945 */ /* 0x000fe20003800000 */
[----:B------:R-:W-:Y:S01]  /*3010*/  MOV R27, RZ ;  /* 0x000000ff001b7202 */ /* 0x000fe20000000f00 */
[----:B------:R-:W-:Y:S02]  /*3020*/  IMAD.MOV.U32 R26, RZ, RZ, 0x1f ;  /* 0x0000001fff1a7424 */ /* 0x000fe400078e00ff */
[----:B------:R-:W-:-:S07]  /*3030*/  IMAD.MOV.U32 R29, RZ, RZ, -0x1 ;  /* 0xffffffffff1d7424 */ /* 0x000fce00078e00ff */
[----:B0-2--5:R-:W-:Y:S05]  /*3040*/  WARPSYNC.COLLECTIVE R29, `(.L_x_3797) ;  /* 0x000000001d087348 */ /* 0x025fea0003c00000 */
[----:B0-----:R0:W1:Y:S02]  /*3050*/  SHFL.IDX P1, R24, R24, R27, R26 ;  /* 0x0000001b18187389 */ /* 0x001064000002001a */
[----:B012--5:R-:W-:Y:S05]  /*3060*/  ENDCOLLECTIVE ;  /* 0x000000000000791b */ /* 0x027fea0003800000 */
.L_x_3797:
[----:B------:R-:W-:Y:S05]  /*3070*/  BSYNC B1 ;  /* 0x0000000000017941 */ /* 0x000fea0003800000 */
.L_x_3796:
[----:B------:R-:W-:Y:S05]  /*3080*/  BRA `(.L_x_3798) ;  /* 0xffffffe800747947 */ /* 0x000fea000383ffff */
.L_x_3745:
[----:B------:R-:W-:Y:S01]  /*3090*/  HFMA2 R27, -RZ, RZ, 0, 0 ;  /* 0x00000000ff1b7431 */ /* 0x000fe200000001ff */
[----:B------:R-:W-:Y:S01]  /*30a0*/  BSSY B1, `(.L_x_3799) ;  /* 0x0000006000017945 */ /* 0x000fe20003800000 */
[----:B------:R-:W-:Y:S02]  /*30b0*/  IMAD.MOV.U32 R26, RZ, RZ, 0x1f ;  /* 0x0000001fff1a7424 */ /* 0x000fe400078e00ff */
[----:B------:R-:W-:-:S07]  /*30c0*/  IMAD.MOV.U32 R29, RZ, RZ, -0x1 ;  /* 0xffffffffff1d7424 */ /* 0x000fce00078e00ff */
[----:B0-2--5:R-:W-:Y:S05]  /*30d0*/  WARPSYNC.COLLECTIVE R29, `(.L_x_3800) ;  /* 0x000000001d087348 */ /* 0x025fea0003c00000 */
[----:B0-----:R0:W1:Y:S02]  /*30e0*/  SHFL.IDX P1, R24, R24, R27, R26 ;  /* 0x0000001b18187389 */ /* 0x001064000002001a */
[----:B012--5:R-:W-:Y:S05]  /*30f0*/  ENDCOLLECTIVE ;  /* 0x000000000000791b */ /* 0x027fea0003800000 */
.L_x_3800:
[----:B------:R-:W-:Y:S05]  /*3100*/  BSYNC B1 ;  /* 0x0000000000017941 */ /* 0x000fea0003800000 */
.L_x_3799:
[----:B------:R-:W-:Y:S05]  /*3110*/  BRA `(.L_x_3801) ;  /* 0xffffffe800947947 */ /* 0x000fea000383ffff */
.L_x_3747:
[----:B------:R-:W-:Y:S01]  /*3120*/  BSSY B1, `(.L_x_3802) ;  /* 0x0000007000017945 */ /* 0x000fe20003800000 */
[----:B------:R-:W-:Y:S01]  /*3130*/  MOV R27, RZ ;  /* 0x000000ff001b7202 */ /* 0x000fe20000000f00 */
[----:B------:R-:W-:Y:S02]  /*3140*/  IMAD.MOV.U32 R26, RZ, RZ, 0x1f ;  /* 0x0000001fff1a7424 */ /* 0x000fe400078e00ff */
[----:B------:R-:W-:-:S07]  /*3150*/  IMAD.MOV.U32 R29, RZ, RZ, -0x1 ;  /* 0xffffffffff1d7424 */ /* 0x000fce00078e00ff */
[----:B0-2--5:R-:W-:Y:S05]  /*3160*/  WARPSYNC.COLLECTIVE R29, `(.L_x_3803) ;  /* 0x000000001d087348 */ /* 0x025fea0003c00000 */
[----:B0-----:R0:W1:Y:S02]  /*3170*/  SHFL.IDX P1, R24, R24, R27, R26 ;  /* 0x0000001b18187389 */ /* 0x001064000002001a */
[----:B012--5:R-:W-:Y:S05]  /*3180*/  ENDCOLLECTIVE ;  /* 0x000000000000791b */ /* 0x027fea0003800000 */
.L_x_3803:
[----:B------:R-:W-:Y:S05]  /*3190*/  BSYNC B1 ;  /* 0x0000000000017941 */ /* 0x000fea0003800000 */
.L_x_3802:
[----:B------:R-:W-:Y:S05]  /*31a0*/  BRA `(.L_x_3804) ;  /* 0xffffffe800b47947 */ /* 0x000fea000383ffff */
.L_x_3749:
[----:B------:R-:W-:Y:S01]  /*31b0*/  HFMA2 R27, -RZ, RZ, 0, 0 ;  /* 0x00000000ff1b7431 */ /* 0x000fe200000001ff */
[----:B------:R-:W-:Y:S01]  /*31c0*/  BSSY B1, `(.L_x_3805) ;  /* 0x0000006000017945 */ /* 0x000fe20003800000 */
[----:B------:R-:W-:Y:S02]  /*31d0*/  IMAD.MOV.U32 R26, RZ, RZ, 0x1f ;  /* 0x0000001fff1a7424 */ /* 0x000fe400078e00ff */
[----:B------:R-:W-:-:S07]  /*31e0*/  IMAD.MOV.U32 R29, RZ, RZ, -0x1 ;  /* 0xffffffffff1d7424 */ /* 0x000fce00078e00ff */
[----:B0-2--5:R-:W-:Y:S05]  /*31f0*/  WARPSYNC.COLLECTIVE R29, `(.L_x_3806) ;  /* 0x000000001d087348 */ /* 0x025fea0003c00000 */
[----:B0-----:R0:W1:Y:S02]  /*3200*/  SHFL.IDX P1, R24, R24, R27, R26 ;  /* 0x0000001b18187389 */ /* 0x001064000002001a */
[----:B012--5:R-:W-:Y:S05]  /*3210*/  ENDCOLLECTIVE ;  /* 0x000000000000791b */ /* 0x027fea0003800000 */
.L_x_3806:
[----:B------:R-:W-:Y:S05]  /*3220*/  BSYNC B1 ;  /* 0x0000000000017941 */ /* 0x000fea0003800000 */
.L_x_3805:
[----:B------:R-:W-:Y:S05]  /*3230*/  BRA `(.L_x_3807) ;  /* 0xffffffe800d47947 */ /* 0x000fea000383ffff */
.L_x_3751:
[----:B------:R-:W-:Y:S01]  /*3240*/  BSSY B1, `(.L_x_3808) ;  /* 0x0000007000017945 */ /* 0x000fe20003800000 */
[----:B------:R-:W-:Y:S01]  /*3250*/  MOV R27, RZ ;  /* 0x000000ff001b7202 */ /* 0x000fe20000000f00 */
[----:B------:R-:W-:Y:S02]  /*3260*/  IMAD.MOV.U32 R26, RZ, RZ, 0x1f ;  /* 0x0000001fff1a7424 */ /* 0x000fe400078e00ff */
[----:B------:R-:W-:-:S07]  /*3270*/  IMAD.MOV.U32 R29, RZ, RZ, -0x1 ;  /* 0xffffffffff1d7424 */ /* 0x000fce00078e00ff */
[----:B0-2--5:R-:W-:Y:S05]  /*3280*/  WARPSYNC.COLLECTIVE R29, `(.L_x_3809) ;  /* 0x000000001d087348 */ /* 0x025fea0003c00000 */
[----:B0-----:R0:W1:Y:S02]  /*3290*/  SHFL.IDX P1, R24, R24, R27, R26 ;  /* 0x0000001b18187389 */ /* 0x001064000002001a */
[----:B012--5:R-:W-:Y:S05]  /*32a0*/  ENDCOLLECTIVE ;  /* 0x000000000000791b */ /* 0x027fea0003800000 */
.L_x_3809:
[----:B------:R-:W-:Y:S05]  /*32b0*/  BSYNC B1 ;  /* 0x0000000000017941 */ /* 0x000fea0003800000 */
.L_x_3808:
[----:B------:R-:W-:Y:S05]  /*32c0*/  BRA `(.L_x_3810) ;  /* 0xffffffe800f47947 */ /* 0x000fea000383ffff */
.L_x_3753:
[----:B------:R-:W-:Y:S01]  /*32d0*/  HFMA2 R27, -RZ, RZ, 0, 0 ;  /* 0x00000000ff1b7431 */ /* 0x000fe200000001ff */
[----:B------:R-:W-:Y:S01]  /*32e0*/  BSSY B1, `(.L_x_3811) ;  /* 0x0000006000017945 */ /* 0x000fe20003800000 */
[----:B------:R-:W-:Y:S02]  /*32f0*/  IMAD.MOV.U32 R26, RZ, RZ, 0x1f ;  /* 0x0000001fff1a7424 */ /* 0x000fe400078e00ff */
[----:B------:R-:W-:-:S07]  /*3300*/  IMAD.MOV.U32 R29, RZ, RZ, -0x1 ;  /* 0xffffffffff1d7424 */ /* 0x000fce00078e00ff */
[----:B0-2--5:R-:W-:Y:S05]  /*3310*/  WARPSYNC.COLLECTIVE R29, `(.L_x_3812) ;  /* 0x000000001d087348 */ /* 0x025fea0003c00000 */
[----:B0-----:R0:W1:Y:S02]  /*3320*/  SHFL.IDX P1, R24, R24, R27, R26 ;  /* 0x0000001b18187389 */ /* 0x001064000002001a */
[----:B012--5:R-:W-:Y:S05]  /*3330*/  ENDCOLLECTIVE ;  /* 0x000000000000791b */ /* 0x027fea0003800000 */
.L_x_3812:
[----:B------:R-:W-:Y:S05]  /*3340*/  BSYNC B1 ;  /* 0x0000000000017941 */ /* 0x000fea0003800000 */
.L_x_3811:
[----:B------:R-:W-:Y:S05]  /*3350*/  BRA `(.L_x_3813) ;  /* 0xffffffec00147947 */ /* 0x000fea000383ffff */
.L_x_3755:
[----:B------:R-:W-:Y:S01]  /*3360*/  BSSY B1, `(.L_x_3814) ;  /* 0x0000007000017945 */ /* 0x000fe20003800000 */
[----:B------:R-:W-:Y:S01]  /*3370*/  MOV R27, RZ ;  /* 0x000000ff001b7202 */ /* 0x000fe20000000f00 */
[----:B------:R-:W-:Y:S02]  /*3380*/  IMAD.MOV.U32 R26, RZ, RZ, 0x1f ;  /* 0x0000001fff1a7424 */ /* 0x000fe400078e00ff */
[----:B------:R-:W-:-:S07]  /*3390*/  IMAD.MOV.U32 R29, RZ, RZ, -0x1 ;  /* 0xffffffffff1d7424 */ /* 0x000fce00078e00ff */
[----:B0-2--5:R-:W-:Y:S05]  /*33a0*/  WARPSYNC.COLLECTIVE R29, `(.L_x_3815) ;  /* 0x000000001d087348 */ /* 0x025fea0003c00000 */
[----:B0-----:R0:W1:Y:S02]  /*33b0*/  SHFL.IDX P1, R24, R24, R27, R26 ;  /* 0x0000001b18187389 */ /* 0x001064000002001a */
[----:B012--5:R-:W-:Y:S05]  /*33c0*/  ENDCOLLECTIVE ;  /* 0x000000000000791b */ /* 0x027fea0003800000 */
.L_x_3815:
[----:B------:R-:W-:Y:S05]  /*33d0*/  BSYNC B1 ;  /* 0x0000000000017941 */ /* 0x000fea0003800000 */
.L_x_3814:
[----:B------:R-:W-:Y:S05]  /*33e0*/  BRA `(.L_x_3816) ;  /* 0xffffffec00347947 */ /* 0x000fea000383ffff */
.L_x_3757:
[----:B------:R-:W-:Y:S01]  /*33f0*/  HFMA2 R27, -RZ, RZ, 0, 0 ;  /* 0x00000000ff1b7431 */ /* 0x000fe200000001ff */
[----:B------:R-:W-:Y:S01]  /*3400*/  BSSY B1, `(.L_x_3817) ;  /* 0x0000006000017945 */ /* 0x000fe20003800000 */
[----:B------:R-:W-:Y:S02]  /*3410*/  IMAD.MOV.U32 R26, RZ, RZ, 0x1f ;  /* 0x0000001fff1a7424 */ /* 0x000fe400078e00ff */
[----:B------:R-:W-:-:S07]  /*3420*/  IMAD.MOV.U32 R29, RZ, RZ, -0x1 ;  /* 0xffffffffff1d7424 */ /* 0x000fce00078e00ff */
[----:B0-2--5:R-:W-:Y:S05]  /*3430*/  WARPSYNC.COLLECTIVE R29, `(.L_x_3818) ;  /* 0x000000001d087348 */ /* 0x025fea0003c00000 */
[----:B0-----:R0:W1:Y:S02]  /*3440*/  SHFL.IDX P1, R24, R24, R27, R26 ;  /* 0x0000001b18187389 */ /* 0x001064000002001a */
[----:B012--5:R-:W-:Y:S05]  /*3450*/  ENDCOLLECTIVE ;  /* 0x000000000000791b */ /* 0x027fea0003800000 */
.L_x_3818:
[----:B------:R-:W-:Y:S05]  /*3460*/  BSYNC B1 ;  /* 0x0000000000017941 */ /* 0x000fea0003800000 */
.L_x_3817:
[----:B------:R-:W-:Y:S05]  /*3470*/  BRA `(.L_x_3819) ;  /* 0xffffffec00547947 */ /* 0x000fea000383ffff */
.L_x_3759:
[----:B------:R-:W-:Y:S01]  /*3480*/  BSSY B1, `(.L_x_3820) ;  /* 0x0000007000017945 */ /* 0x000fe20003800000 */
[----:B------:R-:W-:Y:S01]  /*3490*/  MOV R27, RZ ;  /* 0x000000ff001b7202 */ /* 0x000fe20000000f00 */
[----:B------:R-:W-:Y:S02]  /*34a0*/  IMAD.MOV.U32 R26, RZ, RZ, 0x1f ;  /* 0x0000001fff1a7424 */ /* 0x000fe400078e00ff */
[----:B------:R-:W-:-:S07]  /*34b0*/  IMAD.MOV.U32 R29, RZ, RZ, -0x1 ;  /* 0xffffffffff1d7424 */ /* 0x000fce00078e00ff */
[----:B0-2--5:R-:W-:Y:S05]  /*34c0*/  WARPSYNC.COLLECTIVE R29, `(.L_x_3821) ;  /* 0x000000001d087348 */ /* 0x025fea0003c00000 */
[----:B0-----:R0:W1:Y:S02]  /*34d0*/  SHFL.IDX P1, R24, R24, R27, R26 ;  /* 0x0000001b18187389 */ /* 0x001064000002001a */
[----:B012--5:R-:W-:Y:S05]  /*34e0*/  ENDCOLLECTIVE ;  /* 0x000000000000791b */ /* 0x027fea0003800000 */
.L_x_3821:
[----:B------:R-:W-:Y:S05]  /*34f0*/  BSYNC B1 ;  /* 0x0000000000017941 */ /* 0x000fea0003800000 */
.L_x_3820:
[----:B------:R-:W-:Y:S05]  /*3500*/  BRA `(.L_x_3822) ;  /* 0xffffffec00747947 */ /* 0x000fea000383ffff */
.L_x_3761:
[----:B------:R-:W-:Y:S01]  /*3510*/  BSSY B1, `(.L_x_3823) ;  /* 0x0000007000017945 */ /* 0x000fe20003800000 */
[----:B------:R-:W-:Y:S01]  /*3520*/  MOV R27, RZ ;  /* 0x000000ff001b7202 */ /* 0x000fe20000000f00 */
[----:B------:R-:W-:Y:S02]  /*3530*/  IMAD.MOV.U32 R26, RZ, RZ, 0x1f ;  /* 0x0000001fff1a7424 */ /* 0x000fe400078e00ff */
[----:B------:R-:W-:-:S07]  /*3540*/  IMAD.MOV.U32 R29, RZ, RZ, -0x1 ;  /* 0xffffffffff1d7424 */ /* 0x000fce00078e00ff */
[----:B0-2--5:R-:W-:Y:S05]  /*3550*/  WARPSYNC.COLLECTIVE R29, `(.L_x_3824) ;  /* 0x000000001d087348 */ /* 0x025fea0003c00000 */
[----:B0-----:R0:W1:Y:S02]  /*3560*/  SHFL.IDX P1, R24, R24, R27, R26 ;  /* 0x0000001b18187389 */ /* 0x001064000002001a */
[----:B012--5:R-:W-:Y:S05]  /*3570*/  ENDCOLLECTIVE ;  /* 0x000000000000791b */ /* 0x027fea0003800000 */
.L_x_3824:
[----:B------:R-:W-:Y:S05]  /*3580*/  BSYNC B1 ;  /* 0x0000000000017941 */ /* 0x000fea0003800000 */
.L_x_3823:
[----:B------:R-:W-:Y:S05]  /*3590*/  BRA `(.L_x_3825) ;  /* 0xffffffec00947947 */ /* 0x000fea000383ffff */
.L_x_3762:
[----:B------:R-:W-:Y:S01]  /*35a0*/  HFMA2 R27, -RZ, RZ, 0, 0 ;  /* 0x00000000ff1b7431 */ /* 0x000fe200000001ff */
[----:B------:R-:W-:Y:S01]  /*35b0*/  BSSY B1, `(.L_x_3826) ;  /* 0x0000006000017945 */ /* 0x000fe20003800000 */
[----:B------:R-:W-:Y:S02]  /*35c0*/  IMAD.MOV.U32 R26, RZ, RZ, 0x1f ;  /* 0x0000001fff1a7424 */ /* 0x000fe400078e00ff */
[----:B------:R-:W-:-:S07]  /*35d0*/  IMAD.MOV.U32 R29, RZ, RZ, -0x1 ;  /* 0xffffffffff1d7424 */ /* 0x000fce00078e00ff */
[----:B0-2--5:R-:W-:Y:S05]  /*35e0*/  WARPSYNC.COLLECTIVE R29, `(.L_x_3827) ;  /* 0x000000001d087348 */ /* 0x025fea0003c00000 */
[----:B0-----:R0:W1:Y:S02]  /*35f0*/  SHFL.IDX P1, R24, R24, R27, R26 ;  /* 0x0000001b18187389 */ /* 0x001064000002001a */
[----:B012--5:R-:W-:Y:S05]  /*3600*/  ENDCOLLECTIVE ;  /* 0x000000000000791b */ /* 0x027fea0003800000 */
.L_x_3827:
[----:B------:R-:W-:Y:S05]  /*3610*/  BSYNC B1 ;  /* 0x0000000000017941 */ /* 0x000fea0003800000 */
.L_x_3826:
[----:B------:R-:W-:Y:S05]  /*3620*/  BRA `(.L_x_3828) ;  /* 0xffffffec00b47947 */ /* 0x000fea000383ffff */
.L_x_3763:
[----:B------:R-:W-:Y:S01]  /*3630*/  BSSY B1, `(.L_x_3829) ;  /* 0x0000008000017945 */ /* 0x000fe20003800000 */
[----:B------:R-:W-:Y:S01]  /*3640*/  MOV R0, R25 ;  /* 0x0000001900007202 */ /* 0x000fe20000000f00 */
[----:B012---:R-:W-:Y:S01]  /*3650*/  IMAD.MOV.U32 R21, RZ, RZ, 0x10 ;  /* 0x00000010ff157424 */ /* 0x007fe200078e00ff */
[----:B------:R-:W-:Y:S01]  /*3660*/  MOV R29, 0xffffffff ;  /* 0xffffffff001d7802 */ /* 0x000fe20000000f00 */
[----:B------:R-:W-:-:S07]  /*3670*/  IMAD.MOV.U32 R22, RZ, RZ, 0x1f ;  /* 0x0000001fff167424 */ /* 0x000fce00078e00ff */
[----:B-----5:R-:W-:Y:S05]  /*3680*/  WARPSYNC.COLLECTIVE R29, `(.L_x_3830) ;  /* 0x000000001d087348 */ /* 0x020fea0003c00000 */
[----:B------:R0:W1:Y:S02]  /*3690*/  SHFL.DOWN P1, R18, R0, R21, R22 ;  /* 0x0800001500127389 */ /* 0x0000640000020016 */
[----:B01---5:R-:W-:Y:S05]  /*36a0*/  ENDCOLLECTIVE ;  /* 0x000000000000791b */ /* 0x023fea0003800000 */
.L_x_3830:
[----:B------:R-:W-:Y:S05]  /*36b0*/  BSYNC B1 ;  /* 0x0000000000017941 */ /* 0x000fea0003800000 */
.L_x_3829:
        /* <DEDUP_REMOVED lines=8> */
.L_x_3831:
[----:B------:R-:W-:Y:S02]  /*3740*/  IMAD.MOV.U32 R21, RZ, RZ, 0x4 ;  /* 0x00000004ff157424 */ /* 0x000fe400078e00ff */
[----:B------:R-:W-:-:S04]  /*3750*/  IMAD.MOV.U32 R17, RZ, RZ, R18 ;  /* 0x000000ffff117224 */ /* 0x000fc800078e0012 */
[----:B------:R-:W-:-:S05]  /*3760*/  FADD R17, R0, R17 ;  /* 0x0000001100117221 */ /* 0x000fca0000000000 */
[----:B------:R-:W-:-:S07]  /*3770*/  MOV R0, R17 ;  /* 0x0000001100007202 */ /* 0x000fce0000000f00 */
[----:B------:R-:W-:Y:S05]  /*3780*/  WARPSYNC.COLLECTIVE R29, `(.L_x_3832) ;  /* 0x000000001d087348 */ /* 0x000fea0003c00000 */
[----:B------:R0:W1:Y:S02]  /*3790*/  SHFL.DOWN P1, R18, R0, R21, R22 ;  /* 0x0800001500127389 */ /* 0x0000640000020016 */
[----:B01----:R-:W-:Y:S05]  /*37a0*/  ENDCOLLECTIVE ;  /* 0x000000000000791b */ /* 0x003fea0003800000 */
.L_x_3832:
[----:B------:R-:W-:Y:S02]  /*37b0*/  IMAD.MOV.U32 R21, RZ, RZ, 0x2 ;  /* 0x00000002ff157424 */ /* 0x000fe400078e00ff */
[----:B------:R-:W-:-:S04]  /*37c0*/  IMAD.MOV.U32 R16, RZ, RZ, R18 ;  /* 0x000000ffff107224 */ /* 0x000fc800078e0012 */
[----:B------:R-:W-:-:S05]  /*37d0*/  FADD R16, R17, R16 ;  /* 0x0000001011107221 */ /* 0x000fca0000000000 */
[----:B------:R-:W-:-:S07]  /*37e0*/  MOV R0, R16 ;  /* 0x0000001000007202 */ /* 0x000fce0000000f00 */
[----:B------:R-:W-:Y:S05]  /*37f0*/  WARPSYNC.COLLECTIVE R29, `(.L_x_3833) ;  /* 0x000000001d087348 */ /* 0x000fea0003c00000 */
[----:B------:R0:W1:Y:S02]  /*3800*/  SHFL.DOWN P1, R18, R0, R21, R22 ;  /* 0x0800001500127389 */ /* 0x0000640000020016 */
[----:B01----:R-:W-:Y:S05]  /*3810*/  ENDCOLLECTIVE ;  /* 0x000000000000791b */ /* 0x003fea0003800000 */
.L_x_3833:
[----:B------:R-:W-:Y:S02]  /*3820*/  IMAD.MOV.U32 R21, RZ, RZ, 0x1 ;  /* 0x00000001ff157424 */ /* 0x000fe400078e00ff */
[----:B------:R-:W-:-:S04]  /*3830*/  IMAD.MOV.U32 R19, RZ, RZ, R18 ;  /* 0x000000ffff137224 */ /* 0x000fc800078e0012 */
[----:B------:R-:W-:-:S05]  /*3840*/  FADD R19, R16, R19 ;  /* 0x0000001310137221 */ /* 0x000fca0000000000 */
[----:B------:R-:W-:-:S07]  /*3850*/  MOV R0, R19 ;  /* 0x0000001300007202 */ /* 0x000fce0000000f00 */
[----:B------:R-:W-:Y:S05]  /*3860*/  WARPSYNC.COLLECTIVE R29, `(.L_x_3834) ;  /* 0x000000001d087348 */ /* 0x000fea0003c00000 */
[----:B------:R0:W1:Y:S02]  /*3870*/  SHFL.DOWN P1, R18, R0, R21, R22 ;  /* 0x0800001500127389 */ /* 0x0000640000020016 */
[----:B01----:R-:W-:Y:S05]  /*3880*/  ENDCOLLECTIVE ;  /* 0x000000000000791b */ /* 0x003fea0003800000 */
.L_x_3834:
[----:B------:R-:W-:Y:S05]  /*3890*/  BRA `(.L_x_3835) ;  /* 0xffffffec006c7947 */ /* 0x000fea000383ffff */
.L_x_3836:
        /* <DEDUP_REMOVED lines=14> */
.L_x_4168:


//--------------------- .text._Z67popcount_weighted_keys_literal_fused_multiq_kernel_warp_out_w32_sb2ILi1EEvPKyPKfiiS1_S3_iiiiiPKxS5_fiPf --------------------------
	.section	.text._Z67popcount_weighted_keys_literal_fused_multiq_kernel_warp_out_w32_sb2ILi1EEvPKyPKfiiS1_S3_iiiiiPKxS5_fiPf,"ax",@progbits
	.align	128
        .global         _Z67popcount_weighted_keys_literal_fused_multiq_kernel_warp_out_w32_sb2ILi1EEvPKyPKfiiS1_S3_iiiiiPKxS5_fiPf
        .type           _Z67popcount_weighted_keys_literal_fused_multiq_kernel_warp_out_w32_sb2ILi1EEvPKyPKfiiS1_S3_iiiiiPKxS5_fiPf,@function
        .size           _Z67popcount_weighted_keys_literal_fused_multiq_kernel_warp_out_w32_sb2ILi1EEvPKyPKfiiS1_S3_iiiiiPKxS5_fiPf,(.L_x_4169 - _Z67popcount_weighted_keys_literal_fused_multiq_kernel_warp_out_w32_sb2ILi1EEvPKyPKfiiS1_S3_iiiiiPKxS5_fiPf)
        .other          _Z67popcount_weighted_keys_literal_fused_multiq_kernel_warp_out_w32_sb2ILi1EEvPKyPKfiiS1_S3_iiiiiPKxS5_fiPf,@"STO_CUDA_ENTRY STV_DEFAULT"
_Z67popcount_weighted_keys_literal_fused_multiq_kernel_warp_out_w32_sb2ILi1EEvPKyPKfiiS1_S3_iiiiiPKxS5_fiPf:
.text._Z67popcount_weighted_keys_literal_fused_multiq_kernel_warp_out_w32_sb2ILi1EEvPKyPKfiiS1_S3_iiiiiPKxS5_fiPf:
        /* <DEDUP_REMOVED lines=40> */
[----:B------:R-:W-:Y:S02]  /*0280*/  IMAD.MOV R2, RZ, RZ, -R3 ;  /* 0x000000ffff027224 */ /* 0x000fe400078e0a03 */
[----:B------:R-:W-:Y:S02]  /*0290*/  VIADD R6, R0, UR20 ;  /* 0x0000001400067c36 */ /* 0x000fe40008000000 */
        /* <DEDUP_REMOVED lines=10> */
.L_x_3844:
        /* <DEDUP_REMOVED lines=36> */
.L_x_3841:
[----:B------:R-:W-:Y:S05]  /*0580*/  BSYNC.RECONVERGENT B1 ;  /* 0x0000000000017941 */ /* 0x000fea0003800200 */
.L_x_3840:
[----:B------:R-:W-:Y:S05]  /*0590*/  @!P1 BRA `(.L_x_3839) ;  /* 0x0000000000649947 */ /* 0x000fea0003800000 */
.L_x_3842:
        /* <DEDUP_REMOVED lines=25> */
.L_x_3839:
[----:B------:R-:W-:Y:S05]  /*0730*/  BSYNC.RECONVERGENT B0 ;  /* 0x0000000000007941 */ /* 0x000fea0003800200 */
.L_x_3838:
        /* <DEDUP_REMOVED lines=8> */
.L_x_3843:
[----:B------:R-:W-:Y:S05]  /*07c0*/  BSYNC.RECONVERGENT B0 ;  /* 0x0000000000007941 */ /* 0x000fea0003800200 */
.L_x_3837:
[----:B------:R-:W-:-:S05]  /*07d0*/  VIADD R5, R5, 0x1 ;  /* 0x0000000105057836 */ /* 0x000fca0000000000 */
[----:B------:R-:W-:-:S13]  /*07e0*/  ISETP.NE.AND P0, PT, R5, UR5, PT ;  /* 0x0000000505007c0c */ /* 0x000fda000bf05270 */
[----:B------:R-:W-:Y:S05]  /*07f0*/  @P0 BRA `(.L_x_3844) ;  /* 0xfffffff800d00947 */ /* 0x000fea000383ffff */
[----:B------:R-:W4:Y:S01]  /*0800*/  S2UR UR13, SR_CgaCtaId ;  /* 0x00000000000d79c3 */ /* 0x000f220000008800 */
[----:B------:R-:W5:Y:S01]  /*0810*/  LDCU UR21, c[0x0][0x3b8] ;  /* 0x00007700ff1577ac */ /* 0x000f620008000800 */
[--C-:B------:R-:W-:Y:S01]  /*0820*/  SHF.R.U32.HI R28, RZ, 0x4, R30.reuse ;  /* 0x00000004ff1c7819 */ /* 0x100fe2000001161e */
[----:B------:R-:W-:Y:S01]  /*0830*/  IMAD.SHL.U32 R5, R30, 0x10, RZ ;  /* 0x000000101e057824 */ /* 0x000fe200078e00ff */
[----:B012---:R-:W-:Y:S01]  /*0840*/  SHF.R.U32.HI R9, RZ, 0x2, R30 ;  /* 0x00000002ff097819 */ /* 0x007fe2000001161e */
[----:B------:R-:W0:Y:S01]  /*0850*/  LDCU UR11, c[0x0][0x390] ;  /* 0x00007200ff0b77ac */ /* 0x000e220008000800 */
[----:B------:R-:W-:Y:S01]  /*0860*/  LOP3.LUT R28, R28, 0x3e, RZ, 0xc0, !PT ;  /* 0x0000003e1c1c7812 */ /* 0x000fe200078ec0ff */
[----:B------:R-:W-:Y:S01]  /*0870*/  IMAD.SHL.U32 R26, R29, 0x8, RZ ;  /* 0x000000081d1a7824 */ /* 0x000fe200078e00ff */
[----:B------:R-:W1:Y:S01]  /*0880*/  LDC.64 R12, c[0x0][0x3c0] ;  /* 0x0000f000ff0c7b82 */ /* 0x000e620000000a00 */
[----:B------:R-:W2:Y:S01]  /*0890*/  LDCU UR10, c[0x0][0x3d4] ;  /* 0x00007a80ff0a77ac */ /* 0x000ea20008000800 */
[C---:B------:R-:W-:Y:S01]  /*08a0*/  LOP3.LUT R27, R28.reuse, 0x1, RZ, 0xfc, !PT ;  /* 0x000000011c1b7812 */ /* 0x040fe200078efcff */
[----:B------:R-:W-:Y:S01]  /*08b0*/  IMAD.MOV.U32 R11, RZ, RZ, RZ ;  /* 0x000000ffff0b7224 */ /* 0x000fe200078e00ff */
[----:B------:R-:W-:Y:S01]  /*08c0*/  IADD3 R3, PT, PT, R28, UR7, RZ ;  /* 0x000000071c037c10 */ /* 0x000fe2000fffe0ff */
[----:B------:R-:W-:Y:S01]  /*08d0*/  UMOV UR12, 0x400 ;  /* 0x00000400000c7882 */ /* 0x000fe20000000000 */
[----:B------:R-:W-:Y:S01]  /*08e0*/  LOP3.LUT R10, R26, 0x3e00, R5, 0xf8, !PT ;  /* 0x00003e001a0a7812 */ /* 0x000fe200078ef805 */
[----:B------:R-:W1:Y:S01]  /*08f0*/  LDCU.64 UR16, c[0x0][0x388] ;  /* 0x00007100ff1077ac */ /* 0x000e620008000a00 */
[----:B------:R-:W-:Y:S01]  /*0900*/  LOP3.LUT R9, R9, 0xf8, RZ, 0xc0, !PT ;  /* 0x000000f809097812 */ /* 0x000fe200078ec0ff */
[----:B------:R-:W-:Y:S01]  /*0910*/  BAR.SYNC.DEFER_BLOCKING 0x0 ;  /* 0x0000000000007b1d */ /* 0x000fe20000010000 */
[----:B-----5:R-:W-:-:S04]  /*0920*/  ISETP.GE.AND P0, PT, R27, UR21, PT ;  /* 0x000000151b007c0c */ /* 0x020fc8000bf06270 */
[----:B------:R-:W-:Y:S01]  /*0930*/  ISETP.LT.U32.OR P0, PT, R28, UR5, !P0 ;  /* 0x000000051c007c0c */ /* 0x000fe2000c701470 */
[----:B----4-:R-:W-:Y:S02]  /*0940*/  ULEA UR12, UR13, UR12, 0x18 ;  /* 0x0000000c0d0c7291 */ /* 0x010fe4000f8ec0ff */
[----:B0-----:R-:W-:Y:S02]  /*0950*/  USHF.L.U32 UR19, UR11, 0x5, URZ ;  /* 0x000000050b137899 */ /* 0x001fe400080006ff */
[----:B--2---:R-:W-:Y:S02]  /*0960*/  USHF.R.S32.HI UR10, URZ, 0x1f, UR10 ;  /* 0x0000001fff0a7899 */ /* 0x004fe4000801140a */
[----:B------:R-:W-:Y:S01]  /*0970*/  VIADD R8, R26, UR12 ;  /* 0x0000000c1a087c36 */ /* 0x000fe20008000000 */
[----:B------:R-:W-:Y:S01]  /*0980*/  ULOP3.LUT UR13, UR11, 0x3, URZ, 0xc0, !UPT ;  /* 0x000000030b0d7892 */ /* 0x000fe2000f8ec0ff */
[----:B-1----:R-:W-:Y:S01]  /*0990*/  IMAD.WIDE.U32 R12, R3, 0x8, R12 ;  /* 0x00000008030c7825 */ /* 0x002fe200078e000c */
[----:B------:R-:W-:-:S12]  /*09a0*/  USHF.R.S32.HI UR7, URZ, 0x1f, UR11 ;  /* 0x0000001fff077899 */ /* 0x000fd8000801140b */
.L_x_3894:
[----:B0-----:R-:W0:Y:S01]  /*09b0*/  LDCU UR11, c[0x0][0x3b0] ;  /* 0x00007600ff0b77ac */ /* 0x001e220008000800 */
[----:B-----5:R-:W-:-:S05]  /*09c0*/  VIADD R19, R11, UR6 ;  /* 0x000000060b137c36 */ /* 0x020fca0008000000 */
[----:B0-----:R-:W-:-:S13]  /*09d0*/  ISETP.GE.AND P1, PT, R19, UR11, PT ;  /* 0x0000000b13007c0c */ /* 0x001fda000bf26270 */
[----:B-1-34-:R-:W-:Y:S05]  /*09e0*/  @P1 EXIT ;  /* 0x000000000000194d */ /* 0x01afea0003800000 */
        /* <DEDUP_REMOVED lines=12> */
[----:B---3--:R-:W-:Y:S02]  /*0ab0*/  MOV R7, 0x400 ;  /* 0x0000040000077802 */ /* 0x008fe40000000f00 */
[----:B------:R-:W-:Y:S02]  /*0ac0*/  MOV R25, R30 ;  /* 0x0000001e00197202 */ /* 0x000fe40000000f00 */
[----:B-1----:R-:W-:Y:S02]  /*0ad0*/  LEA R6, P1, R4, UR22, 0x8 ;  /* 0x0000001604067c11 */ /* 0x002fe4000f8240ff */
[----:B0-----:R-:W-:Y:S02]  /*0ae0*/  LEA R18, R16, R7, 0x18 ;  /* 0x0000000710127211 */ /* 0x001fe400078ec0ff */
[----:B------:R-:W-:-:S09]  /*0af0*/  LEA.HI.X R7, R4, UR23, R19, 0x8, P1 ;  /* 0x0000001704077c11 */ /* 0x000fd200088f4413 */
.L_x_3847:
[----:B0-----:R-:W-:-:S06]  /*0b00*/  IMAD.WIDE R16, R25, 0x8, R6 ;  /* 0x0000000819107825 */ /* 0x001fcc00078e0206 */
[----:B------:R-:W2:Y:S01]  /*0b10*/  LDG.E.64.CONSTANT R16, desc[UR14][R16.64] ;  /* 0x0000000e10107981 */ /* 0x000ea2000c1e9b00 */
[C---:B------:R-:W-:Y:S02]  /*0b20*/  IMAD R31, R25.reuse, 0x8, R18 ;  /* 0x00000008191f7824 */ /* 0x040fe400078e0212 */
[----:B------:R-:W-:-:S05]  /*0b30*/  VIADD R25, R25, UR20 ;  /* 0x0000001419197c36 */ /* 0x000fca0008000000 */
[----:B------:R-:W-:Y:S01]  /*0b40*/  ISETP.GE.AND P1, PT, R25, UR19, PT ;  /* 0x0000001319007c0c */ /* 0x000fe2000bf26270 */
[----:B--2---:R0:W-:-:S12]  /*0b50*/  STS.64 [R31], R16 ;  /* 0x000000101f007388 */ /* 0x0041d80000000a00 */
[----:B------:R-:W-:Y:S05]  /*0b60*/  @!P1 BRA `(.L_x_3847) ;  /* 0xfffffffc00e49947 */ /* 0x000fea000383ffff */
.L_x_3846:
[----:B------:R-:W-:Y:S05]  /*0b70*/  BSYNC.RECONVERGENT B0 ;  /* 0x0000000000007941 */ /* 0x000fea0003800200 */
.L_x_3845:
[----:B------:R-:W-:Y:S05]  /*0b80*/  @P2 BRA `(.L_x_3848) ;  /* 0x00000000002c2947 */ /* 0x000fea0003800000 */
[----:B0-----:R-:W-:-:S07]  /*0b90*/  IMAD.MOV.U32 R16, RZ, RZ, R30 ;  /* 0x000000ffff107224 */ /* 0x001fce00078e001e */
.L_x_3849:
[----:B---3--:R-:W-:-:S04]  /*0ba0*/  IADD3 R7, P1, PT, R16, R4, RZ ;  /* 0x0000000410077210 */ /* 0x008fc80007f3e0ff */
[----:B------:R-:W-:Y:S02]  /*0bb0*/  LEA.HI.X.SX32 R18, R16, R19, 0x1, P1 ;  /* 0x0000001310127211 */ /* 0x000fe400008f0eff */
[----:B-1----:R-:W-:-:S04]  /*0bc0*/  LEA R6, P1, R7, UR16, 0x2 ;  /* 0x0000001007067c11 */ /* 0x002fc8000f8210ff */
[----:B------:R-:W-:-:S05]  /*0bd0*/  LEA.HI.X R7, R7, UR17, R18, 0x2, P1 ;  /* 0x0000001107077c11 */ /* 0x000fca00088f1412 */
[----:B------:R-:W2:Y:S01]  /*0be0*/  LDG.E.CONSTANT R6, desc[UR14][R6.64] ;  /* 0x0000000e06067981 */ /* 0x000ea2000c1e9900 */
[C---:B------:R-:W-:Y:S02]  /*0bf0*/  LEA R17, R16.reuse, UR18, 0x2 ;  /* 0x0000001210117c11 */ /* 0x040fe4000f8e10ff */
[----:B------:R-:W-:-:S04]  /*0c00*/  IADD3 R16, PT, PT, R16, UR20, RZ ;  /* 0x0000001410107c10 */ /* 0x000fc8000fffe0ff */
[----:B------:R-:W-:Y:S01]  /*0c10*/  ISETP.GE.AND P1, PT, R16, R3, PT ;  /* 0x000000031000720c */ /* 0x000fe20003f26270 */
[----:B--2---:R1:W-:-:S12]  /*0c20*/  STS [R17], R6 ;  /* 0x0000000611007388 */ /* 0x0043d80000000800 */
[----:B------:R-:W-:Y:S05]  /*0c30*/  @!P1 BRA `(.L_x_3849) ;  /* 0xfffffffc00d89947 */ /* 0x000fea000383ffff */
.L_x_3848:
        /* <DEDUP_REMOVED lines=8> */
[----:B01----:R-:W-:Y:S02]  /*0cc0*/  CS2R R16, SRZ ;  /* 0x0000000000107805 */ /* 0x003fe4000001ff00 */
[----:B------:R-:W-:-:S09]  /*0cd0*/  CS2R R18, SRZ ;  /* 0x0000000000127805 */ /* 0x000fd2000001ff00 */
[----:B------:R0:W5:Y:S01]  /*0ce0*/  @!P2 LDG.E.64.CONSTANT R16, desc[UR14][R12.64] ;  /* 0x0000000e0c10a981 */ /* 0x000162000c1e9b00 */
[----:B--2---:R-:W-:-:S03]  /*0cf0*/  ISETP.GE.AND P3, PT, R27, UR11, PT ;  /* 0x0000000b1b007c0c */ /* 0x004fc6000bf66270 */
[----:B------:R0:W1:Y:S04]  /*0d00*/  @!P2 LDS.64 R20, [R10+UR8] ;  /* 0x000000080a14a984 */ /* 0x0000680008000a00 */
[----:B---3--:R0:W2:Y:S06]  /*0d10*/  @!P2 LDS R2, [R9+UR9] ;  /* 0x000000090902a984 */ /* 0x0080ac0008000800 */
[----:B------:R0:W5:Y:S04]  /*0d20*/  @!P3 LDG.E.64.CONSTANT R18, desc[UR14][R12.64+0x8] ;  /* 0x0000080e0c12b981 */ /* 0x000168000c1e9b00 */
[----:B------:R0:W3:Y:S04]  /*0d30*/  @!P3 LDS.64 R22, [R10+UR8+0x100] ;  /* 0x000100080a16b984 */ /* 0x0000e80008000a00 */
[----:B------:R0:W4:Y:S01]  /*0d40*/  @!P3 LDS R0, [R9+UR9+0x4] ;  /* 0x000004090900b984 */ /* 0x0001220008000800 */
[----:B------:R-:W-:Y:S01]  /*0d50*/  ISETP.GE.AND P4, PT, R3, 0x11, PT ;  /* 0x000000110300780c */ /* 0x000fe20003f86270 */
[----:B------:R-:W-:Y:S01]  /*0d60*/  BSSY B0, `(.L_x_3851) ;  /* 0x000024b000007945 */ /* 0x000fe20003800000 */
[----:B------:R-:W-:-:S11]  /*0d70*/  IMAD.MOV.U32 R7, RZ, RZ, RZ ;  /* 0x000000ffff077224 */ /* 0x000fd600078e00ff */
[----:B0-----:R-:W-:Y:S05]  /*0d80*/  @!P4 BRA `(.L_x_3852) ;  /* 0x0000000800d8c947 */ /* 0x001fea0003800000 */
[----:B------:R-:W0:Y:S01]  /*0d90*/  S2R R7, SR_CgaCtaId ;  /* 0x0000000000077919 */ /* 0x000e220000008800 */
[----:B------:R-:W-:Y:S01]  /*0da0*/  MOV R4, 0x400 ;  /* 0x0000040000047802 */ /* 0x000fe20000000f00 */
[----:B------:R-:W-:Y:S01]  /*0db0*/  VIADD R5, R3, UR5 ;  /* 0x0000000503057c36 */ /* 0x000fe20008000000 */
[----:B------:R-:W-:Y:S02]  /*0dc0*/  ISETP.NE.AND P4, PT, R29, RZ, PT ;  /* 0x000000ff1d00720c */ /* 0x000fe40003f85270 */
[----:B0-----:R-:W-:Y:S01]  /*0dd0*/  LEA R6, R7, R4, 0x18 ;  /* 0x0000000407067211 */ /* 0x001fe200078ec0ff */
[----:B------:R-:W-:Y:S01]  /*0de0*/  IMAD.MOV.U32 R7, RZ, RZ, RZ ;  /* 0x000000ffff077224 */ /* 0x000fe200078e00ff */
[----:B------:R-:W-:Y:S02]  /*0df0*/  LOP3.LUT R4, R3, 0x7ffffffc, RZ, 0xc0, !PT ;  /* 0x7ffffffc03047812 */ /* 0x000fe400078ec0ff */
[----:B------:R-:W-:Y:S01]  /*0e00*/  LEA R3, R5, R6, 0x8 ;  /* 0x0000000605037211 */ /* 0x000fe200078e40ff */
[----:B------:R-:W-:Y:S01]  /*0e10*/  IMAD.MOV.U32 R6, RZ, RZ, R8 ;  /* 0x000000ffff067224 */ /* 0x000fe200078e0008 */
[----:B------:R-:W-:Y:S01]  /*0e20*/  IADD3 R4, PT, PT, -R4, RZ, RZ ;  /* 0x000000ff04047210 */ /* 0x000fe20007ffe1ff */
[----:B------:R-:W-:-:S02]  /*0e30*/  IMAD.MOV.U32 R5, RZ, RZ, RZ ;  /* 0x000000ffff057224 */ /* 0x000fc400078e00ff */
[----:B------:R-:W-:-:S07]  /*0e40*/  VIADD R3, R3, 0x8 ;  /* 0x0000000803037836 */ /* 0x000fce0000000000 */
.L_x_3854:
[----:B------:R-:W-:Y:S01]  /*0e50*/  IMAD.MOV.U32 R31, RZ, RZ, RZ ;  /* 0x000000ffff1f7224 */ /* 0x000fe200078e00ff */
[----:B------:R-:W-:Y:S01]  /*0e60*/  UMOV UR11, 0xffffffff ;  /* 0xffffffff000b7882 */ /* 0x000fe20000000000 */
[----:B------:R-:W-:-:S04]  /*0e70*/  VIADD R4, R4, 0x4 ;  /* 0x0000000404047836 */ /* 0x000fc80000000000 */
[----:B------:R0:W0:Y:S01]  /*0e80*/  @!P4 LDS R31, [R3+-0x8] ;  /* 0xfffff800031fc984 */ /* 0x0000220000000800 */
[----:B------:R-:W-:Y:S01]  /*0e90*/  ISETP.NE.AND P5, PT, R4, RZ, PT ;  /* 0x000000ff0400720c */ /* 0x000fe20003fa5270 */
[----:B------:R-:W-:-:S12]  /*0ea0*/  BRA.DIV UR11, `(.L_x_3853) ;  /* 0x000000260bc07947 */ /* 0x000fd8000b800000 */
[----:B------:R-:W3:Y:S04]  /*0eb0*/  LDS.64 R24, [R6] ;  /* 0x0000000006187984 */ /* 0x000ee80000000a00 */
[----:B0-----:R-:W0:Y:S01]  /*0ec0*/  SHFL.IDX PT, R31, R31, RZ, 0x1f ;  /* 0x00001fff1f1f7589 */ /* 0x001e2200000e0000 */
[C---:B---3--:R-:W-:Y:S02]  /*0ed0*/  @!P3 LOP3.LUT R32, R24.reuse, R22, RZ, 0xc0, !PT ;  /* 0x000000161820b212 */ /* 0x048fe400078ec0ff */
[C---:B------:R-:W-:Y:S02]  /*0ee0*/  @!P3 LOP3.LUT R34, R25.reuse, R23, RZ, 0xc0, !PT ;  /* 0x000000171922b212 */ /* 0x040fe400078ec0ff */
[----:B-1----:R-:W-:Y:S02]  /*0ef0*/  @!P2 LOP3.LUT R35, R25, R21, RZ, 0xc0, !PT ;  /* 0x000000151923a212 */ /* 0x002fe400078ec0ff */
[----:B------:R-:W-:Y:S01]  /*0f00*/  @!P3 POPC R32, R32 ;  /* 0x000000200020b309 */ /* 0x000fe20000000000 */
[----:B------:R-:W-:-:S02]  /*0f10*/  @!P2 LOP3.LUT R37, R24, R20, RZ, 0xc0, !PT ;  /* 0x000000141825a212 */ /* 0x000fc400078ec0ff */
[----:B------:R-:W1:Y:S05]  /*0f20*/  LDS.64 R24, [R6+0x100] ;  /* 0x0001000006187984 */ /* 0x000e6a0000000a00 */
[----:B------:R-:W3:Y:S08]  /*0f30*/  @!P3 POPC R33, R34 ;  /* 0x000000220021b309 */ /* 0x000ef00000000000 */
[----:B------:R-:W-:Y:S01]  /*0f40*/  @!P2 POPC R36, R37 ;  /* 0x000000250024a309 */ /* 0x000fe20000000000 */
[----:B---3--:R-:W-:-:S07]  /*0f50*/  @!P3 IMAD.IADD R33, R32, 0x1, R33 ;  /* 0x000000012021b824 */ /* 0x008fce00078e0221 */
[----:B------:R-:W3:Y:S01]  /*0f60*/  @!P2 POPC R35, R35 ;  /* 0x000000230023a309 */ /* 0x000ee20000000000 */
[----:B------:R-:W-:Y:S02]  /*0f70*/  @!P3 I2FP.F32.U32 R33, R33 ;  /* 0x000000210021b245 */ /* 0x000fe40000201000 */
[----:B---3--:R-:W-:-:S03]  /*0f80*/  @!P2 IADD3 R36, PT, PT, R36, R35, RZ ;  /* 0x000000232424a210 */ /* 0x008fc60007ffe0ff */
[C---:B0-----:R-:W-:Y:S02]  /*0f90*/  @!P3 FMUL R35, R31.reuse, R33 ;  /* 0x000000211f23b220 */ /* 0x041fe40000400000 */
[----:B------:R-:W0:Y:S01]  /*0fa0*/  @!P4 LDS R33, [R3+-0x4] ;  /* 0xfffffc000321c984 */ /* 0x000e220000000800 */
[----:B------:R-:W-:Y:S02]  /*0fb0*/  @!P2 I2FP.F32.U32 R36, R36 ;  /* 0x000000240024a245 */ /* 0x000fe40000201000 */
[C---:B-1----:R-:W-:Y:S02]  /*0fc0*/  @!P3 LOP3.LUT R34, R24.reuse, R22, RZ, 0xc0, !PT ;  /* 0x000000161822b212 */ /* 0x042fe400078ec0ff */
[----:B------:R-:W-:Y:S01]  /*0fd0*/  @!P2 LOP3.LUT R37, R24, R20, RZ, 0xc0, !PT ;  /* 0x000000141825a212 */ /* 0x000fe200078ec0ff */
[----:B------:R-:W-:Y:S01]  /*0fe0*/  @!P2 FMUL R36, R31, R36 ;  /* 0x000000241f24a220 */ /* 0x000fe20000400000 */
[----:B----4-:R-:W-:Y:S01]  /*0ff0*/  @!P3 FFMA R31, R0, R35, R7 ;  /* 0x00000023001fb223 */ /* 0x010fe20000000007 */
[C---:B------:R-:W-:Y:S01]  /*1000*/  @!P2 LOP3.LUT R35, R25.reuse, R21, RZ, 0xc0, !PT ;  /* 0x000000151923a212 */ /* 0x040fe200078ec0ff */
[----:B------:R-:W-:Y:S01]  /*1010*/  @!P3 POPC R24, R34 ;  /* 0x000000220018b309 */ /* 0x000fe20000000000 */
[----:B------:R-:W-:Y:S01]  /*1020*/  @!P3 LOP3.LUT R25, R25, R23, RZ, 0xc0, !PT ;  /* 0x000000171919b212 */ /* 0x000fe200078ec0ff */
[----:B--2---:R-:W-:Y:S01]  /*1030*/  @!P2 FFMA R36, R2, R36, R5 ;  /* 0x000000240224a223 */ /* 0x004fe20000000005 */
[----:B------:R-:W-:Y:S01]  /*1040*/  @!P3 MOV R7, R31 ;  /* 0x0000001f0007b202 */ /* 0x000fe20000000f00 */
[----:B------:R-:W-:-:S02]  /*1050*/  HFMA2 R31, -RZ, RZ, 0, 0 ;  /* 0x00000000ff1f7431 */ /* 0x000fc400000001ff */
[----:B------:R-:W-:Y:S02]  /*1060*/  @!P2 IMAD.MOV.U32 R5, RZ, RZ, R36 ;  /* 0x000000ffff05a224 */ /* 0x000fe400078e0024 */
[----:B------:R-:W1:Y:S08]  /*1070*/  @!P3 POPC R25, R25 ;  /* 0x000000190019b309 */ /* 0x000e700000000000 */
[----:B------:R2:W-:Y:S01]  /*1080*/  @!P2 POPC R36, R37 ;  /* 0x000000250024a309 */ /* 0x0005e20000000000 */
[----:B-1----:R-:W-:-:S07]  /*1090*/  @!P3 IMAD.IADD R32, R24, 0x1, R25 ;  /* 0x000000011820b824 */ /* 0x002fce00078e0219 */
[----:B------:R-:W1:Y:S01]  /*10a0*/  @!P2 POPC R35, R35 ;  /* 0x000000230023a309 */ /* 0x000e620000000000 */
[----:B------:R-:W-:Y:S01]  /*10b0*/  LDS.64 R24, [R6+0x200] ;  /* 0x0002000006187984 */ /* 0x000fe20000000a00 */
[----:B------:R-:W-:Y:S01]  /*10c0*/  @!P3 I2FP.F32.U32 R32, R32 ;  /* 0x000000200020b245 */ /* 0x000fe20000201000 */
[----:B0-----:R-:W-:Y:S02]  /*10d0*/  @!P4 IMAD.MOV.U32 R31, RZ, RZ, R33 ;  /* 0x000000ffff1fc224 */ /* 0x001fe400078e0021 */
[----:B------:R-:W-:Y:S04]  /*10e0*/  @!P4 LDS R33, [R3] ;  /* 0x000000000321c984 */ /* 0x000fe80000000800 */
[----:B--2---:R0:W2:Y:S01]  /*10f0*/  SHFL.IDX PT, R37, R31, RZ, 0x1f ;  /* 0x00001fff1f257589 */ /* 0x0040a200000e0000 */
[----:B-1----:R-:W-:-:S05]  /*1100*/  @!P2 IMAD.IADD R36, R36, 0x1, R35 ;  /* 0x000000012424a824 */ /* 0x002fca00078e0223 */
[----:B------:R-:W-:Y:S02]  /*1110*/  @!P2 I2FP.F32.U32 R36, R36 ;  /* 0x000000240024a245 */ /* 0x000fe40000201000 */
[----:B0-----:R-:W-:-:S03]  /*1120*/  MOV R31, RZ ;  /* 0x000000ff001f7202 */ /* 0x001fc60000000f00 */
[C---:B--2---:R-:W-:Y:S01]  /*1130*/  @!P2 FMUL R36, R37.reuse, R36 ;  /* 0x000000242524a220 */ /* 0x044fe20000400000 */
[----:B------:R-:W-:-:S03]  /*1140*/  @!P3 FMUL R32, R37, R32 ;  /* 0x000000202520b220 */ /* 0x000fc60000400000 */
[----:B------:R-:W-:Y:S01]  /*1150*/  @!P2 FFMA R36, R2, R36, R5 ;  /* 0x000000240224a223 */ /* 0x000fe20000000005 */
[C---:B------:R-:W-:Y:S01]  /*1160*/  @!P2 LOP3.LUT R34, R25.reuse, R21, RZ, 0xc0, !PT ;  /* 0x000000151922a212 */ /* 0x040fe200078ec0ff */
[----:B------:R-:W-:Y:S02]  /*1170*/  @!P3 FFMA R32, R0, R32, R7 ;  /* 0x000000200020b223 */ /* 0x000fe40000000007 */
[----:B------:R-:W-:Y:S01]  /*1180*/  @!P2 IMAD.MOV.U32 R5, RZ, RZ, R36 ;  /* 0x000000ffff05a224 */ /* 0x000fe200078e0024 */
[C---:B------:R-:W-:Y:S01]  /*1190*/  @!P2 LOP3.LUT R36, R24.reuse, R20, RZ, 0xc0, !PT ;  /* 0x000000141824a212 */ /* 0x040fe200078ec0ff */
[----:B------:R-:W-:Y:S01]  /*11a0*/  @!P2 POPC R35, R34 ;  /* 0x000000220023a309 */ /* 0x000fe20000000000 */
[----:B------:R-:W-:Y:S01]  /*11b0*/  @!P3 LOP3.LUT R24, R24, R22, RZ, 0xc0, !PT ;  /* 0x000000161818b212 */ /* 0x000fe200078ec0ff */
[----:B------:R-:W-:Y:S01]  /*11c0*/  @!P4 IMAD.MOV.U32 R31, RZ, RZ, R33 ;  /* 0x000000ffff1fc224 */ /* 0x000fe200078e0021 */
[----:B------:R-:W-:Y:S02]  /*11d0*/  @!P3 LOP3.LUT R33, R25, R23, RZ, 0xc0, !PT ;  /* 0x000000171921b212 */ /* 0x000fe400078ec0ff */
[----:B------:R-:W-:Y:S01]  /*11e0*/  @!P4 LDS R25, [R3+0x4] ;  /* 0x000004000319c984 */ /* 0x000fe20000000800 */
[----:B------:R-:W-:-:S02]  /*11f0*/  @!P3 MOV R7, R32 ;  /* 0x000000200007b202 */ /* 0x000fc40000000f00 */
[----:B------:R-:W0:Y:S01]  /*1200*/  @!P2 POPC R36, R36 ;  /* 0x000000240024a309 */ /* 0x000e220000000000 */
[----:B------:R-:W1:Y:S07]  /*1210*/  SHFL.IDX PT, R37, R31, RZ, 0x1f ;  /* 0x00001fff1f257589 */ /* 0x000e6e00000e0000 */
[----:B------:R-:W-:Y:S01]  /*1220*/  @!P3 POPC R24, R24 ;  /* 0x000000180018b309 */ /* 0x000fe20000000000 */
[----:B0-----:R-:W-:-:S07]  /*1230*/  @!P2 IMAD.IADD R35, R36, 0x1, R35 ;  /* 0x000000012423a824 */ /* 0x001fce00078e0223 */
[----:B------:R-:W0:Y:S01]  /*1240*/  @!P3 POPC R36, R33 ;  /* 0x000000210024b309 */ /* 0x000e220000000000 */
[----:B------:R-:W-:-:S05]  /*1250*/  @!P2 I2FP.F32.U32 R35, R35 ;  /* 0x000000230023a245 */ /* 0x000fca0000201000 */
[----:B-1----:R-:W-:-:S04]  /*1260*/  @!P2 FMUL R35, R37, R35 ;  /* 0x000000232523a220 */ /* 0x002fc80000400000 */
[----:B------:R-:W-:Y:S01]  /*1270*/  @!P2 FFMA R35, R2, R35, R5 ;  /* 0x000000230223a223 */ /* 0x000fe20000000005 */
[----:B0-----:R-:W-:Y:S01]  /*1280*/  @!P3 IADD3 R33, PT, PT, R24, R36, RZ ;  /* 0x000000241821b210 */ /* 0x001fe20007ffe0ff */
[----:B------:R-:W-:Y:S02]  /*1290*/  IMAD.MOV.U32 R36, RZ, RZ, RZ ;  /* 0x000000ffff247224 */ /* 0x000fe400078e00ff */
[----:B------:R-:W-:Y:S01]  /*12a0*/  @!P2 IMAD.MOV.U32 R5, RZ, RZ, R35 ;  /* 0x000000ffff05a224 */ /* 0x000fe200078e0023 */
[----:B------:R-:W-:Y:S01]  /*12b0*/  @!P3 I2FP.F32.U32 R34, R33 ;  /* 0x000000210022b245 */ /* 0x000fe20000201000 */
[----:B------:R-:W-:-:S04]  /*12c0*/  @!P4 IMAD.MOV.U32 R36, RZ, RZ, R25 ;  /* 0x000000ffff24c224 */ /* 0x000fc800078e0019 */
[----:B------:R-:W-:Y:S02]  /*12d0*/  @!P3 FMUL R34, R37, R34 ;  /* 0x000000222522b220 */ /* 0x000fe40000400000 */
[----:B------:R-:W0:Y:S02]  /*12e0*/  SHFL.IDX PT, R36, R36, RZ, 0x1f ;  /* 0x00001fff24247589 */ /* 0x000e2400000e0000 */
[----:B------:R-:W-:-:S04]  /*12f0*/  @!P3 FFMA R34, R0, R34, R7 ;  /* 0x000000220022b223 */ /* 0x000fc80000000007 */
[----:B------:R-:W-:-:S07]  /*1300*/  @!P3 IMAD.MOV.U32 R7, RZ, RZ, R34 ;  /* 0x000000ffff07b224 */ /* 0x000fce00078e0022 */
.L_x_3900:
[----:B------:R1:W2:Y:S01]  /*1310*/  LDS.64 R24, [R6+0x300] ;  /* 0x0003000006187984 */ /* 0x0002a20000000a00 */
[----:B------:R-:W-:Y:S01]  /*1320*/  VIADD R3, R3, 0x10 ;  /* 0x0000001003037836 */ /* 0x000fe20000000000 */
[----:B-1----:R-:W-:Y:S02]  /*1330*/  IADD3 R6, PT, PT, R6, 0x400, RZ ;  /* 0x0000040006067810 */ /* 0x002fe40007ffe0ff */
[C---:B--2---:R-:W-:Y:S02]  /*1340*/  @!P2 LOP3.LUT R32, R25.reuse, R21, RZ, 0xc0, !PT ;  /* 0x000000151920a212 */ /* 0x044fe400078ec0ff */
[C---:B------:R-:W-:Y:S02]  /*1350*/  @!P3 LOP3.LUT R33, R24.reuse, R22, RZ, 0xc0, !PT ;  /* 0x000000161821b212 */ /* 0x040fe400078ec0ff */
[----:B------:R-:W-:Y:S02]  /*1360*/  @!P3 LOP3.LUT R34, R25, R23, RZ, 0xc0, !PT ;  /* 0x000000171922b212 */ /* 0x000fe400078ec0ff */
[----:B------:R-:W-:Y:S01]  /*1370*/  @!P2 LOP3.LUT R35, R24, R20, RZ, 0xc0, !PT ;  /* 0x000000141823a212 */ /* 0x000fe200078ec0ff */
[----:B------:R-:W-:Y:S08]  /*1380*/  @!P2 POPC R32, R32 ;  /* 0x000000200020a309 */ /* 0x000ff00000000000 */
[----:B------:R-:W-:Y:S08]  /*1390*/  @!P3 POPC R24, R33 ;  /* 0x000000210018b309 */ /* 0x000ff00000000000 */
[----:B------:R-:W1:Y:S08]  /*13a0*/  @!P3 POPC R25, R34 ;  /* 0x000000220019b309 */ /* 0x000e700000000000 */
[----:B------:R-:W2:Y:S01]  /*13b0*/  @!P2 POPC R31, R35 ;  /* 0x00000023001fa309 */ /* 0x000ea20000000000 */
[----:B-1----:R-:W-:-:S05]  /*13c0*/  @!P3 IMAD.IADD R24, R24, 0x1, R25 ;  /* 0x000000011818b824 */ /* 0x002fca00078e0219 */
[----:B------:R-:W-:Y:S02]  /*13d0*/  @!P3 I2FP.F32.U32 R25, R24 ;  /* 0x000000180019b245 */ /* 0x000fe40000201000 */
[----:B--2---:R-:W-:-:S03]  /*13e0*/  @!P2 IADD3 R31, PT, PT, R31, R32, RZ ;  /* 0x000000201f1fa210 */ /* 0x004fc60007ffe0ff */
[----:B0-----:R-:W-:Y:S01]  /*13f0*/  @!P3 FMUL R25, R36, R25 ;  /* 0x000000192419b220 */ /* 0x001fe20000400000 */
[----:B------:R-:W-:-:S03]  /*1400*/  @!P2 I2FP.F32.U32 R31, R31 ;  /* 0x0000001f001fa245 */ /* 0x000fc60000201000 */
[----:B------:R-:W-:Y:S02]  /*1410*/  @!P3 FFMA R7, R0, R25, R7 ;  /* 0x000000190007b223 */ /* 0x000fe40000000007 */
[----:B------:R-:W-:-:S04]  /*1420*/  @!P2 FMUL R31, R36, R31 ;  /* 0x0000001f241fa220 */ /* 0x000fc80000400000 */
        /* <DEDUP_REMOVED lines=8> */
[----:B-1----:R-:W1:Y:S02]  /*14b0*/  SHFL.IDX PT, R31, R31, RZ, 0x1f ;  /* 0x00001fff1f1f7589 */ /* 0x002e6400000e0000 */
.L_x_3903:
[----:B------:R-:W2:Y:S01]  /*14c0*/  LDS.64 R24, [R6] ;  /* 0x0000000006187984 */ /* 0x000ea20000000a00 */
[----:B------:R-:W-:Y:S01]  /*14d0*/  UISETP.NE.AND UP0, UPT, UR13, 0x1, UPT ;  /* 0x000000010d00788c */ /* 0x000fe2000bf05270 */
[C---:B--2---:R-:W-:Y:S02]  /*14e0*/  @!P2 LOP3.LUT R33, R25.reuse, R21, RZ, 0xc0, !PT ;  /* 0x000000151921a212 */ /* 0x044fe400078ec0ff */
[----:B------:R-:W-:Y:S02]  /*14f0*/  @!P3 LOP3.LUT R25, R25, R23, RZ, 0xc0, !PT ;  /* 0x000000171919b212 */ /* 0x000fe400078ec0ff */
[C---:B------:R-:W-:Y:S02]  /*1500*/  @!P2 LOP3.LUT R34, R24.reuse, R20, RZ, 0xc0, !PT ;  /* 0x000000141822a212 */ /* 0x040fe400078ec0ff */
[----:B------:R-:W-:Y:S01]  /*1510*/  @!P3 LOP3.LUT R32, R24, R22, RZ, 0xc0, !PT ;  /* 0x000000161820b212 */ /* 0x000fe200078ec0ff */
[----:B------:R-:W-:Y:S08]  /*1520*/  @!P2 POPC R33, R33 ;  /* 0x000000210021a309 */ /* 0x000ff00000000000 */
[----:B------:R-:W2:Y:S08]  /*1530*/  @!P2 POPC R4, R34 ;  /* 0x000000220004a309 */ /* 0x000eb00000000000 */
[----:B------:R-:W-:Y:S01]  /*1540*/  @!P3 POPC R24, R32 ;  /* 0x000000200018b309 */ /* 0x000fe20000000000 */
[----:B--2---:R-:W-:-:S07]  /*1550*/  @!P2 IMAD.IADD R4, R4, 0x1, R33 ;  /* 0x000000010404a824 */ /* 0x004fce00078e0221 */
[----:B------:R-:W2:Y:S01]  /*1560*/  @!P3 POPC R25, R25 ;  /* 0x000000190019b309 */ /* 0x000ea20000000000 */
[----:B------:R-:W-:-:S05]  /*1570*/  @!P2 I2FP.F32.U32 R4, R4 ;  /* 0x000000040004a245 */ /* 0x000fca0000201000 */
[----:B-1----:R-:W-:-:S04]  /*1580*/  @!P2 FMUL R4, R31, R4 ;  /* 0x000000041f04a220 */ /* 0x002fc80000400000 */
[----:B------:R-:W-:Y:S01]  /*1590*/  @!P2 FFMA R5, R2, R4, R5 ;  /* 0x000000040205a223 */ /* 0x000fe20000000005 */
[----:B--2---:R-:W-:-:S04]  /*15a0*/  @!P3 IADD3 R24, PT, PT, R24, R25, RZ ;  /* 0x000000191818b210 */ /* 0x004fc80007ffe0ff */
[----:B------:R-:W-:-:S05]  /*15b0*/  @!P3 I2FP.F32.U32 R24, R24 ;  /* 0x000000180018b245 */ /* 0x000fca0000201000 */
[----:B------:R-:W-:-:S04]  /*15c0*/  @!P3 FMUL R24, R31, R24 ;  /* 0x000000181f18b220 */ /* 0x000fc80000400000 */
[----:B------:R-:W-:Y:S01]  /*15d0*/  @!P3 FFMA R7, R0, R24, R7 ;  /* 0x000000180007b223 */ /* 0x000fe20000000007 */
[----:B------:R-:W-:Y:S06]  /*15e0*/  BRA.U !UP0, `(.L_x_3855) ;  /* 0x0000001d08087547 */ /* 0x000fec000b800000 */
[----:B------:R-:W-:Y:S01]  /*15f0*/  IMAD.MOV.U32 R31, RZ, RZ, RZ ;  /* 0x000000ffff1f7224 */ /* 0x000fe200078e00ff */
[----:B------:R-:W-:-:S05]  /*1600*/  UMOV UR11, 0xffffffff ;  /* 0xffffffff000b7882 */ /* 0x000fca0000000000 */
[----:B------:R1:W2:Y:S01]  /*1610*/  @!P4 LDS R31, [R3+-0x4] ;  /* 0xfffffc00031fc984 */ /* 0x0002a20000000800 */
[----:B------:R-:W-:Y:S05]  /*1620*/  BRA.DIV UR11, `(.L_x_3857) ;  /* 0x000000260b847947 */ /* 0x000fea000b800000 */
[----:B--2---:R-:W2:Y:S02]  /*1630*/  SHFL.IDX PT, R31, R31, RZ, 0x1f ;  /* 0x00001fff1f1f7589 */ /* 0x004ea400000e0000 */
.L_x_3906:
[----:B------:R-:W3:Y:S01]  /*1640*/  LDS.64 R24, [R6+0x100] ;  /* 0x0001000006187984 */ /* 0x000ee20000000a00 */
[----:B------:R-:W-:Y:S01]  /*1650*/  UISETP.NE.AND UP0, UPT, UR13, 0x2, UPT ;  /* 0x000000020d00788c */ /* 0x000fe2000bf05270 */
[C---:B---3--:R-:W-:Y:S02]  /*1660*/  @!P2 LOP3.LUT R33, R25.reuse, R21, RZ, 0xc0, !PT ;  /* 0x000000151921a212 */ /* 0x048fe400078ec0ff */
[----:B------:R-:W-:Y:S02]  /*1670*/  @!P3 LOP3.LUT R25, R25, R23, RZ, 0xc0, !PT ;  /* 0x000000171919b212 */ /* 0x000fe400078ec0ff */
[C---:B------:R-:W-:Y:S02]  /*1680*/  @!P2 LOP3.LUT R34, R24.reuse, R20, RZ, 0xc0, !PT ;  /* 0x000000141822a212 */ /* 0x040fe400078ec0ff */
[----:B------:R-:W-:Y:S01]  /*1690*/  @!P3 LOP3.LUT R32, R24, R22, RZ, 0xc0, !PT ;  /* 0x000000161820b212 */ /* 0x000fe200078ec0ff */
[----:B------:R-:W-:Y:S08]  /*16a0*/  @!P2 POPC R33, R33 ;  /* 0x000000210021a309 */ /* 0x000ff00000000000 */
[----:B------:R-:W3:Y:S08]  /*16b0*/  @!P2 POPC R4, R34 ;  /* 0x000000220004a309 */ /* 0x000ef00000000000 */
[----:B------:R-:W-:Y:S01]  /*16c0*/  @!P3 POPC R24, R32 ;  /* 0x000000200018b309 */ /* 0x000fe20000000000 */
[----:B---3--:R-:W-:-:S07]  /*16d0*/  @!P2 IMAD.IADD R4, R4, 0x1, R33 ;  /* 0x000000010404a824 */ /* 0x008fce00078e0221 */
[----:B------:R-:W3:Y:S01]  /*16e0*/  @!P3 POPC R25, R25 ;  /* 0x000000190019b309 */ /* 0x000ee20000000000 */
[----:B------:R-:W-:-:S05]  /*16f0*/  @!P2 I2FP.F32.U32 R4, R4 ;  /* 0x000000040004a245 */ /* 0x000fca0000201000 */
[----:B--2---:R-:W-:-:S04]  /*1700*/  @!P2 FMUL R4, R31, R4 ;  /* 0x000000041f04a220 */ /* 0x004fc80000400000 */
[----:B------:R-:W-:Y:S01]  /*1710*/  @!P2 FFMA R5, R2, R4, R5 ;  /* 0x000000040205a223 */ /* 0x000fe20000000005 */
[----:B---3--:R-:W-:-:S04]  /*1720*/  @!P3 IADD3 R24, PT, PT, R24, R25, RZ ;  /* 0x000000191818b210 */ /* 0x008fc80007ffe0ff */
[----:B------:R-:W-:-:S05]  /*1730*/  @!P3 I2FP.F32.U32 R24, R24 ;  /* 0x000000180018b245 */ /* 0x000fca0000201000 */
[----:B------:R-:W-:-:S04]  /*1740*/  @!P3 FMUL R24, R31, R24 ;  /* 0x000000181f18b220 */ /* 0x000fc80000400000 */
[----:B------:R-:W-:Y:S01]  /*1750*/  @!P3 FFMA R7, R0, R24, R7 ;  /* 0x000000180007b223 */ /* 0x000fe20000000007 */
[----:B------:R-:W-:Y:S06]  /*1760*/  BRA.U !UP0, `(.L_x_3855) ;  /* 0x0000001908a87547 */ /* 0x000fec000b800000 */
[----:B------:R-:W-:Y:S01]  /*1770*/  IMAD.MOV.U32 R31, RZ, RZ, RZ ;  /* 0x000000ffff1f7224 */ /* 0x000fe200078e00ff */
[----:B------:R-:W-:-:S05]  /*1780*/  UMOV UR11, 0xffffffff ;  /* 0xffffffff000b7882 */ /* 0x000fca0000000000 */
[----:B------:R2:W3:Y:S01]  /*1790*/  @!P4 LDS R31, [R3] ;  /* 0x00000000031fc984 */ /* 0x0004e20000000800 */
[----:B------:R-:W-:Y:S05]  /*17a0*/  BRA.DIV UR11, `(.L_x_3858) ;  /* 0x000000260b487947 */ /* 0x000fea000b800000 */
[----:B---3--:R-:W3:Y:S02]  /*17b0*/  SHFL.IDX PT, R31, R31, RZ, 0x1f ;  /* 0x00001fff1f1f7589 */ /* 0x008ee400000e0000 */
.L_x_3909:
[----:B------:R-:W4:Y:S02]  /*17c0*/  LDS.64 R24, [R6+0x200] ;  /* 0x0002000006187984 */ /* 0x000f240000000a00 */
[----:B----4-:R-:W-:Y:S02]  /*17d0*/  @!P2 LOP3.LUT R32, R24, R20, RZ, 0xc0, !PT ;  /* 0x000000141820a212 */ /* 0x010fe400078ec0ff */
[----:B------:R-:W-:Y:S02]  /*17e0*/  @!P2 LOP3.LUT R33, R25, R21, RZ, 0xc0, !PT ;  /* 0x000000151921a212 */ /* 0x000fe400078ec0ff */
[----:B012---:R-:W-:Y:S08]  /*17f0*/  @!P2 POPC R3, R32 ;  /* 0x000000200003a309 */ /* 0x007ff00000000000 */
[----:B------:R-:W0:Y:S02]  /*1800*/  @!P2 POPC R4, R33 ;  /* 0x000000210004a309 */ /* 0x000e240000000000 */
[----:B0-----:R-:W-:-:S05]  /*1810*/  @!P2 IMAD.IADD R3, R3, 0x1, R4 ;  /* 0x000000010303a824 */ /* 0x001fca00078e0204 */
[----:B------:R-:W-:-:S05]  /*1820*/  @!P2 I2FP.F32.U32 R4, R3 ;  /* 0x000000030004a245 */ /* 0x000fca0000201000 */
[----:B---3--:R-:W-:-:S04]  /*1830*/  @!P2 FMUL R4, R31, R4 ;  /* 0x000000041f04a220 */ /* 0x008fc80000400000 */
        /* <DEDUP_REMOVED lines=11> */
.L_x_3852:
        /* <DEDUP_REMOVED lines=9> */
.L_x_3911:
[----:B------:R-:W1:Y:S02]  /*1980*/  LDS.64 R4, [R26+UR12] ;  /* 0x0000000c1a047984 */ /* 0x000e640008000a00 */
[C---:B-1----:R-:W-:Y:S02]  /*1990*/  @!P2 LOP3.LUT R24, R4.reuse, R20, RZ, 0xc0, !PT ;  /* 0x000000140418a212 */ /* 0x042fe400078ec0ff */
[C---:B------:R-:W-:Y:S02]  /*19a0*/  @!P2 LOP3.LUT R34, R5.reuse, R21, RZ, 0xc0, !PT ;  /* 0x000000150522a212 */ /* 0x040fe400078ec0ff */
[----:B---3--:R-:W-:Y:S02]  /*19b0*/  @!P3 LOP3.LUT R32, R4, R22, RZ, 0xc0, !PT ;  /* 0x000000160420b212 */ /* 0x008fe400078ec0ff */
[----:B------:R-:W-:Y:S01]  /*19c0*/  @!P3 LOP3.LUT R33, R5, R23, RZ, 0xc0, !PT ;  /* 0x000000170521b212 */ /* 0x000fe200078ec0ff */
[----:B------:R-:W-:Y:S08]  /*19d0*/  @!P2 POPC R24, R24 ;  /* 0x000000180018a309 */ /* 0x000ff00000000000 */
[----:B------:R-:W1:Y:S08]  /*19e0*/  @!P2 POPC R5, R34 ;  /* 0x000000220005a309 */ /* 0x000e700000000000 */
[----:B------:R-:W-:Y:S01]  /*19f0*/  @!P3 POPC R4, R32 ;  /* 0x000000200004b309 */ /* 0x000fe20000000000 */
[----:B-1----:R-:W-:-:S07]  /*1a00*/  @!P2 IMAD.IADD R5, R24, 0x1, R5 ;  /* 0x000000011805a824 */ /* 0x002fce00078e0205 */
[----:B------:R-:W1:Y:S02]  /*1a10*/  @!P3 POPC R25, R33 ;  /* 0x000000210019b309 */ /* 0x000e640000000000 */
[----:B-1----:R-:W-:Y:S02]  /*1a20*/  @!P3 IADD3 R4, PT, PT, R4, R25, RZ ;  /* 0x000000190404b210 */ /* 0x002fe40007ffe0ff */
[----:B------:R-:W-:Y:S01]  /*1a30*/  @!P2 I2FP.F32.U32 R25, R5 ;  /* 0x000000050019a245 */ /* 0x000fe20000201000 */
[----:B------:R-:W-:Y:S01]  /*1a40*/  IMAD.MOV.U32 R5, RZ, RZ, RZ ;  /* 0x000000ffff057224 */ /* 0x000fe200078e00ff */
[----:B0-----:R-:W-:-:S03]  /*1a50*/  @!P3 I2FP.F32.U32 R31, R4 ;  /* 0x00000004001fb245 */ /* 0x001fc60000201000 */
[C---:B------:R-:W-:Y:S02]  /*1a60*/  @!P2 FMUL R25, R6.reuse, R25 ;  /* 0x000000190619a220 */ /* 0x040fe40000400000 */
[----:B------:R-:W-:Y:S02]  /*1a70*/  @!P3 FMUL R31, R6, R31 ;  /* 0x0000001f061fb220 */ /* 0x000fe40000400000 */
[----:B--2---:R-:W-:Y:S02]  /*1a80*/  @!P2 FFMA R5, R2, R25, RZ ;  /* 0x000000190205a223 */ /* 0x004fe400000000ff */
[----:B----4-:R-:W-:-:S07]  /*1a90*/  @!P3 FFMA R7, R0, R31, RZ ;  /* 0x0000001f0007b223 */ /* 0x010fce00000000ff */
.L_x_3859:
        /* <DEDUP_REMOVED lines=8> */
.L_x_3914:
[----:B------:R-:W1:Y:S02]  /*1b20*/  LDS.64 R24, [R26+UR12+0x100] ;  /* 0x0001000c1a187984 */ /* 0x000e640008000a00 */
[C---:B-1----:R-:W-:Y:S02]  /*1b30*/  @!P2 LOP3.LUT R33, R25.reuse, R21, RZ, 0xc0, !PT ;  /* 0x000000151921a212 */ /* 0x042fe400078ec0ff */
[----:B---3--:R-:W-:Y:S02]  /*1b40*/  @!P3 LOP3.LUT R25, R25, R23, RZ, 0xc0, !PT ;  /* 0x000000171919b212 */ /* 0x008fe400078ec0ff */
[C---:B------:R-:W-:Y:S02]  /*1b50*/  @!P2 LOP3.LUT R32, R24.reuse, R20, RZ, 0xc0, !PT ;  /* 0x000000141820a212 */ /* 0x040fe400078ec0ff */
[----:B------:R-:W-:Y:S01]  /*1b60*/  @!P3 LOP3.LUT R24, R24, R22, RZ, 0xc0, !PT ;  /* 0x000000161818b212 */ /* 0x000fe200078ec0ff */
[----:B------:R-:W-:Y:S08]  /*1b70*/  @!P2 POPC R33, R33 ;  /* 0x000000210021a309 */ /* 0x000ff00000000000 */
[----:B------:R-:W1:Y:S08]  /*1b80*/  @!P2 POPC R4, R32 ;  /* 0x000000200004a309 */ /* 0x000e700000000000 */
[----:B------:R-:W-:Y:S01]  /*1b90*/  @!P3 POPC R6, R24 ;  /* 0x000000180006b309 */ /* 0x000fe20000000000 */
[----:B-1----:R-:W-:-:S07]  /*1ba0*/  @!P2 IMAD.IADD R4, R4, 0x1, R33 ;  /* 0x000000010404a824 */ /* 0x002fce00078e0221 */
[----:B------:R-:W1:Y:S01]  /*1bb0*/  @!P3 POPC R25, R25 ;  /* 0x000000190019b309 */ /* 0x000e620000000000 */
[----:B------:R-:W-:-:S05]  /*1bc0*/  @!P2 I2FP.F32.U32 R4, R4 ;  /* 0x000000040004a245 */ /* 0x000fca0000201000 */
[----:B0-----:R-:W-:-:S04]  /*1bd0*/  @!P2 FMUL R4, R31, R4 ;  /* 0x000000041f04a220 */ /* 0x001fc80000400000 */
[----:B--2---:R-:W-:Y:S01]  /*1be0*/  @!P2 FFMA R5, R2, R4, R5 ;  /* 0x000000040205a223 */ /* 0x004fe20000000005 */
[----:B-1----:R-:W-:-:S05]  /*1bf0*/  @!P3 IMAD.IADD R6, R6, 0x1, R25 ;  /* 0x000000010606b824 */ /* 0x002fca00078e0219 */
[----:B------:R-:W-:-:S05]  /*1c00*/  @!P3 I2FP.F32.U32 R6, R6 ;  /* 0x000000060006b245 */ /* 0x000fca0000201000 */
[----:B------:R-:W-:-:S04]  /*1c10*/  @!P3 FMUL R6, R31, R6 ;  /* 0x000000061f06b220 */ /* 0x000fc80000400000 */
[----:B----4-:R-:W-:-:S07]  /*1c20*/  @!P3 FFMA R7, R0, R6, R7 ;  /* 0x000000060007b223 */ /* 0x010fce0000000007 */
.L_x_3861:
        /* <DEDUP_REMOVED lines=8> */
.L_x_3917:
        /* <DEDUP_REMOVED lines=17> */
.L_x_3863:
        /* <DEDUP_REMOVED lines=8> */
.L_x_3920:
        /* <DEDUP_REMOVED lines=17> */
.L_x_3865:
        /* <DEDUP_REMOVED lines=8> */
.L_x_3923:
        /* <DEDUP_REMOVED lines=17> */
.L_x_3867:
        /* <DEDUP_REMOVED lines=8> */
.L_x_3926:
        /* <DEDUP_REMOVED lines=17> */
.L_x_3869:
        /* <DEDUP_REMOVED lines=8> */
.L_x_3929:
        /* <DEDUP_REMOVED lines=17> */
.L_x_3871:
        /* <DEDUP_REMOVED lines=8> */
.L_x_3932:
        /* <DEDUP_REMOVED lines=17> */
.L_x_3873:
        /* <DEDUP_REMOVED lines=8> */
.L_x_3935:
        /* <DEDUP_REMOVED lines=17> */
.L_x_3875:
        /* <DEDUP_REMOVED lines=8> */
.L_x_3938:
        /* <DEDUP_REMOVED lines=17> */
.L_x_3877:
        /* <DEDUP_REMOVED lines=8> */
.L_x_3941:
        /* <DEDUP_REMOVED lines=17> */
.L_x_3879:
        /* <DEDUP_REMOVED lines=8> */
.L_x_3944:
        /* <DEDUP_REMOVED lines=17> */
.L_x_3881:
        /* <DEDUP_REMOVED lines=8> */
.L_x_3947:
        /* <DEDUP_REMOVED lines=17> */
.L_x_3883:
        /* <DEDUP_REMOVED lines=8> */
.L_x_3950:
        /* <DEDUP_REMOVED lines=17> */
.L_x_3885:
        /* <DEDUP_REMOVED lines=8> */
.L_x_3953:
        /* <DEDUP_REMOVED lines=17> */
.L_x_3887:
        /* <DEDUP_REMOVED lines=8> */
.L_x_3956:
[----:B------:R-:W1:Y:S02]  /*3100*/  LDS.64 R24, [R26+UR12+0xf00] ;  /* 0x000f000c1a187984 */ /* 0x000e640008000a00 */
[C---:B-1----:R-:W-:Y:S02]  /*3110*/  @!P2 LOP3.LUT R33, R25.reuse, R21, RZ, 0xc0, !PT ;  /* 0x000000151921a212 */ /* 0x042fe400078ec0ff */
[----:B---3--:R-:W-:Y:S02]  /*3120*/  @!P3 LOP3.LUT R25, R25, R23, RZ, 0xc0, !PT ;  /* 0x000000171919b212 */ /* 0x008fe400078ec0ff */
[C---:B------:R-:W-:Y:S01]  /*3130*/  @!P2 LOP3.LUT R32, R24.reuse, R20, RZ, 0xc0, !PT ;  /* 0x000000141820a212 */ /* 0x040fe200078ec0ff */
[----:B------:R-:W-:Y:S01]  /*3140*/  @!P2 POPC R4, R33 ;  /* 0x000000210004a309 */ /* 0x000fe20000000000 */
[----:B------:R-:W-:-:S07]  /*3150*/  @!P3 LOP3.LUT R24, R24, R22, RZ, 0xc0, !PT ;  /* 0x000000161818b212 */ /* 0x000fce00078ec0ff */
        /* <DEDUP_REMOVED lines=11> */
.L_x_3855:
[----:B------:R-:W-:Y:S05]  /*3210*/  BSYNC B0 ;  /* 0x0000000000007941 */ /* 0x000fea0003800000 */
.L_x_3851:
[----:B------:R-:W-:Y:S01]  /*3220*/  UMOV UR11, 0xffffffff ;  /* 0xffffffff000b7882 */ /* 0x000fe20000000000 */
[----:B------:R-:W-:Y:S02]  /*3230*/  ISETP.NE.AND P2, PT, R29, RZ, PT ;  /* 0x000000ff1d00720c */ /* 0x000fe40003f45270 */
[----:B------:R-:W-:Y:S11]  /*3240*/  BRA.DIV UR11, `(.L_x_3890) ;  /* 0x000000160b007947 */ /* 0x000ff6000b800000 */
[----:B------:R-:W0:Y:S04]  /*3250*/  SHFL.DOWN PT, R4, R5, 0x10, 0x1f ;  /* 0x0a001f0005047f89 */ /* 0x000e2800000e0000 */
[----:B------:R-:W2:Y:S01]  /*3260*/  SHFL.DOWN PT, R24, R7, 0x10, 0x1f ;  /* 0x0a001f0007187f89 */ /* 0x000ea200000e0000 */
[----:B01----:R-:W-:Y:S01]  /*3270*/  FADD R3, R4, R5 ;  /* 0x0000000504037221 */ /* 0x003fe20000000000 */
[----:B--2---:R-:W-:-:S04]  /*3280*/  FADD R32, R24, R7 ;  /* 0x0000000718207221 */ /* 0x004fc80000000000 */
        /* <DEDUP_REMOVED lines=15> */
.L_x_3968:
[----:B--2---:R-:W-:Y:S01]  /*3380*/  FADD R24, R5, R32 ;  /* 0x0000002005187221 */ /* 0x004fe20000000000 */
        /* <DEDUP_REMOVED lines=15> */
.L_x_3893:
[----:B------:R-:W-:Y:S05]  /*3480*/  BSYNC.RECONVERGENT B0 ;  /* 0x0000000000007941 */ /* 0x000fea0003800200 */
.L_x_3892:
[----:B------:R-:W1:Y:S02]  /*3490*/  LDCU UR11, c[0x0][0x3b8] ;  /* 0x00007700ff0b77ac */ /* 0x000e640008000800 */
[----:B-1----:R-:W-:-:S13]  /*34a0*/  ISETP.GE.AND P2, PT, R27, UR11, PT ;  /* 0x0000000b1b007c0c */ /* 0x002fda000bf46270 */
[----:B------:R-:W-:Y:S05]  /*34b0*/  @P2 BRA `(.L_x_3891) ;  /* 0x00000000002c2947 */ /* 0x000fea0003800000 */
[----:B------:R-:W1:Y:S01]  /*34c0*/  LDCU.128 UR24, c[0x0][0x3d0] ;  /* 0x00007a00ff1877ac */ /* 0x000e620008000c00 */
[----:B0----5:R-:W-:Y:S01]  /*34d0*/  MOV R6, R18 ;  /* 0x0000001200067202 */ /* 0x021fe20000000f00 */
        /* <DEDUP_REMOVED lines=9> */
.L_x_3891:
[----:B------:R-:W-:Y:S05]  /*3570*/  WARPSYNC.ALL ;  /* 0x0000000000007948 */ /* 0x000fea0003800000 */
[----:B------:R-:W-:Y:S06]  /*3580*/  BAR.SYNC.DEFER_BLOCKING 0x0 ;  /* 0x0000000000007b1d */ /* 0x000fec0000010000 */
.L_x_3850:
[----:B------:R-:W-:Y:S05]  /*3590*/  @P1 BRA `(.L_x_3894) ;  /* 0xffffffd400041947 */ /* 0x000fea000383ffff */
[----:B------:R-:W-:Y:S05]  /*35a0*/  EXIT ;  /* 0x000000000000794d */ /* 0x000fea0003800000 */
.L_x_3853:
[----:B------:R-:W1:Y:S01]  /*35b0*/  LDS.64 R24, [R6] ;  /* 0x0000000006187984 */ /* 0x000e620000000a00 */
[----:B------:R-:W-:Y:S01]  /*35c0*/  HFMA2 R32, -RZ, RZ, 0, 0 ;  /* 0x00000000ff207431 */ /* 0x000fe200000001ff */
[----:B------:R-:W-:Y:S01]  /*35d0*/  BSSY B1, `(.L_x_3895) ;  /* 0x0000009000017945 */ /* 0x000fe20003800000 */
[----:B------:R-:W-:Y:S02]  /*35e0*/  IMAD.MOV.U32 R33, RZ, RZ, 0x1f ;  /* 0x0000001fff217424 */ /* 0x000fe400078e00ff */
[----:B------:R-:W-:Y:S01]  /*35f0*/  IMAD.MOV.U32 R34, RZ, RZ, -0x1 ;  /* 0xffffffffff227424 */ /* 0x000fe200078e00ff */
[----:B-1----:R-:W-:Y:S02]  /*3600*/  @!P2 LOP3.LUT R37, R24, R20, RZ, 0xc0, !PT ;  /* 0x000000141825a212 */ /* 0x002fe400078ec0ff */
[----:B------:R-:W-:Y:S02]  /*3610*/  @!P2 LOP3.LUT R35, R25, R21, RZ, 0xc0, !PT ;  /* 0x000000151923a212 */ /* 0x000fe400078ec0ff */
[----:B------:R1:W0:Y:S05]  /*3620*/  @!P2 POPC R36, R37 ;  /* 0x000000250024a309 */ /* 0x00022a0000000000 */
[----:B012345:R-:W-:Y:S05]  /*3630*/  WARPSYNC.COLLECTIVE R34, `(.L_x_3896) ;  /* 0x0000000022087348 */ /* 0x03ffea0003c00000 */
[----:B0-----:R0:W0:Y:S02]  /*3640*/  SHFL.IDX P6, R31, R31, R32, R33 ;  /* 0x000000201f1f7389 */ /* 0x00102400000c0021 */
[----:B012345:R-:W-:Y:S05]  /*3650*/  ENDCOLLECTIVE ;  /* 0x000000000000791b */ /* 0x03ffea0003800000 */
.L_x_3896:
[----:B------:R-:W-:Y:S05]  /*3660*/  BSYNC B1 ;  /* 0x0000000000017941 */ /* 0x000fea0003800000 */
.L_x_3895:
[----:B------:R-:W-:Y:S01]  /*3670*/  @!P3 LOP3.LUT R32, R24, R22, RZ, 0xc0, !PT ;  /* 0x000000161820b212 */ /* 0x000fe200078ec0ff */
[----:B------:R-:W0:Y:S01]  /*3680*/  @!P2 POPC R35, R35 ;  /* 0x000000230023a309 */ /* 0x000e220000000000 */
[----:B------:R-:W-:Y:S02]  /*3690*/  @!P3 LOP3.LUT R34, R25, R23, RZ, 0xc0, !PT ;  /* 0x000000171922b212 */ /* 0x000fe400078ec0ff */
[----:B------:R-:W1:Y:S05]  /*36a0*/  LDS.64 R24, [R6+0x100] ;  /* 0x0001000006187984 */ /* 0x000e6a0000000a00 */
[----:B------:R-:W-:Y:S01]  /*36b0*/  @!P3 POPC R32, R32 ;  /* 0x000000200020b309 */ /* 0x000fe20000000000 */
[----:B0-----:R-:W-:-:S07]  /*36c0*/  @!P2 IADD3 R36, PT, PT, R36, R35, RZ ;  /* 0x000000232424a210 */ /* 0x001fce0007ffe0ff */
[----:B------:R0:W2:Y:S01]  /*36d0*/  @!P3 POPC R33, R34 ;  /* 0x000000220021b309 */ /* 0x0000a20000000000 */
[----:B------:R-:W-:-:S05]  /*36e0*/  @!P2 I2FP.F32.U32 R36, R36 ;  /* 0x000000240024a245 */ /* 0x000fca0000201000 */
[----:B------:R-:W-:Y:S01]  /*36f0*/  @!P2 FMUL R36, R31, R36 ;  /* 0x000000241f24a220 */ /* 0x000fe20000400000 */
[----:B0-----:R-:W-:-:S03]  /*3700*/  IMAD.MOV.U32 R34, RZ, RZ, -0x1 ;  /* 0xffffffffff227424 */ /* 0x001fc600078e00ff */
[----:B------:R-:W-:Y:S01]  /*3710*/  @!P2 FFMA R36, R2, R36, R5 ;  /* 0x000000240224a223 */ /* 0x000fe20000000005 */
[----:B--2---:R-:W-:Y:S02]  /*3720*/  @!P3 IMAD.IADD R33, R32, 0x1, R33 ;  /* 0x000000012021b824 */ /* 0x004fe400078e0221 */
[----:B------:R-:W-:Y:S02]  /*3730*/  HFMA2 R32, -RZ, RZ, 0, 0 ;  /* 0x00000000ff207431 */ /* 0x000fe400000001ff */
[----:B------:R-:W-:Y:S01]  /*3740*/  @!P2 IMAD.MOV.U32 R5, RZ, RZ, R36 ;  /* 0x000000ffff05a224 */ /* 0x000fe200078e0024 */
[----:B------:R-:W-:-:S05]  /*3750*/  @!P3 I2FP.F32.U32 R33, R33 ;  /* 0x000000210021b245 */ /* 0x000fca0000201000 */
[----:B------:R-:W-:Y:S02]  /*3760*/  @!P3 FMUL R35, R31, R33 ;  /* 0x000000211f23b220 */ /* 0x000fe40000400000 */
[----:B------:R-:W0:Y:S01]  /*3770*/  @!P4 LDS R33, [R3+-0x4] ;  /* 0xfffffc000321c984 */ /* 0x000e220000000800 */
[----:B-1----:R-:W-:Y:S01]  /*3780*/  @!P2 LOP3.LUT R37, R24, R20, RZ, 0xc0, !PT ;  /* 0x000000141825a212 */ /* 0x002fe200078ec0ff */
[----:B------:R-:W-:Y:S01]  /*3790*/  @!P3 FFMA R31, R0, R35, R7 ;  /* 0x00000023001fb223 */ /* 0x000fe20000000007 */
[C---:B------:R-:W-:Y:S02]  /*37a0*/  @!P2 LOP3.LUT R35, R25.reuse, R21, RZ, 0xc0, !PT ;  /* 0x000000151923a212 */ /* 0x040fe400078ec0ff */
[----:B------:R-:W-:Y:S01]  /*37b0*/  @!P3 LOP3.LUT R25, R25, R23, RZ, 0xc0, !PT ;  /* 0x000000171919b212 */ /* 0x000fe200078ec0ff */
[----:B------:R-:W-:Y:S01]  /*37c0*/  @!P2 POPC R36, R37 ;  /* 0x000000250024a309 */ /* 0x000fe20000000000 */
[----:B------:R-:W-:Y:S01]  /*37d0*/  @!P3 MOV R7, R31 ;  /* 0x0000001f0007b202 */ /* 0x000fe20000000f00 */
[----:B------:R-:W-:-:S06]  /*37e0*/  IMAD.MOV.U32 R31, RZ, RZ, RZ ;  /* 0x000000ffff1f7224 */ /* 0x000fcc00078e00ff */
[----:B------:R-:W-:Y:S08]  /*37f0*/  @!P3 POPC R25, R25 ;  /* 0x000000190019b309 */ /* 0x000ff00000000000 */
[----:B------:R-:W1:Y:S02]  /*3800*/  @!P2 POPC R35, R35 ;  /* 0x000000230023a309 */ /* 0x000e640000000000 */
[----:B-1----:R-:W-:-:S02]  /*3810*/  @!P2 IMAD.IADD R36, R36, 0x1, R35 ;  /* 0x000000012424a824 */ /* 0x002fc400078e0223 */
[----:B0-----:R-:W-:Y:S02]  /*3820*/  @!P4 IMAD.MOV.U32 R31, RZ, RZ, R33 ;  /* 0x000000ffff1fc224 */ /* 0x001fe400078e0021 */
[----:B------:R-:W-:Y:S01]  /*3830*/  IMAD.MOV.U32 R33, RZ, RZ, 0x1f ;  /* 0x0000001fff217424 */ /* 0x000fe200078e00ff */
[----:B------:R-:W-:-:S07]  /*3840*/  @!P2 I2FP.F32.U32 R36, R36 ;  /* 0x000000240024a245 */ /* 0x000fce0000201000 */
[----:B------:R-:W-:Y:S05]  /*3850*/  WARPSYNC.COLLECTIVE R34, `(.L_x_3897) ;  /* 0x0000000022087348 */ /* 0x000fea0003c00000 */
[----:B------:R0:W1:Y:S02]  /*3860*/  SHFL.IDX P6, R31, R31, R32, R33 ;  /* 0x000000201f1f7389 */ /* 0x00006400000c0021 */
[----:B01----:R-:W-:Y:S05]  /*3870*/  ENDCOLLECTIVE ;  /* 0x000000000000791b */ /* 0x003fea0003800000 */
.L_x_3897:
[----:B------:R-:W0:Y:S01]  /*3880*/  @!P4 LDS R33, [R3] ;  /* 0x000000000321c984 */ /* 0x000e220000000800 */
[----:B------:R-:W-:-:S04]  /*3890*/  @!P3 LOP3.LUT R34, R24, R22, RZ, 0xc0, !PT ;  /* 0x000000161822b212 */ /* 0x000fc800078ec0ff */
[----:B------:R-:W1:Y:S01]  /*38a0*/  @!P3 POPC R24, R34 ;  /* 0x000000220018b309 */ /* 0x000e620000000000 */
[----:B------:R-:W-:Y:S01]  /*38b0*/  MOV R37, R31 ;  /* 0x0000001f00257202 */ /* 0x000fe20000000f00 */
[----:B------:R-:W-:-:S04]  /*38c0*/  IMAD.MOV.U32 R31, RZ, RZ, RZ ;  /* 0x000000ffff1f7224 */ /* 0x000fc800078e00ff */
[----:B------:R-:W-:Y:S01]  /*38d0*/  @!P2 FMUL R36, R37, R36 ;  /* 0x000000242524a220 */ /* 0x000fe20000400000 */
[----:B-1----:R-:W-:-:S03]  /*38e0*/  @!P3 IADD3 R32, PT, PT, R24, R25, RZ ;  /* 0x000000191820b210 */ /* 0x002fc60007ffe0ff */
[----:B------:R-:W-:Y:S01]  /*38f0*/  @!P2 FFMA R36, R2, R36, R5 ;  /* 0x000000240224a223 */ /* 0x000fe20000000005 */
[----:B------:R-:W1:Y:S01]  /*3900*/  LDS.64 R24, [R6+0x200] ;  /* 0x0002000006187984 */ /* 0x000e620000000a00 */
[----:B------:R-:W-:Y:S02]  /*3910*/  @!P3 I2FP.F32.U32 R32, R32 ;  /* 0x000000200020b245 */ /* 0x000fe40000201000 */
[----:B------:R-:W-:-:S03]  /*3920*/  @!P2 IMAD.MOV.U32 R5, RZ, RZ, R36 ;  /* 0x000000ffff05a224 */ /* 0x000fc600078e0024 */
[----:B------:R-:W-:Y:S01]  /*3930*/  @!P3 FMUL R32, R37, R32 ;  /* 0x000000202520b220 */ /* 0x000fe20000400000 */
[----:B0-----:R-:W-:Y:S01]  /*3940*/  @!P4 MOV R31, R33 ;  /* 0x00000021001fc202 */ /* 0x001fe20000000f00 */
[----:B------:R-:W-:Y:S02]  /*3950*/  IMAD.MOV.U32 R33, RZ, RZ, 0x1f ;  /* 0x0000001fff217424 */ /* 0x000fe400078e00ff */
[----:B------:R-:W-:-:S04]  /*3960*/  @!P3 FFMA R32, R0, R32, R7 ;  /* 0x000000200020b223 */ /* 0x000fc80000000007 */
[----:B------:R-:W-:Y:S02]  /*3970*/  @!P3 IMAD.MOV.U32 R7, RZ, RZ, R32 ;  /* 0x000000ffff07b224 */ /* 0x000fe400078e0020 */
[----:B------:R-:W-:Y:S01]  /*3980*/  IMAD.MOV.U32 R32, RZ, RZ, RZ ;  /* 0x000000ffff207224 */ /* 0x000fe200078e00ff */
[----:B-1----:R-:W-:Y:S02]  /*3990*/  @!P2 LOP3.LUT R34, R25, R21, RZ, 0xc0, !PT ;  /* 0x000000151922a212 */ /* 0x002fe400078ec0ff */
[C---:B------:R-:W-:Y:S02]  /*39a0*/  @!P2 LOP3.LUT R36, R24.reuse, R20, RZ, 0xc0, !PT ;  /* 0x000000141824a212 */ /* 0x040fe400078ec0ff */
[----:B------:R0:W1:Y:S01]  /*39b0*/  @!P2 POPC R35, R34 ;  /* 0x000000220023a309 */ /* 0x0000620000000000 */
[----:B------:R-:W-:-:S07]  /*39c0*/  @!P3 LOP3.LUT R24, R24, R22, RZ, 0xc0, !PT ;  /* 0x000000161818b212 */ /* 0x000fce00078ec0ff */
[----:B------:R-:W2:Y:S01]  /*39d0*/  @!P2 POPC R36, R36 ;  /* 0x000000240024a309 */ /* 0x000ea20000000000 */
[----:B0-----:R-:W-:-:S07]  /*39e0*/  MOV R34, 0xffffffff ;  /* 0xffffffff00227802 */ /* 0x001fce0000000f00 */
[----:B-12---:R-:W-:Y:S05]  /*39f0*/  WARPSYNC.COLLECTIVE R34, `(.L_x_3898) ;  /* 0x0000000022087348 */ /* 0x006fea0003c00000 */
[----:B------:R0:W3:Y:S02]  /*3a00*/  SHFL.IDX P6, R31, R31, R32, R33 ;  /* 0x000000201f1f7389 */ /* 0x0000e400000c0021 */
[----:B0123--:R-:W-:Y:S05]  /*3a10*/  ENDCOLLECTIVE ;  /* 0x000000000000791b */ /* 0x00ffea0003800000 */
.L_x_3898:
[----:B------:R-:W-:Y:S01]  /*3a20*/  @!P3 POPC R24, R24 ;  /* 0x000000180018b309 */ /* 0x000fe20000000000 */
[----:B------:R-:W-:-:S05]  /*3a30*/  @!P2 IMAD.IADD R35, R36, 0x1, R35 ;  /* 0x000000012423a824 */ /* 0x000fca00078e0223 */
[----:B------:R-:W-:Y:S02]  /*3a40*/  @!P2 I2FP.F32.U32 R35, R35 ;  /* 0x000000230023a245 */ /* 0x000fe40000201000 */
[----:B------:R-:W-:Y:S02]  /*3a50*/  @!P3 LOP3.LUT R33, R25, R23, RZ, 0xc0, !PT ;  /* 0x000000171921b212 */ /* 0x000fe400078ec0ff */
[----:B------:R-:W0:Y:S02]  /*3a60*/  @!P4 LDS R25, [R3+0x4] ;  /* 0x000004000319c984 */ /* 0x000e240000000800 */
[----:B------:R-:W1:Y:S01]  /*3a70*/  @!P3 POPC R36, R33 ;  /* 0x000000210024b309 */ /* 0x000e620000000000 */
[----:B------:R-:W-:-:S04]  /*3a80*/  IMAD.MOV.U32 R37, RZ, RZ, R31 ;  /* 0x000000ffff257224 */ /* 0x000fc800078e001f */
[----:B------:R-:W-:-:S04]  /*3a90*/  @!P2 FMUL R35, R37, R35 ;  /* 0x000000232523a220 */ /* 0x000fc80000400000 */
[----:B------:R-:W-:Y:S01]  /*3aa0*/  @!P2 FFMA R35, R2, R35, R5 ;  /* 0x000000230223a223 */ /* 0x000fe20000000005 */
[----:B-1----:R-:W-:Y:S02]  /*3ab0*/  @!P3 IMAD.IADD R33, R24, 0x1, R36 ;  /* 0x000000011821b824 */ /* 0x002fe400078e0224 */
[----:B------:R-:W-:Y:S02]  /*3ac0*/  HFMA2 R36, -RZ, RZ, 0, 0 ;  /* 0x00000000ff247431 */ /* 0x000fe400000001ff */
[----:B------:R-:W-:Y:S02]  /*3ad0*/  @!P2 MOV R5, R35 ;  /* 0x000000230005a202 */ /* 0x000fe40000000f00 */
[----:B------:R-:W-:Y:S02]  /*3ae0*/  @!P3 I2FP.F32.U32 R34, R33 ;  /* 0x000000210022b245 */ /* 0x000fe40000201000 */
[----:B------:R-:W-:-:S03]  /*3af0*/  MOV R33, 0x1f ;  /* 0x0000001f00217802 */ /* 0x000fc60000000f00 */
[----:B------:R-:W-:-:S04]  /*3b00*/  @!P3 FMUL R34, R37, R34 ;  /* 0x000000222522b220 */ /* 0x000fc80000400000 */
[----:B------:R-:W-:-:S04]  /*3b10*/  @!P3 FFMA R34, R0, R34, R7 ;  /* 0x000000220022b223 */ /* 0x000fc80000000007 */
[----:B------:R-:W-:Y:S02]  /*3b20*/  @!P3 IMAD.MOV.U32 R7, RZ, RZ, R34 ;  /* 0x000000ffff07b224 */ /* 0x000fe400078e0022 */
[----:B------:R-:W-:Y:S02]  /*3b30*/  IMAD.MOV.U32 R34, RZ, RZ, -0x1 ;  /* 0xffffffffff227424 */ /* 0x000fe400078e00ff */
[----:B0-----:R-:W-:-:S04]  /*3b40*/  @!P4 IMAD.MOV.U32 R36, RZ, RZ, R25 ;  /* 0x000000ffff24c224 */ /* 0x001fc800078e0019 */
[----:B------:R-:W-:-:S07]  /*3b50*/  IMAD.MOV.U32 R31, RZ, RZ, R36 ;  /* 0x000000ffff1f7224 */ /* 0x000fce00078e0024 */
[----:B------:R-:W-:Y:S05]  /*3b60*/  WARPSYNC.COLLECTIVE R34, `(.L_x_3899) ;  /* 0x0000000022087348 */ /* 0x000fea0003c00000 */
[----:B------:R0:W1:Y:S02]  /*3b70*/  SHFL.IDX P6, R31, R31, R32, R33 ;  /* 0x000000201f1f7389 */ /* 0x00006400000c0021 */
[----:B01----:R-:W-:Y:S05]  /*3b80*/  ENDCOLLECTIVE ;  /* 0x000000000000791b */ /* 0x003fea0003800000 */
.L_x_3899:
[----:B------:R-:W-:Y:S01]  /*3b90*/  IMAD.MOV.U32 R36, RZ, RZ, R31 ;  /* 0x000000ffff247224 */ /* 0x000fe200078e001f */
[----:B------:R-:W-:Y:S06]  /*3ba0*/  BRA `(.L_x_3900) ;  /* 0xffffffd400d87947 */ /* 0x000fec000383ffff */
.L_x_3856:
[----:B------:R-:W-:Y:S01]  /*3bb0*/  HFMA2 R32, -RZ, RZ, 0, 0 ;  /* 0x00000000ff207431 */ /* 0x000fe200000001ff */
[----:B------:R-:W-:Y:S01]  /*3bc0*/  BSSY B1, `(.L_x_3901) ;  /* 0x0000006000017945 */ /* 0x000fe20003800000 */
[----:B------:R-:W-:Y:S02]  /*3bd0*/  IMAD.MOV.U32 R33, RZ, RZ, 0x1f ;  /* 0x0000001fff217424 */ /* 0x000fe400078e00ff */
[----:B------:R-:W-:-:S07]  /*3be0*/  IMAD.MOV.U32 R34, RZ, RZ, -0x1 ;  /* 0xffffffffff227424 */ /* 0x000fce00078e00ff */
[----:B01---5:R-:W-:Y:S05]  /*3bf0*/  WARPSYNC.COLLECTIVE R34, `(.L_x_3902) ;  /* 0x0000000022087348 */ /* 0x023fea0003c00000 */
[----:B-1----:R1:W2:Y:S02]  /*3c00*/  SHFL.IDX P6, R31, R31, R32, R33 ;  /* 0x000000201f1f7389 */ /* 0x0022a400000c0021 */
[----:B012--5:R-:W-:Y:S05]  /*3c10*/  ENDCOLLECTIVE ;  /* 0x000000000000791b */ /* 0x027fea0003800000 */
.L_x_3902:
[----:B------:R-:W-:Y:S05]  /*3c20*/  BSYNC B1 ;  /* 0x0000000000017941 */ /* 0x000fea0003800000 */
.L_x_3901:
[----:B------:R-:W-:Y:S05]  /*3c30*/  BRA `(.L_x_3903) ;  /* 0xffffffd800207947 */ /* 0x000fea000383ffff */
.L_x_3857:
[----:B------:R-:W-:Y:S01]  /*3c40*/  BSSY B1, `(.L_x_3904) ;  /* 0x0000007000017945 */ /* 0x000fe20003800000 */
[----:B------:R-:W-:Y:S01]  /*3c50*/  MOV R32, RZ ;  /* 0x000000ff00207202 */ /* 0x000fe20000000f00 */
[----:B------:R-:W-:Y:S02]  /*3c60*/  IMAD.MOV.U32 R33, RZ, RZ, 0x1f ;  /* 0x0000001fff217424 */ /* 0x000fe400078e00ff */
[----:B------:R-:W-:-:S07]  /*3c70*/  IMAD.MOV.U32 R34, RZ, RZ, -0x1 ;  /* 0xffffffffff227424 */ /* 0x000fce00078e00ff */
[----:B012--5:R-:W-:Y:S05]  /*3c80*/  WARPSYNC.COLLECTIVE R34, `(.L_x_3905) ;  /* 0x0000000022087348 */ /* 0x027fea0003c00000 */
[----:B--2---:R2:W3:Y:S02]  /*3c90*/  SHFL.IDX P6, R31, R31, R32, R33 ;  /* 0x000000201f1f7389 */ /* 0x0044e400000c0021 */
[----:B0123-5:R-:W-:Y:S05]  /*3ca0*/  ENDCOLLECTIVE ;  /* 0x000000000000791b */ /* 0x02ffea0003800000 */
.L_x_3905:
[----:B------:R-:W-:Y:S05]  /*3cb0*/  BSYNC B1 ;  /* 0x0000000000017941 */ /* 0x000fea0003800000 */
.L_x_3904:
[----:B------:R-:W-:Y:S05]  /*3cc0*/  BRA `(.L_x_3906) ;  /* 0xffffffd8005c7947 */ /* 0x000fea000383ffff */
.L_x_3858:
[----:B------:R-:W-:Y:S01]  /*3cd0*/  HFMA2 R32, -RZ, RZ, 0, 0 ;  /* 0x00000000ff207431 */ /* 0x000fe200000001ff */
[----:B------:R-:W-:Y:S01]  /*3ce0*/  BSSY B1, `(.L_x_3907) ;  /* 0x0000006000017945 */ /* 0x000fe20003800000 */
[----:B------:R-:W-:Y:S02]  /*3cf0*/  IMAD.MOV.U32 R33, RZ, RZ, 0x1f ;  /* 0x0000001fff217424 */ /* 0x000fe400078e00ff */
[----:B------:R-:W-:-:S07]  /*3d00*/  IMAD.MOV.U32 R34, RZ, RZ, -0x1 ;  /* 0xffffffffff227424 */ /* 0x000fce00078e00ff */
[----:B0123-5:R-:W-:Y:S05]  /*3d10*/  WARPSYNC.COLLECTIVE R34, `(.L_x_3908) ;  /* 0x0000000022087348 */ /* 0x02ffea0003c00000 */
[----:B---3--:R3:W4:Y:S02]  /*3d20*/  SHFL.IDX P6, R31, R31, R32, R33 ;  /* 0x000000201f1f7389 */ /* 0x00872400000c0021 */
[----:B012345:R-:W-:Y:S05]  /*3d30*/  ENDCOLLECTIVE ;  /* 0x000000000000791b */ /* 0x03ffea0003800000 */
.L_x_3908:
[----:B------:R-:W-:Y:S05]  /*3d40*/  BSYNC B1 ;  /* 0x0000000000017941 */ /* 0x000fea0003800000 */
.L_x_3907:
[----:B------:R-:W-:Y:S05]  /*3d50*/  BRA `(.L_x_3909) ;  /* 0xffffffd800987947 */ /* 0x000fea000383ffff */
.L_x_3860:
[----:B------:R-:W-:Y:S01]  /*3d60*/  MOV R32, RZ ;  /* 0x000000ff00207202 */ /* 0x000fe20000000f00 */
[----:B------:R-:W-:Y:S02]  /*3d70*/  IMAD.MOV.U32 R33, RZ, RZ, 0x1f ;  /* 0x0000001fff217424 */ /* 0x000fe400078e00ff */
[----:B------:R-:W-:-:S07]  /*3d80*/  IMAD.MOV.U32 R34, RZ, RZ, -0x1 ;  /* 0xffffffffff227424 */ /* 0x000fce00078e00ff */
[----:B012345:R-:W-:Y:S05]  /*3d90*/  WARPSYNC.COLLECTIVE R34, `(.L_x_3910) ;  /* 0x0000000022087348 */ /* 0x03ffea0003c00000 */
[----:B0-----:R0:W0:Y:S02]  /*3da0*/  SHFL.IDX P6, R31, R31, R32, R33 ;  /* 0x000000201f1f7389 */ /* 0x00102400000c0021 */
[----:B012345:R-:W-:Y:S05]  /*3db0*/  ENDCOLLECTIVE ;  /* 0x000000000000791b */ /* 0x03ffea0003800000 */
.L_x_3910:
[----:B------:R-:W-:Y:S01]  /*3dc0*/  MOV R6, R31 ;  /* 0x0000001f00067202 */ /* 0x000fe20000000f00 */
[----:B------:R-:W-:Y:S06]  /*3dd0*/  BRA `(.L_x_3911) ;  /* 0xffffffd800e87947 */ /* 0x000fec000383ffff */
.L_x_3862:
[----:B------:R-:W-:Y:S01]  /*3de0*/  BSSY B1, `(.L_x_3912) ;  /* 0x0000007000017945 */ /* 0x000fe20003800000 */
[----:B------:R-:W-:Y:S01]  /*3df0*/  IMAD.MOV.U32 R32, RZ, RZ, RZ ;  /* 0x000000ffff207224 */ /* 0x000fe200078e00ff */
[----:B------:R-:W-:Y:S01]  /*3e00*/  MOV R34, 0xffffffff ;  /* 0xffffffff00227802 */ /* 0x000fe20000000f00 */
[----:B------:R-:W-:-:S07]  /*3e10*/  IMAD.MOV.U32 R33, RZ, RZ, 0x1f ;  /* 0x0000001fff217424 */ /* 0x000fce00078e00ff */
[----:B012345:R-:W-:Y:S05]  /*3e20*/  WARPSYNC.COLLECTIVE R34, `(.L_x_3913) ;  /* 0x0000000022087348 */ /* 0x03ffea0003c00000 */
[----:B0-----:R0:W0:Y:S02]  /*3e30*/  SHFL.IDX P6, R31, R31, R32, R33 ;  /* 0x000000201f1f7389 */ /* 0x00102400000c0021 */
[----:B012345:R-:W-:Y:S05]  /*3e40*/  ENDCOLLECTIVE ;  /* 0x000000000000791b */ /* 0x03ffea0003800000 */
.L_x_3913:
[----:B------:R-:W-:Y:S05]  /*3e50*/  BSYNC B1 ;  /* 0x0000000000017941 */ /* 0x000fea0003800000 */
.L_x_3912:
[----:B------:R-:W-:Y:S05]  /*3e60*/  BRA `(.L_x_3914) ;  /* 0xffffffdc002c7947 */ /* 0x000fea000383ffff */
.L_x_3864:
[----:B------:R-:W-:Y:S01]  /*3e70*/  BSSY B1, `(.L_x_3915) ;  /* 0x0000007000017945 */ /* 0x000fe20003800000 */
[----:B------:R-:W-:Y:S01]  /*3e80*/  IMAD.MOV.U32 R32, RZ, RZ, RZ ;  /* 0x000000ffff207224 */ /* 0x000fe200078e00ff */
[----:B------:R-:W-:Y:S01]  /*3e90*/  MOV R34, 0xffffffff ;  /* 0xffffffff00227802 */ /* 0x000fe20000000f00 */
[----:B------:R-:W-:-:S07]  /*3ea0*/  IMAD.MOV.U32 R33, RZ, RZ, 0x1f ;  /* 0x0000001fff217424 */ /* 0x000fce00078e00ff */
[----:B012345:R-:W-:Y:S05]  /*3eb0*/  WARPSYNC.COLLECTIVE R34, `(.L_x_3916) ;  /* 0x0000000022087348 */ /* 0x03ffea0003c00000 */
[----:B0-----:R0:W0:Y:S02]  /*3ec0*/  SHFL.IDX P6, R31, R31, R32, R33 ;  /* 0x000000201f1f7389 */ /* 0x00102400000c0021 */
[----:B012345:R-:W-:Y:S05]  /*3ed0*/  ENDCOLLECTIVE ;  /* 0x000000000000791b */ /* 0x03ffea0003800000 */
.L_x_3916:
[----:B------:R-:W-:Y:S05]  /*3ee0*/  BSYNC B1 ;  /* 0x0000000000017941 */ /* 0x000fea0003800000 */
.L_x_3915:
[----:B------:R-:W-:Y:S05]  /*3ef0*/  BRA `(.L_x_3917) ;  /* 0xffffffdc006c7947 */ /* 0x000fea000383ffff */
.L_x_3866:
[----:B------:R-:W-:Y:S01]  /*3f00*/  BSSY B1, `(.L_x_3918) ;  /* 0x0000007000017945 */ /* 0x000fe20003800000 */
[----:B------:R-:W-:Y:S01]  /*3f10*/  IMAD.MOV.U32 R32, RZ, RZ, RZ ;  /* 0x000000ffff207224 */ /* 0x000fe200078e00ff */
[----:B------:R-:W-:Y:S01]  /*3f20*/  MOV R34, 0xffffffff ;  /* 0xffffffff00227802 */ /* 0x000fe20000000f00 */
[----:B------:R-:W-:-:S07]  /*3f30*/  IMAD.MOV.U32 R33, RZ, RZ, 0x1f ;  /* 0x0000001fff217424 */ /* 0x000fce00078e00ff */
[----:B012345:R-:W-:Y:S05]  /*3f40*/  WARPSYNC.COLLECTIVE R34, `(.L_x_3919) ;  /* 0x0000000022087348 */ /* 0x03ffea0003c00000 */
[----:B0-----:R0:W0:Y:S02]  /*3f50*/  SHFL.IDX P6, R31, R31, R32, R33 ;  /* 0x000000201f1f7389 */ /* 0x00102400000c0021 */
[----:B012345:R-:W-:Y:S05]  /*3f60*/  ENDCOLLECTIVE ;  /* 0x000000000000791b */ /* 0x03ffea0003800000 */
.L_x_3919:
[----:B------:R-:W-:Y:S05]  /*3f70*/  BSYNC B1 ;  /* 0x0000000000017941 */ /* 0x000fea0003800000 */
.L_x_3918:
[----:B------:R-:W-:Y:S05]  /*3f80*/  BRA `(.L_x_3920) ;  /* 0xffffffdc00ac7947 */ /* 0x000fea000383ffff */
.L_x_3868:
[----:B------:R-:W-:Y:S01]  /*3f90*/  BSSY B1, `(.L_x_3921) ;  /* 0x0000007000017945 */ /* 0x000fe20003800000 */
[----:B------:R-:W-:Y:S01]  /*3fa0*/  IMAD.MOV.U32 R32, RZ, RZ, RZ ;  /* 0x000000ffff207224 */ /* 0x000fe200078e00ff */
[----:B------:R-:W-:Y:S01]  /*3fb0*/  MOV R34, 0xffffffff ;  /* 0xffffffff00227802 */ /* 0x000fe20000000f00 */
[----:B------:R-:W-:-:S07]  /*3fc0*/  IMAD.MOV.U32 R33, RZ, RZ, 0x1f ;  /* 0x0000001fff217424 */ /* 0x000fce00078e00ff */
[----:B012345:R-:W-:Y:S05]  /*3fd0*/  WARPSYNC.COLLECTIVE R34, `(.L_x_3922) ;  /* 0x0000000022087348 */ /* 0x03ffea0003c00000 */
[----:B0-----:R0:W0:Y:S02]  /*3fe0*/  SHFL.IDX P6, R31, R31, R32, R33 ;  /* 0x000000201f1f7389 */ /* 0x00102400000c0021 */
[----:B012345:R-:W-:Y:S05]  /*3ff0*/  ENDCOLLECTIVE ;  /* 0x000000000000791b */ /* 0x03ffea0003800000 */
.L_x_3922:
[----:B------:R-:W-:Y:S05]  /*4000*/  BSYNC B1 ;  /* 0x0000000000017941 */ /* 0x000fea0003800000 */
.L_x_3921:
[----:B------:R-:W-:Y:S05]  /*4010*/  BRA `(.L_x_3923) ;  /* 0xffffffdc00ec7947 */ /* 0x000fea000383ffff */
.L_x_3870:
[----:B------:R-:W-:Y:S01]  /*4020*/  BSSY B1, `(.L_x_3924) ;  /* 0x0000007000017945 */ /* 0x000fe20003800000 */
[----:B------:R-:W-:Y:S01]  /*4030*/  IMAD.MOV.U32 R32, RZ, RZ, RZ ;  /* 0x000000ffff207224 */ /* 0x000fe200078e00ff */
[----:B------:R-:W-:Y:S01]  /*4040*/  MOV R34, 0xffffffff ;  /* 0xffffffff00227802 */ /* 0x000fe20000000f00 */
[----:B------:R-:W-:-:S07]  /*4050*/  IMAD.MOV.U32 R33, RZ, RZ, 0x1f ;  /* 0x0000001fff217424 */ /* 0x000fce00078e00ff */
[----:B012345:R-:W-:Y:S05]  /*4060*/  WARPSYNC.COLLECTIVE R34, `(.L_x_3925) ;  /* 0x0000000022087348 */ /* 0x03ffea0003c00000 */
[----:B0-----:R0:W0:Y:S02]  /*4070*/  SHFL.IDX P6, R31, R31, R32, R33 ;  /* 0x000000201f1f7389 */ /* 0x00102400000c0021 */
[----:B012345:R-:W-:Y:S05]  /*4080*/  ENDCOLLECTIVE ;  /* 0x000000000000791b */ /* 0x03ffea0003800000 */
.L_x_3925:
[----:B------:R-:W-:Y:S05]  /*4090*/  BSYNC B1 ;  /* 0x0000000000017941 */ /* 0x000fea0003800000 */
.L_x_3924:
[----:B------:R-:W-:Y:S05]  /*40a0*/  BRA `(.L_x_3926) ;  /* 0xffffffe0002c7947 */ /* 0x000fea000383ffff */
.L_x_3872:
[----:B------:R-:W-:Y:S01]  /*40b0*/  BSSY B1, `(.L_x_3927) ;  /* 0x0000007000017945 */ /* 0x000fe20003800000 */
[----:B------:R-:W-:Y:S01]  /*40c0*/  IMAD.MOV.U32 R32, RZ, RZ, RZ ;  /* 0x000000ffff207224 */ /* 0x000fe200078e00ff */
[----:B------:R-:W-:Y:S01]  /*40d0*/  MOV R34, 0xffffffff ;  /* 0xffffffff00227802 */ /* 0x000fe20000000f00 */
[----:B------:R-:W-:-:S07]  /*40e0*/  IMAD.MOV.U32 R33, RZ, RZ, 0x1f ;  /* 0x0000001fff217424 */ /* 0x000fce00078e00ff */
[----:B012345:R-:W-:Y:S05]  /*40f0*/  WARPSYNC.COLLECTIVE R34, `(.L_x_3928) ;  /* 0x0000000022087348 */ /* 0x03ffea0003c00000 */
[----:B0-----:R0:W0:Y:S02]  /*4100*/  SHFL.IDX P6, R31, R31, R32, R33 ;  /* 0x000000201f1f7389 */ /* 0x00102400000c0021 */
[----:B012345:R-:W-:Y:S05]  /*4110*/  ENDCOLLECTIVE ;  /* 0x000000000000791b */ /* 0x03ffea0003800000 */
.L_x_3928:
[----:B------:R-:W-:Y:S05]  /*4120*/  BSYNC B1 ;  /* 0x0000000000017941 */ /* 0x000fea0003800000 */
.L_x_3927:
[----:B------:R-:W-:Y:S05]  /*4130*/  BRA `(.L_x_3929) ;  /* 0xffffffe0006c7947 */ /* 0x000fea000383ffff */
.L_x_3874:
[----:B------:R-:W-:Y:S01]  /*4140*/  BSSY B1, `(.L_x_3930) ;  /* 0x0000007000017945 */ /* 0x000fe20003800000 */
[----:B------:R-:W-:Y:S01]  /*4150*/  IMAD.MOV.U32 R32, RZ, RZ, RZ ;  /* 0x000000ffff207224 */ /* 0x000fe200078e00ff */
[----:B------:R-:W-:Y:S01]  /*4160*/  MOV R34, 0xffffffff ;  /* 0xffffffff00227802 */ /* 0x000fe20000000f00 */
[----:B------:R-:W-:-:S07]  /*4170*/  IMAD.MOV.U32 R33, RZ, RZ, 0x1f ;  /* 0x0000001fff217424 */ /* 0x000fce00078e00ff */
[----:B012345:R-:W-:Y:S05]  /*4180*/  WARPSYNC.COLLECTIVE R34, `(.L_x_3931) ;  /* 0x0000000022087348 */ /* 0x03ffea0003c00000 */
[----:B0-----:R0:W0:Y:S02]  /*4190*/  SHFL.IDX P6, R31, R31, R32, R33 ;  /* 0x000000201f1f7389 */ /* 0x00102400000c0021 */
[----:B012345:R-:W-:Y:S05]  /*41a0*/  ENDCOLLECTIVE ;  /* 0x000000000000791b */ /* 0x03ffea0003800000 */
.L_x_3931:
[----:B------:R-:W-:Y:S05]  /*41b0*/  BSYNC B1 ;  /* 0x0000000000017941 */ /* 0x000fea0003800000 */
.L_x_3930:
[----:B------:R-:W-:Y:S05]  /*41c0*/  BRA `(.L_x_3932) ;  /* 0xffffffe000ac7947 */ /* 0x000fea000383ffff */
.L_x_3876:
[----:B------:R-:W-:Y:S01]  /*41d0*/  BSSY B1, `(.L_x_3933) ;  /* 0x0000007000017945 */ /* 0x000fe20003800000 */
[----:B------:R-:W-:Y:S01]  /*41e0*/  IMAD.MOV.U32 R32, RZ, RZ, RZ ;  /* 0x000000ffff207224 */ /* 0x000fe200078e00ff */
[----:B------:R-:W-:Y:S01]  /*41f0*/  MOV R34, 0xffffffff ;  /* 0xffffffff00227802 */ /* 0x000fe20000000f00 */
[----:B------:R-:W-:-:S07]  /*4200*/  IMAD.MOV.U32 R33, RZ, RZ, 0x1f ;  /* 0x0000001fff217424 */ /* 0x000fce00078e00ff */
[----:B012345:R-:W-:Y:S05]  /*4210*/  WARPSYNC.COLLECTIVE R34, `(.L_x_3934) ;  /* 0x0000000022087348 */ /* 0x03ffea0003c00000 */
[----:B0-----:R0:W0:Y:S02]  /*4220*/  SHFL.IDX P6, R31, R31, R32, R33 ;  /* 0x000000201f1f7389 */ /* 0x00102400000c0021 */
[----:B012345:R-:W-:Y:S05]  /*4230*/  ENDCOLLECTIVE ;  /* 0x000000000000791b */ /* 0x03ffea0003800000 */
.L_x_3934:
[----:B------:R-:W-:Y:S05]  /*4240*/  BSYNC B1 ;  /* 0x0000000000017941 */ /* 0x000fea0003800000 */
.L_x_3933:
[----:B------:R-:W-:Y:S05]  /*4250*/  BRA `(.L_x_3935) ;  /* 0xffffffe000ec7947 */ /* 0x000fea000383ffff */
.L_x_3878:
[----:B------:R-:W-:Y:S01]  /*4260*/  BSSY B1, `(.L_x_3936) ;  /* 0x0000007000017945 */ /* 0x000fe20003800000 */
[----:B------:R-:W-:Y:S01]  /*4270*/  IMAD.MOV.U32 R32, RZ, RZ, RZ ;  /* 0x000000ffff207224 */ /* 0x000fe200078e00ff */
[----:B------:R-:W-:Y:S01]  /*4280*/  MOV R34, 0xffffffff ;  /* 0xffffffff00227802 */ /* 0x000fe20000000f00 */
[----:B------:R-:W-:-:S07]  /*4290*/  IMAD.MOV.U32 R33, RZ, RZ, 0x1f ;  /* 0x0000001fff217424 */ /* 0x000fce00078e00ff */
[----:B012345:R-:W-:Y:S05]  /*42a0*/  WARPSYNC.COLLECTIVE R34, `(.L_x_3937) ;  /* 0x0000000022087348 */ /* 0x03ffea0003c00000 */
[----:B0-----:R0:W0:Y:S02]  /*42b0*/  SHFL.IDX P6, R31, R31, R32, R33 ;  /* 0x000000201f1f7389 */ /* 0x00102400000c0021 */
[----:B012345:R-:W-:Y:S05]  /*42c0*/  ENDCOLLECTIVE ;  /* 0x000000000000791b */ /* 0x03ffea0003800000 */
.L_x_3937:
[----:B------:R-:W-:Y:S05]  /*42d0*/  BSYNC B1 ;  /* 0x0000000000017941 */ /* 0x000fea0003800000 */
.L_x_3936:
[----:B------:R-:W-:Y:S05]  /*42e0*/  BRA `(.L_x_3938) ;  /* 0xffffffe4002c7947 */ /* 0x000fea000383ffff */
.L_x_3880:
[----:B------:R-:W-:Y:S01]  /*42f0*/  BSSY B1, `(.L_x_3939) ;  /* 0x0000007000017945 */ /* 0x000fe20003800000 */
[----:B------:R-:W-:Y:S01]  /*4300*/  IMAD.MOV.U32 R32, RZ, RZ, RZ ;  /* 0x000000ffff207224 */ /* 0x000fe200078e00ff */
[----:B------:R-:W-:Y:S01]  /*4310*/  MOV R34, 0xffffffff ;  /* 0xffffffff00227802 */ /* 0x000fe20000000f00 */
[----:B------:R-:W-:-:S07]  /*4320*/  IMAD.MOV.U32 R33, RZ, RZ, 0x1f ;  /* 0x0000001fff217424 */ /* 0x000fce00078e00ff */
[----:B012345:R-:W-:Y:S05]  /*4330*/  WARPSYNC.COLLECTIVE R34, `(.L_x_3940) ;  /* 0x0000000022087348 */ /* 0x03ffea0003c00000 */
[----:B0-----:R0:W0:Y:S02]  /*4340*/  SHFL.IDX P6, R31, R31, R32, R33 ;  /* 0x000000201f1f7389 */ /* 0x00102400000c0021 */
[----:B012345:R-:W-:Y:S05]  /*4350*/  ENDCOLLECTIVE ;  /* 0x000000000000791b */ /* 0x03ffea0003800000 */
.L_x_3940:
[----:B------:R-:W-:Y:S05]  /*4360*/  BSYNC B1 ;  /* 0x0000000000017941 */ /* 0x000fea0003800000 */
.L_x_3939:
[----:B------:R-:W-:Y:S05]  /*4370*/  BRA `(.L_x_3941) ;  /* 0xffffffe4006c7947 */ /* 0x000fea000383ffff */
.L_x_3882:
[----:B------:R-:W-:Y:S01]  /*4380*/  BSSY B1, `(.L_x_3942) ;  /* 0x0000007000017945 */ /* 0x000fe20003800000 */
[----:B------:R-:W-:Y:S01]  /*4390*/  IMAD.MOV.U32 R32, RZ, RZ, RZ ;  /* 0x000000ffff207224 */ /* 0x000fe200078e00ff */
[----:B------:R-:W-:Y:S01]  /*43a0*/  MOV R34, 0xffffffff ;  /* 0xffffffff00227802 */ /* 0x000fe20000000f00 */
[----:B------:R-:W-:-:S07]  /*43b0*/  IMAD.MOV.U32 R33, RZ, RZ, 0x1f ;  /* 0x0000001fff217424 */ /* 0x000fce00078e00ff */
[----:B012345:R-:W-:Y:S05]  /*43c0*/  WARPSYNC.COLLECTIVE R34, `(.L_x_3943) ;  /* 0x0000000022087348 */ /* 0x03ffea0003c00000 */
[----:B0-----:R0:W0:Y:S02]  /*43d0*/  SHFL.IDX P6, R31, R31, R32, R33 ;  /* 0x000000201f1f7389 */ /* 0x00102400000c0021 */
[----:B012345:R-:W-:Y:S05]  /*43e0*/  ENDCOLLECTIVE ;  /* 0x000000000000791b */ /* 0x03ffea0003800000 */
.L_x_3943:
[----:B------:R-:W-:Y:S05]  /*43f0*/  BSYNC B1 ;  /* 0x0000000000017941 */ /* 0x000fea0003800000 */
.L_x_3942:
[----:B------:R-:W-:Y:S05]  /*4400*/  BRA `(.L_x_3944) ;  /* 0xffffffe400ac7947 */ /* 0x000fea000383ffff */
.L_x_3884:
[----:B------:R-:W-:Y:S01]  /*4410*/  BSSY B1, `(.L_x_3945) ;  /* 0x0000007000017945 */ /* 0x000fe20003800000 */
[----:B------:R-:W-:Y:S01]  /*4420*/  IMAD.MOV.U32 R32, RZ, RZ, RZ ;  /* 0x000000ffff207224 */ /* 0x000fe200078e00ff */
[----:B------:R-:W-:Y:S01]  /*4430*/  MOV R34, 0xffffffff ;  /* 0xffffffff00227802 */ /* 0x000fe20000000f00 */
[----:B------:R-:W-:-:S07]  /*4440*/  IMAD.MOV.U32 R33, RZ, RZ, 0x1f ;  /* 0x0000001fff217424 */ /* 0x000fce00078e00ff */
[----:B012345:R-:W-:Y:S05]  /*4450*/  WARPSYNC.COLLECTIVE R34, `(.L_x_3946) ;  /* 0x0000000022087348 */ /* 0x03ffea0003c00000 */
[----:B0-----:R0:W0:Y:S02]  /*4460*/  SHFL.IDX P6, R31, R31, R32, R33 ;  /* 0x000000201f1f7389 */ /* 0x00102400000c0021 */
[----:B012345:R-:W-:Y:S05]  /*4470*/  ENDCOLLECTIVE ;  /* 0x000000000000791b */ /* 0x03ffea0003800000 */
.L_x_3946:
[----:B------:R-:W-:Y:S05]  /*4480*/  BSYNC B1 ;  /* 0x0000000000017941 */ /* 0x000fea0003800000 */
.L_x_3945:
[----:B------:R-:W-:Y:S05]  /*4490*/  BRA `(.L_x_3947) ;  /* 0xffffffe400ec7947 */ /* 0x000fea000383ffff */
.L_x_3886:
[----:B------:R-:W-:Y:S01]  /*44a0*/  BSSY B1, `(.L_x_3948) ;  /* 0x0000007000017945 */ /* 0x000fe20003800000 */
[----:B------:R-:W-:Y:S01]  /*44b0*/  IMAD.MOV.U32 R32, RZ, RZ, RZ ;  /* 0x000000ffff207224 */ /* 0x000fe200078e00ff */
[----:B------:R-:W-:Y:S01]  /*44c0*/  MOV R34, 0xffffffff ;  /* 0xffffffff00227802 */ /* 0x000fe20000000f00 */
[----:B------:R-:W-:-:S07]  /*44d0*/  IMAD.MOV.U32 R33, RZ, RZ, 0x1f ;  /* 0x0000001fff217424 */ /* 0x000fce00078e00ff */
[----:B012345:R-:W-:Y:S05]  /*44e0*/  WARPSYNC.COLLECTIVE R34, `(.L_x_3949) ;  /* 0x0000000022087348 */ /* 0x03ffea0003c00000 */
[----:B0-----:R0:W0:Y:S02]  /*44f0*/  SHFL.IDX P6, R31, R31, R32, R33 ;  /* 0x000000201f1f7389 */ /* 0x00102400000c0021 */
[----:B012345:R-:W-:Y:S05]  /*4500*/  ENDCOLLECTIVE ;  /* 0x000000000000791b */ /* 0x03ffea0003800000 */
.L_x_3949:
[----:B------:R-:W-:Y:S05]  /*4510*/  BSYNC B1 ;  /* 0x0000000000017941 */ /* 0x000fea0003800000 */
.L_x_3948:
[----:B------:R-:W-:Y:S05]  /*4520*/  BRA `(.L_x_3950) ;  /* 0xffffffe8002c7947 */ /* 0x000fea000383ffff */
.L_x_3888:
[----:B------:R-:W-:Y:S01]  /*4530*/  BSSY B1, `(.L_x_3951) ;  /* 0x0000007000017945 */ /* 0x000fe20003800000 */
[----:B------:R-:W-:Y:S01]  /*4540*/  IMAD.MOV.U32 R32, RZ, RZ, RZ ;  /* 0x000000ffff207224 */ /* 0x000fe200078e00ff */
[----:B------:R-:W-:Y:S01]  /*4550*/  MOV R34, 0xffffffff ;  /* 0xffffffff00227802 */ /* 0x000fe20000000f00 */
[----:B------:R-:W-:-:S07]  /*4560*/  IMAD.MOV.U32 R33, RZ, RZ, 0x1f ;  /* 0x0000001fff217424 */ /* 0x000fce00078e00ff */
[----:B012345:R-:W-:Y:S05]  /*4570*/  WARPSYNC.COLLECTIVE R34, `(.L_x_3952) ;  /* 0x0000000022087348 */ /* 0x03ffea0003c00000 */
[----:B0-----:R0:W0:Y:S02]  /*4580*/  SHFL.IDX P6, R31, R31, R32, R33 ;  /* 0x000000201f1f7389 */ /* 0x00102400000c0021 */
[----:B012345:R-:W-:Y:S05]  /*4590*/  ENDCOLLECTIVE ;  /* 0x000000000000791b */ /* 0x03ffea0003800000 */
.L_x_3952:
[----:B------:R-:W-:Y:S05]  /*45a0*/  BSYNC B1 ;  /* 0x0000000000017941 */ /* 0x000fea0003800000 */
.L_x_3951:
[----:B------:R-:W-:Y:S05]  /*45b0*/  BRA `(.L_x_3953) ;  /* 0xffffffe8006c7947 */ /* 0x000fea000383ffff */
.L_x_3889:
[----:B------:R-:W-:Y:S01]  /*45c0*/  BSSY B1, `(.L_x_3954) ;  /* 0x0000007000017945 */ /* 0x000fe20003800000 */
[----:B------:R-:W-:Y:S01]  /*45d0*/  IMAD.MOV.U32 R32, RZ, RZ, RZ ;  /* 0x000000ffff207224 */ /* 0x000fe200078e00ff */
[----:B------:R-:W-:Y:S01]  /*45e0*/  MOV R34, 0xffffffff ;  /* 0xffffffff00227802 */ /* 0x000fe20000000f00 */
[----:B------:R-:W-:-:S07]  /*45f0*/  IMAD.MOV.U32 R33, RZ, RZ, 0x1f ;  /* 0x0000001fff217424 */ /* 0x000fce00078e00ff */
[----:B012345:R-:W-:Y:S05]  /*4600*/  WARPSYNC.COLLECTIVE R34, `(.L_x_3955) ;  /* 0x0000000022087348 */ /* 0x03ffea0003c00000 */
[----:B0-----:R0:W0:Y:S02]  /*4610*/  SHFL.IDX P6, R31, R31, R32, R33 ;  /* 0x000000201f1f7389 */ /* 0x00102400000c0021 */
[----:B012345:R-:W-:Y:S05]  /*4620*/  ENDCOLLECTIVE ;  /* 0x000000000000791b */ /* 0x03ffea0003800000 */
.L_x_3955:
[----:B------:R-:W-:Y:S05]  /*4630*/  BSYNC B1 ;  /* 0x0000000000017941 */ /* 0x000fea0003800000 */
.L_x_3954:
[----:B------:R-:W-:Y:S05]  /*4640*/  BRA `(.L_x_3956) ;  /* 0xffffffe800ac7947 */ /* 0x000fea000383ffff */
.L_x_3890:
[----:B------:R-:W-:Y:S01]  /*4650*/  HFMA2 R4, -RZ, RZ, 0, 1.847743988037109375e-06 ;  /* 0x0000001fff047431 */ /* 0x000fe200000001ff */
[----:B------:R-:W-:Y:S01]  /*4660*/  BSSY B0, `(.L_x_3957) ;  /* 0x0000007000007945 */ /* 0x000fe20003800000 */
[----:B------:R-:W-:Y:S02]  /*4670*/  IMAD.MOV.U32 R37, RZ, RZ, R5 ;  /* 0x000000ffff257224 */ /* 0x000fe400078e0005 */
[----:B------:R-:W-:Y:S02]  /*4680*/  IMAD.MOV.U32 R25, RZ, RZ, 0x10 ;  /* 0x00000010ff197424 */ /* 0x000fe400078e00ff */
[----:B------:R-:W-:-:S07]  /*4690*/  IMAD.MOV.U32 R34, RZ, RZ, -0x1 ;  /* 0xffffffffff227424 */ /* 0x000fce00078e00ff */
[----:B012345:R-:W-:Y:S05]  /*46a0*/  WARPSYNC.COLLECTIVE R34, `(.L_x_3958) ;  /* 0x0000000022087348 */ /* 0x03ffea0003c00000 */
[----:B------:R0:W0:Y:S02]  /*46b0*/  SHFL.DOWN P3, R35, R37, R25, R4 ;  /* 0x0800001925237389 */ /* 0x0000240000060004 */
[----:B012345:R-:W-:Y:S05]  /*46c0*/  ENDCOLLECTIVE ;  /* 0x000000000000791b */ /* 0x03ffea0003800000 */
.L_x_3958:
[----:B------:R-:W-:Y:S05]  /*46d0*/  BSYNC B0 ;  /* 0x0000000000007941 */ /* 0x000fea0003800000 */
.L_x_3957:
        /* <DEDUP_REMOVED lines=9> */
.L_x_3959:
[----:B------:R-:W-:Y:S02]  /*4770*/  HFMA2 R25, -RZ, RZ, 0, 2.384185791015625e-07 ;  /* 0x00000004ff197431 */ /* 0x000fe400000001ff */
[----:B------:R-:W-:-:S04]  /*4780*/  IMAD.MOV.U32 R6, RZ, RZ, R35 ;  /* 0x000000ffff067224 */ /* 0x000fc800078e0023 */
[----:B------:R-:W-:-:S04]  /*4790*/  FADD R6, R3, R6 ;  /* 0x0000000603067221 */ /* 0x000fc80000000000 */
[----:B------:R-:W-:-:S07]  /*47a0*/  IMAD.MOV.U32 R37, RZ, RZ, R6 ;  /* 0x000000ffff257224 */ /* 0x000fce00078e0006 */
[----:B------:R-:W-:Y:S05]  /*47b0*/  WARPSYNC.COLLECTIVE R34, `(.L_x_3960) ;  /* 0x0000000022087348 */ /* 0x000fea0003c00000 */
[----:B------:R0:W1:Y:S02]  /*47c0*/  SHFL.DOWN P3, R35, R37, R25, R4 ;  /* 0x0800001925237389 */ /* 0x0000640000060004 */
[----:B01----:R-:W-:Y:S05]  /*47d0*/  ENDCOLLECTIVE ;  /* 0x000000000000791b */ /* 0x003fea0003800000 */
.L_x_3960:
[----:B------:R-:W-:Y:S01]  /*47e0*/  MOV R25, 0x2 ;  /* 0x0000000200197802 */ /* 0x000fe20000000f00 */
[----:B------:R-:W-:-:S04]  /*47f0*/  IMAD.MOV.U32 R31, RZ, RZ, R35 ;  /* 0x000000ffff1f7224 */ /* 0x000fc800078e0023 */
[----:B------:R-:W-:-:S04]  /*4800*/  FADD R31, R6, R31 ;  /* 0x0000001f061f7221 */ /* 0x000fc80000000000 */
[----:B------:R-:W-:-:S07]  /*4810*/  IMAD.MOV.U32 R37, RZ, RZ, R31 ;  /* 0x000000ffff257224 */ /* 0x000fce00078e001f */
[----:B------:R-:W-:Y:S05]  /*4820*/  WARPSYNC.COLLECTIVE R34, `(.L_x_3961) ;  /* 0x0000000022087348 */ /* 0x000fea0003c00000 */
[----:B------:R0:W1:Y:S02]  /*4830*/  SHFL.DOWN P3, R35, R37, R25, R4 ;  /* 0x0800001925237389 */ /* 0x0000640000060004 */
[----:B01----:R-:W-:Y:S05]  /*4840*/  ENDCOLLECTIVE ;  /* 0x000000000000791b */ /* 0x003fea0003800000 */
.L_x_3961:
[----:B------:R-:W-:Y:S02]  /*4850*/  HFMA2 R25, -RZ, RZ, 0, 5.9604644775390625e-08 ;  /* 0x00000001ff197431 */ /* 0x000fe400000001ff */
[----:B------:R-:W-:-:S04]  /*4860*/  IMAD.MOV.U32 R24, RZ, RZ, R35 ;  /* 0x000000ffff187224 */ /* 0x000fc800078e0023 */
[----:B------:R-:W-:-:S04]  /*4870*/  FADD R24, R31, R24 ;  /* 0x000000181f187221 */ /* 0x000fc80000000000 */
[----:B------:R-:W-:-:S07]  /*4880*/  IMAD.MOV.U32 R37, RZ, RZ, R24 ;  /* 0x000000ffff257224 */ /* 0x000fce00078e0018 */
[----:B------:R-:W-:Y:S05]  /*4890*/  WARPSYNC.COLLECTIVE R34, `(.L_x_3962) ;  /* 0x0000000022087348 */ /* 0x000fea0003c00000 */
[----:B------:R0:W1:Y:S02]  /*48a0*/  SHFL.DOWN P3, R35, R37, R25, R4 ;  /* 0x0800001925237389 */ /* 0x0000640000060004 */
[----:B01----:R-:W-:Y:S05]  /*48b0*/  ENDCOLLECTIVE ;  /* 0x000000000000791b */ /* 0x003fea0003800000 */
.L_x_3962:
[----:B------:R-:W-:Y:S01]  /*48c0*/  IMAD.MOV.U32 R37, RZ, RZ, R7 ;  /* 0x000000ffff257224 */ /* 0x000fe200078e0007 */
[----:B------:R-:W-:Y:S01]  /*48d0*/  MOV R25, 0x10 ;  /* 0x0000001000197802 */ /* 0x000fe20000000f00 */
[----:B------:R-:W-:-:S07]  /*48e0*/  IMAD.MOV.U32 R3, RZ, RZ, R35 ;  /* 0x000000ffff037224 */ /* 0x000fce00078e0023 */
[----:B------:R-:W-:Y:S05]  /*48f0*/  WARPSYNC.COLLECTIVE R34, `(.L_x_3963) ;  /* 0x0000000022087348 */ /* 0x000fea0003c00000 */
[----:B------:R0:W1:Y:S02]  /*4900*/  SHFL.DOWN P3, R35, R37, R25, R4 ;  /* 0x0800001925237389 */ /* 0x0000640000060004 */
[----:B01----:R-:W-:Y:S05]  /*4910*/  ENDCOLLECTIVE ;  /* 0x000000000000791b */ /* 0x003fea0003800000 */
.L_x_3963:
        /* <DEDUP_REMOVED lines=8> */
.L_x_3964:
[----:B------:R-:W-:Y:S01]  /*49a0*/  MOV R25, 0x4 ;  /* 0x0000000400197802 */ /* 0x000fe20000000f00 */
[----:B------:R-:W-:-:S04]  /*49b0*/  IMAD.MOV.U32 R33, RZ, RZ, R35 ;  /* 0x000000ffff217224 */ /* 0x000fc800078e0023 */
[----:B------:R-:W-:-:S04]  /*49c0*/  FADD R33, R32, R33 ;  /* 0x0000002120217221 */ /* 0x000fc80000000000 */
[----:B------:R-:W-:-:S07]  /*49d0*/  IMAD.MOV.U32 R37, RZ, RZ, R33 ;  /* 0x000000ffff257224 */ /* 0x000fce00078e0021 */
[----:B------:R-:W-:Y:S05]  /*49e0*/  WARPSYNC.COLLECTIVE R34, `(.L_x_3965) ;  /* 0x0000000022087348 */ /* 0x000fea0003c00000 */
[----:B------:R0:W1:Y:S02]  /*49f0*/  SHFL.DOWN P3, R35, R37, R25, R4 ;  /* 0x0800001925237389 */ /* 0x0000640000060004 */
[----:B01----:R-:W-:Y:S05]  /*4a00*/  ENDCOLLECTIVE ;  /* 0x000000000000791b */ /* 0x003fea0003800000 */
.L_x_3965:
[----:B------:R-:W-:Y:S02]  /*4a10*/  HFMA2 R25, -RZ, RZ, 0, 1.1920928955078125e-07 ;  /* 0x00000002ff197431 */ /* 0x000fe400000001ff */
[----:B------:R-:W-:-:S04]  /*4a20*/  IMAD.MOV.U32 R36, RZ, RZ, R35 ;  /* 0x000000ffff247224 */ /* 0x000fc800078e0023 */
[----:B------:R-:W-:-:S04]  /*4a30*/  FADD R36, R33, R36 ;  /* 0x0000002421247221 */ /* 0x000fc80000000000 */
[----:B------:R-:W-:-:S07]  /*4a40*/  IMAD.MOV.U32 R37, RZ, RZ, R36 ;  /* 0x000000ffff257224 */ /* 0x000fce00078e0024 */
[----:B------:R-:W-:Y:S05]  /*4a50*/  WARPSYNC.COLLECTIVE R34, `(.L_x_3966) ;  /* 0x0000000022087348 */ /* 0x000fea0003c00000 */
[----:B------:R0:W1:Y:S02]  /*4a60*/  SHFL.DOWN P3, R35, R37, R25, R4 ;  /* 0x0800001925237389 */ /* 0x0000640000060004 */
[----:B01----:R-:W-:Y:S05]  /*4a70*/  ENDCOLLECTIVE ;  /* 0x000000000000791b */ /* 0x003fea0003800000 */
.L_x_3966:
[----:B------:R-:W-:Y:S01]  /*4a80*/  MOV R25, 0x1 ;  /* 0x0000000100197802 */ /* 0x000fe20000000f00 */
[----:B------:R-:W-:-:S04]  /*4a90*/  IMAD.MOV.U32 R5, RZ, RZ, R35 ;  /* 0x000000ffff057224 */ /* 0x000fc800078e0023 */
[----:B------:R-:W-:-:S04]  /*4aa0*/  FADD R5, R36, R5 ;  /* 0x0000000524057221 */ /* 0x000fc80000000000 */
[----:B------:R-:W-:-:S07]  /*4ab0*/  IMAD.MOV.U32 R37, RZ, RZ, R5 ;  /* 0x000000ffff257224 */ /* 0x000fce00078e0005 */
[----:B------:R-:W-:Y:S05]  /*4ac0*/  WARPSYNC.COLLECTIVE R34, `(.L_x_3967) ;  /* 0x0000000022087348 */ /* 0x000fea0003c00000 */
[----:B------:R0:W1:Y:S02]  /*4ad0*/  SHFL.DOWN P3, R35, R37, R25, R4 ;  /* 0x0800001925237389 */ /* 0x0000640000060004 */
[----:B01----:R-:W-:Y:S05]  /*4ae0*/  ENDCOLLECTIVE ;  /* 0x000000000000791b */ /* 0x003fea0003800000 */
.L_x_3967:
[----:B------:R-:W-:Y:S01]  /*4af0*/  IMAD.MOV.U32 R32, RZ, RZ, R35 ;  /* 0x000000ffff207224 */ /* 0x000fe200078e0023 */
[----:B------:R-:W-:Y:S06]  /*4b00*/  BRA `(.L_x_3968) ;  /* 0xffffffe8001c7947 */ /* 0x000fec000383ffff */
.L_x_3969:
        /* <DEDUP_REMOVED lines=15> */
.L_x_4169:


//--------------------- .text.ewah_emit_kernel    --------------------------
	.section	.text.ewah_emit_kernel,"ax",@progbits
	.align	128
        .global         ewah_emit_kernel
        .type           ewah_emit_kernel,@function
        .size           ewah_emit_kernel,(.L_x_4170 - ewah_emit_kernel)
        .other          ewah_emit_kernel,@"STO_CUDA_ENTRY STV_DEFAULT"
ewah_emit_kernel:
.text.ewah_emit_kernel:
[----:B------:R-:W-:Y:S01]  /*0000*/  LDC R1, c[0x0][0x37c] ;  /* 0x0000df00ff017b82 */ /* 0x000fe20000000800 */
[----:B------:R-:W0:Y:S01]  /*0010*/  S2R R2, SR_CTAID.X ;  /* 0x0000000000027919 */ /* 0x000e220000002500 */
[----:B------:R-:W0:Y:S01]  /*0020*/  LDCU UR4, c[0x0][0x388] ;  /* 0x00007100ff0477ac */ /* 0x000e220008000800 */
[----:B------:R-:W1:Y:S01]  /*0030*/  S2R R0, SR_TID.X ;  /* 0x0000000000007919 */ /* 0x000e620000002100 */
[----:B0-----:R-:W-:-:S04]  /*0040*/  ISETP.GE.AND P0, PT, R2, UR4, PT ;  /* 0x0000000402007c0c */ /* 0x001fc8000bf06270 */
[----:B-1----:R-:W-:-:S13]  /*0050*/  ISETP.NE.OR P0, PT, R0, RZ, P0 ;  /* 0x000000ff0000720c */ /* 0x002fda0000705670 */
[----:B------:R-:W-:Y:S05]  /*0060*/  @P0 EXIT ;  /* 0x000000000000094d */ /* 0x000fea0003800000 */
[----:B------:R-:W0:Y:S01]  /*0070*/  LDC.64 R4, c[0x0][0x398] ;  /* 0x0000e600ff047b82 */ /* 0x000e220000000a00 */
[----:B------:R-:W1:Y:S01]  /*0080*/  LDCU.64 UR6, c[0x0][0x358] ;  /* 0x00006b00ff0677ac */ /* 0x000e620008000a00 */
[----:B------:R-:W2:Y:S01]  /*0090*/  LDCU UR5, c[0x0][0x38c] ;  /* 0x00007180ff0577ac */ /* 0x000ea20008000800 */
[----:B0-----:R-:W-:-:S06]  /*00a0*/  IMAD.WIDE.U32 R4, R2, 0x8, R4 ;  /* 0x0000000802047825 */ /* 0x001fcc00078e0004 */
[----:B-1----:R-:W3:Y:S01]  /*00b0*/  LDG.E.64.CONSTANT R4, desc[UR6][R4.64] ;  /* 0x0000000604047981 */ /* 0x002ee2000c1e9b00 */
[----:B--2---:R-:W-:Y:S01]  /*00c0*/  UISETP.GE.AND UP0, UPT, UR5, 0x1, UPT ;  /* 0x000000010500788c */ /* 0x004fe2000bf06270 */
[----:B---3--:R-:W-:-:S08]  /*00d0*/  IMAD.MOV.U32 R17, RZ, RZ, R4 ;  /* 0x000000ffff117224 */ /* 0x008fd000078e0004 */
[----:B------:R-:W-:Y:S05]  /*00e0*/  BRA.U !UP0, `(.L_x_3970) ;  /* 0x0000000d08b07547 */ /* 0x000fea000b800000 */
[----:B------:R-:W0:Y:S08]  /*00f0*/  LDC.64 R12, c[0x0][0x390] ;  /* 0x0000e400ff0c7b82 */ /* 0x000e300000000a00 */
[----:B------:R-:W1:Y:S01]  /*0100*/  LDC.64 R8, c[0x0][0x380] ;  /* 0x0000e000ff087b82 */ /* 0x000e620000000a00 */
[----:B0-----:R-:W-:-:S04]  /*0110*/  LEA R12, P0, R2, R12, 0x2 ;  /* 0x0000000c020c7211 */ /* 0x001fc800078010ff */
[----:B------:R-:W-:-:S05]  /*0120*/  LEA.HI.X R13, R2, R13, RZ, 0x2, P0 ;  /* 0x0000000d020d7211 */ /* 0x000fca00000f14ff */
[----:B------:R0:W5:Y:S01]  /*0130*/  LDG.E.CONSTANT R0, desc[UR6][R12.64] ;  /* 0x000000060c007981 */ /* 0x000162000c1e9900 */
[----:B------:R-:W-:Y:S02]  /*0140*/  USHF.R.S32.HI UR4, URZ, 0x1f, UR5 ;  /* 0x0000001fff047899 */ /* 0x000fe40008011405 */
[----:B------:R-:W-:-:S04]  /*0150*/  IMAD.WIDE.U32 R6, R2, UR5, RZ ;  /* 0x0000000502067c25 */ /* 0x000fc8000f8e00ff */
[----:B------:R-:W-:Y:S01]  /*0160*/  IMAD.MOV.U32 R16, RZ, RZ, R5 ;  /* 0x000000ffff107224 */ /* 0x000fe200078e0005 */
[----:B-1----:R-:W-:Y:S01]  /*0170*/  LEA R8, P0, R6, R8, 0x3 ;  /* 0x0000000806087211 */ /* 0x002fe200078018ff */
[----:B------:R-:W-:Y:S02]  /*0180*/  IMAD R3, R2, UR4, RZ ;  /* 0x0000000402037c24 */ /* 0x000fe4000f8e02ff */
[----:B------:R-:W-:Y:S01]  /*0190*/  IMAD.MOV.U32 R17, RZ, RZ, R4 ;  /* 0x000000ffff117224 */ /* 0x000fe200078e0004 */
[----:B------:R-:W-:Y:S01]  /*01a0*/  IADD3 R10, P1, PT, R8, 0x10, RZ ;  /* 0x00000010080a7810 */ /* 0x000fe20007f3e0ff */
[----:B------:R-:W-:-:S05]  /*01b0*/  IMAD.IADD R3, R7, 0x1, R3 ;  /* 0x0000000107037824 */ /* 0x000fca00078e0203 */
[----:B------:R-:W-:Y:S01]  /*01c0*/  LEA.HI.X R9, R6, R9, R3, 0x3, P0 ;  /* 0x0000000906097211 */ /* 0x000fe200000f1c03 */
[----:B------:R-:W-:-:S04]  /*01d0*/  IMAD.MOV.U32 R3, RZ, RZ, RZ ;  /* 0x000000ffff037224 */ /* 0x000fc800078e00ff */
[----:B0-----:R-:W-:-:S07]  /*01e0*/  IMAD.X R11, RZ, RZ, R9, P1 ;  /* 0x000000ffff0b7224 */ /* 0x001fce00008e0609 */
.L_x_3983:
[----:B-----5:R-:W-:Y:S01]  /*01f0*/  ISETP.NE.AND P0, PT, R0, RZ, PT ;  /* 0x000000ff0000720c */ /* 0x020fe20003f05270 */
[----:B------:R-:W-:Y:S01]  /*0200*/  UMOV UR4, URZ ;  /* 0x000000ff00047c82 */ /* 0x000fe20008000000 */
[----:B------:R-:W-:Y:S02]  /*0210*/  HFMA2 R5, -RZ, RZ, 0, 0 ;  /* 0x00000000ff057431 */ /* 0x000fe400000001ff */
[----:B------:R-:W-:Y:S01]  /*0220*/  IMAD.MOV.U32 R6, RZ, RZ, R3 ;  /* 0x000000ffff067224 */ /* 0x000fe200078e0003 */
[----:B0-2-4-:R-:W-:-:S08]  /*0230*/  CS2R R14, SRZ ;  /* 0x00000000000e7805 */ /* 0x015fd0000001ff00 */
[----:B-1----:R-:W-:Y:S05]  /*0240*/  @!P0 BRA `(.L_x_3971) ;  /* 0x00000000007c8947 */ /* 0x002fea0003800000 */
[----:B------:R-:W-:-:S06]  /*0250*/  IMAD.WIDE R12, R3, 0x8, R8 ;  /* 0x00000008030c7825 */ /* 0x000fcc00078e0208 */
[----:B------:R-:W2:Y:S02]  /*0260*/  LDG.E.64.CONSTANT R12, desc[UR6][R12.64] ;  /* 0x000000060c0c7981 */ /* 0x000ea4000c1e9b00 */
[----:B--2---:R-:W-:-:S04]  /*0270*/  IADD3 R7, P1, PT, R12, 0x1, RZ ;  /* 0x000000010c077810 */ /* 0x004fc80007f3e0ff */
[----:B------:R-:W-:Y:S01]  /*0280*/  ISETP.GT.U32.AND P0, PT, R7, 0x1, PT ;  /* 0x000000010700780c */ /* 0x000fe20003f04070 */
[----:B------:R-:W-:-:S05]  /*0290*/  IMAD.X R7, RZ, RZ, R13, P1 ;  /* 0x000000ffff077224 */ /* 0x000fca00008e060d */
[----:B------:R-:W-:-:S13]  /*02a0*/  ISETP.GT.U32.AND.EX P0, PT, R7, RZ, PT, P0 ;  /* 0x000000ff0700720c */ /* 0x000fda0003f04100 */
[----:B------:R-:W-:Y:S05]  /*02b0*/  @P0 BRA `(.L_x_3971) ;  /* 0x0000000000600947 */ /* 0x000fea0003800000 */
[----:B------:R-:W0:Y:S01]  /*02c0*/  LDCU UR5, c[0x0][0x38c] ;  /* 0x00007180ff0577ac */ /* 0x000e220008000800 */
[----:B------:R-:W-:Y:S01]  /*02d0*/  IMAD.MOV.U32 R6, RZ, RZ, R3 ;  /* 0x000000ffff067224 */ /* 0x000fe200078e0003 */
[----:B0-----:R-:W-:-:S13]  /*02e0*/  ISETP.GE.AND P0, PT, R3, UR5, PT ;  /* 0x0000000503007c0c */ /* 0x001fda000bf06270 */
[----:B------:R-:W-:Y:S05]  /*02f0*/  @P0 BRA `(.L_x_3972) ;  /* 0x00000000003c0947 */ /* 0x000fea0003800000 */
[----:B------:R-:W0:Y:S01]  /*0300*/  LDC R7, c[0x0][0x38c] ;  /* 0x0000e300ff077b82 */ /* 0x000e220000000800 */
[----:B------:R-:W-:Y:S01]  /*0310*/  ISETP.NE.U32.AND P0, PT, R12, -0x1, PT ;  /* 0xffffffff0c00780c */ /* 0x000fe20003f05070 */
[----:B------:R-:W-:Y:S01]  /*0320*/  IMAD.MOV.U32 R6, RZ, RZ, R3 ;  /* 0x000000ffff067224 */ /* 0x000fe200078e0003 */
[----:B------:R-:W1:Y:S02]  /*0330*/  LDCU UR5, c[0x0][0x38c] ;  /* 0x00007180ff0577ac */ /* 0x000e640008000800 */
[----:B------:R-:W-:-:S04]  /*0340*/  ISETP.NE.AND.EX P0, PT, R13, -0x1, PT, P0 ;  /* 0xffffffff0d00780c */ /* 0x000fc80003f05300 */
[----:B------:R-:W-:-:S09]  /*0350*/  SEL R5, RZ, 0xffffffff, P0 ;  /* 0xffffffffff057807 */ /* 0x000fd20000000000 */
.L_x_3973:
[----:B------:R-:W-:-:S06]  /*0360*/  IMAD.WIDE R14, R6, 0x8, R8 ;  /* 0x00000008060e7825 */ /* 0x000fcc00078e0208 */
[----:B------:R-:W2:Y:S02]  /*0370*/  LDG.E.64.CONSTANT R14, desc[UR6][R14.64] ;  /* 0x000000060e0e7981 */ /* 0x000ea4000c1e9b00 */
[----:B--2---:R-:W-:-:S04]  /*0380*/  ISETP.NE.U32.AND P0, PT, R14, R5, PT ;  /* 0x000000050e00720c */ /* 0x004fc80003f05070 */
[----:B------:R-:W-:-:S13]  /*0390*/  ISETP.NE.AND.EX P0, PT, R15, R5, PT, P0 ;  /* 0x000000050f00720c */ /* 0x000fda0003f05300 */
[----:B------:R-:W-:Y:S05]  /*03a0*/  @P0 BRA `(.L_x_3972) ;  /* 0x0000000000100947 */ /* 0x000fea0003800000 */
[----:B------:R-:W-:-:S05]  /*03b0*/  VIADD R6, R6, 0x1 ;  /* 0x0000000106067836 */ /* 0x000fca0000000000 */
[----:B-1----:R-:W-:-:S13]  /*03c0*/  ISETP.NE.AND P0, PT, R6, UR5, PT ;  /* 0x0000000506007c0c */ /* 0x002fda000bf05270 */
[----:B------:R-:W-:Y:S05]  /*03d0*/  @P0 BRA `(.L_x_3973) ;  /* 0xfffffffc00e00947 */ /* 0x000fea000383ffff */
[----:B0-----:R-:W-:-:S07]  /*03e0*/  IMAD.MOV.U32 R6, RZ, RZ, R7 ;  /* 0x000000ffff067224 */ /* 0x001fce00078e0007 */
.L_x_3972:
[----:B------:R-:W-:Y:S01]  /*03f0*/  ISETP.NE.U32.AND P0, PT, R12, -0x1, PT ;  /* 0xffffffff0c00780c */ /* 0x000fe20003f05070 */
[----:B------:R-:W-:-:S03]  /*0400*/  IMAD.IADD R14, R6, 0x1, -R3 ;  /* 0x00000001060e7824 */ /* 0x000fc600078e0a03 */
[----:B------:R-:W-:Y:S01]  /*0410*/  ISETP.NE.AND.EX P0, PT, R13, -0x1, PT, P0 ;  /* 0xffffffff0d00780c */ /* 0x000fe20003f05300 */
[----:B------:R-:W-:-:S03]  /*0420*/  IMAD.WIDE.U32 R14, R14, 0x2, RZ ;  /* 0x000000020e0e7825 */ /* 0x000fc600078e00ff */
[----:B------:R-:W-:-:S09]  /*0430*/  SEL R5, RZ, 0x1, P0 ;  /* 0x00000001ff057807 */ /* 0x000fd20000000000 */
.L_x_3971:
[----:B0-----:R-:W0:Y:S01]  /*0440*/  LDC R7, c[0x0][0x38c] ;  /* 0x0000e300ff077b82 */ /* 0x001e220000000800 */
[----:B------:R-:W-:Y:S01]  /*0450*/  MOV R21, RZ ;  /* 0x000000ff00157202 */ /* 0x000fe20000000f00 */
[----:B------:R-:W-:Y:S01]  /*0460*/  IMAD.MOV.U32 R3, RZ, RZ, R6 ;  /* 0x000000ffff037224 */ /* 0x000fe200078e0006 */
[----:B0-----:R-:W-:-:S13]  /*0470*/  ISETP.GE.AND P0, PT, R6, R7, PT ;  /* 0x000000070600720c */ /* 0x001fda0003f06270 */
[----:B------:R-:W-:Y:S05]  /*0480*/  @P0 BRA `(.L_x_3974) ;  /* 0x0000000000480947 */ /* 0x000fea0003800000 */
[----:B------:R-:W0:Y:S01]  /*0490*/  LDC R19, c[0x0][0x38c] ;  /* 0x0000e300ff137b82 */ /* 0x000e220000000800 */
[----:B------:R-:W-:Y:S01]  /*04a0*/  ISETP.NE.AND P1, PT, R0, RZ, PT ;  /* 0x000000ff0000720c */ /* 0x000fe20003f25270 */
[----:B------:R-:W-:Y:S02]  /*04b0*/  IMAD.IADD R20, R7, 0x1, -R6 ;  /* 0x0000000107147824 */ /* 0x000fe400078e0a06 */
[----:B------:R-:W-:-:S10]  /*04c0*/  IMAD.MOV.U32 R21, RZ, RZ, RZ ;  /* 0x000000ffff157224 */ /* 0x000fd400078e00ff */
.L_x_3976:
[----:B------:R-:W-:Y:S05]  /*04d0*/  @!P1 BRA `(.L_x_3975) ;  /* 0x0000000000209947 */ /* 0x000fea0003800000 */
[----:B------:R-:W-:-:S04]  /*04e0*/  IMAD.IADD R3, R21, 0x1, R6 ;  /* 0x0000000115037824 */ /* 0x000fc800078e0206 */
[----:B------:R-:W-:-:S06]  /*04f0*/  IMAD.WIDE R12, R3, 0x8, R8 ;  /* 0x00000008030c7825 */ /* 0x000fcc00078e0208 */
[----:B------:R-:W2:Y:S02]  /*0500*/  LDG.E.64.CONSTANT R12, desc[UR6][R12.64] ;  /* 0x000000060c0c7981 */ /* 0x000ea4000c1e9b00 */
[----:B--2---:R-:W-:-:S05]  /*0510*/  IADD3 R7, P0, PT, R12, 0x1, RZ ;  /* 0x000000010c077810 */ /* 0x004fca0007f1e0ff */
[----:B------:R-:W-:Y:S01]  /*0520*/  IMAD.X R18, RZ, RZ, R13, P0 ;  /* 0x000000ffff127224 */ /* 0x000fe200000e060d */
[----:B------:R-:W-:-:S04]  /*0530*/  ISETP.GE.U32.AND P0, PT, R7, 0x2, PT ;  /* 0x000000020700780c */ /* 0x000fc80003f06070 */
[----:B------:R-:W-:-:S13]  /*0540*/  ISETP.GE.U32.AND.EX P0, PT, R18, RZ, PT, P0 ;  /* 0x000000ff1200720c */ /* 0x000fda0003f06100 */
[----:B------:R-:W-:Y:S05]  /*0550*/  @!P0 BRA `(.L_x_3974) ;  /* 0x0000000000148947 */ /* 0x000fea0003800000 */
.L_x_3975:
[----:B------:R-:W-:-:S05]  /*0560*/  VIADD R21, R21, 0x1 ;  /* 0x0000000115157836 */ /* 0x000fca0000000000 */
[----:B------:R-:W-:-:S13]  /*0570*/  ISETP.NE.AND P0, PT, R21, R20, PT ;  /* 0x000000141500720c */ /* 0x000fda0003f05270 */
[----:B------:R-:W-:Y:S05]  /*0580*/  @P0 BRA `(.L_x_3976) ;  /* 0xfffffffc00d00947 */ /* 0x000fea000383ffff */
[----:B0-----:R-:W-:Y:S01]  /*0590*/  MOV R3, R19 ;  /* 0x0000001300037202 */ /* 0x001fe20000000f00 */
[----:B------:R-:W-:-:S07]  /*05a0*/  IMAD.MOV.U32 R21, RZ, RZ, R20 ;  /* 0x000000ffff157224 */ /* 0x000fce00078e0014 */
.L_x_3974:
[----:B------:R-:W2:Y:S01]  /*05b0*/  LDC.64 R12, c[0x0][0x3a0] ;  /* 0x0000e800ff0c7b82 */ /* 0x000ea20000000a00 */
[C---:B------:R-:W-:Y:S01]  /*05c0*/  IMAD.SHL.U32 R23, R17.reuse, 0x8, RZ ;  /* 0x0000000811177824 */ /* 0x040fe200078e00ff */
[----:B------:R-:W-:Y:S01]  /*05d0*/  SHF.L.U64.HI R20, R17, 0x3, R16 ;  /* 0x0000000311147819 */ /* 0x000fe20000010210 */
[----:B------:R-:W-:Y:S01]  /*05e0*/  IMAD.SHL.U32 R7, R21, 0x2, RZ ;  /* 0x0000000215077824 */ /* 0x000fe200078e00ff */
[----:B------:R-:W-:Y:S02]  /*05f0*/  LOP3.LUT R14, R5, R14, RZ, 0xfc, !PT ;  /* 0x0000000e050e7212 */ /* 0x000fe400078efcff */
[----:B------:R-:W-:Y:S02]  /*0600*/  IADD3 R17, P1, PT, R17, 0x1, RZ ;  /* 0x0000000111117810 */ /* 0x000fe40007f3e0ff */
[----:B------:R-:W-:-:S03]  /*0610*/  LOP3.LUT R15, R7, UR4, R15, 0xfe, !PT ;  /* 0x00000004070f7c12 */ /* 0x000fc6000f8efe0f */
[----:B------:R-:W-:Y:S01]  /*0620*/  IMAD.X R16, RZ, RZ, R16, P1 ;  /* 0x000000ffff107224 */ /* 0x000fe200008e0610 */
[----:B--2---:R-:W-:-:S05]  /*0630*/  IADD3 R18, P0, PT, R23, R12, RZ ;  /* 0x0000000c17127210 */ /* 0x004fca0007f1e0ff */
[----:B0-----:R-:W-:Y:S01]  /*0640*/  IMAD.X R19, R20, 0x1, R13, P0 ;  /* 0x0000000114137824 */ /* 0x001fe200000e060d */
[----:B------:R-:W-:-:S04]  /*0650*/  ISETP.NE.AND P0, PT, R21, RZ, PT ;  /* 0x000000ff1500720c */ /* 0x000fc80003f05270 */
[----:B------:R0:W-:Y:S09]  /*0660*/  STG.E.64 desc[UR6][R18.64], R14 ;  /* 0x0000000e12007986 */ /* 0x0001f2000c101b06 */
[----:B------:R-:W-:Y:S05]  /*0670*/  @!P0 BRA `(.L_x_3977) ;  /* 0x0000000800408947 */ /* 0x000fea0003800000 */
[C---:B------:R-:W-:Y:S01]  /*0680*/  ISETP.GE.U32.AND P0, PT, R21.reuse, 0x4, PT ;  /* 0x000000041500780c */ /* 0x040fe20003f06070 */
[----:B------:R-:W-:Y:S01]  /*0690*/  IMAD.MOV.U32 R7, RZ, RZ, RZ ;  /* 0x000000ffff077224 */ /* 0x000fe200078e00ff */
[----:B------:R-:W-:Y:S01]  /*06a0*/  LOP3.LUT R5, R21, 0x3, RZ, 0xc0, !PT ;  /* 0x0000000315057812 */ /* 0x000fe200078ec0ff */
[----:B------:R-:W-:Y:S01]  /*06b0*/  IMAD.MOV.U32 R26, RZ, RZ, R16 ;  /* 0x000000ffff1a7224 */ /* 0x000fe200078e0010 */
[----:B------:R-:W-:-:S09]  /*06c0*/  MOV R29, R17 ;  /* 0x00000011001d7202 */ /* 0x000fd20000000f00 */
[----:B------:R-:W-:Y:S05]  /*06d0*/  @!P0 BRA `(.L_x_3978) ;  /* 0x0000000400cc8947 */ /* 0x000fea0003800000 */
[----:B------:R-:W-:Y:S01]  /*06e0*/  LOP3.LUT R7, R21, 0xfffffffc, RZ, 0xc0, !PT ;  /* 0xfffffffc15077812 */ /* 0x000fe200078ec0ff */
[----:B------:R-:W-:Y:S01]  /*06f0*/  IMAD.MOV.U32 R29, RZ, RZ, R17 ;  /* 0x000000ffff1d7224 */ /* 0x000fe200078e0011 */
[----:B0-----:R-:W-:Y:S01]  /*0700*/  IADD3 R14, P1, P2, R23, 0x20, R12 ;  /* 0x00000020170e7810 */ /* 0x001fe20007a3e00c */
[----:B------:R-:W-:Y:S02]  /*0710*/  IMAD.MOV.U32 R26, RZ, RZ, R16 ;  /* 0x000000ffff1a7224 */ /* 0x000fe400078e0010 */
[----:B------:R-:W-:Y:S01]  /*0720*/  IMAD.MOV R28, RZ, RZ, -R7 ;  /* 0x000000ffff1c7224 */ /* 0x000fe200078e0a07 */
[----:B------:R-:W-:Y:S01]  /*0730*/  IADD3.X R15, PT, PT, R20, R13, RZ, P1, P2 ;  /* 0x0000000d140f7210 */ /* 0x000fe20000fe44ff */
[----:B------:R-:W-:-:S03]  /*0740*/  IMAD.MOV.U32 R27, RZ, RZ, R6 ;  /* 0x000000ffff1b7224 */ /* 0x000fc600078e0006 */
[----:B------:R-:W-:-:S13]  /*0750*/  ISETP.GE.AND P0, PT, R28, RZ, PT ;  /* 0x000000ff1c00720c */ /* 0x000fda0003f06270 */
[----:B------:R-:W-:Y:S05]  /*0760*/  @P0 BRA `(.L_x_3979) ;  /* 0x00000004005c0947 */ /* 0x000fea0003800000 */
[----:B------:R-:W-:Y:S01]  /*0770*/  IMAD.MOV R16, RZ, RZ, -R28 ;  /* 0x000000ffff107224 */ /* 0x000fe200078e0a1c */
[----:B------:R-:W-:-:S04]  /*0780*/  PLOP3.LUT P0, PT, PT, PT, PT, 0x80, 0x8 ;  /* 0x000000000008781c */ /* 0x000fc80003f0f070 */
[----:B------:R-:W-:-:S13]  /*0790*/  ISETP.GT.AND P1, PT, R16, 0xc, PT ;  /* 0x0000000c1000780c */ /* 0x000fda0003f24270 */
[----:B------:R-:W-:Y:S05]  /*07a0*/  @!P1 BRA `(.L_x_3980) ;  /* 0x0000000000c89947 */ /* 0x000fea0003800000 */
[----:B------:R-:W-:-:S13]  /*07b0*/  PLOP3.LUT P0, PT, PT, PT, PT, 0x8, 0x80 ;  /* 0x000000000080781c */ /* 0x000fda0003f0e170 */
.L_x_3981:
[----:B------:R-:W-:-:S05]  /*07c0*/  IMAD.WIDE R16, R27, 0x8, R10 ;  /* 0x000000081b107825 */ /* 0x000fca00078e020a */
[----:B------:R-:W2:Y:S04]  /*07d0*/  LDG.E.64.CONSTANT R24, desc[UR6][R16.64+-0x10] ;  /* 0xfffff00610187981 */ /* 0x000ea8000c1e9b00 */
[----:B------:R-:W3:Y:S04]  /*07e0*/  LDG.E.64.CONSTANT R22, desc[UR6][R16.64+-0x8] ;  /* 0xfffff80610167981 */ /* 0x000ee8000c1e9b00 */
[----:B------:R-:W4:Y:S01]  /*07f0*/  LDG.E.64.CONSTANT R20, desc[UR6][R16.64] ;  /* 0x0000000610147981 */ /* 0x000f22000c1e9b00 */
[----:B------:R-:W-:-:S05]  /*0800*/  IADD3 R19, PT, PT, R27, 0x4, RZ ;  /* 0x000000041b137810 */ /* 0x000fca0007ffe0ff */
[----:B------:R-:W-:Y:S01]  /*0810*/  IMAD.WIDE R18, R19, 0x8, R10 ;  /* 0x0000000813127825 */ /* 0x000fe200078e020a */
[----:B------:R-:W5:Y:S04]  /*0820*/  LDG.E.64.CONSTANT R16, desc[UR6][R16.64+0x8] ;  /* 0x0000080610107981 */ /* 0x000f68000c1e9b00 */
[----:B--2---:R0:W-:Y:S04]  /*0830*/  STG.E.64 desc[UR6][R14.64+-0x18], R24 ;  /* 0xffffe8180e007986 */ /* 0x0041e8000c101b06 */
[----:B---3--:R2:W-:Y:S04]  /*0840*/  STG.E.64 desc[UR6][R14.64+-0x10], R22 ;  /* 0xfffff0160e007986 */ /* 0x0085e8000c101b06 */
[----:B----4-:R3:W-:Y:S04]  /*0850*/  STG.E.64 desc[UR6][R14.64+-0x8], R20 ;  /* 0xfffff8140e007986 */ /* 0x0107e8000c101b06 */
[----:B0-----:R-:W4:Y:S04]  /*0860*/  LDG.E.64.CONSTANT R24, desc[UR6][R18.64+-0x8] ;  /* 0xfffff80612187981 */ /* 0x001f28000c1e9b00 */
[----:B--2---:R-:W2:Y:S04]  /*0870*/  LDG.E.64.CONSTANT R22, desc[UR6][R18.64+-0x10] ;  /* 0xfffff00612167981 */ /* 0x004ea8000c1e9b00 */
[----:B---3--:R-:W3:Y:S04]  /*0880*/  LDG.E.64.CONSTANT R20, desc[UR6][R18.64] ;  /* 0x0000000612147981 */ /* 0x008ee8000c1e9b00 */
[----:B-----5:R0:W-:Y:S04]  /*0890*/  STG.E.64 desc[UR6][R14.64], R16 ;  /* 0x000000100e007986 */ /* 0x0201e8000c101b06 */
[----:B------:R-:W5:Y:S01]  /*08a0*/  LDG.E.64.CONSTANT R18, desc[UR6][R18.64+0x8] ;  /* 0x0000080612127981 */ /* 0x000f62000c1e9b00 */
[----:B0-----:R-:W-:-:S04]  /*08b0*/  VIADD R17, R27, 0x8 ;  /* 0x000000081b117836 */ /* 0x001fc80000000000 */
[----:B------:R-:W-:Y:S01]  /*08c0*/  IMAD.WIDE R16, R17, 0x8, R10 ;  /* 0x0000000811107825 */ /* 0x000fe200078e020a */
[----:B--2---:R0:W-:Y:S04]  /*08d0*/  STG.E.64 desc[UR6][R14.64+0x8], R22 ;  /* 0x000008160e007986 */ /* 0x0041e8000c101b06 */
[----:B---3--:R2:W-:Y:S04]  /*08e0*/  STG.E.64 desc[UR6][R14.64+0x18], R20 ;  /* 0x000018140e007986 */ /* 0x0085e8000c101b06 */
[----:B-----5:R3:W-:Y:S04]  /*08f0*/  STG.E.64 desc[UR6][R14.64+0x20], R18 ;  /* 0x000020120e007986 */ /* 0x0207e8000c101b06 */
[----:B0-----:R-:W5:Y:S04]  /*0900*/  LDG.E.64.CONSTANT R22, desc[UR6][R16.64+-0x10] ;  /* 0xfffff00610167981 */ /* 0x001f68000c1e9b00 */
[----:B--2---:R-:W2:Y:S04]  /*0910*/  LDG.E.64.CONSTANT R20, desc[UR6][R16.64+-0x8] ;  /* 0xfffff80610147981 */ /* 0x004ea8000c1e9b00 */
[----:B---3--:R-:W3:Y:S04]  /*0920*/  LDG.E.64.CONSTANT R18, desc[UR6][R16.64] ;  /* 0x0000000610127981 */ /* 0x008ee8000c1e9b00 */
[----:B------:R-:W3:Y:S04]  /*0930*/  LDG.E.64.CONSTANT R16, desc[UR6][R16.64+0x8] ;  /* 0x0000080610107981 */ /* 0x000ee8000c1e9b00 */
[----:B----4-:R0:W-:Y:S02]  /*0940*/  STG.E.64 desc[UR6][R14.64+0x10], R24 ;  /* 0x000010180e007986 */ /* 0x0101e4000c101b06 */
[----:B0-----:R-:W-:-:S04]  /*0950*/  VIADD R25, R27, 0xc ;  /* 0x0000000c1b197836 */ /* 0x001fc80000000000 */
[----:B------:R-:W-:Y:S01]  /*0960*/  IMAD.WIDE R24, R25, 0x8, R10 ;  /* 0x0000000819187825 */ /* 0x000fe200078e020a */
[----:B-----5:R0:W-:Y:S04]  /*0970*/  STG.E.64 desc[UR6][R14.64+0x28], R22 ;  /* 0x000028160e007986 */ /* 0x0201e8000c101b06 */
[----:B--2---:R2:W-:Y:S04]  /*0980*/  STG.E.64 desc[UR6][R14.64+0x30], R20 ;  /* 0x000030140e007986 */ /* 0x0045e8000c101b06 */
[----:B---3--:R3:W-:Y:S04]  /*0990*/  STG.E.64 desc[UR6][R14.64+0x38], R18 ;  /* 0x000038120e007986 */ /* 0x0087e8000c101b06 */
[----:B0-----:R-:W4:Y:S04]  /*09a0*/  LDG.E.64.CONSTANT R22, desc[UR6][R24.64+-0x10] ;  /* 0xfffff00618167981 */ /* 0x001f28000c1e9b00 */
[----:B--2---:R-:W2:Y:S04]  /*09b0*/  LDG.E.64.CONSTANT R20, desc[UR6][R24.64+-0x8] ;  /* 0xfffff80618147981 */ /* 0x004ea8000c1e9b00 */
[----:B------:R0:W-:Y:S04]  /*09c0*/  STG.E.64 desc[UR6][R14.64+0x40], R16 ;  /* 0x000040100e007986 */ /* 0x0001e8000c101b06 */
[----:B---3--:R-:W3:Y:S04]  /*09d0*/  LDG.E.64.CONSTANT R18, desc[UR6][R24.64] ;  /* 0x0000000618127981 */ /* 0x008ee8000c1e9b00 */
[----:B0-----:R-:W5:Y:S01]  /*09e0*/  LDG.E.64.CONSTANT R16, desc[UR6][R24.64+0x8] ;  /* 0x0000080618107981 */ /* 0x001f62000c1e9b00 */
[----:B------:R-:W-:-:S05]  /*09f0*/  VIADD R28, R28, 0x10 ;  /* 0x000000101c1c7836 */ /* 0x000fca0000000000 */
[----:B------:R-:W-:Y:S02]  /*0a00*/  ISETP.GE.AND P1, PT, R28, -0xc, PT ;  /* 0xfffffff41c00780c */ /* 0x000fe40003f26270 */
[----:B------:R-:W-:Y:S01]  /*0a10*/  IADD3 R29, P2, PT, R29, 0x10, RZ ;  /* 0x000000101d1d7810 */ /* 0x000fe20007f5e0ff */
[----:B------:R-:W-:-:S04]  /*0a20*/  VIADD R27, R27, 0x10 ;  /* 0x000000101b1b7836 */ /* 0x000fc80000000000 */
[----:B------:R-:W-:Y:S01]  /*0a30*/  IMAD.X R26, RZ, RZ, R26, P2 ;  /* 0x000000ffff1a7224 */ /* 0x000fe200010e061a */
[----:B----4-:R-:W-:Y:S04]  /*0a40*/  STG.E.64 desc[UR6][R14.64+0x48], R22 ;  /* 0x000048160e007986 */ /* 0x010fe8000c101b06 */
[----:B--2---:R-:W-:Y:S04]  /*0a50*/  STG.E.64 desc[UR6][R14.64+0x50], R20 ;  /* 0x000050140e007986 */ /* 0x004fe8000c101b06 */
[----:B---3--:R-:W-:Y:S04]  /*0a60*/  STG.E.64 desc[UR6][R14.64+0x58], R18 ;  /* 0x000058120e007986 */ /* 0x008fe8000c101b06 */
[----:B-----5:R0:W-:Y:S02]  /*0a70*/  STG.E.64 desc[UR6][R14.64+0x60], R16 ;  /* 0x000060100e007986 */ /* 0x0201e4000c101b06 */
[----:B0-----:R-:W-:-:S05]  /*0a80*/  IADD3 R16, P3, PT, R14, 0x80, RZ ;  /* 0x000000800e107810 */ /* 0x001fca0007f7e0ff */
[----:B------:R-:W-:Y:S01]  /*0a90*/  IMAD.X R17, RZ, RZ, R15, P3 ;  /* 0x000000ffff117224 */ /* 0x000fe200018e060f */
[----:B------:R-:W-:-:S03]  /*0aa0*/  MOV R14, R16 ;  /* 0x00000010000e7202 */ /* 0x000fc60000000f00 */
[----:B------:R-:W-:Y:S01]  /*0ab0*/  IMAD.MOV.U32 R15, RZ, RZ, R17 ;  /* 0x000000ffff0f7224 */ /* 0x000fe200078e0011 */
[----:B------:R-:W-:Y:S06]  /*0ac0*/  @!P1 BRA `(.L_x_3981) ;  /* 0xfffffffc003c9947 */ /* 0x000fec000383ffff */
.L_x_3980:
[----:B------:R-:W-:-:S05]  /*0ad0*/  IMAD.MOV R16, RZ, RZ, -R28 ;  /* 0x000000ffff107224 */ /* 0x000fca00078e0a1c */
[----:B------:R-:W-:-:S13]  /*0ae0*/  ISETP.GT.AND P1, PT, R16, 0x4, PT ;  /* 0x000000041000780c */ /* 0x000fda0003f24270 */
[----:B------:R-:W-:Y:S05]  /*0af0*/  @!P1 BRA `(.L_x_3982) ;  /* 0x0000000000709947 */ /* 0x000fea0003800000 */
[----:B------:R-:W-:-:S05]  /*0b00*/  IMAD.WIDE R16, R27, 0x8, R10 ;  /* 0x000000081b107825 */ /* 0x000fca00078e020a */
[----:B------:R-:W2:Y:S04]  /*0b10*/  LDG.E.64.CONSTANT R18, desc[UR6][R16.64] ;  /* 0x0000000610127981 */ /* 0x000ea8000c1e9b00 */
[----:B------:R-:W3:Y:S04]  /*0b20*/  LDG.E.64.CONSTANT R22, desc[UR6][R16.64+-0x10] ;  /* 0xfffff00610167981 */ /* 0x000ee8000c1e9b00 */
[----:B------:R-:W4:Y:S04]  /*0b30*/  LDG.E.64.CONSTANT R20, desc[UR6][R16.64+-0x8] ;  /* 0xfffff80610147981 */ /* 0x000f28000c1e9b00 */
[----:B------:R-:W5:Y:S01]  /*0b40*/  LDG.E.64.CONSTANT R16, desc[UR6][R16.64+0x8] ;  /* 0x0000080610107981 */ /* 0x000f62000c1e9b00 */
[----:B------:R-:W-:-:S04]  /*0b50*/  VIADD R25, R27, 0x4 ;  /* 0x000000041b197836 */ /* 0x000fc80000000000 */
[----:B------:R-:W-:Y:S01]  /*0b60*/  IMAD.WIDE R24, R25, 0x8, R10 ;  /* 0x0000000819187825 */ /* 0x000fe200078e020a */
[----:B--2---:R0:W-:Y:S04]  /*0b70*/  STG.E.64 desc[UR6][R14.64+-0x8], R18 ;  /* 0xfffff8120e007986 */ /* 0x0041e8000c101b06 */
[----:B---3--:R2:W-:Y:S04]  /*0b80*/  STG.E.64 desc[UR6][R14.64+-0x18], R22 ;  /* 0xffffe8160e007986 */ /* 0x0085e8000c101b06 */
[----:B0-----:R-:W3:Y:S04]  /*0b90*/  LDG.E.64.CONSTANT R18, desc[UR6][R24.64] ;  /* 0x0000000618127981 */ /* 0x001ee8000c1e9b00 */
[----:B----4-:R0:W-:Y:S04]  /*0ba0*/  STG.E.64 desc[UR6][R14.64+-0x10], R20 ;  /* 0xfffff0140e007986 */ /* 0x0101e8000c101b06 */
[----:B-----5:R4:W-:Y:S04]  /*0bb0*/  STG.E.64 desc[UR6][R14.64], R16 ;  /* 0x000000100e007986 */ /* 0x0209e8000c101b06 */
[----:B--2---:R-:W2:Y:S04]  /*0bc0*/  LDG.E.64.CONSTANT R22, desc[UR6][R24.64+-0x10] ;  /* 0xfffff00618167981 */ /* 0x004ea8000c1e9b00 */
[----:B0-----:R-:W5:Y:S04]  /*0bd0*/  LDG.E.64.CONSTANT R20, desc[UR6][R24.64+-0x8] ;  /* 0xfffff80618147981 */ /* 0x001f68000c1e9b00 */
[----:B----4-:R-:W4:Y:S01]  /*0be0*/  LDG.E.64.CONSTANT R16, desc[UR6][R24.64+0x8] ;  /* 0x0000080618107981 */ /* 0x010f22000c1e9b00 */
[----:B------:R-:W-:Y:S01]  /*0bf0*/  IADD3 R29, P1, PT, R29, 0x8, RZ ;  /* 0x000000081d1d7810 */ /* 0x000fe20007f3e0ff */
[----:B------:R-:W-:Y:S01]  /*0c00*/  VIADD R28, R28, 0x8 ;  /* 0x000000081c1c7836 */ /* 0x000fe20000000000 */
[----:B------:R-:W-:Y:S01]  /*0c10*/  PLOP3.LUT P0, PT, PT, PT, PT, 0x8, 0x80 ;  /* 0x000000000080781c */ /* 0x000fe20003f0e170 */
[----:B------:R-:W-:Y:S01]  /*0c20*/  VIADD R27, R27, 0x8 ;  /* 0x000000081b1b7836 */ /* 0x000fe20000000000 */
[----:B------:R-:W-:Y:S01]  /*0c30*/  IADD3.X R26, PT, PT, RZ, R26, RZ, P1, !PT ;  /* 0x0000001aff1a7210 */ /* 0x000fe20000ffe4ff */
[----:B---3--:R0:W-:Y:S02]  /*0c40*/  STG.E.64 desc[UR6][R14.64+0x18], R18 ;  /* 0x000018120e007986 */ /* 0x0081e4000c101b06 */
[----:B0-----:R-:W-:-:S02]  /*0c50*/  IADD3 R18, P2, PT, R14, 0x40, RZ ;  /* 0x000000400e127810 */ /* 0x001fc40007f5e0ff */
[----:B--2---:R-:W-:Y:S03]  /*0c60*/  STG.E.64 desc[UR6][R14.64+0x8], R22 ;  /* 0x000008160e007986 */ /* 0x004fe6000c101b06 */
[----:B------:R-:W-:Y:S01]  /*0c70*/  IMAD.X R19, RZ, RZ, R15, P2 ;  /* 0x000000ffff137224 */ /* 0x000fe200010e060f */
[----:B-----5:R-:W-:Y:S04]  /*0c80*/  STG.E.64 desc[UR6][R14.64+0x10], R20 ;  /* 0x000010140e007986 */ /* 0x020fe8000c101b06 */
[----:B----4-:R0:W-:Y:S02]  /*0c90*/  STG.E.64 desc[UR6][R14.64+0x20], R16 ;  /* 0x000020100e007986 */ /* 0x0101e4000c101b06 */
[----:B0-----:R-:W-:-:S02]  /*0ca0*/  IMAD.MOV.U32 R14, RZ, RZ, R18 ;  /* 0x000000ffff0e7224 */ /* 0x001fc400078e0012 */
[----:B------:R-:W-:-:S07]  /*0cb0*/  IMAD.MOV.U32 R15, RZ, RZ, R19 ;  /* 0x000000ffff0f7224 */ /* 0x000fce00078e0013 */
.L_x_3982:
[----:B------:R-:W-:-:S13]  /*0cc0*/  ISETP.EQ.AND P1, PT, R28, RZ, PT ;  /* 0x000000ff1c00720c */ /* 0x000fda0003f22270 */
[----:B------:R-:W-:Y:S05]  /*0cd0*/  @!P0 BRA P1, `(.L_x_3978) ;  /* 0x00000000004c8947 */ /* 0x000fea0000800000 */
.L_x_3979:
[----:B------:R-:W-:-:S05]  /*0ce0*/  IMAD.WIDE R22, R27, 0x8, R10 ;  /* 0x000000081b167825 */ /* 0x000fca00078e020a */
[----:B------:R-:W2:Y:S04]  /*0cf0*/  LDG.E.64.CONSTANT R16, desc[UR6][R22.64] ;  /* 0x0000000616107981 */ /* 0x000ea8000c1e9b00 */
[----:B------:R-:W3:Y:S04]  /*0d00*/  LDG.E.64.CONSTANT R20, desc[UR6][R22.64+-0x10] ;  /* 0xfffff00616147981 */ /* 0x000ee8000c1e9b00 */
[----:B------:R-:W4:Y:S04]  /*0d10*/  LDG.E.64.CONSTANT R18, desc[UR6][R22.64+-0x8] ;  /* 0xfffff80616127981 */ /* 0x000f28000c1e9b00 */
[----:B------:R-:W5:Y:S01]  /*0d20*/  LDG.E.64.CONSTANT R24, desc[UR6][R22.64+0x8] ;  /* 0x0000080616187981 */ /* 0x000f62000c1e9b00 */
[----:B------:R-:W-:-:S05]  /*0d30*/  VIADD R28, R28, 0x4 ;  /* 0x000000041c1c7836 */ /* 0x000fca0000000000 */
[----:B------:R-:W-:Y:S02]  /*0d40*/  ISETP.NE.AND P0, PT, R28, RZ, PT ;  /* 0x000000ff1c00720c */ /* 0x000fe40003f05270 */
[----:B------:R-:W-:Y:S01]  /*0d50*/  IADD3 R29, P1, PT, R29, 0x4, RZ ;  /* 0x000000041d1d7810 */ /* 0x000fe20007f3e0ff */
[----:B------:R-:W-:-:S03]  /*0d60*/  VIADD R27, R27, 0x4 ;  /* 0x000000041b1b7836 */ /* 0x000fc60000000000 */
[----:B------:R-:W-:Y:S01]  /*0d70*/  IADD3.X R26, PT, PT, RZ, R26, RZ, P1, !PT ;  /* 0x0000001aff1a7210 */ /* 0x000fe20000ffe4ff */
[----:B--2---:R0:W-:Y:S04]  /*0d80*/  STG.E.64 desc[UR6][R14.64+-0x8], R16 ;  /* 0xfffff8100e007986 */ /* 0x0041e8000c101b06 */
[----:B---3--:R-:W-:Y:S04]  /*0d90*/  STG.E.64 desc[UR6][R14.64+-0x18], R20 ;  /* 0xffffe8140e007986 */ /* 0x008fe8000c101b06 */
[----:B----4-:R-:W-:Y:S01]  /*0da0*/  STG.E.64 desc[UR6][R14.64+-0x10], R18 ;  /* 0xfffff0120e007986 */ /* 0x010fe2000c101b06 */
[----:B0-----:R-:W-:-:S03]  /*0db0*/  IADD3 R16, P2, PT, R14, 0x20, RZ ;  /* 0x000000200e107810 */ /* 0x001fc60007f5e0ff */
[----:B-----5:R0:W-:Y:S02]  /*0dc0*/  STG.E.64 desc[UR6][R14.64], R24 ;  /* 0x000000180e007986 */ /* 0x0201e4000c101b06 */
[----:B------:R-:W-:Y:S02]  /*0dd0*/  IMAD.X R17, RZ, RZ, R15, P2 ;  /* 0x000000ffff117224 */ /* 0x000fe400010e060f */
[----:B0-----:R-:W-:Y:S02]  /*0de0*/  IMAD.MOV.U32 R14, RZ, RZ, R16 ;  /* 0x000000ffff0e7224 */ /* 0x001fe400078e0010 */
[----:B------:R-:W-:Y:S01]  /*0df0*/  IMAD.MOV.U32 R15, RZ, RZ, R17 ;  /* 0x000000ffff0f7224 */ /* 0x000fe200078e0011 */
[----:B------:R-:W-:Y:S06]  /*0e00*/  @P0 BRA `(.L_x_3979) ;  /* 0xfffffffc00b40947 */ /* 0x000fec000383ffff */
.L_x_3978:
[----:B------:R-:W-:Y:S01]  /*0e10*/  ISETP.NE.AND P0, PT, R5, RZ, PT ;  /* 0x000000ff0500720c */ /* 0x000fe20003f05270 */
[----:B------:R-:W-:Y:S02]  /*0e20*/  IMAD.MOV.U32 R17, RZ, RZ, R29 ;  /* 0x000000ffff117224 */ /* 0x000fe400078e001d */
[----:B------:R-:W-:-:S10]  /*0e30*/  IMAD.MOV.U32 R16, RZ, RZ, R26 ;  /* 0x000000ffff107224 */ /* 0x000fd400078e001a */
[----:B------:R-:W-:Y:S05]  /*0e40*/  @!P0 BRA `(.L_x_3977) ;  /* 0x00000000004c8947 */ /* 0x000fea0003800000 */
[----:B------:R-:W-:-:S05]  /*0e50*/  IADD3 R7, PT, PT, R6, R7, RZ ;  /* 0x0000000706077210 */ /* 0x000fca0007ffe0ff */
[----:B------:R-:W-:-:S05]  /*0e60*/  IMAD.WIDE R6, R7, 0x8, R8 ;  /* 0x0000000807067825 */ /* 0x000fca00078e0208 */
[----:B0-----:R-:W2:Y:S01]  /*0e70*/  LDG.E.64.CONSTANT R14, desc[UR6][R6.64] ;  /* 0x00000006060e7981 */ /* 0x001ea2000c1e9b00 */
[C---:B------:R-:W-:Y:S02]  /*0e80*/  LEA R12, P0, R29.reuse, R12, 0x3 ;  /* 0x0000000c1d0c7211 */ /* 0x040fe400078018ff */
[C---:B------:R-:W-:Y:S02]  /*0e90*/  IADD3 R17, P1, PT, R29.reuse, 0x1, RZ ;  /* 0x000000011d117810 */ /* 0x040fe40007f3e0ff */
[--C-:B------:R-:W-:Y:S02]  /*0ea0*/  LEA.HI.X R13, R29, R13, R26.reuse, 0x3, P0 ;  /* 0x0000000d1d0d7211 */ /* 0x100fe400000f1c1a */
[----:B------:R-:W-:Y:S01]  /*0eb0*/  ISETP.NE.AND P0, PT, R5, 0x1, PT ;  /* 0x000000010500780c */ /* 0x000fe20003f05270 */
[----:B------:R-:W-:Y:S02]  /*0ec0*/  IMAD.X R16, RZ, RZ, R26, P1 ;  /* 0x000000ffff107224 */ /* 0x000fe400008e061a */
[----:B--2---:R2:W-:Y:S10]  /*0ed0*/  STG.E.64 desc[UR6][R12.64], R14 ;  /* 0x0000000e0c007986 */ /* 0x0045f4000c101b06 */
[----:B------:R-:W-:Y:S05]  /*0ee0*/  @!P0 BRA `(.L_x_3977) ;  /* 0x0000000000248947 */ /* 0x000fea0003800000 */
[----:B------:R-:W-:Y:S01]  /*0ef0*/  ISETP.NE.AND P0, PT, R5, 0x2, PT ;  /* 0x000000020500780c */ /* 0x000fe20003f05270 */
[----:B--2---:R-:W2:-:S12]  /*0f00*/  LDG.E.64.CONSTANT R14, desc[UR6][R6.64+0x8] ;  /* 0x00000806060e7981 */ /* 0x004e98000c1e9b00 */
[----:B------:R-:W3:Y:S01]  /*0f10*/  @P0 LDG.E.64.CONSTANT R18, desc[UR6][R6.64+0x10] ;  /* 0x0000100606120981 */ /* 0x000ee2000c1e9b00 */
[C---:B------:R-:W-:Y:S02]  /*0f20*/  IADD3 R17, P1, PT, R29.reuse, 0x2, RZ ;  /* 0x000000021d117810 */ /* 0x040fe40007f3e0ff */
[----:B------:R-:W-:-:S03]  /*0f30*/  @P0 IADD3 R17, P2, PT, R29, 0x3, RZ ;  /* 0x000000031d110810 */ /* 0x000fc60007f5e0ff */
[--C-:B------:R-:W-:Y:S02]  /*0f40*/  IMAD.X R16, RZ, RZ, R26.reuse, P1 ;  /* 0x000000ffff107224 */ /* 0x100fe400008e061a */
[----:B------:R-:W-:Y:S01]  /*0f50*/  @P0 IMAD.X R16, RZ, RZ, R26, P2 ;  /* 0x000000ffff100224 */ /* 0x000fe200010e061a */
[----:B--2---:R4:W-:Y:S04]  /*0f60*/  STG.E.64 desc[UR6][R12.64+0x8], R14 ;  /* 0x0000080e0c007986 */ /* 0x0049e8000c101b06 */
[----:B---3--:R4:W-:Y:S03]  /*0f70*/  @P0 STG.E.64 desc[UR6][R12.64+0x10], R18 ;  /* 0x000010120c000986 */ /* 0x0089e6000c101b06 */
.L_x_3977:
[----:B------:R-:W3:Y:S02]  /*0f80*/  LDCU UR4, c[0x0][0x38c] ;  /* 0x00007180ff0477ac */ /* 0x000ee40008000800 */
[----:B---3--:R-:W-:-:S13]  /*0f90*/  ISETP.GE.AND P0, PT, R3, UR4, PT ;  /* 0x0000000403007c0c */ /* 0x008fda000bf06270 */
[----:B------:R-:W-:Y:S05]  /*0fa0*/  @!P0 BRA `(.L_x_3983) ;  /* 0xfffffff000908947 */ /* 0x000fea000383ffff */
.L_x_3970:
[----:B------:R-:W3:Y:S01]  /*0fb0*/  LDC.64 R6, c[0x0][0x3a8] ;  /* 0x0000ea00ff067b82 */ /* 0x000ee20000000a00 */
[----:B------:R-:W-:Y:S01]  /*0fc0*/  IMAD.IADD R3, R17, 0x1, -R4 ;  /* 0x0000000111037824 */ /* 0x000fe200078e0a04 */
[----:B---3--:R-:W-:-:S04]  /*0fd0*/  LEA R6, P0, R2, R6, 0x2 ;  /* 0x0000000602067211 */ /* 0x008fc800078010ff */
[----:B------:R-:W-:-:S05]  /*0fe0*/  LEA.HI.X R7, R2, R7, RZ, 0x2, P0 ;  /* 0x0000000702077211 */ /* 0x000fca00000f14ff */
[----:B------:R-:W-:Y:S01]  /*0ff0*/  STG.E desc[UR6][R6.64], R3 ;  /* 0x0000000306007986 */ /* 0x000fe2000c101906 */
[----:B-1----:R-:W-:Y:S05]  /*1000*/  EXIT ;  /* 0x000000000000794d */ /* 0x002fea0003800000 */
.L_x_3984:
        /* <DEDUP_REMOVED lines=15> */
.L_x_4170:


//--------------------- .text.ewah_size_kernel    --------------------------
	.section	.text.ewah_size_kernel,"ax",@progbits
	.align	128
        .global         ewah_size_kernel
        .type           ewah_size_kernel,@function
        .size           ewah_size_kernel,(.L_x_4171 - ewah_size_kernel)
        .other          ewah_size_kernel,@"STO_CUDA_ENTRY STV_DEFAULT"
ewah_size_kernel:
.text.ewah_size_kernel:
[----:B------:R-:W-:Y:S01]  /*0000*/  LDC R1, c[0x0][0x37c] ;  /* 0x0000df00ff017b82 */ /* 0x000fe20000000800 */
[----:B------:R-:W0:Y:S07]  /*0010*/  S2R R0, SR_TID.X ;  /* 0x0000000000007919 */ /* 0x000e2e0000002100 */
[----:B------:R-:W1:Y:S08]  /*0020*/  S2UR UR10, SR_CTAID.X ;  /* 0x00000000000a79c3 */ /* 0x000e700000002500 */
[----:B------:R-:W1:Y:S02]  /*0030*/  LDC R2, c[0x0][0x388] ;  /* 0x0000e200ff027b82 */ /* 0x000e640000000800 */
[----:B-1----:R-:W-:-:S04]  /*0040*/  ISETP.LE.AND P0, PT, R2, UR10, PT ;  /* 0x0000000a02007c0c */ /* 0x002fc8000bf03270 */
[----:B0-----:R-:W-:-:S13]  /*0050*/  ISETP.NE.OR P0, PT, R0, RZ, P0 ;  /* 0x000000ff0000720c */ /* 0x001fda0000705670 */
[----:B------:R-:W-:Y:S05]  /*0060*/  @P0 EXIT ;  /* 0x000000000000094d */ /* 0x000fea0003800000 */
[----:B------:R-:W0:Y:S01]  /*0070*/  LDCU UR7, c[0x0][0x38c] ;  /* 0x00007180ff0777ac */ /* 0x000e220008000800 */
[----:B------:R-:W-:Y:S02]  /*0080*/  IMAD.MOV.U32 R0, RZ, RZ, RZ ;  /* 0x000000ffff007224 */ /* 0x000fe400078e00ff */
[----:B------:R-:W-:Y:S01]  /*0090*/  IMAD.MOV.U32 R5, RZ, RZ, RZ ;  /* 0x000000ffff057224 */ /* 0x000fe200078e00ff */
[----:B------:R-:W1:Y:S01]  /*00a0*/  LDCU.64 UR12, c[0x0][0x358] ;  /* 0x00006b00ff0c77ac */ /* 0x000e620008000a00 */
[----:B0-----:R-:W-:-:S09]  /*00b0*/  UISETP.GE.AND UP0, UPT, UR7, 0x1, UPT ;  /* 0x000000010700788c */ /* 0x001fd2000bf06270 */
[----:B-1----:R-:W-:Y:S05]  /*00c0*/  BRA.U !UP0, `(.L_x_3985) ;  /* 0x0000000508287547 */ /* 0x002fea000b800000 */
[----:B------:R-:W0:Y:S01]  /*00d0*/  LDCU.64 UR4, c[0x0][0x390] ;  /* 0x00007200ff0477ac */ /* 0x000e220008000a00 */
[----:B------:R-:W1:Y:S01]  /*00e0*/  LDCU.64 UR8, c[0x0][0x380] ;  /* 0x00007000ff0877ac */ /* 0x000e620008000a00 */
[----:B------:R-:W-:Y:S02]  /*00f0*/  USHF.R.S32.HI UR6, URZ, 0x1f, UR7 ;  /* 0x0000001fff067899 */ /* 0x000fe40008011407 */
[----:B0-----:R-:W-:-:S04]  /*0100*/  ULEA UR4, UP0, UR10, UR4, 0x2 ;  /* 0x000000040a047291 */ /* 0x001fc8000f8010ff */
[----:B------:R-:W-:Y:S02]  /*0110*/  ULEA.HI.X UR5, UR10, UR5, URZ, 0x2, UP0 ;  /* 0x000000050a057291 */ /* 0x000fe400080f14ff */
[----:B------:R-:W-:Y:S01]  /*0120*/  IMAD.U32 R2, RZ, RZ, UR4 ;  /* 0x00000004ff027e24 */ /* 0x000fe2000f8e00ff */
[----:B------:R-:W-:-:S03]  /*0130*/  UIMAD UR6, UR6, UR10, URZ ;  /* 0x0000000a060672a4 */ /* 0x000fc6000f8e02ff */
[----:B------:R-:W-:Y:S01]  /*0140*/  IMAD.U32 R3, RZ, RZ, UR5 ;  /* 0x00000005ff037e24 */ /* 0x000fe2000f8e00ff */
[----:B------:R-:W-:-:S04]  /*0150*/  UIMAD.WIDE.U32 UR4, UR10, UR7, URZ ;  /* 0x000000070a0472a5 */ /* 0x000fc8000f8e00ff */
[----:B-1----:R-:W-:Y:S01]  /*0160*/  ULEA UR7, UP0, UR4, UR8, 0x3 ;  /* 0x0000000804077291 */ /* 0x002fe2000f8018ff */
[----:B------:R-:W-:Y:S01]  /*0170*/  HFMA2 R0, -RZ, RZ, 0, 0 ;  /* 0x00000000ff007431 */ /* 0x000fe200000001ff */
[----:B------:R-:W-:Y:S01]  /*0180*/  UIADD3 UR5, UPT, UPT, UR5, UR6, URZ ;  /* 0x0000000605057290 */ /* 0x000fe2000fffe0ff */
[----:B------:R0:W5:Y:S01]  /*0190*/  LDG.E.CONSTANT R4, desc[UR12][R2.64] ;  /* 0x0000000c02047981 */ /* 0x000162000c1e9900 */
[----:B------:R-:W-:Y:S02]  /*01a0*/  IMAD.MOV.U32 R5, RZ, RZ, RZ ;  /* 0x000000ffff057224 */ /* 0x000fe400078e00ff */
[----:B------:R-:W-:Y:S01]  /*01b0*/  ULEA.HI.X UR5, UR4, UR9, UR5, 0x3, UP0 ;  /* 0x0000000904057291 */ /* 0x000fe200080f1c05 */
[----:B------:R-:W-:Y:S02]  /*01c0*/  IMAD.MOV.U32 R9, RZ, RZ, RZ ;  /* 0x000000ffff097224 */ /* 0x000fe400078e00ff */
[----:B0-----:R-:W-:-:S03]  /*01d0*/  IMAD.U32 R2, RZ, RZ, UR7 ;  /* 0x00000007ff027e24 */ /* 0x001fc6000f8e00ff */
[----:B------:R-:W-:-:S07]  /*01e0*/  IMAD.U32 R3, RZ, RZ, UR5 ;  /* 0x00000005ff037e24 */ /* 0x000fce000f8e00ff */
.L_x_3992:
[----:B-----5:R-:W-:-:S13]  /*01f0*/  ISETP.NE.AND P0, PT, R4, RZ, PT ;  /* 0x000000ff0400720c */ /* 0x020fda0003f05270 */
[----:B0-----:R-:W-:Y:S05]  /*0200*/  @!P0 BRA `(.L_x_3986) ;  /* 0x00000000005c8947 */ /* 0x001fea0003800000 */
[----:B------:R-:W-:Y:S01]  /*0210*/  IMAD.WIDE R6, R9, 0x8, R2 ;  /* 0x0000000809067825 */ /* 0x000fe200078e0202 */
[----:B------:R-:W0:Y:S05]  /*0220*/  LDCU UR4, c[0x0][0x38c] ;  /* 0x00007180ff0477ac */ /* 0x000e2a0008000800 */
[----:B------:R-:W2:Y:S02]  /*0230*/  LDG.E.64.CONSTANT R6, desc[UR12][R6.64] ;  /* 0x0000000c06067981 */ /* 0x000ea4000c1e9b00 */
[----:B--2---:R-:W-:-:S04]  /*0240*/  IADD3 R8, P1, PT, R6, 0x1, RZ ;  /* 0x0000000106087810 */ /* 0x004fc80007f3e0ff */
[----:B------:R-:W-:Y:S02]  /*0250*/  ISETP.GT.U32.AND P0, PT, R8, 0x1, PT ;  /* 0x000000010800780c */ /* 0x000fe40003f04070 */
[----:B------:R-:W-:-:S04]  /*0260*/  IADD3.X R8, PT, PT, RZ, R7, RZ, P1, !PT ;  /* 0x00000007ff087210 */ /* 0x000fc80000ffe4ff */
[----:B------:R-:W-:-:S04]  /*0270*/  ISETP.GT.U32.AND.EX P0, PT, R8, RZ, PT, P0 ;  /* 0x000000ff0800720c */ /* 0x000fc80003f04100 */
[----:B0-----:R-:W-:-:S13]  /*0280*/  ISETP.GE.OR P0, PT, R9, UR4, P0 ;  /* 0x0000000409007c0c */ /* 0x001fda0008706670 */
[----:B------:R-:W-:Y:S05]  /*0290*/  @P0 BRA `(.L_x_3986) ;  /* 0x0000000000380947 */ /* 0x000fea0003800000 */
[----:B------:R-:W0:Y:S01]  /*02a0*/  LDC R8, c[0x0][0x38c] ;  /* 0x0000e300ff087b82 */ /* 0x000e220000000800 */
[----:B------:R-:W-:Y:S01]  /*02b0*/  ISETP.NE.U32.AND P0, PT, R6, -0x1, PT ;  /* 0xffffffff0600780c */ /* 0x000fe20003f05070 */
[----:B------:R-:W1:Y:S03]  /*02c0*/  LDCU UR4, c[0x0][0x38c] ;  /* 0x00007180ff0477ac */ /* 0x000e660008000800 */
[----:B------:R-:W-:-:S04]  /*02d0*/  ISETP.NE.AND.EX P0, PT, R7, -0x1, PT, P0 ;  /* 0xffffffff0700780c */ /* 0x000fc80003f05300 */
[----:B------:R-:W-:-:S09]  /*02e0*/  SEL R11, RZ, 0xffffffff, P0 ;  /* 0xffffffffff0b7807 */ /* 0x000fd20000000000 */
.L_x_3987:
        /* <DEDUP_REMOVED lines=9> */
.L_x_3986:
[----:B0-----:R-:W0:Y:S01]  /*0380*/  LDC R8, c[0x0][0x38c] ;  /* 0x0000e300ff087b82 */ /* 0x001e220000000800 */
[----:B------:R-:W-:Y:S02]  /*0390*/  HFMA2 R7, -RZ, RZ, 0, 0 ;  /* 0x00000000ff077431 */ /* 0x000fe400000001ff */
[----:B------:R-:W-:Y:S01]  /*03a0*/  IMAD.MOV.U32 R6, RZ, RZ, 0x1 ;  /* 0x00000001ff067424 */ /* 0x000fe200078e00ff */
[----:B0-----:R-:W-:-:S13]  /*03b0*/  ISETP.GE.AND P0, PT, R9, R8, PT ;  /* 0x000000080900720c */ /* 0x001fda0003f06270 */
[----:B------:R-:W-:Y:S05]  /*03c0*/  @P0 BRA `(.L_x_3988) ;  /* 0x0000000000540947 */ /* 0x000fea0003800000 */
[----:B------:R-:W0:Y:S01]  /*03d0*/  LDC R14, c[0x0][0x38c] ;  /* 0x0000e300ff0e7b82 */ /* 0x000e220000000800 */
[----:B------:R-:W-:Y:S01]  /*03e0*/  IMAD.IADD R13, R8, 0x1, -R9 ;  /* 0x00000001080d7824 */ /* 0x000fe200078e0a09 */
[----:B------:R-:W-:Y:S01]  /*03f0*/  ISETP.NE.AND P1, PT, R4, RZ, PT ;  /* 0x000000ff0400720c */ /* 0x000fe20003f25270 */
[----:B------:R-:W-:-:S12]  /*0400*/  IMAD.MOV.U32 R8, RZ, RZ, RZ ;  /* 0x000000ffff087224 */ /* 0x000fd800078e00ff */
.L_x_3991:
[----:B------:R-:W-:Y:S05]  /*0410*/  @!P1 BRA `(.L_x_3989) ;  /* 0x0000000000209947 */ /* 0x000fea0003800000 */
[----:B------:R-:W-:-:S04]  /*0420*/  IMAD.IADD R11, R9, 0x1, R8 ;  /* 0x00000001090b7824 */ /* 0x000fc800078e0208 */
[----:B------:R-:W-:-:S06]  /*0430*/  IMAD.WIDE R6, R11, 0x8, R2 ;  /* 0x000000080b067825 */ /* 0x000fcc00078e0202 */
[----:B------:R-:W2:Y:S02]  /*0440*/  LDG.E.64.CONSTANT R6, desc[UR12][R6.64] ;  /* 0x0000000c06067981 */ /* 0x000ea4000c1e9b00 */
[----:B--2---:R-:W-:-:S04]  /*0450*/  IADD3 R10, P0, PT, R6, 0x1, RZ ;  /* 0x00000001060a7810 */ /* 0x004fc80007f1e0ff */
[----:B------:R-:W-:Y:S02]  /*0460*/  IADD3.X R12, PT, PT, RZ, R7, RZ, P0, !PT ;  /* 0x00000007ff0c7210 */ /* 0x000fe400007fe4ff */
[----:B------:R-:W-:-:S04]  /*0470*/  ISETP.GE.U32.AND P0, PT, R10, 0x2, PT ;  /* 0x000000020a00780c */ /* 0x000fc80003f06070 */
[----:B------:R-:W-:-:S13]  /*0480*/  ISETP.GE.U32.AND.EX P0, PT, R12, RZ, PT, P0 ;  /* 0x000000ff0c00720c */ /* 0x000fda0003f06100 */
[----:B------:R-:W-:Y:S05]  /*0490*/  @!P0 BRA `(.L_x_3990) ;  /* 0x0000000000148947 */ /* 0x000fea0003800000 */
.L_x_3989:
[----:B------:R-:W-:-:S05]  /*04a0*/  VIADD R8, R8, 0x1 ;  /* 0x0000000108087836 */ /* 0x000fca0000000000 */
[----:B------:R-:W-:-:S13]  /*04b0*/  ISETP.NE.AND P0, PT, R8, R13, PT ;  /* 0x0000000d0800720c */ /* 0x000fda0003f05270 */
[----:B------:R-:W-:Y:S05]  /*04c0*/  @P0 BRA `(.L_x_3991) ;  /* 0xfffffffc00d00947 */ /* 0x000fea000383ffff */
[----:B0-----:R-:W-:Y:S02]  /*04d0*/  IMAD.MOV.U32 R11, RZ, RZ, R14 ;  /* 0x000000ffff0b7224 */ /* 0x001fe400078e000e */
[----:B------:R-:W-:-:S07]  /*04e0*/  IMAD.MOV.U32 R8, RZ, RZ, R13 ;  /* 0x000000ffff087224 */ /* 0x000fce00078e000d */
.L_x_3990:
[----:B------:R-:W-:Y:S01]  /*04f0*/  IADD3 R6, PT, PT, R8, 0x1, RZ ;  /* 0x0000000108067810 */ /* 0x000fe20007ffe0ff */
[----:B------:R-:W-:Y:S02]  /*0500*/  IMAD.MOV.U32 R9, RZ, RZ, R11 ;  /* 0x000000ffff097224 */ /* 0x000fe400078e000b */
[----:B------:R-:W-:-:S07]  /*0510*/  IMAD.MOV.U32 R7, RZ, RZ, RZ ;  /* 0x000000ffff077224 */ /* 0x000fce00078e00ff */
.L_x_3988:
[----:B-1----:R-:W1:Y:S01]  /*0520*/  LDCU UR4, c[0x0][0x38c] ;  /* 0x00007180ff0477ac */ /* 0x002e620008000800 */
[----:B------:R-:W-:-:S05]  /*0530*/  IADD3 R0, P1, PT, R0, R6, RZ ;  /* 0x0000000600007210 */ /* 0x000fca0007f3e0ff */
[----:B------:R-:W-:Y:S01]  /*0540*/  IMAD.X R5, R5, 0x1, R7, P1 ;  /* 0x0000000105057824 */ /* 0x000fe200008e0607 */
[----:B-1----:R-:W-:-:S13]  /*0550*/  ISETP.GE.AND P0, PT, R9, UR4, PT ;  /* 0x0000000409007c0c */ /* 0x002fda000bf06270 */
[----:B------:R-:W-:Y:S05]  /*0560*/  @!P0 BRA `(.L_x_3992) ;  /* 0xfffffffc00208947 */ /* 0x000fea000383ffff */
.L_x_3985:
[----:B------:R-:W1:Y:S01]  /*0570*/  LDCU.64 UR4, c[0x0][0x398] ;  /* 0x00007300ff0477ac */ /* 0x000e620008000a00 */
[----:B------:R-:W-:Y:S01]  /*0580*/  IMAD.MOV.U32 R4, RZ, RZ, R0 ;  /* 0x000000ffff047224 */ /* 0x000fe200078e0000 */
[----:B-1----:R-:W-:-:S04]  /*0590*/  ULEA UR4, UP0, UR10, UR4, 0x3 ;  /* 0x000000040a047291 */ /* 0x002fc8000f8018ff */
[----:B------:R-:W-:Y:S02]  /*05a0*/  ULEA.HI.X UR5, UR10, UR5, URZ, 0x3, UP0 ;  /* 0x000000050a057291 */ /* 0x000fe400080f1cff */
[----:B------:R-:W-:-:S04]  /*05b0*/  MOV R2, UR4 ;  /* 0x0000000400027c02 */ /* 0x000fc80008000f00 */
[----:B------:R-:W-:-:S05]  /*05c0*/  IMAD.U32 R3, RZ, RZ, UR5 ;  /* 0x00000005ff037e24 */ /* 0x000fca000f8e00ff */
[----:B------:R-:W-:Y:S01]  /*05d0*/  STG.E.64 desc[UR12][R2.64], R4 ;  /* 0x0000000402007986 */ /* 0x000fe2000c101b0c */
[----:B------:R-:W-:Y:S05]  /*05e0*/  EXIT ;  /* 0x000000000000794d */ /* 0x000fea0003800000 */
.L_x_3993:
        /* <DEDUP_REMOVED lines=9> */
.L_x_4171:


//--------------------- .text.compress_flags_from_density_kernel --------------------------
	.section	.text.compress_flags_from_density_kernel,"ax",@progbits
	.align	128
        .global         compress_flags_from_density_kernel
        .type           compress_flags_from_density_kernel,@function
        .size           compress_flags_from_density_kernel,(.L_x_4137 - compress_flags_from_density_kernel)
        .other          compress_flags_from_density_kernel,@"STO_CUDA_ENTRY STV_DEFAULT"
compress_flags_from_density_kernel:
.text.compress_flags_from_density_kernel:
[----:B------:R-:W-:Y:S01]  /*0000*/  LDC R1, c[0x0][0x37c] ;  /* 0x0000df00ff017b82 */ /* 0x000fe20000000800 */
[----:B------:R-:W0:Y:S07]  /*0010*/  S2R R3, SR_TID.X ;  /* 0x0000000000037919 */ /* 0x000e2e0000002100 */
[----:B------:R-:W0:Y:S01]  /*0020*/  S2UR UR4, SR_CTAID.X ;  /* 0x00000000000479c3 */ /* 0x000e220000002500 */
[----:B------:R-:W1:Y:S07]  /*0030*/  LDCU UR5, c[0x0][0x388] ;  /* 0x00007100ff0577ac */ /* 0x000e6e0008000800 */
[----:B------:R-:W0:Y:S02]  /*0040*/  LDC R2, c[0x0][0x360] ;  /* 0x0000d800ff027b82 */ /* 0x000e240000000800 */
[----:B0-----:R-:W-:-:S05]  /*0050*/  IMAD R2, R2, UR4, R3 ;  /* 0x0000000402027c24 */ /* 0x001fca000f8e0203 */
[----:B-1----:R-:W-:-:S13]  /*0060*/  ISETP.GE.AND P0, PT, R2, UR5, PT ;  /* 0x0000000502007c0c */ /* 0x002fda000bf06270 */
[----:B------:R-:W-:Y:S05]  /*0070*/  @P0 EXIT ;  /* 0x000000000000094d */ /* 0x000fea0003800000 */
[----:B------:R-:W0:Y:S01]  /*0080*/  LDCU UR4, c[0x0][0x38c] ;  /* 0x00007180ff0477ac */ /* 0x000e220008000800 */
[----:B------:R-:W-:Y:S01]  /*0090*/  CS2R R4, SRZ ;  /* 0x0000000000047805 */ /* 0x000fe2000001ff00 */
[----:B0-----:R-:W0:Y:S01]  /*00a0*/  I2F.F64 R6, UR4 ;  /* 0x0000000400067d12 */ /* 0x001e220008201c00 */
[----:B------:R-:W1:Y:S01]  /*00b0*/  LDCU.64 UR4, c[0x0][0x358] ;  /* 0x00006b00ff0477ac */ /* 0x000e620008000a00 */
[----:B0-----:R-:W-:-:S08]  /*00c0*/  DMUL R6, R6, 64 ;  /* 0x4050000006067828 */ /* 0x001fd00000000000 */
[----:B------:R-:W-:-:S14]  /*00d0*/  DSETP.GT.AND P0, PT, R6, RZ, PT ;  /* 0x000000ff0600722a */ /* 0x000fdc0003f04000 */
[----:B-1----:R-:W-:Y:S05]  /*00e0*/  @!P0 BRA `(.L_x_3994) ;  /* 0x0000000000608947 */ /* 0x002fea0003800000 */
[----:B------:R-:W0:Y:S02]  /*00f0*/  LDC.64 R4, c[0x0][0x380] ;  /* 0x0000e000ff047b82 */ /* 0x000e240000000a00 */
[----:B0-----:R-:W-:-:S05]  /*0100*/  IMAD.WIDE R4, R2, 0x8, R4 ;  /* 0x0000000802047825 */ /* 0x001fca00078e0204 */
[----:B------:R-:W2:Y:S01]  /*0110*/  LDG.E.64.CONSTANT R8, desc[UR4][R4.64] ;  /* 0x0000000404087981 */ /* 0x000ea2000c1e9b00 */
[----:B------:R-:W0:Y:S01]  /*0120*/  MUFU.RCP64H R11, R7 ;  /* 0x00000007000b7308 */ /* 0x000e220000001800 */
[----:B------:R-:W-:Y:S01]  /*0130*/  IMAD.MOV.U32 R10, RZ, RZ, 0x1 ;  /* 0x00000001ff0a7424 */ /* 0x000fe200078e00ff */
[----:B------:R-:W-:Y:S05]  /*0140*/  BSSY.RECONVERGENT B0, `(.L_x_3994) ;  /* 0x0000012000007945 */ /* 0x000fea0003800200 */
[----:B0-----:R-:W-:-:S08]  /*0150*/  DFMA R12, -R6, R10, 1 ;  /* 0x3ff00000060c742b */ /* 0x001fd0000000010a */
[----:B------:R-:W-:-:S08]  /*0160*/  DFMA R12, R12, R12, R12 ;  /* 0x0000000c0c0c722b */ /* 0x000fd0000000000c */
[----:B------:R-:W-:-:S08]  /*0170*/  DFMA R12, R10, R12, R10 ;  /* 0x0000000c0a0c722b */ /* 0x000fd0000000000a */
[----:B------:R-:W-:-:S08]  /*0180*/  DFMA R10, -R6, R12, 1 ;  /* 0x3ff00000060a742b */ /* 0x000fd0000000010c */
[----:B------:R-:W-:Y:S01]  /*0190*/  DFMA R10, R12, R10, R12 ;  /* 0x0000000a0c0a722b */ /* 0x000fe2000000000c */
[----:B--2---:R-:W0:Y:S07]  /*01a0*/  I2F.F64.U64 R8, R8 ;  /* 0x0000000800087312 */ /* 0x004e2e0000301800 */
[----:B0-----:R-:W-:Y:S01]  /*01b0*/  DMUL R12, R8, R10 ;  /* 0x0000000a080c7228 */ /* 0x001fe20000000000 */
[----:B------:R-:W-:-:S07]  /*01c0*/  FSETP.GEU.AND P1, PT, |R9|, 6.5827683646048100446e-37, PT ;  /* 0x036000000900780b */ /* 0x000fce0003f2e200 */
[----:B------:R-:W-:-:S08]  /*01d0*/  DFMA R14, -R6, R12, R8 ;  /* 0x0000000c060e722b */ /* 0x000fd00000000108 */
[----:B------:R-:W-:-:S10]  /*01e0*/  DFMA R4, R10, R14, R12 ;  /* 0x0000000e0a04722b */ /* 0x000fd4000000000c */
[----:B------:R-:W-:-:S05]  /*01f0*/  FFMA R0, RZ, R7, R5 ;  /* 0x00000007ff007223 */ /* 0x000fca0000000005 */
[----:B------:R-:W-:-:S13]  /*0200*/  FSETP.GT.AND P0, PT, |R0|, 1.469367938527859385e-39, PT ;  /* 0x001000000000780b */ /* 0x000fda0003f04200 */
[----:B------:R-:W-:Y:S05]  /*0210*/  @P0 BRA P1, `(.L_x_3995) ;  /* 0x0000000000100947 */ /* 0x000fea0000800000 */
[----:B------:R-:W-:-:S07]  /*0220*/  MOV R0, 0x240 ;  /* 0x0000024000007802 */ /* 0x000fce0000000f00 */
[----:B------:R-:W-:Y:S05]  /*0230*/  CALL.REL.NOINC `($__internal_0_$__cuda_sm20_div_rn_f64_full) ;  /* 0x0000000000c47944 */ /* 0x000fea0003c00000 */
[----:B------:R-:W-:Y:S02]  /*0240*/  IMAD.MOV.U32 R4, RZ, RZ, R12 ;  /* 0x000000ffff047224 */ /* 0x000fe400078e000c */
[----:B------:R-:W-:-:S07]  /*0250*/  IMAD.MOV.U32 R5, RZ, RZ, R13 ;  /* 0x000000ffff057224 */ /* 0x000fce00078e000d */
.L_x_3995:
[----:B------:R-:W-:Y:S05]  /*0260*/  BSYNC.RECONVERGENT B0 ;  /* 0x0000000000007941 */ /* 0x000fea0003800200 */
.L_x_3994:
[----:B------:R-:W-:Y:S01]  /*0270*/  DSETP.GT.AND P0, PT, R4, 1, PT ;  /* 0x3ff000000400742a */ /* 0x000fe20003f04000 */
[----:B------:R-:W-:Y:S01]  /*0280*/  BSSY.RECONVERGENT B0, `(.L_x_3996) ;  /* 0x0000009000007945 */ /* 0x000fe20003800200 */
[----:B------:R-:W-:-:S04]  /*0290*/  MOV R0, 0x310 ;  /* 0x0000031000007802 */ /* 0x000fc80000000f00 */
[----:B------:R-:W-:Y:S02]  /*02a0*/  FSEL R6, R4, RZ, !P0 ;  /* 0x000000ff04067208 */ /* 0x000fe40004000000 */
[----:B------:R-:W-:-:S06]  /*02b0*/  FSEL R7, R5, 1.875, !P0 ;  /* 0x3ff0000005077808 */ /* 0x000fcc0004000000 */
[----:B------:R-:W-:-:S08]  /*02c0*/  DADD R4, -R6, 1 ;  /* 0x3ff0000006047429 */ /* 0x000fd00000000100 */
[----:B------:R-:W-:-:S10]  /*02d0*/  DADD R8, -RZ, |R4| ;  /* 0x00000000ff087229 */ /* 0x000fd40000000504 */
[----:B------:R-:W-:Y:S02]  /*02e0*/  IMAD.MOV.U32 R14, RZ, RZ, R8 ;  /* 0x000000ffff0e7224 */ /* 0x000fe400078e0008 */
[----:B------:R-:W-:-:S07]  /*02f0*/  IMAD.MOV.U32 R3, RZ, RZ, R9 ;  /* 0x000000ffff037224 */ /* 0x000fce00078e0009 */
[----:B------:R-:W-:Y:S05]  /*0300*/  CALL.REL.NOINC `($compress_flags_from_density_kernel$__internal_accurate_pow) ;  /* 0x0000000800007944 */ /* 0x000fea0003c00000 */
[----:B------:R-:W-:Y:S05]  /*0310*/  BSYNC.RECONVERGENT B0 ;  /* 0x0000000000007941 */ /* 0x000fea0003800200 */
.L_x_3996:
[C---:B------:R-:W-:Y:S01]  /*0320*/  DADD R8, R4.reuse, 128 ;  /* 0x4060000004087429 */ /* 0x040fe20000000000 */
[----:B------:R-:W-:Y:S01]  /*0330*/  BSSY.RECONVERGENT B0, `(.L_x_3997) ;  /* 0x000000e000007945 */ /* 0x000fe20003800200 */
[----:B------:R-:W-:Y:S01]  /*0340*/  DSETP.NEU.AND P1, PT, R4, RZ, PT ;  /* 0x000000ff0400722a */ /* 0x000fe20003f2d000 */
[----:B------:R-:W-:Y:S01]  /*0350*/  IMAD.MOV.U32 R14, RZ, RZ, R6 ;  /* 0x000000ffff0e7224 */ /* 0x000fe200078e0006 */
[----:B------:R-:W-:-:S06]  /*0360*/  MOV R0, 0x410 ;  /* 0x0000041000007802 */ /* 0x000fcc0000000f00 */
[----:B------:R-:W-:Y:S01]  /*0370*/  LOP3.LUT R8, R9, 0x7ff00000, RZ, 0xc0, !PT ;  /* 0x7ff0000009087812 */ /* 0x000fe200078ec0ff */
[----:B------:R-:W-:-:S03]  /*0380*/  IMAD.MOV.U32 R9, RZ, RZ, R16 ;  /* 0x000000ffff097224 */ /* 0x000fc600078e0010 */
[----:B------:R-:W-:Y:S01]  /*0390*/  ISETP.NE.AND P0, PT, R8, 0x7ff00000, PT ;  /* 0x7ff000000800780c */ /* 0x000fe20003f05270 */
[----:B------:R-:W-:Y:S01]  /*03a0*/  IMAD.MOV.U32 R8, RZ, RZ, R3 ;  /* 0x000000ffff087224 */ /* 0x000fe200078e0003 */
[----:B------:R-:W-:Y:S01]  /*03b0*/  @!P1 CS2R R8, SRZ ;  /* 0x0000000000089805 */ /* 0x000fe2000001ff00 */
[----:B------:R-:W-:-:S10]  /*03c0*/  IMAD.MOV.U32 R3, RZ, RZ, R7 ;  /* 0x000000ffff037224 */ /* 0x000fd400078e0007 */
[----:B------:R-:W-:-:S14]  /*03d0*/  DSETP.NEU.OR P0, PT, |R4|, +INF , P0 ;  /* 0x7ff000000400742a */ /* 0x000fdc000070d600 */
[----:B------:R-:W-:Y:S02]  /*03e0*/  @!P0 IMAD.MOV.U32 R8, RZ, RZ, 0x0 ;  /* 0x00000000ff088424 */ /* 0x000fe400078e00ff */
[----:B------:R-:W-:-:S07]  /*03f0*/  @!P0 IMAD.MOV.U32 R9, RZ, RZ, 0x7ff00000 ;  /* 0x7ff00000ff098424 */ /* 0x000fce00078e00ff */
[----:B------:R-:W-:Y:S05]  /*0400*/  CALL.REL.NOINC `($compress_flags_from_density_kernel$__internal_accurate_pow) ;  /* 0x0000000400c07944 */ /* 0x000fea0003c00000 */
[----:B------:R-:W-:Y:S05]  /*0410*/  BSYNC.RECONVERGENT B0 ;  /* 0x0000000000007941 */ /* 0x000fea0003800200 */
.L_x_3997:
[----:B------:R-:W-:Y:S01]  /*0420*/  DSETP.NEU.AND P0, PT, R6, RZ, PT ;  /* 0x000000ff0600722a */ /* 0x000fe20003f0d000 */
[----:B------:R-:W0:Y:S01]  /*0430*/  LDC.64 R10, c[0x0][0x398] ;  /* 0x0000e600ff0a7b82 */ /* 0x000e220000000a00 */
[----:B------:R-:W-:Y:S02]  /*0440*/  DADD R12, -R8, 1 ;  /* 0x3ff00000080c7429 */ /* 0x000fe40000000100 */
[----:B------:R-:W-:Y:S01]  /*0450*/  DSETP.NEU.AND P1, PT, R4, 1, PT ;  /* 0x3ff000000400742a */ /* 0x000fe20003f2d000 */
[----:B------:R-:W-:Y:S01]  /*0460*/  IMAD.MOV.U32 R4, RZ, RZ, R3 ;  /* 0x000000ffff047224 */ /* 0x000fe200078e0003 */
[----:B------:R-:W-:Y:S01]  /*0470*/  DSETP.NEU.AND P2, PT, R6, 1, PT ;  /* 0x3ff000000600742a */ /* 0x000fe20003f4d000 */
[----:B------:R-:W-:Y:S02]  /*0480*/  IMAD.MOV.U32 R5, RZ, RZ, R16 ;  /* 0x000000ffff057224 */ /* 0x000fe400078e0010 */
[----:B------:R-:W1:Y:S03]  /*0490*/  LDC.64 R8, c[0x0][0x390] ;  /* 0x0000e400ff087b82 */ /* 0x000e660000000a00 */
[----:B------:R-:W-:-:S02]  /*04a0*/  FSEL R6, R12, RZ, P1 ;  /* 0x000000ff0c067208 */ /* 0x000fc40000800000 */
[----:B------:R-:W-:Y:S02]  /*04b0*/  @!P0 CS2R R4, SRZ ;  /* 0x0000000000048805 */ /* 0x000fe4000001ff00 */
[----:B------:R-:W-:-:S04]  /*04c0*/  FSEL R7, R13, RZ, P1 ;  /* 0x000000ff0d077208 */ /* 0x000fc80000800000 */
[----:B------:R-:W-:Y:S02]  /*04d0*/  FSEL R4, R4, RZ, P2 ;  /* 0x000000ff04047208 */ /* 0x000fe40001000000 */
[----:B------:R-:W-:Y:S01]  /*04e0*/  FSEL R5, R5, 1.875, P2 ;  /* 0x3ff0000005057808 */ /* 0x000fe20001000000 */
[----:B0-----:R-:W-:-:S05]  /*04f0*/  IMAD.WIDE R2, R2, 0x4, R10 ;  /* 0x0000000402027825 */ /* 0x001fca00078e020a */
[----:B------:R-:W-:-:S08]  /*0500*/  DADD R4, R6, -R4 ;  /* 0x0000000006047229 */ /* 0x000fd00000000804 */
[----:B-1----:R-:W-:-:S06]  /*0510*/  DSETP.GTU.AND P0, PT, R4, R8, PT ;  /* 0x000000080400722a */ /* 0x002fcc0003f0c000 */
[----:B------:R-:W-:-:S05]  /*0520*/  SEL R5, RZ, 0x1, P0 ;  /* 0x00000001ff057807 */ /* 0x000fca0000000000 */
[----:B------:R-:W-:Y:S01]  /*0530*/  STG.E desc[UR4][R2.64], R5 ;  /* 0x0000000502007986 */ /* 0x000fe2000c101904 */
[----:B------:R-:W-:Y:S05]  /*0540*/  EXIT ;  /* 0x000000000000794d */ /* 0x000fea0003800000 */
        .weak           $__internal_0_$__cuda_sm20_div_rn_f64_full
        .type           $__internal_0_$__cuda_sm20_div_rn_f64_full,@function
        .size           $__internal_0_$__cuda_sm20_div_rn_f64_full,($compress_flags_from_density_kernel$__internal_accurate_pow - $__internal_0_$__cuda_sm20_div_rn_f64_full)
$__internal_0_$__cuda_sm20_div_rn_f64_full:
[C---:B------:R-:W-:Y:S01]  /*0550*/  FSETP.GEU.AND P0, PT, |R7|.reuse, 1.469367938527859385e-39, PT ;  /* 0x001000000700780b */ /* 0x040fe20003f0e200 */
[----:B------:R-:W-:Y:S01]  /*0560*/  IMAD.MOV.U32 R16, RZ, RZ, 0x1 ;  /* 0x00000001ff107424 */ /* 0x000fe200078e00ff */
[----:B------:R-:W-:Y:S01]  /*0570*/  LOP3.LUT R4, R7, 0x800fffff, RZ, 0xc0, !PT ;  /* 0x800fffff07047812 */ /* 0x000fe200078ec0ff */
[----:B------:R-:W-:Y:S01]  /*0580*/  BSSY.RECONVERGENT B1, `(.L_x_3998) ;  /* 0x0000055000017945 */ /* 0x000fe20003800200 */
[C---:B------:R-:W-:Y:S02]  /*0590*/  FSETP.GEU.AND P2, PT, |R9|.reuse, 1.469367938527859385e-39, PT ;  /* 0x001000000900780b */ /* 0x040fe40003f4e200 */
[----:B------:R-:W-:Y:S01]  /*05a0*/  LOP3.LUT R5, R4, 0x3ff00000, RZ, 0xfc, !PT ;  /* 0x3ff0000004057812 */ /* 0x000fe200078efcff */
[----:B------:R-:W-:Y:S01]  /*05b0*/  IMAD.MOV.U32 R4, RZ, RZ, R6 ;  /* 0x000000ffff047224 */ /* 0x000fe200078e0006 */
[----:B------:R-:W-:Y:S02]  /*05c0*/  LOP3.LUT R3, R9, 0x7ff00000, RZ, 0xc0, !PT ;  /* 0x7ff0000009037812 */ /* 0x000fe400078ec0ff */
[----:B------:R-:W-:-:S03]  /*05d0*/  LOP3.LUT R14, R7, 0x7ff00000, RZ, 0xc0, !PT ;  /* 0x7ff00000070e7812 */ /* 0x000fc600078ec0ff */
[----:B------:R-:W-:Y:S01]  /*05e0*/  @!P0 DMUL R4, R6, 8.98846567431157953865e+307 ;  /* 0x7fe0000006048828 */ /* 0x000fe20000000000 */
[----:B------:R-:W-:-:S03]  /*05f0*/  ISETP.GE.U32.AND P1, PT, R3, R14, PT ;  /* 0x0000000e0300720c */ /* 0x000fc60003f26070 */
[----:B------:R-:W-:Y:S01]  /*0600*/  @!P2 LOP3.LUT R12, R7, 0x7ff00000, RZ, 0xc0, !PT ;  /* 0x7ff00000070ca812 */ /* 0x000fe200078ec0ff */
[----:B------:R-:W-:Y:S01]  /*0610*/  @!P2 IMAD.MOV.U32 R18, RZ, RZ, RZ ;  /* 0x000000ffff12a224 */ /* 0x000fe200078e00ff */
[----:B------:R-:W0:Y:S02]  /*0620*/  MUFU.RCP64H R17, R5 ;  /* 0x0000000500117308 */ /* 0x000e240000001800 */
[----:B------:R-:W-:Y:S01]  /*0630*/  @!P2 ISETP.GE.U32.AND P3, PT, R3, R12, PT ;  /* 0x0000000c0300a20c */ /* 0x000fe20003f66070 */
[----:B------:R-:W-:-:S05]  /*0640*/  IMAD.MOV.U32 R12, RZ, RZ, 0x1ca00000 ;  /* 0x1ca00000ff0c7424 */ /* 0x000fca00078e00ff */
[----:B------:R-:W-:-:S04]  /*0650*/  @!P2 SEL R13, R12, 0x63400000, !P3 ;  /* 0x634000000c0da807 */ /* 0x000fc80005800000 */
[----:B------:R-:W-:-:S04]  /*0660*/  @!P2 LOP3.LUT R13, R13, 0x80000000, R9, 0xf8, !PT ;  /* 0x800000000d0da812 */ /* 0x000fc800078ef809 */
[----:B------:R-:W-:Y:S01]  /*0670*/  @!P2 LOP3.LUT R19, R13, 0x100000, RZ, 0xfc, !PT ;  /* 0x001000000d13a812 */ /* 0x000fe200078efcff */
[----:B0-----:R-:W-:-:S08]  /*0680*/  DFMA R10, R16, -R4, 1 ;  /* 0x3ff00000100a742b */ /* 0x001fd00000000804 */
[----:B------:R-:W-:-:S08]  /*0690*/  DFMA R10, R10, R10, R10 ;  /* 0x0000000a0a0a722b */ /* 0x000fd0000000000a */
[----:B------:R-:W-:Y:S01]  /*06a0*/  DFMA R16, R16, R10, R16 ;  /* 0x0000000a1010722b */ /* 0x000fe20000000010 */
[----:B------:R-:W-:Y:S01]  /*06b0*/  SEL R11, R12, 0x63400000, !P1 ;  /* 0x634000000c0b7807 */ /* 0x000fe20004800000 */
[----:B------:R-:W-:-:S03]  /*06c0*/  IMAD.MOV.U32 R10, RZ, RZ, R8 ;  /* 0x000000ffff0a7224 */ /* 0x000fc600078e0008 */
[----:B------:R-:W-:-:S03]  /*06d0*/  LOP3.LUT R11, R11, 0x800fffff, R9, 0xf8, !PT ;  /* 0x800fffff0b0b7812 */ /* 0x000fc600078ef809 */
[----:B------:R-:W-:-:S03]  /*06e0*/  DFMA R20, R16, -R4, 1 ;  /* 0x3ff000001014742b */ /* 0x000fc60000000804 */
[----:B------:R-:W-:-:S05]  /*06f0*/  @!P2 DFMA R10, R10, 2, -R18 ;  /* 0x400000000a0aa82b */ /* 0x000fca0000000812 */
[----:B------:R-:W-:Y:S01]  /*0700*/  DFMA R16, R16, R20, R16 ;  /* 0x000000141010722b */ /* 0x000fe20000000010 */
[----:B------:R-:W-:Y:S02]  /*0710*/  IMAD.MOV.U32 R21, RZ, RZ, R3 ;  /* 0x000000ffff157224 */ /* 0x000fe400078e0003 */
[----:B------:R-:W-:Y:S01]  /*0720*/  IMAD.MOV.U32 R20, RZ, RZ, R14 ;  /* 0x000000ffff147224 */ /* 0x000fe200078e000e */
[----:B------:R-:W-:Y:S02]  /*0730*/  @!P0 LOP3.LUT R20, R5, 0x7ff00000, RZ, 0xc0, !PT ;  /* 0x7ff0000005148812 */ /* 0x000fe400078ec0ff */
[----:B------:R-:W-:Y:S02]  /*0740*/  @!P2 LOP3.LUT R21, R11, 0x7ff00000, RZ, 0xc0, !PT ;  /* 0x7ff000000b15a812 */ /* 0x000fe400078ec0ff */
[----:B------:R-:W-:Y:S01]  /*0750*/  DMUL R18, R16, R10 ;  /* 0x0000000a10127228 */ /* 0x000fe20000000000 */
[----:B------:R-:W-:Y:S02]  /*0760*/  VIADD R22, R20, 0xffffffff ;  /* 0xffffffff14167836 */ /* 0x000fe40000000000 */
[----:B------:R-:W-:-:S05]  /*0770*/  VIADD R13, R21, 0xffffffff ;  /* 0xffffffff150d7836 */ /* 0x000fca0000000000 */
[----:B------:R-:W-:Y:S01]  /*0780*/  DFMA R14, R18, -R4, R10 ;  /* 0x80000004120e722b */ /* 0x000fe2000000000a */
[----:B------:R-:W-:-:S04]  /*0790*/  ISETP.GT.U32.AND P0, PT, R13, 0x7feffffe, PT ;  /* 0x7feffffe0d00780c */ /* 0x000fc80003f04070 */
[----:B------:R-:W-:-:S03]  /*07a0*/  ISETP.GT.U32.OR P0, PT, R22, 0x7feffffe, P0 ;  /* 0x7feffffe1600780c */ /* 0x000fc60000704470 */
[----:B------:R-:W-:-:S10]  /*07b0*/  DFMA R14, R16, R14, R18 ;  /* 0x0000000e100e722b */ /* 0x000fd40000000012 */
[----:B------:R-:W-:Y:S05]  /*07c0*/  @P0 BRA `(.L_x_3999) ;  /* 0x00000000006c0947 */ /* 0x000fea0003800000 */
[----:B------:R-:W-:-:S04]  /*07d0*/  LOP3.LUT R16, R7, 0x7ff00000, RZ, 0xc0, !PT ;  /* 0x7ff0000007107812 */ /* 0x000fc800078ec0ff */
[CC--:B------:R-:W-:Y:S02]  /*07e0*/  VIADDMNMX R8, R3.reuse, -R16.reuse, 0xb9600000, !PT ;  /* 0xb960000003087446 */ /* 0x0c0fe40007800910 */
[----:B------:R-:W-:Y:S02]  /*07f0*/  ISETP.GE.U32.AND P0, PT, R3, R16, PT ;  /* 0x000000100300720c */ /* 0x000fe40003f06070 */
[----:B------:R-:W-:Y:S02]  /*0800*/  VIMNMX R8, PT, PT, R8, 0x46a00000, PT ;  /* 0x46a0000008087848 */ /* 0x000fe40003fe0100 */
[----:B------:R-:W-:-:S05]  /*0810*/  SEL R3, R12, 0x63400000, !P0 ;  /* 0x634000000c037807 */ /* 0x000fca0004000000 */
[----:B------:R-:W-:Y:S02]  /*0820*/  IMAD.IADD R3, R8, 0x1, -R3 ;  /* 0x0000000108037824 */ /* 0x000fe400078e0a03 */
[----:B------:R-:W-:Y:S02]  /*0830*/  IMAD.MOV.U32 R8, RZ, RZ, RZ ;  /* 0x000000ffff087224 */ /* 0x000fe400078e00ff */
[----:B------:R-:W-:-:S06]  /*0840*/  VIADD R9, R3, 0x7fe00000 ;  /* 0x7fe0000003097836 */ /* 0x000fcc0000000000 */
[----:B------:R-:W-:-:S10]  /*0850*/  DMUL R12, R14, R8 ;  /* 0x000000080e0c7228 */ /* 0x000fd40000000000 */
[----:B------:R-:W-:-:S13]  /*0860*/  FSETP.GTU.AND P0, PT, |R13|, 1.469367938527859385e-39, PT ;  /* 0x001000000d00780b */ /* 0x000fda0003f0c200 */
[----:B------:R-:W-:Y:S05]  /*0870*/  @P0 BRA `(.L_x_4000) ;  /* 0x0000000000940947 */ /* 0x000fea0003800000 */
[----:B------:R-:W-:Y:S01]  /*0880*/  DFMA R4, R14, -R4, R10 ;  /* 0x800000040e04722b */ /* 0x000fe2000000000a */
[----:B------:R-:W-:-:S09]  /*0890*/  IMAD.MOV.U32 R8, RZ, RZ, RZ ;  /* 0x000000ffff087224 */ /* 0x000fd200078e00ff */
[C---:B------:R-:W-:Y:S02]  /*08a0*/  FSETP.NEU.AND P0, PT, R5.reuse, RZ, PT ;  /* 0x000000ff0500720b */ /* 0x040fe40003f0d000 */
[----:B------:R-:W-:-:S04]  /*08b0*/  LOP3.LUT R7, R5, 0x80000000, R7, 0x48, !PT ;  /* 0x8000000005077812 */ /* 0x000fc800078e4807 */
[----:B------:R-:W-:-:S07]  /*08c0*/  LOP3.LUT R9, R7, R9, RZ, 0xfc, !PT ;  /* 0x0000000907097212 */ /* 0x000fce00078efcff */
[----:B------:R-:W-:Y:S05]  /*08d0*/  @!P0 BRA `(.L_x_4000) ;  /* 0x00000000007c8947 */ /* 0x000fea0003800000 */
[----:B------:R-:W-:Y:S01]  /*08e0*/  IMAD.MOV R5, RZ, RZ, -R3 ;  /* 0x000000ffff057224 */ /* 0x000fe200078e0a03 */
[----:B------:R-:W-:Y:S01]  /*08f0*/  DMUL.RP R8, R14, R8 ;  /* 0x000000080e087228 */ /* 0x000fe20000008000 */
[----:B------:R-:W-:Y:S01]  /*0900*/  IMAD.MOV.U32 R4, RZ, RZ, RZ ;  /* 0x000000ffff047224 */ /* 0x000fe200078e00ff */
[----:B------:R-:W-:-:S05]  /*0910*/  IADD3 R3, PT, PT, -R3, -0x43300000, RZ ;  /* 0xbcd0000003037810 */ /* 0x000fca0007ffe1ff */
[----:B------:R-:W-:-:S03]  /*0920*/  DFMA R4, R12, -R4, R14 ;  /* 0x800000040c04722b */ /* 0x000fc6000000000e */
[----:B------:R-:W-:-:S07]  /*0930*/  LOP3.LUT R7, R9, R7, RZ, 0x3c, !PT ;  /* 0x0000000709077212 */ /* 0x000fce00078e3cff */
[----:B------:R-:W-:-:S04]  /*0940*/  FSETP.NEU.AND P0, PT, |R5|, R3, PT ;  /* 0x000000030500720b */ /* 0x000fc80003f0d200 */
[----:B------:R-:W-:Y:S02]  /*0950*/  FSEL R12, R8, R12, !P0 ;  /* 0x0000000c080c7208 */ /* 0x000fe40004000000 */
[----:B------:R-:W-:Y:S01]  /*0960*/  FSEL R13, R7, R13, !P0 ;  /* 0x0000000d070d7208 */ /* 0x000fe20004000000 */
[----:B------:R-:W-:Y:S06]  /*0970*/  BRA `(.L_x_4000) ;  /* 0x0000000000547947 */ /* 0x000fec0003800000 */
.L_x_3999:
[----:B------:R-:W-:-:S14]  /*0980*/  DSETP.NAN.AND P0, PT, R8, R8, PT ;  /* 0x000000080800722a */ /* 0x000fdc0003f08000 */
[----:B------:R-:W-:Y:S05]  /*0990*/  @P0 BRA `(.L_x_4001) ;  /* 0x0000000000440947 */ /* 0x000fea0003800000 */
[----:B------:R-:W-:-:S14]  /*09a0*/  DSETP.NAN.AND P0, PT, R6, R6, PT ;  /* 0x000000060600722a */ /* 0x000fdc0003f08000 */
[----:B------:R-:W-:Y:S05]  /*09b0*/  @P0 BRA `(.L_x_4002) ;  /* 0x0000000000300947 */ /* 0x000fea0003800000 */
[----:B------:R-:W-:Y:S01]  /*09c0*/  ISETP.NE.AND P0, PT, R21, R20, PT ;  /* 0x000000141500720c */ /* 0x000fe20003f05270 */
[----:B------:R-:W-:Y:S02]  /*09d0*/  IMAD.MOV.U32 R12, RZ, RZ, 0x0 ;  /* 0x00000000ff0c7424 */ /* 0x000fe400078e00ff */
[----:B------:R-:W-:-:S10]  /*09e0*/  IMAD.MOV.U32 R13, RZ, RZ, -0x80000 ;  /* 0xfff80000ff0d7424 */ /* 0x000fd400078e00ff */
[----:B------:R-:W-:Y:S05]  /*09f0*/  @!P0 BRA `(.L_x_4000) ;  /* 0x0000000000348947 */ /* 0x000fea0003800000 */
[----:B------:R-:W-:Y:S02]  /*0a00*/  ISETP.NE.AND P0, PT, R21, 0x7ff00000, PT ;  /* 0x7ff000001500780c */ /* 0x000fe40003f05270 */
[----:B------:R-:W-:Y:S02]  /*0a10*/  LOP3.LUT R13, R9, 0x80000000, R7, 0x48, !PT ;  /* 0x80000000090d7812 */ /* 0x000fe400078e4807 */
[----:B------:R-:W-:-:S13]  /*0a20*/  ISETP.EQ.OR P0, PT, R20, RZ, !P0 ;  /* 0x000000ff1400720c */ /* 0x000fda0004702670 */
[----:B------:R-:W-:Y:S01]  /*0a30*/  @P0 LOP3.LUT R3, R13, 0x7ff00000, RZ, 0xfc, !PT ;  /* 0x7ff000000d030812 */ /* 0x000fe200078efcff */
[----:B------:R-:W-:Y:S02]  /*0a40*/  @!P0 IMAD.MOV.U32 R12, RZ, RZ, RZ ;  /* 0x000000ffff0c8224 */ /* 0x000fe400078e00ff */
[----:B------:R-:W-:Y:S02]  /*0a50*/  @P0 IMAD.MOV.U32 R12, RZ, RZ, RZ ;  /* 0x000000ffff0c0224 */ /* 0x000fe400078e00ff */
[----:B------:R-:W-:Y:S01]  /*0a60*/  @P0 IMAD.MOV.U32 R13, RZ, RZ, R3 ;  /* 0x000000ffff0d0224 */ /* 0x000fe200078e0003 */
[----:B------:R-:W-:Y:S06]  /*0a70*/  BRA `(.L_x_4000) ;  /* 0x0000000000147947 */ /* 0x000fec0003800000 */
.L_x_4002:
[----:B------:R-:W-:Y:S01]  /*0a80*/  LOP3.LUT R13, R7, 0x80000, RZ, 0xfc, !PT ;  /* 0x00080000070d7812 */ /* 0x000fe200078efcff */
[----:B------:R-:W-:Y:S01]  /*0a90*/  IMAD.MOV.U32 R12, RZ, RZ, R6 ;  /* 0x000000ffff0c7224 */ /* 0x000fe200078e0006 */
[----:B------:R-:W-:Y:S06]  /*0aa0*/  BRA `(.L_x_4000) ;  /* 0x0000000000087947 */ /* 0x000fec0003800000 */
.L_x_4001:
[----:B------:R-:W-:Y:S01]  /*0ab0*/  LOP3.LUT R13, R9, 0x80000, RZ, 0xfc, !PT ;  /* 0x00080000090d7812 */ /* 0x000fe200078efcff */
[----:B------:R-:W-:-:S07]  /*0ac0*/  IMAD.MOV.U32 R12, RZ, RZ, R8 ;  /* 0x000000ffff0c7224 */ /* 0x000fce00078e0008 */
.L_x_4000:
[----:B------:R-:W-:Y:S05]  /*0ad0*/  BSYNC.RECONVERGENT B1 ;  /* 0x0000000000017941 */ /* 0x000fea0003800200 */
.L_x_3998:
[----:B------:R-:W-:Y:S02]  /*0ae0*/  IMAD.MOV.U32 R4, RZ, RZ, R0 ;  /* 0x000000ffff047224 */ /* 0x000fe400078e0000 */
[----:B------:R-:W-:-:S04]  /*0af0*/  IMAD.MOV.U32 R5, RZ, RZ, 0x0 ;  /* 0x00000000ff057424 */ /* 0x000fc800078e00ff */
[----:B------:R-:W-:Y:S05]  /*0b00*/  RET.REL.NODEC R4 `(compress_flags_from_density_kernel) ;  /* 0xfffffff4043c7950 */ /* 0x000fea0003c3ffff */
        .type           $compress_flags_from_density_kernel$__internal_accurate_pow,@function
        .size           $compress_flags_from_density_kernel$__internal_accurate_pow,(.L_x_4137 - $compress_flags_from_density_kernel$__internal_accurate_pow)
$compress_flags_from_density_kernel$__internal_accurate_pow:
[----:B------:R-:W-:Y:S01]  /*0b10*/  ISETP.GT.U32.AND P0, PT, R3, 0xfffff, PT ;  /* 0x000fffff0300780c */ /* 0x000fe20003f04070 */
[----:B------:R-:W-:Y:S01]  /*0b20*/  IMAD.MOV.U32 R10, RZ, RZ, R14 ;  /* 0x000000ffff0a7224 */ /* 0x000fe200078e000e */
[----:B------:R-:W-:Y:S01]  /*0b30*/  UMOV UR6, 0x7d2cafe2 ;  /* 0x7d2cafe200067882 */ /* 0x000fe20000000000 */
[--C-:B------:R-:W-:Y:S01]  /*0b40*/  IMAD.MOV.U32 R11, RZ, RZ, R3.reuse ;  /* 0x000000ffff0b7224 */ /* 0x100fe200078e0003 */
[----:B------:R-:W-:Y:S01]  /*0b50*/  UMOV UR7, 0x3eb0f5ff ;  /* 0x3eb0f5ff00077882 */ /* 0x000fe20000000000 */
[----:B------:R-:W-:Y:S01]  /*0b60*/  IMAD.MOV.U32 R12, RZ, RZ, R3 ;  /* 0x000000ffff0c7224 */ /* 0x000fe200078e0003 */
[----:B------:R-:W-:Y:S01]  /*0b70*/  UMOV UR8, 0x3b39803f ;  /* 0x3b39803f00087882 */ /* 0x000fe20000000000 */
[----:B------:R-:W-:Y:S01]  /*0b80*/  IMAD.MOV.U32 R16, RZ, RZ, RZ ;  /* 0x000000ffff107224 */ /* 0x000fe200078e00ff */
[----:B------:R-:W-:Y:S01]  /*0b90*/  UMOV UR9, 0x3c7abc9e ;  /* 0x3c7abc9e00097882 */ /* 0x000fe20000000000 */
[----:B------:R-:W-:Y:S02]  /*0ba0*/  IMAD.MOV.U32 R22, RZ, RZ, 0x41ad3b5a ;  /* 0x41ad3b5aff167424 */ /* 0x000fe400078e00ff */
[----:B------:R-:W-:-:S02]  /*0bb0*/  IMAD.MOV.U32 R23, RZ, RZ, 0x3ed0f5d2 ;  /* 0x3ed0f5d2ff177424 */ /* 0x000fc400078e00ff */
[----:B------:R-:W-:-:S10]  /*0bc0*/  @!P0 DMUL R10, R10, 1.80143985094819840000e+16 ;  /* 0x435000000a0a8828 */ /* 0x000fd40000000000 */
[----:B------:R-:W-:Y:S02]  /*0bd0*/  @!P0 IMAD.MOV.U32 R12, RZ, RZ, R11 ;  /* 0x000000ffff0c8224 */ /* 0x000fe400078e000b */
[----:B------:R-:W-:Y:S01]  /*0be0*/  @!P0 IMAD.MOV.U32 R14, RZ, RZ, R10 ;  /* 0x000000ffff0e8224 */ /* 0x000fe200078e000a */
[----:B------:R-:W-:Y:S02]  /*0bf0*/  SHF.R.U32.HI R10, RZ, 0x14, R3 ;  /* 0x00000014ff0a7819 */ /* 0x000fe40000011603 */
[----:B------:R-:W-:Y:S02]  /*0c00*/  LOP3.LUT R12, R12, 0x800fffff, RZ, 0xc0, !PT ;  /* 0x800fffff0c0c7812 */ /* 0x000fe400078ec0ff */
[----:B------:R-:W-:Y:S02]  /*0c10*/  @!P0 LEA.HI R10, R11, 0xffffffca, RZ, 0xc ;  /* 0xffffffca0b0a8811 */ /* 0x000fe400078f60ff */
[----:B------:R-:W-:-:S03]  /*0c20*/  LOP3.LUT R15, R12, 0x3ff00000, RZ, 0xfc, !PT ;  /* 0x3ff000000c0f7812 */ /* 0x000fc600078efcff */
[----:B------:R-:W-:Y:S01]  /*0c30*/  VIADD R3, R10, 0xfffffc01 ;  /* 0xfffffc010a037836 */ /* 0x000fe20000000000 */
[----:B------:R-:W-:-:S13]  /*0c40*/  ISETP.GE.U32.AND P1, PT, R15, 0x3ff6a09f, PT ;  /* 0x3ff6a09f0f00780c */ /* 0x000fda0003f26070 */
[----:B------:R-:W-:Y:S02]  /*0c50*/  @P1 VIADD R13, R15, 0xfff00000 ;  /* 0xfff000000f0d1836 */ /* 0x000fe40000000000 */
[----:B------:R-:W-:Y:S02]  /*0c60*/  @P1 VIADD R3, R10, 0xfffffc02 ;  /* 0xfffffc020a031836 */ /* 0x000fe40000000000 */
[----:B------:R-:W-:-:S06]  /*0c70*/  @P1 IMAD.MOV.U32 R15, RZ, RZ, R13 ;  /* 0x000000ffff0f1224 */ /* 0x000fcc00078e000d */
[C---:B------:R-:W-:Y:S02]  /*0c80*/  DADD R18, R14.reuse, 1 ;  /* 0x3ff000000e127429 */ /* 0x040fe40000000000 */
[----:B------:R-:W-:-:S04]  /*0c90*/  DADD R14, R14, -1 ;  /* 0xbff000000e0e7429 */ /* 0x000fc80000000000 */
[----:B------:R-:W0:Y:S02]  /*0ca0*/  MUFU.RCP64H R17, R19 ;  /* 0x0000001300117308 */ /* 0x000e240000001800 */
[----:B0-----:R-:W-:-:S08]  /*0cb0*/  DFMA R12, -R18, R16, 1 ;  /* 0x3ff00000120c742b */ /* 0x001fd00000000110 */
[----:B------:R-:W-:-:S08]  /*0cc0*/  DFMA R12, R12, R12, R12 ;  /* 0x0000000c0c0c722b */ /* 0x000fd0000000000c */
[----:B------:R-:W-:-:S08]  /*0cd0*/  DFMA R16, R16, R12, R16 ;  /* 0x0000000c1010722b */ /* 0x000fd00000000010 */
[----:B------:R-:W-:-:S08]  /*0ce0*/  DMUL R12, R14, R16 ;  /* 0x000000100e0c7228 */ /* 0x000fd00000000000 */
[----:B------:R-:W-:-:S08]  /*0cf0*/  DFMA R12, R14, R16, R12 ;  /* 0x000000100e0c722b */ /* 0x000fd0000000000c */
[----:B------:R-:W-:-:S08]  /*0d00*/  DMUL R20, R12, R12 ;  /* 0x0000000c0c147228 */ /* 0x000fd00000000000 */
[----:B------:R-:W-:Y:S01]  /*0d10*/  DFMA R18, R20, UR6, R22 ;  /* 0x0000000614127c2b */ /* 0x000fe20008000016 */
[----:B------:R-:W-:Y:S01]  /*0d20*/  UMOV UR6, 0x75488a3f ;  /* 0x75488a3f00067882 */ /* 0x000fe20000000000 */
[----:B------:R-:W-:Y:S01]  /*0d30*/  UMOV UR7, 0x3ef3b20a ;  /* 0x3ef3b20a00077882 */ /* 0x000fe20000000000 */
[----:B------:R-:W-:-:S05]  /*0d40*/  DADD R22, R14, -R12 ;  /* 0x000000000e167229 */ /* 0x000fca000000080c */
[----:B------:R-:W-:Y:S01]  /*0d50*/  DFMA R18, R20, R18, UR6 ;  /* 0x0000000614127e2b */ /* 0x000fe20008000012 */
[----:B------:R-:W-:Y:S01]  /*0d60*/  UMOV UR6, 0xe4faecd5 ;  /* 0xe4faecd500067882 */ /* 0x000fe20000000000 */
[----:B------:R-:W-:Y:S01]  /*0d70*/  UMOV UR7, 0x3f1745cd ;  /* 0x3f1745cd00077882 */ /* 0x000fe20000000000 */
[----:B------:R-:W-:-:S05]  /*0d80*/  DADD R24, R22, R22 ;  /* 0x0000000016187229 */ /* 0x000fca0000000016 */
[----:B------:R-:W-:Y:S01]  /*0d90*/  DFMA R18, R20, R18, UR6 ;  /* 0x0000000614127e2b */ /* 0x000fe20008000012 */
[----:B------:R-:W-:Y:S01]  /*0da0*/  UMOV UR6, 0x258a578b ;  /* 0x258a578b00067882 */ /* 0x000fe20000000000 */
[----:B------:R-:W-:Y:S01]  /*0db0*/  UMOV UR7, 0x3f3c71c7 ;  /* 0x3f3c71c700077882 */ /* 0x000fe20000000000 */
[----:B------:R-:W-:-:S05]  /*0dc0*/  DFMA R24, R14, -R12, R24 ;  /* 0x8000000c0e18722b */ /* 0x000fca0000000018 */
[----:B------:R-:W-:Y:S01]  /*0dd0*/  DFMA R18, R20, R18, UR6 ;  /* 0x0000000614127e2b */ /* 0x000fe20008000012 */
[----:B------:R-:W-:Y:S01]  /*0de0*/  UMOV UR6, 0x9242b910 ;  /* 0x9242b91000067882 */ /* 0x000fe20000000000 */
[----:B------:R-:W-:Y:S01]  /*0df0*/  UMOV UR7, 0x3f624924 ;  /* 0x3f62492400077882 */ /* 0x000fe20000000000 */
[----:B------:R-:W-:-:S05]  /*0e00*/  DMUL R16, R16, R24 ;  /* 0x0000001810107228 */ /* 0x000fca0000000000 */
[----:B------:R-:W-:Y:S01]  /*0e10*/  DFMA R18, R20, R18, UR6 ;  /* 0x0000000614127e2b */ /* 0x000fe20008000012 */
[----:B------:R-:W-:Y:S01]  /*0e20*/  UMOV UR6, 0x99999dfb ;  /* 0x99999dfb00067882 */ /* 0x000fe20000000000 */
[----:B------:R-:W-:-:S06]  /*0e30*/  UMOV UR7, 0x3f899999 ;  /* 0x3f89999900077882 */ /* 0x000fcc0000000000 */
[----:B------:R-:W-:Y:S01]  /*0e40*/  DFMA R22, R20, R18, UR6 ;  /* 0x0000000614167e2b */ /* 0x000fe20008000012 */
[----:B------:R-:W-:Y:S01]  /*0e50*/  UMOV UR6, 0x55555555 ;  /* 0x5555555500067882 */ /* 0x000fe20000000000 */
[----:B------:R-:W-:Y:S01]  /*0e60*/  UMOV UR7, 0x3fb55555 ;  /* 0x3fb5555500077882 */ /* 0x000fe20000000000 */
[----:B------:R-:W-:-:S05]  /*0e70*/  DMUL R18, R12, R12 ;  /* 0x0000000c0c127228 */ /* 0x000fca0000000000 */
[----:B------:R-:W-:-:S03]  /*0e80*/  DFMA R14, R20, R22, UR6 ;  /* 0x00000006140e7e2b */ /* 0x000fc60008000016 */
[----:B------:R-:W-:-:S05]  /*0e90*/  DMUL R26, R12, R18 ;  /* 0x000000120c1a7228 */ /* 0x000fca0000000000 */
[----:B------:R-:W-:Y:S01]  /*0ea0*/  DADD R24, -R14, UR6 ;  /* 0x000000060e187e29 */ /* 0x000fe20008000100 */
[----:B------:R-:W-:Y:S01]  /*0eb0*/  UMOV UR6, 0xb9e7b0 ;  /* 0x00b9e7b000067882 */ /* 0x000fe20000000000 */
[----:B------:R-:W-:-:S06]  /*0ec0*/  UMOV UR7, 0x3c46a4cb ;  /* 0x3c46a4cb00077882 */ /* 0x000fcc0000000000 */
[----:B------:R-:W-:Y:S02]  /*0ed0*/  DFMA R20, R20, R22, R24 ;  /* 0x000000161414722b */ /* 0x000fe40000000018 */
[----:B------:R-:W-:Y:S01]  /*0ee0*/  DFMA R22, R12, R12, -R18 ;  /* 0x0000000c0c16722b */ /* 0x000fe20000000812 */
[----:B------:R-:W-:Y:S02]  /*0ef0*/  VIADD R25, R17, 0x100000 ;  /* 0x0010000011197836 */ /* 0x000fe40000000000 */
[----:B------:R-:W-:-:S06]  /*0f00*/  IMAD.MOV.U32 R24, RZ, RZ, R16 ;  /* 0x000000ffff187224 */ /* 0x000fcc00078e0010 */
[----:B------:R-:W-:Y:S02]  /*0f10*/  DFMA R22, R12, R24, R22 ;  /* 0x000000180c16722b */ /* 0x000fe40000000016 */
[----:B------:R-:W-:Y:S01]  /*0f20*/  DADD R24, R20, -UR6 ;  /* 0x8000000614187e29 */ /* 0x000fe20008000000 */
[----:B------:R-:W-:Y:S01]  /*0f30*/  UMOV UR6, 0x80000000 ;  /* 0x8000000000067882 */ /* 0x000fe20000000000 */
[----:B------:R-:W-:Y:S01]  /*0f40*/  DFMA R20, R12, R18, -R26 ;  /* 0x000000120c14722b */ /* 0x000fe2000000081a */
[----:B------:R-:W-:-:S07]  /*0f50*/  UMOV UR7, 0x43300000 ;  /* 0x4330000000077882 */ /* 0x000fce0000000000 */
[----:B------:R-:W-:Y:S02]  /*0f60*/  DFMA R20, R16, R18, R20 ;  /* 0x000000121014722b */ /* 0x000fe40000000014 */
[----:B------:R-:W-:-:S06]  /*0f70*/  DADD R18, R14, R24 ;  /* 0x000000000e127229 */ /* 0x000fcc0000000018 */
[----:B------:R-:W-:Y:S02]  /*0f80*/  DFMA R20, R12, R22, R20 ;  /* 0x000000160c14722b */ /* 0x000fe40000000014 */
[----:B------:R-:W-:Y:S02]  /*0f90*/  DADD R22, R14, -R18 ;  /* 0x000000000e167229 */ /* 0x000fe40000000812 */
[----:B------:R-:W-:-:S06]  /*0fa0*/  DMUL R14, R18, R26 ;  /* 0x0000001a120e7228 */ /* 0x000fcc0000000000 */
[----:B------:R-:W-:Y:S02]  /*0fb0*/  DADD R24, R24, R22 ;  /* 0x0000000018187229 */ /* 0x000fe40000000016 */
[----:B------:R-:W-:-:S08]  /*0fc0*/  DFMA R22, R18, R26, -R14 ;  /* 0x0000001a1216722b */ /* 0x000fd0000000080e */
[----:B------:R-:W-:-:S08]  /*0fd0*/  DFMA R20, R18, R20, R22 ;  /* 0x000000141214722b */ /* 0x000fd00000000016 */
[----:B------:R-:W-:-:S08]  /*0fe0*/  DFMA R24, R24, R26, R20 ;  /* 0x0000001a1818722b */ /* 0x000fd00000000014 */
[----:B------:R-:W-:-:S08]  /*0ff0*/  DADD R20, R14, R24 ;  /* 0x000000000e147229 */ /* 0x000fd00000000018 */
[--C-:B------:R-:W-:Y:S02]  /*1000*/  DADD R18, R12, R20.reuse ;  /* 0x000000000c127229 */ /* 0x100fe40000000014 */
[----:B------:R-:W-:-:S06]  /*1010*/  DADD R14, R14, -R20 ;  /* 0x000000000e0e7229 */ /* 0x000fcc0000000814 */
[----:B------:R-:W-:Y:S02]  /*1020*/  DADD R12, R12, -R18 ;  /* 0x000000000c0c7229 */ /* 0x000fe40000000812 */
[----:B------:R-:W-:-:S06]  /*1030*/  DADD R14, R24, R14 ;  /* 0x00000000180e7229 */ /* 0x000fcc000000000e */
[----:B------:R-:W-:-:S08]  /*1040*/  DADD R12, R20, R12 ;  /* 0x00000000140c7229 */ /* 0x000fd0000000000c */
[----:B------:R-:W-:-:S08]  /*1050*/  DADD R12, R14, R12 ;  /* 0x000000000e0c7229 */ /* 0x000fd0000000000c */
[----:B------:R-:W-:Y:S01]  /*1060*/  DADD R16, R16, R12 ;  /* 0x0000000010107229 */ /* 0x000fe2000000000c */
[----:B------:R-:W-:Y:S01]  /*1070*/  LOP3.LUT R12, R3, 0x80000000, RZ, 0x3c, !PT ;  /* 0x80000000030c7812 */ /* 0x000fe200078e3cff */
[----:B------:R-:W-:-:S06]  /*1080*/  IMAD.MOV.U32 R13, RZ, RZ, 0x43300000 ;  /* 0x43300000ff0d7424 */ /* 0x000fcc00078e00ff */
[----:B------:R-:W-:Y:S02]  /*1090*/  DADD R14, R18, R16 ;  /* 0x00000000120e7229 */ /* 0x000fe40000000010 */
[----:B------:R-:W-:Y:S01]  /*10a0*/  DADD R12, R12, -UR6 ;  /* 0x800000060c0c7e29 */ /* 0x000fe20008000000 */
[----:B------:R-:W-:Y:S01]  /*10b0*/  UMOV UR6, 0xfefa39ef ;  /* 0xfefa39ef00067882 */ /* 0x000fe20000000000 */
[----:B------:R-:W-:-:S04]  /*10c0*/  UMOV UR7, 0x3fe62e42 ;  /* 0x3fe62e4200077882 */ /* 0x000fc80000000000 */
[--C-:B------:R-:W-:Y:S02]  /*10d0*/  DADD R18, R18, -R14.reuse ;  /* 0x0000000012127229 */ /* 0x100fe4000000080e */
[----:B------:R-:W-:-:S06]  /*10e0*/  DFMA R10, R12, UR6, R14 ;  /* 0x000000060c0a7c2b */ /* 0x000fcc000800000e */
[----:B------:R-:W-:Y:S02]  /*10f0*/  DADD R18, R16, R18 ;  /* 0x0000000010127229 */ /* 0x000fe40000000012 */
[----:B------:R-:W-:-:S08]  /*1100*/  DFMA R20, R12, -UR6, R10 ;  /* 0x800000060c147c2b */ /* 0x000fd0000800000a */
[----:B------:R-:W-:-:S08]  /*1110*/  DADD R20, -R14, R20 ;  /* 0x000000000e147229 */ /* 0x000fd00000000114 */
[----:B------:R-:W-:-:S08]  /*1120*/  DADD R18, R18, -R20 ;  /* 0x0000000012127229 */ /* 0x000fd00000000814 */
[----:B------:R-:W-:-:S08]  /*1130*/  DFMA R18, R12, UR8, R18 ;  /* 0x000000080c127c2b */ /* 0x000fd00008000012 */
[----:B------:R-:W-:-:S08]  /*1140*/  DADD R12, R10, R18 ;  /* 0x000000000a0c7229 */ /* 0x000fd00000000012 */
[----:B------:R-:W-:Y:S02]  /*1150*/  DADD R14, R10, -R12 ;  /* 0x000000000a0e7229 */ /* 0x000fe4000000080c */
[----:B------:R-:W-:-:S06]  /*1160*/  DMUL R10, R12, 128 ;  /* 0x406000000c0a7828 */ /* 0x000fcc0000000000 */
[----:B------:R-:W-:Y:S02]  /*1170*/  DADD R14, R18, R14 ;  /* 0x00000000120e7229 */ /* 0x000fe4000000000e */
[----:B------:R-:W-:-:S08]  /*1180*/  DFMA R16, R12, 128, -R10 ;  /* 0x406000000c10782b */ /* 0x000fd0000000080a */
[----:B------:R-:W-:Y:S01]  /*1190*/  DFMA R16, R14, 128, R16 ;  /* 0x406000000e10782b */ /* 0x000fe20000000010 */
[----:B------:R-:W-:Y:S02]  /*11a0*/  IMAD.MOV.U32 R14, RZ, RZ, 0x652b82fe ;  /* 0x652b82feff0e7424 */ /* 0x000fe400078e00ff */
[----:B------:R-:W-:-:S05]  /*11b0*/  IMAD.MOV.U32 R15, RZ, RZ, 0x3ff71547 ;  /* 0x3ff71547ff0f7424 */ /* 0x000fca00078e00ff */
[----:B------:R-:W-:-:S08]  /*11c0*/  DADD R12, R10, R16 ;  /* 0x000000000a0c7229 */ /* 0x000fd00000000010 */
[----:B------:R-:W-:Y:S02]  /*11d0*/  DFMA R14, R12, R14, 6.75539944105574400000e+15 ;  /* 0x433800000c0e742b */ /* 0x000fe4000000000e */
[----:B------:R-:W-:Y:S01]  /*11e0*/  FSETP.GEU.AND P0, PT, |R13|, 4.1917929649353027344, PT ;  /* 0x4086232b0d00780b */ /* 0x000fe20003f0e200 */
[----:B------:R-:W-:-:S05]  /*11f0*/  DADD R10, R10, -R12 ;  /* 0x000000000a0a7229 */ /* 0x000fca000000080c */
[----:B------:R-:W-:-:S03]  /*1200*/  DADD R18, R14, -6.75539944105574400000e+15 ;  /* 0xc33800000e127429 */ /* 0x000fc60000000000 */
[----:B------:R-:W-:-:S05]  /*1210*/  DADD R16, R16, R10 ;  /* 0x0000000010107229 */ /* 0x000fca000000000a */
[----:B------:R-:W-:Y:S01]  /*1220*/  DFMA R20, R18, -UR6, R12 ;  /* 0x8000000612147c2b */ /* 0x000fe2000800000c */
[----:B------:R-:W-:Y:S01]  /*1230*/  UMOV UR6, 0x3b39803f ;  /* 0x3b39803f00067882 */ /* 0x000fe20000000000 */
[----:B------:R-:W-:-:S06]  /*1240*/  UMOV UR7, 0x3c7abc9e ;  /* 0x3c7abc9e00077882 */ /* 0x000fcc0000000000 */
[----:B------:R-:W-:Y:S01]  /*1250*/  DFMA R18, R18, -UR6, R20 ;  /* 0x8000000612127c2b */ /* 0x000fe20008000014 */
[----:B------:R-:W-:Y:S01]  /*1260*/  UMOV UR6, 0x69ce2bdf ;  /* 0x69ce2bdf00067882 */ /* 0x000fe20000000000 */
[----:B------:R-:W-:Y:S01]  /*1270*/  IMAD.MOV.U32 R20, RZ, RZ, -0x35dec16 ;  /* 0xfca213eaff147424 */ /* 0x000fe200078e00ff */
[----:B------:R-:W-:Y:S01]  /*1280*/  UMOV UR7, 0x3e5ade15 ;  /* 0x3e5ade1500077882 */ /* 0x000fe20000000000 */
[----:B------:R-:W-:-:S06]  /*1290*/  IMAD.MOV.U32 R21, RZ, RZ, 0x3e928af3 ;  /* 0x3e928af3ff157424 */ /* 0x000fcc00078e00ff */
[----:B------:R-:W-:Y:S01]  /*12a0*/  DFMA R20, R18, UR6, R20 ;  /* 0x0000000612147c2b */ /* 0x000fe20008000014 */
[----:B------:R-:W-:Y:S01]  /*12b0*/  UMOV UR6, 0x62401315 ;  /* 0x6240131500067882 */ /* 0x000fe20000000000 */
[----:B------:R-:W-:-:S06]  /*12c0*/  UMOV UR7, 0x3ec71dee ;  /* 0x3ec71dee00077882 */ /* 0x000fcc0000000000 */
[----:B------:R-:W-:Y:S01]  /*12d0*/  DFMA R20, R18, R20, UR6 ;  /* 0x0000000612147e2b */ /* 0x000fe20008000014 */
        /* <DEDUP_REMOVED lines=20> */
[----:B------:R-:W-:-:S08]  /*1420*/  DFMA R20, R18, R20, UR6 ;  /* 0x0000000612147e2b */ /* 0x000fd00008000014 */
[----:B------:R-:W-:-:S08]  /*1430*/  DFMA R20, R18, R20, 1 ;  /* 0x3ff000001214742b */ /* 0x000fd00000000014 */
[----:B------:R-:W-:-:S10]  /*1440*/  DFMA R18, R18, R20, 1 ;  /* 0x3ff000001212742b */ /* 0x000fd40000000014 */
[----:B------:R-:W-:Y:S02]  /*1450*/  IMAD R11, R14, 0x100000, R19 ;  /* 0x001000000e0b7824 */ /* 0x000fe400078e0213 */
[----:B------:R-:W-:Y:S01]  /*1460*/  IMAD.MOV.U32 R10, RZ, RZ, R18 ;  /* 0x000000ffff0a7224 */ /* 0x000fe200078e0012 */
[----:B------:R-:W-:Y:S06]  /*1470*/  @!P0 BRA `(.L_x_4003) ;  /* 0x0000000000308947 */ /* 0x000fec0003800000 */
[----:B------:R-:W-:Y:S01]  /*1480*/  FSETP.GEU.AND P1, PT, |R13|, 4.2275390625, PT ;  /* 0x408748000d00780b */ /* 0x000fe20003f2e200 */
[C---:B------:R-:W-:Y:S02]  /*1490*/  DADD R10, R12.reuse, +INF ;  /* 0x7ff000000c0a7429 */ /* 0x040fe40000000000 */
[----:B------:R-:W-:-:S08]  /*14a0*/  DSETP.GEU.AND P0, PT, R12, RZ, PT ;  /* 0x000000ff0c00722a */ /* 0x000fd00003f0e000 */
[----:B------:R-:W-:Y:S02]  /*14b0*/  FSEL R10, R10, RZ, P0 ;  /* 0x000000ff0a0a7208 */ /* 0x000fe40000000000 */
[----:B------:R-:W-:Y:S02]  /*14c0*/  @!P1 LEA.HI R3, R14, R14, RZ, 0x1 ;  /* 0x0000000e0e039211 */ /* 0x000fe400078f08ff */
[----:B------:R-:W-:Y:S02]  /*14d0*/  FSEL R11, R11, RZ, P0 ;  /* 0x000000ff0b0b7208 */ /* 0x000fe40000000000 */
[----:B------:R-:W-:-:S05]  /*14e0*/  @!P1 SHF.R.S32.HI R3, RZ, 0x1, R3 ;  /* 0x00000001ff039819 */ /* 0x000fca0000011403 */
[----:B------:R-:W-:Y:S02]  /*14f0*/  @!P1 IMAD.IADD R12, R14, 0x1, -R3 ;  /* 0x000000010e0c9824 */ /* 0x000fe400078e0a03 */
[----:B------:R-:W-:-:S03]  /*1500*/  @!P1 IMAD R19, R3, 0x100000, R19 ;  /* 0x0010000003139824 */ /* 0x000fc600078e0213 */
[----:B------:R-:W-:Y:S01]  /*1510*/  @!P1 LEA R13, R12, 0x3ff00000, 0x14 ;  /* 0x3ff000000c0d9811 */ /* 0x000fe200078ea0ff */
[----:B------:R-:W-:-:S06]  /*1520*/  @!P1 IMAD.MOV.U32 R12, RZ, RZ, RZ ;  /* 0x000000ffff0c9224 */ /* 0x000fcc00078e00ff */
[----:B------:R-:W-:-:S11]  /*1530*/  @!P1 DMUL R10, R18, R12 ;  /* 0x0000000c120a9228 */ /* 0x000fd60000000000 */
.L_x_4003:
[----:B------:R-:W-:Y:S02]  /*1540*/  DFMA R16, R16, R10, R10 ;  /* 0x0000000a1010722b */ /* 0x000fe4000000000a */
[----:B------:R-:W-:-:S08]  /*1550*/  DSETP.NEU.AND P0, PT, |R10|, +INF , PT ;  /* 0x7ff000000a00742a */ /* 0x000fd00003f0d200 */
[----:B------:R-:W-:Y:S01]  /*1560*/  FSEL R3, R10, R16, !P0 ;  /* 0x000000100a037208 */ /* 0x000fe20004000000 */
[----:B------:R-:W-:Y:S01]  /*1570*/  IMAD.MOV.U32 R10, RZ, RZ, R0 ;  /* 0x000000ffff0a7224 */ /* 0x000fe200078e0000 */
[----:B------:R-:W-:Y:S01]  /*1580*/  FSEL R16, R11, R17, !P0 ;  /* 0x000000110b107208 */ /* 0x000fe20004000000 */
[----:B------:R-:W-:-:S04]  /*1590*/  IMAD.MOV.U32 R11, RZ, RZ, 0x0 ;  /* 0x00000000ff0b7424 */ /* 0x000fc800078e00ff */
[----:B------:R-:W-:Y:S05]  /*15a0*/  RET.REL.NODEC R10 `(compress_flags_from_density_kernel) ;  /* 0xffffffe80a947950 */ /* 0x000fea0003c3ffff */
.L_x_4004:
        /* <DEDUP_REMOVED lines=13> */
.L_x_4137:


//--------------------- .text.slice_popcount_sum_kernel --------------------------
	.section	.text.slice_popcount_sum_kernel,"ax",@progbits
	.align	128
        .global         slice_popcount_sum_kernel
        .type           slice_popcount_sum_kernel,@function
        .size           slice_popcount_sum_kernel,(.L_x_4173 - slice_popcount_sum_kernel)
        .other          slice_popcount_sum_kernel,@"STO_CUDA_ENTRY STV_DEFAULT"
slice_popcount_sum_kernel:
.text.slice_popcount_sum_kernel:
[----:B------:R-:W-:Y:S01]  /*0000*/  LDC R1, c[0x0][0x37c] ;  /* 0x0000df00ff017b82 */ /* 0x000fe20000000800 */
[----:B------:R-:W0:Y:S01]  /*0010*/  S2R R0, SR_CTAID.X ;  /* 0x0000000000007919 */ /* 0x000e220000002500 */
[----:B------:R-:W0:Y:S02]  /*0020*/  LDCU UR4, c[0x0][0x388] ;  /* 0x00007100ff0477ac */ /* 0x000e240008000800 */
[----:B0-----:R-:W-:-:S13]  /*0030*/  ISETP.GE.AND P0, PT, R0, UR4, PT ;  /* 0x0000000400007c0c */ /* 0x001fda000bf06270 */
[----:B------:R-:W-:Y:S05]  /*0040*/  @P0 EXIT ;  /* 0x000000000000094d */ /* 0x000fea0003800000 */
[----:B------:R-:W0:Y:S01]  /*0050*/  S2R R2, SR_TID.X ;  /* 0x0000000000027919 */ /* 0x000e220000002100 */
[----:B------:R-:W0:Y:S01]  /*0060*/  LDCU UR5, c[0x0][0x38c] ;  /* 0x00007180ff0577ac */ /* 0x000e220008000800 */
[----:B------:R-:W-:Y:S01]  /*0070*/  BSSY.RECONVERGENT B0, `(.L_x_4005) ;  /* 0x0000019000007945 */ /* 0x000fe20003800200 */
[----:B------:R-:W-:Y:S01]  /*0080*/  IMAD.MOV.U32 R11, RZ, RZ, RZ ;  /* 0x000000ffff0b7224 */ /* 0x000fe200078e00ff */
[----:B------:R-:W1:Y:S01]  /*0090*/  LDCU.64 UR6, c[0x0][0x358] ;  /* 0x00006b00ff0677ac */ /* 0x000e620008000a00 */
[----:B------:R-:W-:Y:S01]  /*00a0*/  IMAD.MOV.U32 R12, RZ, RZ, RZ ;  /* 0x000000ffff0c7224 */ /* 0x000fe200078e00ff */
[----:B------:R-:W2:Y:S01]  /*00b0*/  LDCU.64 UR8, c[0x0][0x380] ;  /* 0x00007000ff0877ac */ /* 0x000ea20008000a00 */
[----:B0-----:R-:W-:-:S13]  /*00c0*/  ISETP.GE.AND P0, PT, R2, UR5, PT ;  /* 0x0000000502007c0c */ /* 0x001fda000bf06270 */
[----:B-12---:R-:W-:Y:S05]  /*00d0*/  @P0 BRA `(.L_x_4006) ;  /* 0x0000000000480947 */ /* 0x006fea0003800000 */
[----:B------:R-:W0:Y:S01]  /*00e0*/  LDC R8, c[0x0][0x360] ;  /* 0x0000d800ff087b82 */ /* 0x000e220000000800 */
[----:B------:R-:W-:Y:S02]  /*00f0*/  IMAD.MOV.U32 R11, RZ, RZ, RZ ;  /* 0x000000ffff0b7224 */ /* 0x000fe400078e00ff */
[----:B------:R-:W-:Y:S02]  /*0100*/  IMAD.MOV.U32 R12, RZ, RZ, RZ ;  /* 0x000000ffff0c7224 */ /* 0x000fe400078e00ff */
[----:B------:R-:W-:-:S07]  /*0110*/  IMAD.MOV.U32 R3, RZ, RZ, R2 ;  /* 0x000000ffff037224 */ /* 0x000fce00078e0002 */
.L_x_4007:
[--C-:B------:R-:W-:Y:S01]  /*0120*/  SHF.R.S32.HI R5, RZ, 0x1f, R3.reuse ;  /* 0x0000001fff057819 */ /* 0x100fe20000011403 */
[----:B------:R-:W-:-:S04]  /*0130*/  IMAD.MOV.U32 R4, RZ, RZ, R3 ;  /* 0x000000ffff047224 */ /* 0x000fc800078e0003 */
[----:B------:R-:W-:-:S03]  /*0140*/  IMAD.WIDE.U32 R6, R0, UR5, R4 ;  /* 0x0000000500067c25 */ /* 0x000fc6000f8e0004 */
[----:B------:R-:W-:-:S04]  /*0150*/  LEA R4, P0, R6, UR8, 0x3 ;  /* 0x0000000806047c11 */ /* 0x000fc8000f8018ff */
[----:B------:R-:W-:-:S06]  /*0160*/  LEA.HI.X R5, R6, UR9, R7, 0x3, P0 ;  /* 0x0000000906057c11 */ /* 0x000fcc00080f1c07 */
[----:B------:R-:W2:Y:S01]  /*0170*/  LDG.E.64.CONSTANT R4, desc[UR6][R4.64] ;  /* 0x0000000604047981 */ /* 0x000ea2000c1e9b00 */
[----:B0-----:R-:W-:-:S05]  /*0180*/  IMAD.IADD R3, R8, 0x1, R3 ;  /* 0x0000000108037824 */ /* 0x001fca00078e0203 */
[----:B------:R-:W-:Y:S01]  /*0190*/  ISETP.GE.AND P0, PT, R3, UR5, PT ;  /* 0x0000000503007c0c */ /* 0x000fe2000bf06270 */
[----:B--2---:R-:W-:Y:S08]  /*01a0*/  POPC R6, R4 ;  /* 0x0000000400067309 */ /* 0x004ff00000000000 */
[----:B------:R-:W0:Y:S02]  /*01b0*/  POPC R7, R5 ;  /* 0x0000000500077309 */ /* 0x000e240000000000 */
[----:B0-----:R-:W-:-:S05]  /*01c0*/  IMAD.IADD R6, R6, 0x1, R7 ;  /* 0x0000000106067824 */ /* 0x001fca00078e0207 */
[----:B------:R-:W-:-:S05]  /*01d0*/  IADD3 R11, P1, PT, R6, R11, RZ ;  /* 0x0000000b060b7210 */ /* 0x000fca0007f3e0ff */
[----:B------:R-:W-:Y:S01]  /*01e0*/  IMAD.X R12, RZ, RZ, R12, P1 ;  /* 0x000000ffff0c7224 */ /* 0x000fe200008e060c */
[----:B------:R-:W-:Y:S07]  /*01f0*/  @!P0 BRA `(.L_x_4007) ;  /* 0xfffffffc00c88947 */ /* 0x000fee000383ffff */
.L_x_4006:
[----:B------:R-:W-:Y:S05]  /*0200*/  BSYNC.RECONVERGENT B0 ;  /* 0x0000000000007941 */ /* 0x000fea0003800200 */
.L_x_4005:
[----:B------:R-:W0:Y:S01]  /*0210*/  SHFL.DOWN PT, R4, R11, 0x10, 0x1f ;  /* 0x0a001f000b047f89 */ /* 0x000e2200000e0000 */
[----:B------:R-:W1:Y:S01]  /*0220*/  LDCU UR4, c[0x0][0x360] ;  /* 0x00006c00ff0477ac */ /* 0x000e620008000800 */
[----:B------:R-:W-:Y:S02]  /*0230*/  LOP3.LUT P1, RZ, R2, 0x1f, RZ, 0xc0, !PT ;  /* 0x0000001f02ff7812 */ /* 0x000fe4000782c0ff */
[----:B------:R-:W2:Y:S01]  /*0240*/  SHFL.DOWN PT, R3, R12, 0x10, 0x1f ;  /* 0x0a001f000c037f89 */ /* 0x000ea200000e0000 */
[----:B-1----:R-:W-:Y:S01]  /*0250*/  USHF.R.U32.HI UR4, URZ, 0x5, UR4 ;  /* 0x00000005ff047899 */ /* 0x002fe20008011604 */
[----:B0-----:R-:W-:-:S05]  /*0260*/  IADD3 R5, P0, PT, R4, R11, RZ ;  /* 0x0000000b04057210 */ /* 0x001fca0007f1e0ff */
[----:B--2---:R-:W-:Y:S01]  /*0270*/  IMAD.X R10, R3, 0x1, R12, P0 ;  /* 0x00000001030a7824 */ /* 0x004fe200000e060c */
[----:B------:R-:W0:Y:S04]  /*0280*/  SHFL.DOWN PT, R4, R5, 0x8, 0x1f ;  /* 0x09001f0005047f89 */ /* 0x000e2800000e0000 */
[----:B------:R-:W1:Y:S01]  /*0290*/  SHFL.DOWN PT, R3, R10, 0x8, 0x1f ;  /* 0x09001f000a037f89 */ /* 0x000e6200000e0000 */
[----:B0-----:R-:W-:Y:S02]  /*02a0*/  IADD3 R9, P0, PT, R4, R5, RZ ;  /* 0x0000000504097210 */ /* 0x001fe40007f1e0ff */
[----:B------:R-:W0:Y:S03]  /*02b0*/  @!P1 S2R R5, SR_CgaCtaId ;  /* 0x0000000000059919 */ /* 0x000e260000008800 */
[----:B-1----:R-:W-:Y:S01]  /*02c0*/  IMAD.X R6, R3, 0x1, R10, P0 ;  /* 0x0000000103067824 */ /* 0x002fe200000e060a */
[----:B------:R-:W1:Y:S04]  /*02d0*/  SHFL.DOWN PT, R4, R9, 0x4, 0x1f ;  /* 0x08801f0009047f89 */ /* 0x000e6800000e0000 */
[----:B------:R-:W2:Y:S01]  /*02e0*/  SHFL.DOWN PT, R3, R6, 0x4, 0x1f ;  /* 0x08801f0006037f89 */ /* 0x000ea200000e0000 */
[----:B-1----:R-:W-:-:S05]  /*02f0*/  IADD3 R7, P0, PT, R4, R9, RZ ;  /* 0x0000000904077210 */ /* 0x002fca0007f1e0ff */
[----:B--2---:R-:W-:Y:S01]  /*0300*/  IMAD.X R8, R3, 0x1, R6, P0 ;  /* 0x0000000103087824 */ /* 0x004fe200000e0606 */
[----:B------:R-:W1:Y:S01]  /*0310*/  SHFL.DOWN PT, R4, R7, 0x2, 0x1f ;  /* 0x08401f0007047f89 */ /* 0x000e6200000e0000 */
[----:B------:R-:W-:-:S03]  /*0320*/  ISETP.GE.U32.AND P0, PT, R2, UR4, PT ;  /* 0x0000000402007c0c */ /* 0x000fc6000bf06070 */
[----:B------:R-:W2:Y:S10]  /*0330*/  SHFL.DOWN PT, R3, R8, 0x2, 0x1f ;  /* 0x08401f0008037f89 */ /* 0x000eb400000e0000 */
[----:B------:R-:W3:Y:S01]  /*0340*/  @!P0 S2R R12, SR_CgaCtaId ;  /* 0x00000000000c8919 */ /* 0x000ee20000008800 */
[----:B-1----:R-:W-:-:S02]  /*0350*/  IADD3 R9, P2, PT, R4, R7, RZ ;  /* 0x0000000704097210 */ /* 0x002fc40007f5e0ff */
[----:B------:R-:W-:Y:S02]  /*0360*/  @!P1 MOV R4, 0x400 ;  /* 0x0000040000049802 */ /* 0x000fe40000000f00 */
[----:B------:R-:W-:Y:S01]  /*0370*/  @!P0 MOV R7, 0x400 ;  /* 0x0000040000078802 */ /* 0x000fe20000000f00 */
[----:B--2---:R-:W-:Y:S01]  /*0380*/  IMAD.X R10, R3, 0x1, R8, P2 ;  /* 0x00000001030a7824 */ /* 0x004fe200010e0608 */
[----:B------:R-:W1:Y:S01]  /*0390*/  SHFL.DOWN PT, R6, R9, 0x1, 0x1f ;  /* 0x08201f0009067f89 */ /* 0x000e6200000e0000 */
[----:B0-----:R-:W-:-:S03]  /*03a0*/  @!P1 LEA R5, R5, R4, 0x18 ;  /* 0x0000000405059211 */ /* 0x001fc600078ec0ff */
[----:B------:R-:W0:Y:S01]  /*03b0*/  SHFL.DOWN PT, R3, R10, 0x1, 0x1f ;  /* 0x08201f000a037f89 */ /* 0x000e2200000e0000 */
[----:B---3--:R-:W-:-:S05]  /*03c0*/  @!P0 LEA R11, R12, R7, 0x18 ;  /* 0x000000070c0b8211 */ /* 0x008fca00078ec0ff */
[----:B------:R-:W-:Y:S01]  /*03d0*/  @!P0 IMAD R8, R2, 0x8, R11 ;  /* 0x0000000802088824 */ /* 0x000fe200078e020b */
[----:B-1----:R-:W-:-:S05]  /*03e0*/  IADD3 R6, P2, PT, R6, R9, RZ ;  /* 0x0000000906067210 */ /* 0x002fca0007f5e0ff */
[----:B0-----:R-:W-:Y:S01]  /*03f0*/  IMAD.X R7, R3, 0x1, R10, P2 ;  /* 0x0000000103077824 */ /* 0x001fe200010e060a */
[----:B------:R-:W-:Y:S02]  /*0400*/  @!P1 LEA.HI R3, R2, R5, RZ, 0x1e ;  /* 0x0000000502039211 */ /* 0x000fe400078ff0ff */
[----:B------:R-:W-:-:S03]  /*0410*/  CS2R R4, SRZ ;  /* 0x0000000000047805 */ /* 0x000fc6000001ff00 */
[----:B------:R-:W-:Y:S01]  /*0420*/  @!P1 STS.64 [R3], R6 ;  /* 0x0000000603009388 */ /* 0x000fe20000000a00 */
[----:B------:R-:W-:Y:S06]  /*0430*/  BAR.SYNC.DEFER_BLOCKING 0x0 ;  /* 0x0000000000007b1d */ /* 0x000fec0000010000 */
[----:B------:R-:W0:Y:S04]  /*0440*/  @!P0 LDS.64 R4, [R8] ;  /* 0x0000000008048984 */ /* 0x000e280000000a00 */
[----:B0-----:R-:W0:Y:S04]  /*0450*/  SHFL.DOWN PT, R11, R4, 0x10, 0x1f ;  /* 0x0a001f00040b7f89 */ /* 0x001e2800000e0000 */
[----:B------:R-:W1:Y:S01]  /*0460*/  SHFL.DOWN PT, R9, R5, 0x10, 0x1f ;  /* 0x0a001f0005097f89 */ /* 0x000e6200000e0000 */
[----:B0-----:R-:W-:-:S05]  /*0470*/  IADD3 R13, P0, PT, R11, R4, RZ ;  /* 0x000000040b0d7210 */ /* 0x001fca0007f1e0ff */
[----:B-1----:R-:W-:Y:S01]  /*0480*/  IMAD.X R12, R9, 0x1, R5, P0 ;  /* 0x00000001090c7824 */ /* 0x002fe200000e0605 */
[----:B------:R-:W0:Y:S04]  /*0490*/  SHFL.DOWN PT, R10, R13, 0x8, 0x1f ;  /* 0x09001f000d0a7f89 */ /* 0x000e2800000e0000 */
        /* <DEDUP_REMOVED lines=11> */
[----:B------:R-:W-:Y:S01]  /*0550*/  ISETP.NE.AND P0, PT, R2, RZ, PT ;  /* 0x000000ff0200720c */ /* 0x000fe20003f05270 */
[----:B------:R0:W1:Y:S04]  /*0560*/  SHFL.DOWN PT, R4, R7, 0x1, 0x1f ;  /* 0x08201f0007047f89 */ /* 0x00006800000e0000 */
[----:B------:R0:W2:Y:S08]  /*0570*/  SHFL.DOWN PT, R5, R6, 0x1, 0x1f ;  /* 0x08201f0006057f89 */ /* 0x0000b000000e0000 */
[----:B0-----:R-:W-:Y:S05]  /*0580*/  @P0 EXIT ;  /* 0x000000000000094d */ /* 0x001fea0003800000 */
[----:B------:R-:W0:Y:S01]  /*0590*/  LDC.64 R2, c[0x0][0x390] ;  /* 0x0000e400ff027b82 */ /* 0x000e220000000a00 */
[----:B-1----:R-:W-:-:S05]  /*05a0*/  IADD3 R4, P0, PT, R4, R7, RZ ;  /* 0x0000000704047210 */ /* 0x002fca0007f1e0ff */
[----:B--2---:R-:W-:Y:S02]  /*05b0*/  IMAD.X R5, R5, 0x1, R6, P0 ;  /* 0x0000000105057824 */ /* 0x004fe400000e0606 */
[----:B0-----:R-:W-:-:S05]  /*05c0*/  IMAD.WIDE.U32 R2, R0, 0x8, R2 ;  /* 0x0000000800027825 */ /* 0x001fca00078e0002 */
[----:B------:R-:W-:Y:S01]  /*05d0*/  STG.E.64 desc[UR6][R2.64], R4 ;  /* 0x0000000402007986 */ /* 0x000fe2000c101b06 */
[----:B------:R-:W-:Y:S05]  /*05e0*/  EXIT ;  /* 0x000000000000794d */ /* 0x000fea0003800000 */
.L_x_4008:
        /* <DEDUP_REMOVED lines=9> */
.L_x_4173:


//--------------------- .text.popcount_weighted_keys_literal_fused_multiq_kernel_warp_out_nocoeff --------------------------
	.section	.text.popcount_weighted_keys_literal_fused_multiq_kernel_warp_out_nocoeff,"ax",@progbits
	.align	128
        .global         popcount_weighted_keys_literal_fused_multiq_kernel_warp_out_nocoeff
        .type           popcount_weighted_keys_literal_fused_multiq_kernel_warp_out_nocoeff,@function
        .size           popcount_weighted_keys_literal_fused_multiq_kernel_warp_out_nocoeff,(.L_x_4174 - popcount_weighted_keys_literal_fused_multiq_kernel_warp_out_nocoeff)
        .other          popcount_weighted_keys_literal_fused_multiq_kernel_warp_out_nocoeff,@"STO_CUDA_ENTRY STV_DEFAULT"
popcount_weighted_keys_literal_fused_multiq_kernel_warp_out_nocoeff:
.text.popcount_weighted_keys_literal_fused_multiq_kernel_warp_out_nocoeff:
[----:B------:R-:W0:Y:S08]  /*0000*/  LDC R1, c[0x0][0x37c] ;  /* 0x0000df00ff017b82 */ /* 0x000e300000000800 */
[----:B------:R-:W1:Y:S01]  /*0010*/  LDC.64 R2, c[0x0][0x3b0] ;  /* 0x0000ec00ff027b82 */ /* 0x000e620000000a00 */
[----:B0-----:R-:W-:-:S07]  /*0020*/  VIADD R1, R1, 0xffffff80 ;  /* 0xffffff8001017836 */ /* 0x001fce0000000000 */
[----:B------:R-:W0:Y:S01]  /*0030*/  S2UR UR4, SR_CTAID.Y ;  /* 0x00000000000479c3 */ /* 0x000e220000002600 */
[----:B-1----:R-:W-:-:S05]  /*0040*/  VIMNMX R3, PT, PT, R3, 0x1, !PT ;  /* 0x0000000103037848 */ /* 0x002fca0007fe0100 */
[----:B0-----:R-:W-:-:S05]  /*0050*/  IMAD R3, R3, UR4, RZ ;  /* 0x0000000403037c24 */ /* 0x001fca000f8e02ff */
[----:B------:R-:W-:-:S13]  /*0060*/  ISETP.GE.AND P0, PT, R3, R2, PT ;  /* 0x000000020300720c */ /* 0x000fda0003f06270 */
[----:B------:R-:W-:Y:S05]  /*0070*/  @P0 EXIT ;  /* 0x000000000000094d */ /* 0x000fea0003800000 */
[----:B------:R-:W0:Y:S01]  /*0080*/  S2UR UR6, SR_CgaCtaId ;  /* 0x00000000000679c3 */ /* 0x000e220000008800 */
[----:B------:R-:W1:Y:S01]  /*0090*/  LDCU UR8, c[0x0][0x3b8] ;  /* 0x00007700ff0877ac */ /* 0x000e620008000800 */
[----:B------:R-:W2:Y:S01]  /*00a0*/  S2R R12, SR_TID.X ;  /* 0x00000000000c7919 */ /* 0x000ea20000002100 */
[----:B------:R-:W-:Y:S01]  /*00b0*/  IMAD.MOV.U32 R2, RZ, RZ, RZ ;  /* 0x000000ffff027224 */ /* 0x000fe200078e00ff */
[----:B------:R-:W3:Y:S04]  /*00c0*/  LDCU.64 UR12, c[0x0][0x390] ;  /* 0x00007200ff0c77ac */ /* 0x000ee80008000a00 */
[----:B------:R-:W4:Y:S01]  /*00d0*/  S2UR UR7, SR_CTAID.X ;  /* 0x00000000000779c3 */ /* 0x000f220000002500 */
[----:B------:R-:W5:Y:S01]  /*00e0*/  LDCU UR9, c[0x0][0x3a8] ;  /* 0x00007500ff0977ac */ /* 0x000f620008000800 */
[----:B------:R-:W-:Y:S01]  /*00f0*/  UMOV UR4, 0x400 ;  /* 0x0000040000047882 */ /* 0x000fe20000000000 */
[----:B------:R-:W2:Y:S05]  /*0100*/  LDCU.64 UR14, c[0x0][0x358] ;  /* 0x00006b00ff0e77ac */ /* 0x000eaa0008000a00 */
[----:B------:R-:W2:Y:S01]  /*0110*/  LDC R0, c[0x0][0x360] ;  /* 0x0000d800ff007b82 */ /* 0x000ea20000000800 */
[----:B-1----:R-:W-:-:S02]  /*0120*/  UISETP.LT.AND UP0, UPT, UR8, 0x1, UPT ;  /* 0x000000010800788c */ /* 0x002fc4000bf01270 */
[----:B---3--:R-:W-:Y:S02]  /*0130*/  UIMAD UR5, UR13, UR12, URZ ;  /* 0x0000000c0d0572a4 */ /* 0x008fe4000f8e02ff */
[----:B0-----:R-:W-:Y:S02]  /*0140*/  ULEA UR6, UR6, UR4, 0x18 ;  /* 0x0000000406067291 */ /* 0x001fe4000f8ec0ff */
[----:B-----5:R-:W-:Y:S02]  /*0150*/  UIMAD UR11, UR13, UR9, URZ ;  /* 0x000000090d0b72a4 */ /* 0x020fe4000f8e02ff */
[----:B------:R-:W-:Y:S02]  /*0160*/  USEL UR4, UR8, 0x1, !UP0 ;  /* 0x0000000108047887 */ /* 0x000fe4000c000000 */
[----:B------:R-:W-:Y:S02]  /*0170*/  ULEA UR5, UR5, UR6, 0x3 ;  /* 0x0000000605057291 */ /* 0x000fe4000f8e18ff */
[----:B------:R-:W-:-:S02]  /*0180*/  UIMAD UR6, UR4, UR11, URZ ;  /* 0x0000000b040672a4 */ /* 0x000fc4000f8e02ff */
[----:B------:R-:W-:Y:S02]  /*0190*/  USHF.R.S32.HI UR10, URZ, 0x1f, UR13 ;  /* 0x0000001fff0a7899 */ /* 0x000fe4000801140d */
[----:B------:R-:W-:Y:S02]  /*01a0*/  ULEA UR6, UR6, UR5, 0x3 ;  /* 0x0000000506067291 */ /* 0x000fe4000f8e18ff */
[----:B------:R-:W-:Y:S02]  /*01b0*/  USHF.R.S32.HI UR9, URZ, 0x1f, UR9 ;  /* 0x0000001fff097899 */ /* 0x000fe40008011409 */
[----:B------:R-:W-:Y:S02]  /*01c0*/  ULEA UR8, UR12, UR6, 0x2 ;  /* 0x000000060c087291 */ /* 0x000fe4000f8e10ff */
[----:B----4-:R-:W-:-:S12]  /*01d0*/  UIMAD UR7, UR4, UR7, URZ ;  /* 0x00000007040772a4 */ /* 0x010fd8000f8e02ff */
.L_x_4015:
[----:B0-----:R-:W0:Y:S01]  /*01e0*/  LDCU UR12, c[0x0][0x3ac] ;  /* 0x00007580ff0c77ac */ /* 0x001e220008000800 */
[----:B------:R-:W-:-:S05]  /*01f0*/  VIADD R7, R2, UR7 ;  /* 0x0000000702077c36 */ /* 0x000fca0008000000 */
[----:B0-----:R-:W-:-:S13]  /*0200*/  ISETP.GE.AND P0, PT, R7, UR12, PT ;  /* 0x0000000c07007c0c */ /* 0x001fda000bf06270 */
[----:B-1----:R-:W-:Y:S05]  /*0210*/  @P0 BRA `(.L_x_4009) ;  /* 0x0000000000ac0947 */ /* 0x002fea0003800000 */
[----:B------:R-:W0:Y:S01]  /*0220*/  LDC R20, c[0x0][0x3a8] ;  /* 0x0000ea00ff147b82 */ /* 0x000e220000000800 */
[C---:B--2---:R-:W-:Y:S01]  /*0230*/  ISETP.GE.AND P0, PT, R12.reuse, UR11, PT ;  /* 0x0000000b0c007c0c */ /* 0x044fe2000bf06270 */
[----:B------:R-:W1:Y:S01]  /*0240*/  LDCU.64 UR16, c[0x0][0x3a0] ;  /* 0x00007400ff1077ac */ /* 0x000e620008000a00 */
[----:B------:R-:W-:Y:S01]  /*0250*/  BSSY.RECONVERGENT B0, `(.L_x_4010) ;  /* 0x0000018000007945 */ /* 0x000fe20003800200 */
[----:B------:R-:W2:Y:S01]  /*0260*/  LDCU.64 UR12, c[0x0][0x398] ;  /* 0x00007300ff0c77ac */ /* 0x000ea20008000a00 */
[-C--:B0-----:R-:W-:Y:S01]  /*0270*/  IMAD.WIDE.U32 R4, R7, R20.reuse, RZ ;  /* 0x0000001407047225 */ /* 0x081fe200078e00ff */
[----:B------:R-:W-:-:S03]  /*0280*/  ISETP.GE.AND P1, PT, R12, R20, PT ;  /* 0x000000140c00720c */ /* 0x000fc60003f26270 */
[----:B------:R-:W-:-:S05]  /*0290*/  IMAD R14, R7, UR9, R5 ;  /* 0x00000009070e7c24 */ /* 0x000fca000f8e0205 */
[----:B-12---:R-:W-:Y:S05]  /*02a0*/  @P0 BRA `(.L_x_4011) ;  /* 0x0000000000480947 */ /* 0x006fea0003800000 */
[----:B------:R-:W0:Y:S01]  /*02b0*/  LDC R7, c[0x0][0x394] ;  /* 0x0000e500ff077b82 */ /* 0x000e220000000800 */
[----:B------:R-:W-:Y:S02]  /*02c0*/  IMAD R16, R2, UR11, RZ ;  /* 0x0000000b02107c24 */ /* 0x000fe4000f8e02ff */
[----:B------:R-:W-:Y:S02]  /*02d0*/  IMAD.MOV.U32 R11, RZ, RZ, R12 ;  /* 0x000000ffff0b7224 */ /* 0x000fe400078e000c */
[-C--:B0-----:R-:W-:Y:S02]  /*02e0*/  IMAD R9, R14, R7.reuse, RZ ;  /* 0x000000070e097224 */ /* 0x081fe400078e02ff */
[----:B------:R-:W-:-:S04]  /*02f0*/  IMAD.WIDE.U32 R6, R4, R7, RZ ;  /* 0x0000000704067225 */ /* 0x000fc800078e00ff */
[----:B------:R-:W-:-:S04]  /*0300*/  IMAD R9, R4, UR10, R9 ;  /* 0x0000000a04097c24 */ /* 0x000fc8000f8e0209 */
[----:B------:R-:W-:-:S07]  /*0310*/  IMAD.IADD R18, R7, 0x1, R9 ;  /* 0x0000000107127824 */ /* 0x000fce00078e0209 */
.L_x_4012:
[----:B0-----:R-:W-:-:S04]  /*0320*/  IADD3 R9, P0, PT, R11, R6, RZ ;  /* 0x000000060b097210 */ /* 0x001fc80007f1e0ff */
[----:B------:R-:W-:Y:S02]  /*0330*/  LEA.HI.X.SX32 R10, R11, R18, 0x1, P0 ;  /* 0x000000120b0a7211 */ /* 0x000fe400000f0eff */
[----:B------:R-:W-:-:S04]  /*0340*/  LEA R8, P0, R9, UR12, 0x3 ;  /* 0x0000000c09087c11 */ /* 0x000fc8000f8018ff */
[----:B------:R-:W-:-:S06]  /*0350*/  LEA.HI.X R9, R9, UR13, R10, 0x3, P0 ;  /* 0x0000000d09097c11 */ /* 0x000fcc00080f1c0a */
[----:B------:R-:W2:Y:S01]  /*0360*/  LDG.E.64.CONSTANT R8, desc[UR14][R8.64] ;  /* 0x0000000e08087981 */ /* 0x000ea2000c1e9b00 */
[----:B------:R-:W-:Y:S01]  /*0370*/  IADD3 R10, PT, PT, R16, R11, RZ ;  /* 0x0000000b100a7210 */ /* 0x000fe20007ffe0ff */
[----:B------:R-:W-:-:S03]  /*0380*/  IMAD.IADD R11, R0, 0x1, R11 ;  /* 0x00000001000b7824 */ /* 0x000fc600078e020b */
[----:B------:R-:W-:Y:S02]  /*0390*/  LEA R13, R10, UR5, 0x3 ;  /* 0x000000050a0d7c11 */ /* 0x000fe4000f8e18ff */
[----:B------:R-:W-:-:S03]  /*03a0*/  ISETP.GE.AND P0, PT, R11, UR11, PT ;  /* 0x0000000b0b007c0c */ /* 0x000fc6000bf06270 */
[----:B--2---:R0:W-:Y:S10]  /*03b0*/  STS.64 [R13], R8 ;  /* 0x000000080d007388 */ /* 0x0041f40000000a00 */
[----:B------:R-:W-:Y:S05]  /*03c0*/  @!P0 BRA `(.L_x_4012) ;  /* 0xfffffffc00d48947 */ /* 0x000fea000383ffff */
.L_x_4011:
[----:B------:R-:W-:Y:S05]  /*03d0*/  BSYNC.RECONVERGENT B0 ;  /* 0x0000000000007941 */ /* 0x000fea0003800200 */
.L_x_4010:
[----:B------:R-:W-:Y:S04]  /*03e0*/  BSSY.RECONVERGENT B0, `(.L_x_4009) ;  /* 0x000000e000007945 */ /* 0x000fe80003800200 */
[----:B------:R-:W-:Y:S05]  /*03f0*/  @P1 BRA `(.L_x_4013) ;  /* 0x0000000000301947 */ /* 0x000fea0003800000 */
[----:B0-----:R-:W-:-:S07]  /*0400*/  IMAD.MOV.U32 R9, RZ, RZ, R12 ;  /* 0x000000ffff097224 */ /* 0x001fce00078e000c */
.L_x_4014:
[----:B------:R-:W-:-:S04]  /*0410*/  IADD3 R7, P0, PT, R9, R4, RZ ;  /* 0x0000000409077210 */ /* 0x000fc80007f1e0ff */
[----:B------:R-:W-:Y:S02]  /*0420*/  LEA.HI.X.SX32 R8, R9, R14, 0x1, P0 ;  /* 0x0000000e09087211 */ /* 0x000fe400000f0eff */
[----:B-1----:R-:W-:-:S04]  /*0430*/  LEA R6, P0, R7, UR16, 0x2 ;  /* 0x0000001007067c11 */ /* 0x002fc8000f8010ff */
[----:B------:R-:W-:-:S05]  /*0440*/  LEA.HI.X R7, R7, UR17, R8, 0x2, P0 ;  /* 0x0000001107077c11 */ /* 0x000fca00080f1408 */
[----:B------:R-:W2:Y:S01]  /*0450*/  LDG.E.CONSTANT R6, desc[UR14][R6.64] ;  /* 0x0000000e06067981 */ /* 0x000ea2000c1e9900 */
[--C-:B------:R-:W-:Y:S02]  /*0460*/  IMAD R8, R2, R20, R9.reuse ;  /* 0x0000001402087224 */ /* 0x100fe400078e0209 */
[----:B------:R-:W-:-:S03]  /*0470*/  IMAD.IADD R9, R0, 0x1, R9 ;  /* 0x0000000100097824 */ /* 0x000fc600078e0209 */
[----:B------:R-:W-:Y:S02]  /*0480*/  LEA R11, R8, UR8, 0x2 ;  /* 0x00000008080b7c11 */ /* 0x000fe4000f8e10ff */
[----:B------:R-:W-:-:S03]  /*0490*/  ISETP.GE.AND P0, PT, R9, R20, PT ;  /* 0x000000140900720c */ /* 0x000fc60003f06270 */
[----:B--2---:R1:W-:Y:S10]  /*04a0*/  STS [R11], R6 ;  /* 0x000000060b007388 */ /* 0x0043f40000000800 */
[----:B------:R-:W-:Y:S05]  /*04b0*/  @!P0 BRA `(.L_x_4014) ;  /* 0xfffffffc00d48947 */ /* 0x000fea000383ffff */
.L_x_4013:
[----:B------:R-:W-:Y:S05]  /*04c0*/  BSYNC.RECONVERGENT B0 ;  /* 0x0000000000007941 */ /* 0x000fea0003800200 */
.L_x_4009:
[----:B------:R-:W-:-:S05]  /*04d0*/  VIADD R2, R2, 0x1 ;  /* 0x0000000102027836 */ /* 0x000fca0000000000 */
[----:B------:R-:W-:-:S13]  /*04e0*/  ISETP.NE.AND P0, PT, R2, UR4, PT ;  /* 0x0000000402007c0c */ /* 0x000fda000bf05270 */
[----:B------:R-:W-:Y:S05]  /*04f0*/  @P0 BRA `(.L_x_4015) ;  /* 0xfffffffc00380947 */ /* 0x000fea000383ffff */
[----:B------:R-:W-:Y:S01]  /*0500*/  BAR.SYNC.DEFER_BLOCKING 0x0 ;  /* 0x0000000000007b1d */ /* 0x000fe20000010000 */
[----:B------:R-:W-:-:S05]  /*0510*/  VIADD R2, R1, 0x40 ;  /* 0x0000004001027836 */ /* 0x000fca0000000000 */
[----:B------:R-:W3:Y:S01]  /*0520*/  LDCU UR8, c[0x0][0x3a8] ;  /* 0x00007500ff0877ac */ /* 0x000ee20008000800 */
[----:B------:R-:W-:Y:S01]  /*0530*/  UMOV UR4, URZ ;  /* 0x000000ff00047c82 */ /* 0x000fe20008000000 */
[----:B---3--:R-:W-:Y:S02]  /*0540*/  ULOP3.LUT UR16, UR8, 0x7, URZ, 0xc0, !UPT ;  /* 0x0000000708107892 */ /* 0x008fe4000f8ec0ff */
[----:B------:R-:W-:Y:S02]  /*0550*/  ULOP3.LUT UR18, UR8, 0x3, URZ, 0xc0, !UPT ;  /* 0x0000000308127892 */ /* 0x000fe4000f8ec0ff */
[----:B------:R-:W-:Y:S02]  /*0560*/  ULOP3.LUT UR20, UR8, 0x7ffffff8, URZ, 0xc0, !UPT ;  /* 0x7ffffff808147892 */ /* 0x000fe4000f8ec0ff */
[----:B------:R-:W-:Y:S02]  /*0570*/  UIADD3 UR11, UPT, UPT, UR8, -0x1, URZ ;  /* 0xffffffff080b7890 */ /* 0x000fe4000fffe0ff */
[----:B------:R-:W-:-:S02]  /*0580*/  ULOP3.LUT UR8, UR8, 0x1, URZ, 0xc0, !UPT ;  /* 0x0000000108087892 */ /* 0x000fc4000f8ec0ff */
[----:B------:R-:W-:Y:S02]  /*0590*/  UIADD3 UR17, UPT, UPT, UR16, -0x1, URZ ;  /* 0xffffffff10117890 */ /* 0x000fe4000fffe0ff */
[----:B------:R-:W-:Y:S02]  /*05a0*/  UIADD3 UR19, UPT, UPT, UR18, -0x1, URZ ;  /* 0xffffffff12137890 */ /* 0x000fe4000fffe0ff */
[----:B------:R-:W-:-:S12]  /*05b0*/  UIADD3 UR21, UPT, UPT, -UR20, URZ, URZ ;  /* 0x000000ff14157290 */ /* 0x000fd8000fffe1ff */
.L_x_4072:
[----:B------:R-:W3:Y:S01]  /*05c0*/  LDCU UR9, c[0x0][0x3b0] ;  /* 0x00007600ff0977ac */ /* 0x000ee20008000800 */
[----:B------:R-:W-:-:S04]  /*05d0*/  IADD3 R5, PT, PT, R3, UR4, RZ ;  /* 0x0000000403057c10 */ /* 0x000fc8000fffe0ff */
[----:B---3--:R-:W-:-:S13]  /*05e0*/  ISETP.GE.AND P0, PT, R5, UR9, PT ;  /* 0x0000000905007c0c */ /* 0x008fda000bf06270 */
[----:B012--5:R-:W-:Y:S05]  /*05f0*/  @P0 EXIT ;  /* 0x000000000000094d */ /* 0x027fea0003800000 */
[----:B-1----:R-:W1:Y:S01]  /*0600*/  LDC.64 R6, c[0x0][0x3c8] ;  /* 0x0000f200ff067b82 */ /* 0x002e620000000a00 */
[----:B------:R-:W2:Y:S01]  /*0610*/  S2R R4, SR_TID.X ;  /* 0x0000000000047919 */ /* 0x000ea20000002100 */
[----:B------:R-:W3:Y:S01]  /*0620*/  LDCU.64 UR12, c[0x0][0x390] ;  /* 0x00007200ff0c77ac */ /* 0x000ee20008000a00 */
[----:B------:R-:W4:Y:S01]  /*0630*/  LDCU UR9, c[0x0][0x3b4] ;  /* 0x00007680ff0977ac */ /* 0x000f220008000800 */
[----:B------:R-:W4:Y:S01]  /*0640*/  LDCU UR10, c[0x0][0x390] ;  /* 0x00007200ff0a77ac */ /* 0x000f220008000800 */
[----:B------:R-:W0:Y:S01]  /*0650*/  LDCU UR22, c[0x0][0x390] ;  /* 0x00007200ff1677ac */ /* 0x000e220008000800 */
[----:B------:R-:W2:Y:S01]  /*0660*/  LDCU UR27, c[0x0][0x390] ;  /* 0x00007200ff1b77ac */ /* 0x000ea20008000800 */
[----:B------:R-:W-:Y:S01]  /*0670*/  UIADD3 UR4, UPT, UPT, UR4, 0x1, URZ ;  /* 0x0000000104047890 */ /* 0x000fe2000fffe0ff */
[C---:B-1----:R-:W-:Y:S01]  /*0680*/  IMAD.WIDE.U32 R6, R5.reuse, 0x8, R6 ;  /* 0x0000000805067825 */ /* 0x042fe200078e0006 */
[----:B------:R-:W1:Y:S05]  /*0690*/  LDCU.64 UR24, c[0x0][0x388] ;  /* 0x00007100ff1877ac */ /* 0x000e6a0008000a00 */
[----:B------:R-:W5:Y:S01]  /*06a0*/  LDG.E.64.CONSTANT R6, desc[UR14][R6.64] ;  /* 0x0000000e06067981 */ /* 0x000f62000c1e9b00 */
[----:B---3--:R-:W-:Y:S01]  /*06b0*/  UIMAD UR26, UR13, UR12, URZ ;  /* 0x0000000c0d1a72a4 */ /* 0x008fe2000f8e02ff */
[C---:B0-----:R-:W-:Y:S01]  /*06c0*/  IMAD.WIDE.U32 R8, R5.reuse, UR22, RZ ;  /* 0x0000001605087c25 */ /* 0x041fe2000f8e00ff */
[----:B----4-:R-:W-:Y:S01]  /*06d0*/  UISETP.LT.AND UP0, UPT, UR9, 0x1, UPT ;  /* 0x000000010900788c */ /* 0x010fe2000bf01270 */
[----:B------:R-:W-:Y:S01]  /*06e0*/  BSSY.RECONVERGENT B0, `(.L_x_4016) ;  /* 0x000001d000007945 */ /* 0x000fe20003800200 */
[----:B------:R-:W-:Y:S01]  /*06f0*/  USHF.R.S32.HI UR10, URZ, 0x1f, UR10 ;  /* 0x0000001fff0a7899 */ /* 0x000fe2000801140a */
[C---:B--2---:R-:W-:Y:S01]  /*0700*/  ISETP.GE.AND P1, PT, R4.reuse, UR27, PT ;  /* 0x0000001b04007c0c */ /* 0x044fe2000bf26270 */
[----:B------:R-:W-:Y:S01]  /*0710*/  USEL UR9, UR9, 0x1, !UP0 ;  /* 0x0000000109097887 */ /* 0x000fe2000c000000 */
[----:B------:R-:W-:Y:S01]  /*0720*/  ISETP.GE.AND P0, PT, R4, UR26, PT ;  /* 0x0000001a04007c0c */ /* 0x000fe2000bf06270 */
[----:B------:R-:W0:Y:S02]  /*0730*/  LDCU.64 UR22, c[0x0][0x380] ;  /* 0x00007000ff1677ac */ /* 0x000e240008000a00 */
[----:B------:R-:W-:Y:S01]  /*0740*/  IMAD R16, R5, UR10, R9 ;  /* 0x0000000a05107c24 */ /* 0x000fe2000f8e0209 */
[----:B------:R-:W-:-:S09]  /*0750*/  UISETP.NE.AND UP0, UPT, UR4, UR9, UPT ;  /* 0x000000090400728c */ /* 0x000fd2000bf05270 */
[----:B-1----:R-:W-:Y:S05]  /*0760*/  @P0 BRA `(.L_x_4017) ;  /* 0x0000000000500947 */ /* 0x002fea0003800000 */
[----:B------:R-:W1:Y:S01]  /*0770*/  S2R R15, SR_CgaCtaId ;  /* 0x00000000000f7919 */ /* 0x000e620000008800 */
[----:B------:R-:W2:Y:S01]  /*0780*/  LDC R11, c[0x0][0x394] ;  /* 0x0000e500ff0b7b82 */ /* 0x000ea20000000800 */
[----:B------:R-:W-:Y:S01]  /*0790*/  USHF.R.S32.HI UR9, URZ, 0x1f, UR13 ;  /* 0x0000001fff097899 */ /* 0x000fe2000801140d */
[----:B------:R-:W-:Y:S01]  /*07a0*/  MOV R12, 0x400 ;  /* 0x00000400000c7802 */ /* 0x000fe20000000f00 */
[-C--:B--2---:R-:W-:Y:S02]  /*07b0*/  IMAD R5, R16, R11.reuse, RZ ;  /* 0x0000000b10057224 */ /* 0x084fe400078e02ff */
[----:B------:R-:W-:-:S04]  /*07c0*/  IMAD.WIDE.U32 R10, R8, R11, RZ ;  /* 0x0000000b080a7225 */ /* 0x000fc800078e00ff */
[----:B------:R-:W-:Y:S01]  /*07d0*/  IMAD R13, R8, UR9, R5 ;  /* 0x00000009080d7c24 */ /* 0x000fe2000f8e0205 */
[----:B-1----:R-:W-:Y:S01]  /*07e0*/  LEA R20, R15, R12, 0x18 ;  /* 0x0000000c0f147211 */ /* 0x002fe200078ec0ff */
[----:B------:R-:W-:Y:S02]  /*07f0*/  IMAD.MOV.U32 R5, RZ, RZ, R4 ;  /* 0x000000ffff057224 */ /* 0x000fe400078e0004 */
[----:B------:R-:W-:-:S07]  /*0800*/  IMAD.IADD R18, R11, 0x1, R13 ;  /* 0x000000010b127824 */ /* 0x000fce00078e020d */
.L_x_4018:
[----:B-1----:R-:W-:-:S04]  /*0810*/  IADD3 R13, P0, PT, R5, R10, RZ ;  /* 0x0000000a050d7210 */ /* 0x002fc80007f1e0ff */
[----:B------:R-:W-:Y:S02]  /*0820*/  LEA.HI.X.SX32 R14, R5, R18, 0x1, P0 ;  /* 0x00000012050e7211 */ /* 0x000fe400000f0eff */
[----:B0-----:R-:W-:-:S04]  /*0830*/  LEA R12, P0, R13, UR22, 0x3 ;  /* 0x000000160d0c7c11 */ /* 0x001fc8000f8018ff */
[----:B------:R-:W-:-:S06]  /*0840*/  LEA.HI.X R13, R13, UR23, R14, 0x3, P0 ;  /* 0x000000170d0d7c11 */ /* 0x000fcc00080f1c0e */
[----:B------:R-:W2:Y:S01]  /*0850*/  LDG.E.64.CONSTANT R12, desc[UR14][R12.64] ;  /* 0x0000000e0c0c7981 */ /* 0x000ea2000c1e9b00 */
[----:B------:R-:W-:Y:S02]  /*0860*/  IMAD R15, R5, 0x8, R20 ;  /* 0x00000008050f7824 */ /* 0x000fe400078e0214 */
[----:B------:R-:W-:-:S05]  /*0870*/  IMAD.IADD R5, R0, 0x1, R5 ;  /* 0x0000000100057824 */ /* 0x000fca00078e0205 */
[----:B------:R-:W-:Y:S01]  /*0880*/  ISETP.GE.AND P0, PT, R5, UR26, PT ;  /* 0x0000001a05007c0c */ /* 0x000fe2000bf06270 */
[----:B--2---:R1:W-:-:S12]  /*0890*/  STS.64 [R15], R12 ;  /* 0x0000000c0f007388 */ /* 0x0043d80000000a00 */
[----:B------:R-:W-:Y:S05]  /*08a0*/  @!P0 BRA `(.L_x_4018) ;  /* 0xfffffffc00d88947 */ /* 0x000fea000383ffff */
.L_x_4017:
[----:B0-----:R-:W-:Y:S05]  /*08b0*/  BSYNC.RECONVERGENT B0 ;  /* 0x0000000000007941 */ /* 0x001fea0003800200 */
.L_x_4016:
[----:B------:R-:W-:Y:S04]  /*08c0*/  BSSY.RECONVERGENT B0, `(.L_x_4019) ;  /* 0x000000d000007945 */ /* 0x000fe80003800200 */
[----:B------:R-:W-:Y:S05]  /*08d0*/  @P1 BRA `(.L_x_4020) ;  /* 0x00000000002c1947 */ /* 0x000fea0003800000 */
[----:B------:R-:W-:-:S07]  /*08e0*/  IMAD.MOV.U32 R5, RZ, RZ, R4 ;  /* 0x000000ffff057224 */ /* 0x000fce00078e0004 */
.L_x_4021:
[----:B------:R-:W-:-:S04]  /*08f0*/  IADD3 R11, P0, PT, R5, R8, RZ ;  /* 0x00000008050b7210 */ /* 0x000fc80007f1e0ff */
[----:B-1----:R-:W-:Y:S02]  /*0900*/  LEA.HI.X.SX32 R12, R5, R16, 0x1, P0 ;  /* 0x00000010050c7211 */ /* 0x002fe400000f0eff */
[----:B0-----:R-:W-:-:S04]  /*0910*/  LEA R10, P0, R11, UR24, 0x2 ;  /* 0x000000180b0a7c11 */ /* 0x001fc8000f8010ff */
[----:B------:R-:W-:-:S05]  /*0920*/  LEA.HI.X R11, R11, UR25, R12, 0x2, P0 ;  /* 0x000000190b0b7c11 */ /* 0x000fca00080f140c */
[----:B------:R-:W2:Y:S01]  /*0930*/  LDG.E.CONSTANT R10, desc[UR14][R10.64] ;  /* 0x0000000e0a0a7981 */ /* 0x000ea2000c1e9900 */
[----:B------:R-:W-:Y:S02]  /*0940*/  LEA R13, R5, UR6, 0x2 ;  /* 0x00000006050d7c11 */ /* 0x000fe4000f8e10ff */
[----:B------:R-:W-:-:S04]  /*0950*/  IADD3 R5, PT, PT, R0, R5, RZ ;  /* 0x0000000500057210 */ /* 0x000fc80007ffe0ff */
[----:B------:R-:W-:Y:S01]  /*0960*/  ISETP.GE.AND P0, PT, R5, UR27, PT ;  /* 0x0000001b05007c0c */ /* 0x000fe2000bf06270 */
[----:B--2---:R0:W-:-:S12]  /*0970*/  STS [R13], R10 ;  /* 0x0000000a0d007388 */ /* 0x0041d80000000800 */
[----:B------:R-:W-:Y:S05]  /*0980*/  @!P0 BRA `(.L_x_4021) ;  /* 0xfffffffc00d88947 */ /* 0x000fea000383ffff */
.L_x_4020:
[----:B------:R-:W-:Y:S05]  /*0990*/  BSYNC.RECONVERGENT B0 ;  /* 0x0000000000007941 */ /* 0x000fea0003800200 */
.L_x_4019:
[----:B------:R-:W2:Y:S01]  /*09a0*/  LDCU UR9, c[0x0][0x3b8] ;  /* 0x00007700ff0977ac */ /* 0x000ea20008000800 */
[----:B------:R-:W-:Y:S01]  /*09b0*/  SHF.R.U32.HI R5, RZ, 0x5, R4 ;  /* 0x00000005ff057819 */ /* 0x000fe20000011604 */
[----:B--2---:R-:W-:-:S04]  /*09c0*/  UISETP.LT.AND UP1, UPT, UR9, 0x1, UPT ;  /* 0x000000010900788c */ /* 0x004fc8000bf21270 */
[----:B------:R-:W-:Y:S01]  /*09d0*/  USEL UR9, UR9, 0x1, !UP1 ;  /* 0x0000000109097887 */ /* 0x000fe2000c800000 */
[----:B------:R-:W-:Y:S05]  /*09e0*/  BAR.SYNC.DEFER_BLOCKING 0x0 ;  /* 0x0000000000007b1d */ /* 0x000fea0000010000 */
[----:B------:R-:W-:-:S13]  /*09f0*/  ISETP.GE.U32.AND P0, PT, R5, UR9, PT ;  /* 0x0000000905007c0c */ /* 0x000fda000bf06070 */
[----:B------:R-:W-:Y:S05]  /*0a00*/  @P0 BRA `(.L_x_4022) ;  /* 0x0000003c00fc0947 */ /* 0x000fea0003800000 */
[----:B------:R-:W2:Y:S02]  /*0a10*/  LDCU UR10, c[0x0][0x3d4] ;  /* 0x00007a80ff0a77ac */ /* 0x000ea40008000800 */
[----:B--2---:R-:W-:Y:S02]  /*0a20*/  USHF.R.S32.HI UR9, URZ, 0x1f, UR10 ;  /* 0x0000001fff097899 */ /* 0x004fe4000801140a */
[----:B-----5:R-:W-:Y:S02]  /*0a30*/  IMAD R7, R7, UR10, RZ ;  /* 0x0000000a07077c24 */ /* 0x020fe4000f8e02ff */
[----:B------:R-:W-:-:S04]  /*0a40*/  IMAD.WIDE.U32 R18, R6, UR10, RZ ;  /* 0x0000000a06127c25 */ /* 0x000fc8000f8e00ff */
[----:B------:R-:W-:-:S04]  /*0a50*/  IMAD R7, R6, UR9, R7 ;  /* 0x0000000906077c24 */ /* 0x000fc8000f8e0207 */
[----:B------:R-:W-:-:S07]  /*0a60*/  IMAD.IADD R6, R19, 0x1, R7 ;  /* 0x0000000113067824 */ /* 0x000fce00078e0207 */
.L_x_4071:
[----:B------:R-:W2:Y:S01]  /*0a70*/  LDCU UR9, c[0x0][0x3ac] ;  /* 0x00007580ff0977ac */ /* 0x000ea20008000800 */
[----:B------:R-:W-:Y:S01]  /*0a80*/  VIADD R7, R5, UR7 ;  /* 0x0000000705077c36 */ /* 0x000fe20008000000 */
[----:B------:R-:W-:Y:S04]  /*0a90*/  BSSY B2, `(.L_x_4023) ;  /* 0x00003ef000027945 */ /* 0x000fe80003800000 */
[----:B--2---:R-:W-:-:S13]  /*0aa0*/  ISETP.GE.AND P0, PT, R7, UR9, PT ;  /* 0x0000000907007c0c */ /* 0x004fda000bf06270 */
[----:B01---5:R-:W-:Y:S05]  /*0ab0*/  @P0 BRA `(.L_x_4024) ;  /* 0x0000003c00b00947 */ /* 0x023fea0003800000 */
[----:B------:R-:W2:Y:S08]  /*0ac0*/  LDC.64 R16, c[0x0][0x3c0] ;  /* 0x0000f000ff107b82 */ /* 0x000eb00000000a00 */
[----:B01----:R-:W0:Y:S01]  /*0ad0*/  LDC R13, c[0x0][0x394] ;  /* 0x0000e500ff0d7b82 */ /* 0x003e220000000800 */
[----:B--2---:R-:W-:-:S06]  /*0ae0*/  IMAD.WIDE.U32 R16, R7, 0x8, R16 ;  /* 0x0000000807107825 */ /* 0x004fcc00078e0010 */
[----:B------:R-:W5:Y:S01]  /*0af0*/  LDG.E.64.CONSTANT R16, desc[UR14][R16.64] ;  /* 0x0000000e10107981 */ /* 0x000f62000c1e9b00 */
[----:B------:R-:W-:Y:S01]  /*0b00*/  BSSY.RECONVERGENT B1, `(.L_x_4025) ;  /* 0x00003cf000017945 */ /* 0x000fe20003800200 */
[----:B0-----:R-:W-:Y:S01]  /*0b10*/  ISETP.GT.AND P0, PT, R13, 0x20, PT ;  /* 0x000000200d00780c */ /* 0x001fe20003f04270 */
[----:B------:R-:W-:-:S12]  /*0b20*/  IMAD.MOV.U32 R7, RZ, RZ, RZ ;  /* 0x000000ffff077224 */ /* 0x000fd800078e00ff */
[----:B------:R-:W-:Y:S05]  /*0b30*/  @P0 BRA `(.L_x_4026) ;  /* 0x0000001c00900947 */ /* 0x000fea0003800000 */
[----:B------:R-:W-:Y:S01]  /*0b40*/  LOP3.LUT R26, R4, 0x1f, RZ, 0xc0, !PT ;  /* 0x0000001f041a7812 */ /* 0x000fe200078ec0ff */
[----:B------:R-:W-:Y:S03]  /*0b50*/  BSSY.RECONVERGENT B0, `(.L_x_4027) ;  /* 0x00001e1000007945 */ /* 0x000fe60003800200 */
[----:B------:R-:W-:-:S13]  /*0b60*/  ISETP.GE.AND P0, PT, R26, R13, PT ;  /* 0x0000000d1a00720c */ /* 0x000fda0003f06270 */
[----:B------:R-:W-:Y:S05]  /*0b70*/  @P0 BRA `(.L_x_4028) ;  /* 0x0000001c00780947 */ /* 0x000fea0003800000 */
[----:B------:R-:W0:Y:S01]  /*0b80*/  LDC R28, c[0x0][0x3a8] ;  /* 0x0000ea00ff1c7b82 */ /* 0x000e220000000800 */
[----:B------:R-:W1:Y:S01]  /*0b90*/  LDCU UR9, c[0x0][0x390] ;  /* 0x00007200ff0977ac */ /* 0x000e620008000800 */
[----:B------:R-:W-:Y:S02]  /*0ba0*/  ULEA UR10, UR12, UR6, 0x2 ;  /* 0x000000060c0a7291 */ /* 0x000fe4000f8e10ff */
[----:B-1----:R-:W-:Y:S01]  /*0bb0*/  UISETP.GE.AND UP1, UPT, UR9, 0x1, UPT ;  /* 0x000000010900788c */ /* 0x002fe2000bf26270 */
[----:B0-----:R-:W-:Y:S01]  /*0bc0*/  ISETP.GT.AND P0, PT, R28, 0x10, PT ;  /* 0x000000101c00780c */ /* 0x001fe20003f04270 */
[----:B------:R-:W-:-:S05]  /*0bd0*/  IMAD R11, R5, R28, RZ ;  /* 0x0000001c050b7224 */ /* 0x000fca00078e02ff */
[----:B------:R-:W-:-:S07]  /*0be0*/  LEA R9, R11, UR10, 0x2 ;  /* 0x0000000a0b097c11 */ /* 0x000fce000f8e10ff */
[----:B------:R-:W-:Y:S05]  /*0bf0*/  @P0 BRA `(.L_x_4029) ;  /* 0x0000000000c00947 */ /* 0x000fea0003800000 */
[C---:B------:R-:W-:Y:S02]  /*0c00*/  ISETP.GE.AND P1, PT, R28.reuse, 0x1, PT ;  /* 0x000000011c00780c */ /* 0x040fe40003f26270 */
[C---:B------:R-:W-:Y:S02]  /*0c10*/  ISETP.GE.AND P2, PT, R28.reuse, 0x2, PT ;  /* 0x000000021c00780c */ /* 0x040fe40003f46270 */
[C---:B------:R-:W-:Y:S02]  /*0c20*/  ISETP.GE.AND P0, PT, R28.reuse, 0x3, PT ;  /* 0x000000031c00780c */ /* 0x040fe40003f06270 */
[C---:B------:R-:W-:Y:S02]  /*0c30*/  ISETP.GE.AND P3, PT, R28.reuse, 0x6, PT ;  /* 0x000000061c00780c */ /* 0x040fe40003f66270 */
[C---:B------:R-:W-:Y:S02]  /*0c40*/  ISETP.GE.AND P4, PT, R28.reuse, 0x7, PT ;  /* 0x000000071c00780c */ /* 0x040fe40003f86270 */
[----:B------:R-:W-:-:S02]  /*0c50*/  ISETP.GE.AND P5, PT, R28, 0x8, PT ;  /* 0x000000081c00780c */ /* 0x000fc40003fa6270 */
[C---:B------:R-:W-:Y:S01]  /*0c60*/  ISETP.GE.AND P6, PT, R28.reuse, 0x9, PT ;  /* 0x000000091c00780c */ /* 0x040fe20003fc6270 */
[----:B------:R-:W0:Y:S04]  /*0c70*/  @P1 LDS R8, [R9] ;  /* 0x0000000009081984 */ /* 0x000e280000000800 */
[----:B------:R-:W1:Y:S04]  /*0c80*/  @P2 LDS R10, [R9+0x4] ;  /* 0x00000400090a2984 */ /* 0x000e680000000800 */
[----:B------:R-:W2:Y:S04]  /*0c90*/  @P0 LDS R12, [R9+0x8] ;  /* 0x00000800090c0984 */ /* 0x000ea80000000800 */
[----:B------:R-:W3:Y:S04]  /*0ca0*/  @P5 LDS R22, [R9+0x1c] ;  /* 0x00001c0009165984 */ /* 0x000ee80000000800 */
[----:B------:R-:W4:Y:S04]  /*0cb0*/  @P6 LDS R24, [R9+0x20] ;  /* 0x0000200009186984 */ /* 0x000f280000000800 */
[----:B0-----:R-:W-:Y:S01]  /*0cc0*/  @P1 STL [R1], R8 ;  /* 0x0000000801001387 */ /* 0x001fe20000100800 */
[----:B------:R-:W-:-:S03]  /*0cd0*/  ISETP.GE.AND P1, PT, R28, 0x4, PT ;  /* 0x000000041c00780c */ /* 0x000fc60003f26270 */
[----:B-1----:R-:W-:Y:S01]  /*0ce0*/  @P2 STL [R1+0x4], R10 ;  /* 0x0000040a01002387 */ /* 0x002fe20000100800 */
[----:B------:R-:W-:-:S03]  /*0cf0*/  ISETP.GE.AND P2, PT, R28, 0x5, PT ;  /* 0x000000051c00780c */ /* 0x000fc60003f46270 */
[----:B------:R-:W0:Y:S04]  /*0d00*/  @P3 LDS R8, [R9+0x14] ;  /* 0x0000140009083984 */ /* 0x000e280000000800 */
[----:B------:R-:W1:Y:S04]  /*0d10*/  @P4 LDS R10, [R9+0x18] ;  /* 0x00001800090a4984 */ /* 0x000e680000000800 */
[----:B------:R-:W1:Y:S04]  /*0d20*/  @P1 LDS R14, [R9+0xc] ;  /* 0x00000c00090e1984 */ /* 0x000e680000000800 */
[----:B------:R-:W1:Y:S04]  /*0d30*/  @P2 LDS R20, [R9+0x10] ;  /* 0x0000100009142984 */ /* 0x000e680000000800 */
[----:B--2---:R-:W-:Y:S01]  /*0d40*/  @P0 STL [R1+0x8], R12 ;  /* 0x0000080c01000387 */ /* 0x004fe20000100800 */
[----:B------:R-:W-:-:S03]  /*0d50*/  ISETP.GE.AND P0, PT, R28, 0xa, PT ;  /* 0x0000000a1c00780c */ /* 0x000fc60003f06270 */
[----:B---3--:R-:W-:Y:S01]  /*0d60*/  @P5 STL [R1+0x1c], R22 ;  /* 0x00001c1601005387 */ /* 0x008fe20000100800 */
[----:B------:R-:W-:-:S03]  /*0d70*/  ISETP.GE.AND P5, PT, R28, 0xf, PT ;  /* 0x0000000f1c00780c */ /* 0x000fc60003fa6270 */
[----:B----4-:R-:W-:Y:S01]  /*0d80*/  @P6 STL [R1+0x20], R24 ;  /* 0x0000201801006387 */ /* 0x010fe20000100800 */
[----:B------:R-:W-:-:S09]  /*0d90*/  ISETP.NE.AND P6, PT, R28, 0x10, PT ;  /* 0x000000101c00780c */ /* 0x000fd20003fc5270 */
[----:B------:R-:W2:Y:S04]  /*0da0*/  @P5 LDS R22, [R9+0x38] ;  /* 0x0000380009165984 */ /* 0x000ea80000000800 */
[----:B------:R-:W3:Y:S04]  /*0db0*/  @!P6 LDS R24, [R9+0x3c] ;  /* 0x00003c000918e984 */ /* 0x000ee80000000800 */
[----:B0-----:R-:W-:Y:S01]  /*0dc0*/  @P3 STL [R1+0x14], R8 ;  /* 0x0000140801003387 */ /* 0x001fe20000100800 */
[----:B------:R-:W-:-:S03]  /*0dd0*/  ISETP.GE.AND P3, PT, R28, 0xd, PT ;  /* 0x0000000d1c00780c */ /* 0x000fc60003f66270 */
[----:B-1----:R-:W-:Y:S01]  /*0de0*/  @P4 STL [R1+0x18], R10 ;  /* 0x0000180a01004387 */ /* 0x002fe20000100800 */
[----:B------:R-:W-:-:S03]  /*0df0*/  ISETP.GE.AND P4, PT, R28, 0xe, PT ;  /* 0x0000000e1c00780c */ /* 0x000fc60003f86270 */
[----:B------:R-:W-:Y:S01]  /*0e00*/  @P1 STL [R1+0xc], R14 ;  /* 0x00000c0e01001387 */ /* 0x000fe20000100800 */
[----:B------:R-:W-:-:S03]  /*0e10*/  ISETP.GE.AND P1, PT, R28, 0xb, PT ;  /* 0x0000000b1c00780c */ /* 0x000fc60003f26270 */
[----:B------:R-:W-:Y:S01]  /*0e20*/  @P2 STL [R1+0x10], R20 ;  /* 0x0000101401002387 */ /* 0x000fe20000100800 */
[----:B------:R-:W-:-:S03]  /*0e30*/  ISETP.GE.AND P2, PT, R28, 0xc, PT ;  /* 0x0000000c1c00780c */ /* 0x000fc60003f46270 */
[----:B------:R-:W0:Y:S04]  /*0e40*/  @P0 LDS R8, [R9+0x24] ;  /* 0x0000240009080984 */ /* 0x000e280000000800 */
[----:B------:R-:W1:Y:S04]  /*0e50*/  @P3 LDS R14, [R9+0x30] ;  /* 0x00003000090e3984 */ /* 0x000e680000000800 */
[----:B------:R-:W4:Y:S04]  /*0e60*/  @P1 LDS R10, [R9+0x28] ;  /* 0x00002800090a1984 */ /* 0x000f280000000800 */
[----:B------:R-:W4:Y:S04]  /*0e70*/  @P2 LDS R12, [R9+0x2c] ;  /* 0x00002c00090c2984 */ /* 0x000f280000000800 */
[----:B------:R-:W4:Y:S04]  /*0e80*/  @P4 LDS R20, [R9+0x34] ;  /* 0x0000340009144984 */ /* 0x000f280000000800 */
[----:B--2---:R2:W-:Y:S04]  /*0e90*/  @P5 STL [R1+0x38], R22 ;  /* 0x0000381601005387 */ /* 0x0045e80000100800 */
[----:B---3--:R2:W-:Y:S04]  /*0ea0*/  @!P6 STL [R1+0x3c], R24 ;  /* 0x00003c180100e387 */ /* 0x0085e80000100800 */
[----:B0-----:R2:W-:Y:S04]  /*0eb0*/  @P0 STL [R1+0x24], R8 ;  /* 0x0000240801000387 */ /* 0x0015e80000100800 */
[----:B-1----:R2:W-:Y:S04]  /*0ec0*/  @P3 STL [R1+0x30], R14 ;  /* 0x0000300e01003387 */ /* 0x0025e80000100800 */
[----:B----4-:R2:W-:Y:S04]  /*0ed0*/  @P1 STL [R1+0x28], R10 ;  /* 0x0000280a01001387 */ /* 0x0105e80000100800 */
[----:B------:R2:W-:Y:S04]  /*0ee0*/  @P2 STL [R1+0x2c], R12 ;  /* 0x00002c0c01002387 */ /* 0x0005e80000100800 */
[----:B------:R2:W-:Y:S02]  /*0ef0*/  @P4 STL [R1+0x34], R20 ;  /* 0x0000341401004387 */ /* 0x0005e40000100800 */
.L_x_4029:
[----:B--2---:R-:W-:Y:S01]  /*0f00*/  IMAD R20, R11, R13, R26 ;  /* 0x0000000d0b147224 */ /* 0x004fe200078e021a */
[----:B------:R-:W-:Y:S06]  /*0f10*/  BRA.U !UP1, `(.L_x_4028) ;  /* 0x0000001909907547 */ /* 0x000fec000b800000 */
[----:B------:R-:W-:Y:S02]  /*0f20*/  ISETP.GE.AND P0, PT, R28, 0x11, PT ;  /* 0x000000111c00780c */ /* 0x000fe40003f06270 */
[----:B------:R-:W-:-:S11]  /*0f30*/  LEA R20, R20, UR5, 0x3 ;  /* 0x0000000514147c11 */ /* 0x000fd6000f8e18ff */
[----:B------:R-:W-:Y:S05]  /*0f40*/  @!P0 BRA `(.L_x_4030) ;  /* 0x0000000c004c8947 */ /* 0x000fea0003800000 */
[----:B------:R-:W0:Y:S01]  /*0f50*/  S2UR UR10, SR_CgaCtaId ;  /* 0x00000000000a79c3 */ /* 0x000e220000008800 */
[----:B------:R-:W-:Y:S01]  /*0f60*/  UMOV UR9, 0x400 ;  /* 0x0000040000097882 */ /* 0x000fe20000000000 */
[----:B------:R-:W-:Y:S01]  /*0f70*/  HFMA2 R10, -RZ, RZ, 0, 0 ;  /* 0x00000000ff0a7431 */ /* 0x000fe200000001ff */
[----:B------:R-:W-:Y:S01]  /*0f80*/  BSSY.RECONVERGENT B3, `(.L_x_4031) ;  /* 0x00000ce000037945 */ /* 0x000fe20003800200 */
[----:B------:R-:W-:Y:S02]  /*0f90*/  IMAD.MOV.U32 R7, RZ, RZ, RZ ;  /* 0x000000ffff077224 */ /* 0x000fe400078e00ff */
[----:B------:R-:W-:Y:S01]  /*0fa0*/  IMAD.U32 R11, RZ, RZ, UR6 ;  /* 0x00000006ff0b7e24 */ /* 0x000fe2000f8e00ff */
[----:B0-----:R-:W-:-:S06]  /*0fb0*/  ULEA UR9, UR10, UR9, 0x18 ;  /* 0x000000090a097291 */ /* 0x001fcc000f8ec0ff */
[----:B------:R-:W-:-:S07]  /*0fc0*/  LEA R26, R26, UR9, 0x3 ;  /* 0x000000091a1a7c11 */ /* 0x000fce000f8e18ff */
.L_x_4038:
[----:B-1----:R0:W1:Y:S01]  /*0fd0*/  LDS R21, [R11] ;  /* 0x000000000b157984 */ /* 0x0020620000000800 */
[----:B------:R-:W-:Y:S01]  /*0fe0*/  UISETP.GE.U32.AND UP1, UPT, UR11, 0x7, UPT ;  /* 0x000000070b00788c */ /* 0x000fe2000bf26070 */
[----:B------:R-:W-:Y:S02]  /*0ff0*/  IMAD.MOV.U32 R8, RZ, RZ, R9 ;  /* 0x000000ffff087224 */ /* 0x000fe400078e0009 */
[----:B------:R0:W2:Y:S01]  /*1000*/  LDS.64 R12, [R26] ;  /* 0x000000001a0c7984 */ /* 0x0000a20000000a00 */
[----:B------:R-:W-:-:S05]  /*1010*/  IMAD.MOV.U32 R30, RZ, RZ, R20 ;  /* 0x000000ffff1e7224 */ /* 0x000fca00078e0014 */
[----:B------:R-:W-:Y:S05]  /*1020*/  BRA.U !UP1, `(.L_x_4032) ;  /* 0x0000000509887547 */ /* 0x000fea000b800000 */
[----:B------:R-:W-:Y:S01]  /*1030*/  BSSY.RECONVERGENT B4, `(.L_x_4032) ;  /* 0x0000061000047945 */ /* 0x000fe20003800200 */
[----:B------:R-:W-:Y:S01]  /*1040*/  IMAD.MOV.U32 R27, RZ, RZ, RZ ;  /* 0x000000ffff1b7224 */ /* 0x000fe200078e00ff */
[----:B------:R-:W-:Y:S01]  /*1050*/  MOV R8, R9 ;  /* 0x0000000900087202 */ /* 0x000fe20000000f00 */
[----:B------:R-:W-:-:S07]  /*1060*/  IMAD.MOV.U32 R30, RZ, RZ, R20 ;  /* 0x000000ffff1e7224 */ /* 0x000fce00078e0014 */
.L_x_4033:
[----:B------:R-:W3:Y:S01]  /*1070*/  LDC R28, c[0x0][0x394] ;  /* 0x0000e500ff1c7b82 */ /* 0x000ee20000000800 */
[----:B------:R-:W2:Y:S01]  /*1080*/  LDS.64 R14, [R30] ;  /* 0x000000001e0e7984 */ /* 0x000ea20000000a00 */
[----:B------:R-:W-:-:S03]  /*1090*/  VIADD R27, R27, 0x8 ;  /* 0x000000081b1b7836 */ /* 0x000fc60000000000 */
[----:B------:R-:W-:Y:S02]  /*10a0*/  LDS R32, [R8] ;  /* 0x0000000008207984 */ /* 0x000fe40000000800 */
[----:B------:R-:W-:Y:S01]  /*10b0*/  ISETP.NE.AND P0, PT, R27, UR20, PT ;  /* 0x000000141b007c0c */ /* 0x000fe2000bf05270 */
[C---:B---3--:R-:W-:Y:S02]  /*10c0*/  IMAD R31, R28.reuse, 0x8, R30 ;  /* 0x000000081c1f7824 */ /* 0x048fe400078e021e */
[----:B------:R-:W-:Y:S02]  /*10d0*/  LDS R30, [R8+0x4] ;  /* 0x00000400081e7984 */ /* 0x000fe40000000800 */
[----:B------:R-:W-:Y:S02]  /*10e0*/  IMAD R33, R28, 0x8, R31 ;  /* 0x000000081c217824 */ /* 0x000fe400078e021f */
[----:B------:R-:W3:Y:S04]  /*10f0*/  LDS.64 R22, [R31] ;  /* 0x000000001f167984 */ /* 0x000ee80000000a00 */
[----:B------:R-:W4:Y:S01]  /*1100*/  LDS.64 R24, [R33] ;  /* 0x0000000021187984 */ /* 0x000f220000000a00 */
[----:B--2---:R-:W-:-:S02]  /*1110*/  LOP3.LUT R37, R14, R12, RZ, 0xc0, !PT ;  /* 0x0000000c0e257212 */ /* 0x004fc400078ec0ff */
[----:B------:R-:W-:Y:S02]  /*1120*/  LOP3.LUT R14, R15, R13, RZ, 0xc0, !PT ;  /* 0x0000000d0f0e7212 */ /* 0x000fe400078ec0ff */
[----:B------:R-:W-:Y:S08]  /*1130*/  POPC R29, R37 ;  /* 0x00000025001d7309 */ /* 0x000ff00000000000 */
[----:B------:R-:W2:Y:S02]  /*1140*/  POPC R34, R14 ;  /* 0x0000000e00227309 */ /* 0x000ea40000000000 */
[----:B--2---:R-:W-:-:S02]  /*1150*/  IADD3 R34, PT, PT, R29, R34, RZ ;  /* 0x000000221d227210 */ /* 0x004fc40007ffe0ff */
[-C--:B---3--:R-:W-:Y:S01]  /*1160*/  LOP3.LUT R36, R23, R13.reuse, RZ, 0xc0, !PT ;  /* 0x0000000d17247212 */ /* 0x088fe200078ec0ff */
[----:B------:R-:W-:Y:S01]  /*1170*/  IMAD R23, R28, 0x8, R33 ;  /* 0x000000081c177824 */ /* 0x000fe200078e0221 */
[----:B------:R-:W-:Y:S02]  /*1180*/  LOP3.LUT R35, R22, R12, RZ, 0xc0, !PT ;  /* 0x0000000c16237212 */ /* 0x000fe400078ec0ff */
[----:B------:R-:W-:Y:S01]  /*1190*/  POPC R29, R36 ;  /* 0x00000024001d7309 */ /* 0x000fe20000000000 */
[----:B------:R-:W-:Y:S01]  /*11a0*/  I2FP.F32.U32 R34, R34 ;  /* 0x0000002200227245 */ /* 0x000fe20000201000 */
[----:B------:R-:W2:Y:S01]  /*11b0*/  LDS.64 R14, [R23] ;  /* 0x00000000170e7984 */ /* 0x000ea20000000a00 */
[----:B----4-:R-:W-:Y:S02]  /*11c0*/  LOP3.LUT R24, R24, R12, RZ, 0xc0, !PT ;  /* 0x0000000c18187212 */ /* 0x010fe400078ec0ff */
[----:B------:R-:W-:Y:S01]  /*11d0*/  LOP3.LUT R25, R25, R13, RZ, 0xc0, !PT ;  /* 0x0000000d19197212 */ /* 0x000fe200078ec0ff */
[----:B-1----:R-:W-:-:S02]  /*11e0*/  FMUL R34, R21, R34 ;  /* 0x0000002215227220 */ /* 0x002fc40000400000 */
[----:B------:R1:W3:Y:S02]  /*11f0*/  POPC R22, R35 ;  /* 0x0000002300167309 */ /* 0x0002e40000000000 */
[----:B------:R-:W-:-:S06]  /*1200*/  FFMA R7, R34, R32, R7 ;  /* 0x0000002022077223 */ /* 0x000fcc0000000007 */
[----:B------:R-:W-:Y:S01]  /*1210*/  POPC R24, R24 ;  /* 0x0000001800187309 */ /* 0x000fe20000000000 */
[----:B-1----:R-:W-:Y:S02]  /*1220*/  IMAD R35, R28, 0x8, R23 ;  /* 0x000000081c237824 */ /* 0x002fe400078e0217 */
[----:B---3--:R-:W-:-:S05]  /*1230*/  IMAD.IADD R22, R22, 0x1, R29 ;  /* 0x0000000116167824 */ /* 0x008fca00078e021d */
[----:B------:R-:W1:Y:S01]  /*1240*/  POPC R25, R25 ;  /* 0x0000001900197309 */ /* 0x000e620000000000 */
[----:B------:R-:W3:Y:S01]  /*1250*/  LDS R29, [R8+0x8] ;  /* 0x00000800081d7984 */ /* 0x000ee20000000800 */
[----:B------:R-:W-:Y:S01]  /*1260*/  IMAD R37, R28, 0x8, R35 ;  /* 0x000000081c257824 */ /* 0x000fe200078e0223 */
[----:B------:R-:W-:-:S04]  /*1270*/  I2FP.F32.U32 R22, R22 ;  /* 0x0000001600167245 */ /* 0x000fc80000201000 */
[----:B------:R-:W-:Y:S01]  /*1280*/  LEA R31, R28, R37, 0x3 ;  /* 0x000000251c1f7211 */ /* 0x000fe200078e18ff */
[----:B------:R-:W-:Y:S02]  /*1290*/  FMUL R32, R21, R22 ;  /* 0x0000001615207220 */ /* 0x000fe40000400000 */
[----:B------:R-:W4:Y:S02]  /*12a0*/  LDS.64 R22, [R35] ;  /* 0x0000000023167984 */ /* 0x000f240000000a00 */
[----:B------:R-:W-:Y:S01]  /*12b0*/  FFMA R30, R32, R30, R7 ;  /* 0x0000001e201e7223 */ /* 0x000fe20000000007 */
[----:B-1----:R-:W-:Y:S02]  /*12c0*/  IMAD.IADD R7, R24, 0x1, R25 ;  /* 0x0000000118077824 */ /* 0x002fe400078e0219 */
[----:B------:R-:W1:Y:S01]  /*12d0*/  LDS.64 R24, [R37] ;  /* 0x0000000025187984 */ /* 0x000e620000000a00 */
[----:B--2---:R-:W-:Y:S02]  /*12e0*/  LOP3.LUT R34, R14, R12, RZ, 0xc0, !PT ;  /* 0x0000000c0e227212 */ /* 0x004fe400078ec0ff */
[----:B------:R-:W-:-:S02]  /*12f0*/  LOP3.LUT R33, R15, R13, RZ, 0xc0, !PT ;  /* 0x0000000d0f217212 */ /* 0x000fc400078ec0ff */
[----:B------:R-:W2:Y:S01]  /*1300*/  LDS.64 R14, [R31] ;  /* 0x000000001f0e7984 */ /* 0x000ea20000000a00 */
[----:B------:R-:W-:Y:S01]  /*1310*/  I2FP.F32.U32 R36, R7 ;  /* 0x0000000700247245 */ /* 0x000fe20000201000 */
[----:B------:R-:W-:Y:S04]  /*1320*/  POPC R32, R34 ;  /* 0x0000002200207309 */ /* 0x000fe80000000000 */
[----:B------:R-:W-:-:S04]  /*1330*/  FMUL R7, R21, R36 ;  /* 0x0000002415077220 */ /* 0x000fc80000400000 */
[----:B------:R-:W0:Y:S01]  /*1340*/  POPC R33, R33 ;  /* 0x0000002100217309 */ /* 0x000e220000000000 */
[----:B---3--:R-:W-:Y:S02]  /*1350*/  FFMA R29, R7, R29, R30 ;  /* 0x0000001d071d7223 */ /* 0x008fe4000000001e */
[----:B------:R-:W3:Y:S01]  /*1360*/  LDS R30, [R8+0xc] ;  /* 0x00000c00081e7984 */ /* 0x000ee20000000800 */
[----:B0-----:R-:W-:Y:S01]  /*1370*/  IMAD.IADD R32, R32, 0x1, R33 ;  /* 0x0000000120207824 */ /* 0x001fe200078e0221 */
[----:B----4-:R-:W-:Y:S02]  /*1380*/  LOP3.LUT R7, R22, R12, RZ, 0xc0, !PT ;  /* 0x0000000c16077212 */ /* 0x010fe400078ec0ff */
[-C--:B------:R-:W-:Y:S01]  /*1390*/  LOP3.LUT R22, R23, R13.reuse, RZ, 0xc0, !PT ;  /* 0x0000000d17167212 */ /* 0x080fe200078ec0ff */
[----:B------:R-:W-:Y:S01]  /*13a0*/  IMAD R23, R28, 0x8, R31 ;  /* 0x000000081c177824 */ /* 0x000fe200078e021f */
[----:B------:R-:W-:Y:S02]  /*13b0*/  I2FP.F32.U32 R32, R32 ;  /* 0x0000002000207245 */ /* 0x000fe40000201000 */
[----:B-1----:R-:W-:Y:S01]  /*13c0*/  LOP3.LUT R24, R24, R12, RZ, 0xc0, !PT ;  /* 0x0000000c18187212 */ /* 0x002fe200078ec0ff */
[----:B------:R-:W-:Y:S01]  /*13d0*/  POPC R7, R7 ;  /* 0x0000000700077309 */ /* 0x000fe20000000000 */
[----:B------:R-:W-:Y:S01]  /*13e0*/  LOP3.LUT R34, R25, R13, RZ, 0xc0, !PT ;  /* 0x0000000d19227212 */ /* 0x000fe200078ec0ff */
[----:B------:R-:W-:Y:S01]  /*13f0*/  FMUL R32, R21, R32 ;  /* 0x0000002015207220 */ /* 0x000fe20000400000 */
[----:B--2---:R-:W-:-:S02]  /*1400*/  LOP3.LUT R31, R14, R12, RZ, 0xc0, !PT ;  /* 0x0000000c0e1f7212 */ /* 0x004fc400078ec0ff */
[----:B------:R-:W-:Y:S02]  /*1410*/  LOP3.LUT R33, R15, R13, RZ, 0xc0, !PT ;  /* 0x0000000d0f217212 */ /* 0x000fe400078ec0ff */
[----:B------:R-:W0:Y:S01]  /*1420*/  LDS.64 R14, [R23] ;  /* 0x00000000170e7984 */ /* 0x000e220000000a00 */
[----:B------:R-:W1:Y:S08]  /*1430*/  POPC R22, R22 ;  /* 0x0000001600167309 */ /* 0x000e700000000000 */
[----:B------:R-:W-:Y:S01]  /*1440*/  POPC R24, R24 ;  /* 0x0000001800187309 */ /* 0x000fe20000000000 */
[----:B-1----:R-:W-:-:S07]  /*1450*/  IMAD.IADD R22, R7, 0x1, R22 ;  /* 0x0000000107167824 */ /* 0x002fce00078e0216 */
[----:B------:R-:W1:Y:S01]  /*1460*/  POPC R25, R34 ;  /* 0x0000002200197309 */ /* 0x000e620000000000 */
[----:B---3--:R-:W-:Y:S01]  /*1470*/  FFMA R29, R32, R30, R29 ;  /* 0x0000001e201d7223 */ /* 0x008fe2000000001d */
[----:B------:R-:W-:Y:S01]  /*1480*/  LDS R7, [R8+0x14] ;  /* 0x0000140008077984 */ /* 0x000fe20000000800 */
[----:B------:R-:W-:-:S03]  /*1490*/  I2FP.F32.U32 R22, R22 ;  /* 0x0000001600167245 */ /* 0x000fc60000201000 */
[----:B------:R-:W2:Y:S02]  /*14a0*/  LDS R30, [R8+0x10] ;  /* 0x00001000081e7984 */ /* 0x000ea40000000800 */
[----:B------:R-:W-:Y:S01]  /*14b0*/  POPC R31, R31 ;  /* 0x0000001f001f7309 */ /* 0x000fe20000000000 */
[----:B------:R-:W-:Y:S01]  /*14c0*/  FMUL R22, R21, R22 ;  /* 0x0000001615167220 */ /* 0x000fe20000400000 */
[----:B-1----:R-:W-:-:S06]  /*14d0*/  IMAD.IADD R32, R24, 0x1, R25 ;  /* 0x0000000118207824 */ /* 0x002fcc00078e0219 */
[----:B------:R-:W1:Y:S01]  /*14e0*/  POPC R36, R33 ;  /* 0x0000002100247309 */ /* 0x000e620000000000 */
[----:B------:R-:W3:Y:S01]  /*14f0*/  LDS R25, [R8+0x18] ;  /* 0x0000180008197984 */ /* 0x000ee20000000800 */
[----:B------:R-:W-:-:S03]  /*1500*/  I2FP.F32.U32 R32, R32 ;  /* 0x0000002000207245 */ /* 0x000fc60000201000 */
[----:B------:R4:W3:Y:S01]  /*1510*/  LDS R24, [R8+0x1c] ;  /* 0x00001c0008187984 */ /* 0x0008e20000000800 */
[----:B0-----:R-:W-:-:S06]  /*1520*/  LOP3.LUT R15, R15, R13, RZ, 0xc0, !PT ;  /* 0x0000000d0f0f7212 */ /* 0x001fcc00078ec0ff */
[----:B------:R-:W-:Y:S01]  /*1530*/  POPC R15, R15 ;  /* 0x0000000f000f7309 */ /* 0x000fe20000000000 */
[----:B----4-:R-:W-:Y:S01]  /*1540*/  VIADD R8, R8, 0x20 ;  /* 0x0000002008087836 */ /* 0x010fe20000000000 */
[----:B-1----:R-:W-:Y:S02]  /*1550*/  IADD3 R34, PT, PT, R31, R36, RZ ;  /* 0x000000241f227210 */ /* 0x002fe40007ffe0ff */
[----:B------:R-:W-:Y:S02]  /*1560*/  LOP3.LUT R31, R14, R12, RZ, 0xc0, !PT ;  /* 0x0000000c0e1f7212 */ /* 0x000fe400078ec0ff */
[----:B------:R-:W-:Y:S02]  /*1570*/  I2FP.F32.U32 R34, R34 ;  /* 0x0000002200227245 */ /* 0x000fe40000201000 */
[----:B------:R-:W0:Y:S01]  /*1580*/  POPC R14, R31 ;  /* 0x0000001f000e7309 */ /* 0x000e220000000000 */
[----:B--2---:R-:W-:Y:S01]  /*1590*/  FFMA R22, R22, R30, R29 ;  /* 0x0000001e16167223 */ /* 0x004fe2000000001d */
[----:B------:R-:W-:Y:S01]  /*15a0*/  FMUL R29, R21, R32 ;  /* 0x00000020151d7220 */ /* 0x000fe20000400000 */
[----:B------:R-:W-:-:S03]  /*15b0*/  IMAD R30, R28, 0x8, R23 ;  /* 0x000000081c1e7824 */ /* 0x000fc600078e0217 */
[----:B------:R-:W-:Y:S01]  /*15c0*/  FFMA R22, R29, R7, R22 ;  /* 0x000000071d167223 */ /* 0x000fe20000000016 */
[----:B0-----:R-:W-:Y:S02]  /*15d0*/  IMAD.IADD R14, R14, 0x1, R15 ;  /* 0x000000010e0e7824 */ /* 0x001fe400078e020f */
[----:B------:R-:W-:-:S03]  /*15e0*/  FMUL R7, R21, R34 ;  /* 0x0000002215077220 */ /* 0x000fc60000400000 */
[----:B------:R-:W-:Y:S01]  /*15f0*/  I2FP.F32.U32 R14, R14 ;  /* 0x0000000e000e7245 */ /* 0x000fe20000201000 */
[----:B---3--:R-:W-:-:S04]  /*1600*/  FFMA R7, R7, R25, R22 ;  /* 0x0000001907077223 */ /* 0x008fc80000000016 */
[----:B------:R-:W-:-:S04]  /*1610*/  FMUL R14, R21, R14 ;  /* 0x0000000e150e7220 */ /* 0x000fc80000400000 */
[----:B------:R-:W-:Y:S01]  /*1620*/  FFMA R7, R14, R24, R7 ;  /* 0x000000180e077223 */ /* 0x000fe20000000007 */
[----:B------:R-:W-:Y:S06]  /*1630*/  @P0 BRA `(.L_x_4033) ;  /* 0xfffffff8008c0947 */ /* 0x000fec000383ffff */
[----:B------:R-:W-:Y:S05]  /*1640*/  BSYNC.RECONVERGENT B4 ;  /* 0x0000000000047941 */ /* 0x000fea0003800200 */
.L_x_4032:
[----:B------:R-:W-:-:S09]  /*1650*/  UISETP.NE.AND UP1, UPT, UR16, URZ, UPT ;  /* 0x000000ff1000728c */ /* 0x000fd2000bf25270 */
[----:B------:R-:W-:Y:S05]  /*1660*/  BRA.U !UP1, `(.L_x_4034) ;  /* 0x0000000509607547 */ /* 0x000fea000b800000 */
[----:B------:R-:W-:Y:S02]  /*1670*/  UISETP.GE.U32.AND UP1, UPT, UR17, 0x3, UPT ;  /* 0x000000031100788c */ /* 0x000fe4000bf26070 */
[----:B------:R-:W-:-:S07]  /*1680*/  UISETP.NE.AND UP2, UPT, UR18, URZ, UPT ;  /* 0x000000ff1200728c */ /* 0x000fce000bf45270 */
[----:B------:R-:W-:Y:S05]  /*1690*/  BRA.U !UP1, `(.L_x_4035) ;  /* 0x0000000109b87547 */ /* 0x000fea000b800000 */
[----:B------:R-:W3:Y:S01]  /*16a0*/  LDC R27, c[0x0][0x394] ;  /* 0x0000e500ff1b7b82 */ /* 0x000ee20000000800 */
[----:B------:R-:W2:Y:S01]  /*16b0*/  LDS.64 R24, [R30] ;  /* 0x000000001e187984 */ /* 0x000ea20000000a00 */
[----:B---3--:R-:W-:-:S05]  /*16c0*/  LEA R34, R27, R30, 0x3 ;  /* 0x0000001e1b227211 */ /* 0x008fca00078e18ff */
[----:B------:R-:W3:Y:S01]  /*16d0*/  LDS.64 R22, [R34] ;  /* 0x0000000022167984 */ /* 0x000ee20000000a00 */
[----:B------:R-:W-:-:S04]  /*16e0*/  IMAD R36, R27, 0x8, R34 ;  /* 0x000000081b247824 */ /* 0x000fc800078e0222 */
[----:B------:R-:W-:Y:S01]  /*16f0*/  IMAD R28, R27, 0x8, R36 ;  /* 0x000000081b1c7824 */ /* 0x000fe200078e0224 */
[----:B------:R-:W4:Y:S01]  /*1700*/  LDS.64 R14, [R36] ;  /* 0x00000000240e7984 */ /* 0x000f220000000a00 */
[-C--:B--2---:R-:W-:Y:S02]  /*1710*/  LOP3.LUT R35, R24, R12.reuse, RZ, 0xc0, !PT ;  /* 0x0000000c18237212 */ /* 0x084fe400078ec0ff */
[-C--:B------:R-:W-:Y:S02]  /*1720*/  LOP3.LUT R32, R25, R13.reuse, RZ, 0xc0, !PT ;  /* 0x0000000d19207212 */ /* 0x080fe400078ec0ff */
[----:B------:R-:W2:Y:S01]  /*1730*/  LDS.64 R24, [R28] ;  /* 0x000000001c187984 */ /* 0x000ea20000000a00 */
[----:B------:R-:W-:Y:S08]  /*1740*/  POPC R31, R35 ;  /* 0x00000023001f7309 */ /* 0x000ff00000000000 */
[----:B------:R-:W0:Y:S01]  /*1750*/  POPC R32, R32 ;  /* 0x0000002000207309 */ /* 0x000e220000000000 */
[-C--:B---3--:R-:W-:Y:S01]  /*1760*/  LOP3.LUT R33, R22, R12.reuse, RZ, 0xc0, !PT ;  /* 0x0000000c16217212 */ /* 0x088fe200078ec0ff */
[----:B0-----:R-:W-:Y:S01]  /*1770*/  IMAD.IADD R31, R31, 0x1, R32 ;  /* 0x000000011f1f7824 */ /* 0x001fe200078e0220 */
[-C--:B------:R-:W-:Y:S01]  /*1780*/  LOP3.LUT R34, R23, R13.reuse, RZ, 0xc0, !PT ;  /* 0x0000000d17227212 */ /* 0x080fe200078ec0ff */
[----:B------:R-:W0:Y:S04]  /*1790*/  LDS R22, [R8] ;  /* 0x0000000008167984 */ /* 0x000e280000000800 */
[----:B------:R-:W-:Y:S01]  /*17a0*/  POPC R29, R33 ;  /* 0x00000021001d7309 */ /* 0x000fe20000000000 */
[----:B----4-:R-:W-:Y:S01]  /*17b0*/  LOP3.LUT R14, R14, R12, RZ, 0xc0, !PT ;  /* 0x0000000c0e0e7212 */ /* 0x010fe200078ec0ff */
[----:B------:R-:W3:Y:S01]  /*17c0*/  LDS R23, [R8+0x4] ;  /* 0x0000040008177984 */ /* 0x000ee20000000800 */
[----:B------:R-:W-:-:S02]  /*17d0*/  LOP3.LUT R35, R15, R13, RZ, 0xc0, !PT ;  /* 0x0000000d0f237212 */ /* 0x000fc400078ec0ff */
[----:B------:R-:W-:Y:S01]  /*17e0*/  I2FP.F32.U32 R32, R31 ;  /* 0x0000001f00207245 */ /* 0x000fe20000201000 */
[----:B------:R-:W-:Y:S02]  /*17f0*/  LDS R15, [R8+0xc] ;  /* 0x00000c00080f7984 */ /* 0x000fe40000000800 */
[----:B------:R4:W4:Y:S02]  /*1800*/  POPC R30, R34 ;  /* 0x00000022001e7309 */ /* 0x0009240000000000 */
[----:B-1----:R-:W-:Y:S01]  /*1810*/  FMUL R32, R21, R32 ;  /* 0x0000002015207220 */ /* 0x002fe20000400000 */
[----:B--2---:R-:W-:-:S05]  /*1820*/  LOP3.LUT R25, R25, R13, RZ, 0xc0, !PT ;  /* 0x0000000d19197212 */ /* 0x004fca00078ec0ff */
[----:B------:R-:W-:Y:S01]  /*1830*/  POPC R14, R14 ;  /* 0x0000000e000e7309 */ /* 0x000fe20000000000 */
[----:B----4-:R-:W-:Y:S01]  /*1840*/  LOP3.LUT R34, R24, R12, RZ, 0xc0, !PT ;  /* 0x0000000c18227212 */ /* 0x010fe200078ec0ff */
[----:B------:R-:W-:-:S06]  /*1850*/  IMAD.IADD R29, R29, 0x1, R30 ;  /* 0x000000011d1d7824 */ /* 0x000fcc00078e021e */
[----:B------:R-:W1:Y:S01]  /*1860*/  POPC R33, R35 ;  /* 0x0000002300217309 */ /* 0x000e620000000000 */
[----:B------:R2:W4:Y:S07]  /*1870*/  LDS R30, [R8+0x8] ;  /* 0x00000800081e7984 */ /* 0x00052e0000000800 */
[----:B------:R-:W-:Y:S01]  /*1880*/  POPC R24, R34 ;  /* 0x0000002200187309 */ /* 0x000fe20000000000 */
[----:B--2---:R-:W-:Y:S01]  /*1890*/  VIADD R8, R8, 0x10 ;  /* 0x0000001008087836 */ /* 0x004fe20000000000 */
[----:B-1----:R-:W-:-:S06]  /*18a0*/  IADD3 R33, PT, PT, R14, R33, RZ ;  /* 0x000000210e217210 */ /* 0x002fcc0007ffe0ff */
[----:B------:R-:W1:Y:S01]  /*18b0*/  POPC R25, R25 ;  /* 0x0000001900197309 */ /* 0x000e620000000000 */
[----:B------:R-:W-:Y:S01]  /*18c0*/  I2FP.F32.U32 R14, R29 ;  /* 0x0000001d000e7245 */ /* 0x000fe20000201000 */
[----:B0-----:R-:W-:-:S04]  /*18d0*/  FFMA R22, R32, R22, R7 ;  /* 0x0000001620167223 */ /* 0x001fc80000000007 */
[----:B------:R-:W-:Y:S01]  /*18e0*/  FMUL R7, R21, R14 ;  /* 0x0000000e15077220 */ /* 0x000fe20000400000 */
[----:B------:R-:W-:-:S03]  /*18f0*/  I2FP.F32.U32 R14, R33 ;  /* 0x00000021000e7245 */ /* 0x000fc60000201000 */
[----:B---3--:R-:W-:Y:S02]  /*1900*/  FFMA R7, R7, R23, R22 ;  /* 0x0000001707077223 */ /* 0x008fe40000000016 */
[----:B------:R-:W-:Y:S01]  /*1910*/  FMUL R14, R21, R14 ;  /* 0x0000000e150e7220 */ /* 0x000fe20000400000 */
[----:B-1----:R-:W-:-:S05]  /*1920*/  IMAD.IADD R24, R24, 0x1, R25 ;  /* 0x0000000118187824 */ /* 0x002fca00078e0219 */
[----:B------:R-:W-:Y:S01]  /*1930*/  I2FP.F32.U32 R24, R24 ;  /* 0x0000001800187245 */ /* 0x000fe20000201000 */
[----:B----4-:R-:W-:-:S04]  /*1940*/  FFMA R14, R14, R30, R7 ;  /* 0x0000001e0e0e7223 */ /* 0x010fc80000000007 */
[----:B------:R-:W-:Y:S01]  /*1950*/  FMUL R7, R21, R24 ;  /* 0x0000001815077220 */ /* 0x000fe20000400000 */
[----:B------:R-:W-:-:S03]  /*1960*/  IMAD R30, R27, 0x8, R28 ;  /* 0x000000081b1e7824 */ /* 0x000fc600078e021c */
[----:B------:R-:W-:-:S07]  /*1970*/  FFMA R7, R7, R15, R14 ;  /* 0x0000000f07077223 */ /* 0x000fce000000000e */
.L_x_4035:
[----:B------:R-:W-:Y:S05]  /*1980*/  BRA.U !UP2, `(.L_x_4034) ;  /* 0x000000010a987547 */ /* 0x000fea000b800000 */
[----:B------:R-:W-:Y:S02]  /*1990*/  UISETP.NE.AND UP1, UPT, UR19, URZ, UPT ;  /* 0x000000ff1300728c */ /* 0x000fe4000bf25270 */
[----:B------:R-:W-:-:S07]  /*19a0*/  UISETP.NE.AND UP2, UPT, UR8, URZ, UPT ;  /* 0x000000ff0800728c */ /* 0x000fce000bf45270 */
[----:B------:R-:W-:Y:S05]  /*19b0*/  BRA.U !UP1, `(.L_x_4036) ;  /* 0x0000000109607547 */ /* 0x000fea000b800000 */
[----:B------:R-:W3:Y:S01]  /*19c0*/  LDC R25, c[0x0][0x394] ;  /* 0x0000e500ff197b82 */ /* 0x000ee20000000800 */
[----:B------:R-:W2:Y:S04]  /*19d0*/  LDS.64 R22, [R30] ;  /* 0x000000001e167984 */ /* 0x000ea80000000a00 */
[----:B------:R-:W-:Y:S01]  /*19e0*/  LDS R28, [R8] ;  /* 0x00000000081c7984 */ /* 0x000fe20000000800 */
[----:B---3--:R-:W-:-:S05]  /*19f0*/  IMAD R24, R25, 0x8, R30 ;  /* 0x0000000819187824 */ /* 0x008fca00078e021e */
[----:B------:R-:W3:Y:S01]  /*1a00*/  LDS.64 R14, [R24] ;  /* 0x00000000180e7984 */ /* 0x000ee20000000a00 */
[----:B--2---:R-:W-:-:S03]  /*1a10*/  LOP3.LUT R27, R22, R12, RZ, 0xc0, !PT ;  /* 0x0000000c161b7212 */ /* 0x004fc600078ec0ff */
[----:B------:R2:W4:Y:S01]  /*1a20*/  LDS R22, [R8+0x4] ;  /* 0x0000040008167984 */ /* 0x0005220000000800 */
[----:B------:R-:W-:Y:S02]  /*1a30*/  LOP3.LUT R23, R23, R13, RZ, 0xc0, !PT ;  /* 0x0000000d17177212 */ /* 0x000fe400078ec0ff */
[----:B------:R-:W-:Y:S01]  /*1a40*/  POPC R27, R27 ;  /* 0x0000001b001b7309 */ /* 0x000fe20000000000 */
[----:B--2---:R-:W-:-:S07]  /*1a50*/  VIADD R8, R8, 0x8 ;  /* 0x0000000808087836 */ /* 0x004fce0000000000 */
[----:B------:R-:W2:Y:S01]  /*1a60*/  POPC R32, R23 ;  /* 0x0000001700207309 */ /* 0x000ea20000000000 */
[----:B---3--:R-:W-:Y:S02]  /*1a70*/  LOP3.LUT R14, R14, R12, RZ, 0xc0, !PT ;  /* 0x0000000c0e0e7212 */ /* 0x008fe400078ec0ff */
[----:B------:R-:W-:Y:S02]  /*1a80*/  LOP3.LUT R15, R15, R13, RZ, 0xc0, !PT ;  /* 0x0000000d0f0f7212 */ /* 0x000fe400078ec0ff */
[----:B--2---:R-:W-:-:S03]  /*1a90*/  IADD3 R32, PT, PT, R27, R32, RZ ;  /* 0x000000201b207210 */ /* 0x004fc60007ffe0ff */
[----:B------:R-:W-:Y:S01]  /*1aa0*/  POPC R14, R14 ;  /* 0x0000000e000e7309 */ /* 0x000fe20000000000 */
[----:B------:R-:W-:-:S05]  /*1ab0*/  I2FP.F32.U32 R32, R32 ;  /* 0x0000002000207245 */ /* 0x000fca0000201000 */
[----:B-1----:R-:W-:Y:S02]  /*1ac0*/  FMUL R32, R21, R32 ;  /* 0x0000002015207220 */ /* 0x002fe40000400000 */
[----:B------:R-:W1:Y:S02]  /*1ad0*/  POPC R15, R15 ;  /* 0x0000000f000f7309 */ /* 0x000e640000000000 */
[----:B------:R-:W-:Y:S01]  /*1ae0*/  FFMA R7, R32, R28, R7 ;  /* 0x0000001c20077223 */ /* 0x000fe20000000007 */
[----:B-1----:R-:W-:-:S05]  /*1af0*/  IMAD.IADD R27, R14, 0x1, R15 ;  /* 0x000000010e1b7824 */ /* 0x002fca00078e020f */
[----:B------:R-:W-:-:S05]  /*1b00*/  I2FP.F32.U32 R30, R27 ;  /* 0x0000001b001e7245 */ /* 0x000fca0000201000 */
[----:B------:R-:W-:Y:S01]  /*1b10*/  FMUL R28, R21, R30 ;  /* 0x0000001e151c7220 */ /* 0x000fe20000400000 */
[----:B------:R-:W-:-:S03]  /*1b20*/  IMAD R30, R25, 0x8, R24 ;  /* 0x00000008191e7824 */ /* 0x000fc600078e0218 */
[----:B----4-:R-:W-:-:S07]  /*1b30*/  FFMA R7, R28, R22, R7 ;  /* 0x000000161c077223 */ /* 0x010fce0000000007 */
.L_x_4036:
[----:B------:R-:W-:Y:S05]  /*1b40*/  BRA.U !UP2, `(.L_x_4034) ;  /* 0x000000010a287547 */ /* 0x000fea000b800000 */
[----:B------:R-:W2:Y:S04]  /*1b50*/  LDS.64 R14, [R30] ;  /* 0x000000001e0e7984 */ /* 0x000ea80000000a00 */
[----:B------:R-:W3:Y:S01]  /*1b60*/  LDS R8, [R8] ;  /* 0x0000000008087984 */ /* 0x000ee20000000800 */
[----:B--2---:R-:W-:Y:S02]  /*1b70*/  LOP3.LUT R13, R15, R13, RZ, 0xc0, !PT ;  /* 0x0000000d0f0d7212 */ /* 0x004fe400078ec0ff */
[----:B------:R-:W-:-:S04]  /*1b80*/  LOP3.LUT R14, R14, R12, RZ, 0xc0, !PT ;  /* 0x0000000c0e0e7212 */ /* 0x000fc800078ec0ff */
[----:B------:R-:W-:Y:S08]  /*1b90*/  POPC R12, R14 ;  /* 0x0000000e000c7309 */ /* 0x000ff00000000000 */
[----:B------:R-:W2:Y:S02]  /*1ba0*/  POPC R13, R13 ;  /* 0x0000000d000d7309 */ /* 0x000ea40000000000 */
[----:B--2---:R-:W-:-:S05]  /*1bb0*/  IMAD.IADD R12, R12, 0x1, R13 ;  /* 0x000000010c0c7824 */ /* 0x004fca00078e020d */
[----:B------:R-:W-:-:S05]  /*1bc0*/  I2FP.F32.U32 R12, R12 ;  /* 0x0000000c000c7245 */ /* 0x000fca0000201000 */
[----:B-1----:R-:W-:-:S04]  /*1bd0*/  FMUL R12, R21, R12 ;  /* 0x0000000c150c7220 */ /* 0x002fc80000400000 */
[----:B---3--:R-:W-:-:S07]  /*1be0*/  FFMA R7, R12, R8, R7 ;  /* 0x000000080c077223 */ /* 0x008fce0000000007 */
.L_x_4034:
[----:B--2---:R-:W2:Y:S01]  /*1bf0*/  LDC.64 R12, c[0x0][0x390] ;  /* 0x0000e400ff0c7b82 */ /* 0x004ea20000000a00 */
[----:B------:R-:W-:-:S04]  /*1c00*/  IADD3 R10, PT, PT, R10, 0x1, RZ ;  /* 0x000000010a0a7810 */ /* 0x000fc80007ffe0ff */
[----:B--2---:R-:W-:Y:S01]  /*1c10*/  ISETP.NE.AND P0, PT, R10, R12, PT ;  /* 0x0000000c0a00720c */ /* 0x004fe20003f05270 */
[----:B0-----:R-:W-:-:S12]  /*1c20*/  IMAD R26, R13, 0x8, R26 ;  /* 0x000000080d1a7824 */ /* 0x001fd800078e021a */
[----:B------:R-:W-:Y:S05]  /*1c30*/  @!P0 BRA `(.L_x_4037) ;  /* 0x0000000000088947 */ /* 0x000fea0003800000 */
[----:B------:R-:W-:Y:S01]  /*1c40*/  VIADD R11, R11, 0x4 ;  /* 0x000000040b0b7836 */ /* 0x000fe20000000000 */
[----:B------:R-:W-:Y:S06]  /*1c50*/  BRA `(.L_x_4038) ;  /* 0xfffffff000dc7947 */ /* 0x000fec000383ffff */
.L_x_4037:
[----:B------:R-:W-:Y:S05]  /*1c60*/  BSYNC.RECONVERGENT B3 ;  /* 0x0000000000037941 */ /* 0x000fea0003800200 */
.L_x_4031:
[----:B------:R-:W-:Y:S05]  /*1c70*/  BRA `(.L_x_4028) ;  /* 0x0000000c00387947 */ /* 0x000fea0003800000 */
.L_x_4030:
[----:B------:R-:W-:-:S13]  /*1c80*/  ISETP.GE.AND P0, PT, R28, 0x1, PT ;  /* 0x000000011c00780c */ /* 0x000fda0003f06270 */
[----:B------:R-:W-:Y:S05]  /*1c90*/  @!P0 BRA `(.L_x_4028) ;  /* 0x0000000c00308947 */ /* 0x000fea0003800000 */
[----:B------:R-:W0:Y:S01]  /*1ca0*/  S2UR UR10, SR_CgaCtaId ;  /* 0x00000000000a79c3 */ /* 0x000e220000008800 */
[----:B------:R-:W-:Y:S01]  /*1cb0*/  UMOV UR9, 0x400 ;  /* 0x0000040000097882 */ /* 0x000fe20000000000 */
[----:B------:R-:W-:Y:S01]  /*1cc0*/  BSSY.RECONVERGENT B3, `(.L_x_4028) ;  /* 0x00000c9000037945 */ /* 0x000fe20003800200 */
[----:B------:R-:W-:Y:S01]  /*1cd0*/  IMAD.MOV.U32 R7, RZ, RZ, RZ ;  /* 0x000000ffff077224 */ /* 0x000fe200078e00ff */
[----:B------:R-:W-:Y:S01]  /*1ce0*/  MOV R28, UR6 ;  /* 0x00000006001c7c02 */ /* 0x000fe20008000f00 */
[----:B------:R-:W-:Y:S01]  /*1cf0*/  IMAD.MOV.U32 R21, RZ, RZ, RZ ;  /* 0x000000ffff157224 */ /* 0x000fe200078e00ff */
[----:B0-----:R-:W-:-:S06]  /*1d00*/  ULEA UR9, UR10, UR9, 0x18 ;  /* 0x000000090a097291 */ /* 0x001fcc000f8ec0ff */
[----:B------:R-:W-:-:S07]  /*1d10*/  LEA R30, R26, UR9, 0x3 ;  /* 0x000000091a1e7c11 */ /* 0x000fce000f8e18ff */
.L_x_4046:
[----:B-1----:R0:W1:Y:S01]  /*1d20*/  LDS R29, [R28] ;  /* 0x000000001c1d7984 */ /* 0x0020620000000800 */
[----:B------:R-:W-:Y:S01]  /*1d30*/  UISETP.GE.U32.AND UP1, UPT, UR11, 0x7, UPT ;  /* 0x000000070b00788c */ /* 0x000fe2000bf26070 */
[----:B------:R-:W-:Y:S02]  /*1d40*/  IMAD.MOV.U32 R32, RZ, RZ, RZ ;  /* 0x000000ffff207224 */ /* 0x000fe400078e00ff */
[----:B--2---:R0:W2:Y:S01]  /*1d50*/  LDS.64 R22, [R30] ;  /* 0x000000001e167984 */ /* 0x0040a20000000a00 */
[----:B------:R-:W-:-:S05]  /*1d60*/  IMAD.MOV.U32 R26, RZ, RZ, R20 ;  /* 0x000000ffff1a7224 */ /* 0x000fca00078e0014 */
[----:B------:R-:W-:Y:S05]  /*1d70*/  BRA.U !UP1, `(.L_x_4039) ;  /* 0x0000000509707547 */ /* 0x000fea000b800000 */
[----:B------:R-:W-:Y:S01]  /*1d80*/  BSSY.RECONVERGENT B4, `(.L_x_4040) ;  /* 0x000005a000047945 */ /* 0x000fe20003800200 */
[----:B------:R-:W-:Y:S02]  /*1d90*/  IMAD.MOV.U32 R32, RZ, RZ, RZ ;  /* 0x000000ffff207224 */ /* 0x000fe400078e00ff */
[----:B------:R-:W-:-:S07]  /*1da0*/  IMAD.MOV.U32 R26, RZ, RZ, R20 ;  /* 0x000000ffff1a7224 */ /* 0x000fce00078e0014 */
.L_x_4041:
[C---:B------:R-:W-:Y:S01]  /*1db0*/  LEA R33, R32.reuse, R1, 0x2 ;  /* 0x0000000120217211 */ /* 0x040fe200078e10ff */
[----:B------:R-:W2:Y:S01]  /*1dc0*/  LDS.64 R24, [R26] ;  /* 0x000000001a187984 */ /* 0x000ea20000000a00 */
[----:B------:R-:W3:Y:S03]  /*1dd0*/  LDC R31, c[0x0][0x394] ;  /* 0x0000e500ff1f7b82 */ /* 0x000ee60000000800 */
[----:B------:R-:W4:Y:S04]  /*1de0*/  LDL.128 R8, [R33] ;  /* 0x0000000021087983 */ /* 0x000f280000100c00 */
[----:B------:R0:W4:Y:S01]  /*1df0*/  LDL.128 R12, [R33+0x10] ;  /* 0x00001000210c7983 */ /* 0x0001220000100c00 */
[----:B------:R-:W-:-:S05]  /*1e00*/  VIADD R32, R32, 0x8 ;  /* 0x0000000820207836 */ /* 0x000fca0000000000 */
[----:B------:R-:W-:Y:S01]  /*1e10*/  ISETP.NE.AND P0, PT, R32, UR20, PT ;  /* 0x0000001420007c0c */ /* 0x000fe2000bf05270 */
[----:B---3--:R-:W-:Y:S01]  /*1e20*/  IMAD R35, R31, 0x8, R26 ;  /* 0x000000081f237824 */ /* 0x008fe200078e021a */
[----:B--2---:R-:W-:Y:S02]  /*1e30*/  LOP3.LUT R37, R24, R22, RZ, 0xc0, !PT ;  /* 0x0000001618257212 */ /* 0x004fe400078ec0ff */
[----:B------:R-:W-:Y:S02]  /*1e40*/  LOP3.LUT R24, R25, R23, RZ, 0xc0, !PT ;  /* 0x0000001719187212 */ /* 0x000fe400078ec0ff */
[----:B------:R-:W-:Y:S08]  /*1e50*/  POPC R27, R37 ;  /* 0x00000025001b7309 */ /* 0x000ff00000000000 */
[----:B------:R2:W3:Y:S02]  /*1e60*/  POPC R34, R24 ;  /* 0x0000001800227309 */ /* 0x0004e40000000000 */
[----:B--2---:R-:W0:Y:S01]  /*1e70*/  LDS.64 R24, [R35] ;  /* 0x0000000023187984 */ /* 0x004e220000000a00 */
[----:B---3--:R-:W-:-:S02]  /*1e80*/  IMAD.IADD R27, R27, 0x1, R34 ;  /* 0x000000011b1b7824 */ /* 0x008fc400078e0222 */
[----:B------:R-:W-:-:S03]  /*1e90*/  IMAD R34, R31, 0x8, R35 ;  /* 0x000000081f227824 */ /* 0x000fc600078e0223 */
[----:B------:R-:W-:Y:S02]  /*1ea0*/  I2FP.F32.U32 R36, R27 ;  /* 0x0000001b00247245 */ /* 0x000fe40000201000 */
[----:B------:R-:W2:Y:S03]  /*1eb0*/  LDS.64 R26, [R34] ;  /* 0x00000000221a7984 */ /* 0x000ea60000000a00 */
[----:B-1----:R-:W-:Y:S01]  /*1ec0*/  FMUL R36, R29, R36 ;  /* 0x000000241d247220 */ /* 0x002fe20000400000 */
[----:B0-----:R-:W-:Y:S02]  /*1ed0*/  LOP3.LUT R33, R24, R22, RZ, 0xc0, !PT ;  /* 0x0000001618217212 */ /* 0x001fe400078ec0ff */
[----:B------:R-:W-:-:S04]  /*1ee0*/  LOP3.LUT R37, R25, R23, RZ, 0xc0, !PT ;  /* 0x0000001719257212 */ /* 0x000fc800078ec0ff */
[----:B------:R-:W-:Y:S01]  /*1ef0*/  POPC R24, R37 ;  /* 0x0000002500187309 */ /* 0x000fe20000000000 */
[----:B--2---:R-:W-:Y:S02]  /*1f00*/  LOP3.LUT R27, R27, R23, RZ, 0xc0, !PT ;  /* 0x000000171b1b7212 */ /* 0x004fe400078ec0ff */
[----:B------:R-:W-:-:S05]  /*1f10*/  LOP3.LUT R35, R26, R22, RZ, 0xc0, !PT ;  /* 0x000000161a237212 */ /* 0x000fca00078ec0ff */
[----:B------:R-:W-:Y:S08]  /*1f20*/  POPC R26, R35 ;  /* 0x00000023001a7309 */ /* 0x000ff00000000000 */
[----:B------:R-:W0:Y:S02]  /*1f30*/  POPC R27, R27 ;  /* 0x0000001b001b7309 */ /* 0x000e240000000000 */
[----:B0-----:R-:W-:-:S02]  /*1f40*/  IMAD.IADD R26, R26, 0x1, R27 ;  /* 0x000000011a1a7824 */ /* 0x001fc400078e021b */
[----:B----4-:R-:W-:Y:S01]  /*1f50*/  FFMA R8, R36, R8, R7 ;  /* 0x0000000824087223 */ /* 0x010fe20000000007 */
[----:B------:R-:W-:-:S03]  /*1f60*/  LEA R36, R31, R34, 0x3 ;  /* 0x000000221f247211 */ /* 0x000fc600078e18ff */
[----:B------:R-:W0:Y:S02]  /*1f70*/  POPC R7, R33 ;  /* 0x0000002100077309 */ /* 0x000e240000000000 */
[----:B------:R-:W-:Y:S02]  /*1f80*/  IMAD R35, R31, 0x8, R36 ;  /* 0x000000081f237824 */ /* 0x000fe400078e0224 */
[----:B0-----:R-:W-:Y:S02]  /*1f90*/  IMAD.IADD R7, R7, 0x1, R24 ;  /* 0x0000000107077824 */ /* 0x001fe400078e0218 */
[----:B------:R-:W0:Y:S03]  /*1fa0*/  LDS.64 R24, [R36] ;  /* 0x0000000024187984 */ /* 0x000e260000000a00 */
[----:B------:R-:W-:-:S05]  /*1fb0*/  I2FP.F32.U32 R34, R7 ;  /* 0x0000000700227245 */ /* 0x000fca0000201000 */
[----:B------:R-:W-:-:S04]  /*1fc0*/  FMUL R34, R29, R34 ;  /* 0x000000221d227220 */ /* 0x000fc80000400000 */
[----:B------:R-:W-:Y:S01]  /*1fd0*/  FFMA R9, R9, R34, R8 ;  /* 0x0000002209097223 */ /* 0x000fe20000000008 */
[----:B------:R-:W-:-:S05]  /*1fe0*/  I2FP.F32.U32 R8, R26 ;  /* 0x0000001a00087245 */ /* 0x000fca0000201000 */
[----:B------:R-:W-:-:S04]  /*1ff0*/  FMUL R8, R29, R8 ;  /* 0x000000081d087220 */ /* 0x000fc80000400000 */
[----:B------:R-:W-:Y:S02]  /*2000*/  FFMA R10, R10, R8, R9 ;  /* 0x000000080a0a7223 */ /* 0x000fe40000000009 */
[----:B------:R-:W1:Y:S01]  /*2010*/  LDS.64 R8, [R35] ;  /* 0x0000000023087984 */ /* 0x000e620000000a00 */
[----:B0-----:R-:W-:Y:S02]  /*2020*/  LOP3.LUT R7, R24, R22, RZ, 0xc0, !PT ;  /* 0x0000001618077212 */ /* 0x001fe400078ec0ff */
[----:B------:R-:W-:Y:S01]  /*2030*/  LOP3.LUT R33, R25, R23, RZ, 0xc0, !PT ;  /* 0x0000001719217212 */ /* 0x000fe200078ec0ff */
[----:B------:R-:W-:-:S03]  /*2040*/  IMAD R25, R31, 0x8, R35 ;  /* 0x000000081f197824 */ /* 0x000fc600078e0223 */
[----:B------:R-:W-:Y:S01]  /*2050*/  POPC R7, R7 ;  /* 0x0000000700077309 */ /* 0x000fe20000000000 */
[----:B------:R-:W-:Y:S02]  /*2060*/  IMAD R36, R31, 0x8, R25 ;  /* 0x000000081f247824 */ /* 0x000fe400078e0219 */
[----:B------:R-:W0:Y:S05]  /*2070*/  LDS.64 R24, [R25] ;  /* 0x0000000019187984 */ /* 0x000e2a0000000a00 */
[----:B------:R1:W2:Y:S02]  /*2080*/  POPC R26, R33 ;  /* 0x00000021001a7309 */ /* 0x0002a40000000000 */
[----:B-1----:R-:W-:-:S02]  /*2090*/  LOP3.LUT R33, R9, R23, RZ, 0xc0, !PT ;  /* 0x0000001709217212 */ /* 0x002fc400078ec0ff */
[----:B--2---:R-:W-:Y:S02]  /*20a0*/  IADD3 R7, PT, PT, R7, R26, RZ ;  /* 0x0000001a07077210 */ /* 0x004fe40007ffe0ff */
[----:B------:R1:W2:Y:S02]  /*20b0*/  LDS.64 R26, [R36] ;  /* 0x00000000241a7984 */ /* 0x0002a40000000a00 */
[----:B------:R-:W-:Y:S02]  /*20c0*/  I2FP.F32.U32 R34, R7 ;  /* 0x0000000700227245 */ /* 0x000fe40000201000 */
[----:B------:R-:W-:-:S03]  /*20d0*/  LOP3.LUT R7, R8, R22, RZ, 0xc0, !PT ;  /* 0x0000001608077212 */ /* 0x000fc600078ec0ff */
[----:B------:R-:W-:-:S03]  /*20e0*/  FMUL R34, R29, R34 ;  /* 0x000000221d227220 */ /* 0x000fc60000400000 */
[----:B------:R-:W-:Y:S01]  /*20f0*/  POPC R7, R7 ;  /* 0x0000000700077309 */ /* 0x000fe20000000000 */
[----:B------:R-:W-:Y:S01]  /*2100*/  FFMA R11, R11, R34, R10 ;  /* 0x000000220b0b7223 */ /* 0x000fe2000000000a */
[----:B------:R-:W-:-:S05]  /*2110*/  IMAD R34, R31, 0x8, R36 ;  /* 0x000000081f227824 */ /* 0x000fca00078e0224 */
[----:B------:R-:W3:Y:S01]  /*2120*/  LDS.64 R8, [R34] ;  /* 0x0000000022087984 */ /* 0x000ee20000000a00 */
[----:B-1----:R-:W1:Y:S01]  /*2130*/  POPC R36, R33 ;  /* 0x0000002100247309 */ /* 0x002e620000000000 */
[----:B0-----:R-:W-:Y:S02]  /*2140*/  LOP3.LUT R10, R24, R22, RZ, 0xc0, !PT ;  /* 0x00000016180a7212 */ /* 0x001fe400078ec0ff */
[----:B------:R-:W-:-:S05]  /*2150*/  LOP3.LUT R24, R25, R23, RZ, 0xc0, !PT ;  /* 0x0000001719187212 */ /* 0x000fca00078ec0ff */
[----:B------:R-:W-:Y:S01]  /*2160*/  POPC R10, R10 ;  /* 0x0000000a000a7309 */ /* 0x000fe20000000000 */
[----:B-1----:R-:W-:-:S05]  /*2170*/  IMAD.IADD R36, R7, 0x1, R36 ;  /* 0x0000000107247824 */ /* 0x002fca00078e0224 */
[----:B------:R-:W-:Y:S02]  /*2180*/  I2FP.F32.U32 R36, R36 ;  /* 0x0000002400247245 */ /* 0x000fe40000201000 */
[----:B--2---:R-:W-:Y:S02]  /*2190*/  LOP3.LUT R25, R26, R22, RZ, 0xc0, !PT ;  /* 0x000000161a197212 */ /* 0x004fe400078ec0ff */
[----:B------:R-:W-:Y:S01]  /*21a0*/  LOP3.LUT R26, R27, R23, RZ, 0xc0, !PT ;  /* 0x000000171b1a7212 */ /* 0x000fe200078ec0ff */
[----:B------:R-:W-:Y:S01]  /*21b0*/  FMUL R36, R29, R36 ;  /* 0x000000241d247220 */ /* 0x000fe20000400000 */
[----:B------:R-:W0:Y:S03]  /*21c0*/  POPC R27, R24 ;  /* 0x00000018001b7309 */ /* 0x000e260000000000 */
[----:B------:R-:W-:-:S05]  /*21d0*/  FFMA R12, R36, R12, R11 ;  /* 0x0000000c240c7223 */ /* 0x000fca000000000b */
[----:B------:R-:W-:Y:S01]  /*21e0*/  POPC R25, R25 ;  /* 0x0000001900197309 */ /* 0x000fe20000000000 */
[----:B---3--:R-:W-:Y:S02]  /*21f0*/  LOP3.LUT R8, R8, R22, RZ, 0xc0, !PT ;  /* 0x0000001608087212 */ /* 0x008fe400078ec0ff */
[----:B------:R-:W-:-:S05]  /*2200*/  LOP3.LUT R9, R9, R23, RZ, 0xc0, !PT ;  /* 0x0000001709097212 */ /* 0x000fca00078ec0ff */
[----:B------:R-:W1:Y:S01]  /*2210*/  POPC R26, R26 ;  /* 0x0000001a001a7309 */ /* 0x000e620000000000 */
[----:B0-----:R-:W-:-:S05]  /*2220*/  IMAD.IADD R27, R10, 0x1, R27 ;  /* 0x000000010a1b7824 */ /* 0x001fca00078e021b */
[----:B------:R-:W-:Y:S02]  /*2230*/  I2FP.F32.U32 R10, R27 ;  /* 0x0000001b000a7245 */ /* 0x000fe40000201000 */
[----:B------:R-:W-:Y:S03]  /*2240*/  POPC R8, R8 ;  /* 0x0000000800087309 */ /* 0x000fe60000000000 */
[----:B------:R-:W-:Y:S01]  /*2250*/  FMUL R10, R29, R10 ;  /* 0x0000000a1d0a7220 */ /* 0x000fe20000400000 */
[----:B-1----:R-:W-:-:S04]  /*2260*/  IMAD.IADD R25, R25, 0x1, R26 ;  /* 0x0000000119197824 */ /* 0x002fc800078e021a */
[----:B------:R-:W0:Y:S01]  /*2270*/  POPC R7, R9 ;  /* 0x0000000900077309 */ /* 0x000e220000000000 */
[----:B------:R-:W-:Y:S01]  /*2280*/  FFMA R13, R13, R10, R12 ;  /* 0x0000000a0d0d7223 */ /* 0x000fe2000000000c */
[----:B------:R-:W-:Y:S01]  /*2290*/  IMAD R26, R31, 0x8, R34 ;  /* 0x000000081f1a7824 */ /* 0x000fe200078e0222 */
[----:B------:R-:W-:-:S05]  /*22a0*/  I2FP.F32.U32 R24, R25 ;  /* 0x0000001900187245 */ /* 0x000fca0000201000 */
[----:B------:R-:W-:-:S04]  /*22b0*/  FMUL R24, R29, R24 ;  /* 0x000000181d187220 */ /* 0x000fc80000400000 */
[----:B------:R-:W-:Y:S01]  /*22c0*/  FFMA R14, R14, R24, R13 ;  /* 0x000000180e0e7223 */ /* 0x000fe2000000000d */
[----:B0-----:R-:W-:-:S04]  /*22d0*/  IADD3 R7, PT, PT, R8, R7, RZ ;  /* 0x0000000708077210 */ /* 0x001fc80007ffe0ff */
[----:B------:R-:W-:-:S05]  /*22e0*/  I2FP.F32.U32 R8, R7 ;  /* 0x0000000700087245 */ /* 0x000fca0000201000 */
[----:B------:R-:W-:-:S04]  /*22f0*/  FMUL R8, R29, R8 ;  /* 0x000000081d087220 */ /* 0x000fc80000400000 */
[----:B------:R-:W-:Y:S01]  /*2300*/  FFMA R7, R15, R8, R14 ;  /* 0x000000080f077223 */ /* 0x000fe2000000000e */
[----:B------:R-:W-:Y:S06]  /*2310*/  @P0 BRA `(.L_x_4041) ;  /* 0xfffffff800a40947 */ /* 0x000fec000383ffff */
[----:B------:R-:W-:Y:S05]  /*2320*/  BSYNC.RECONVERGENT B4 ;  /* 0x0000000000047941 */ /* 0x000fea0003800200 */
.L_x_4040:
[----:B------:R-:W-:-:S07]  /*2330*/  IMAD.U32 R32, RZ, RZ, UR20 ;  /* 0x00000014ff207e24 */ /* 0x000fce000f8e00ff */
.L_x_4039:
[----:B------:R-:W-:-:S09]  /*2340*/  UISETP.NE.AND UP1, UPT, UR16, URZ, UPT ;  /* 0x000000ff1000728c */ /* 0x000fd2000bf25270 */
[----:B------:R-:W-:Y:S05]  /*2350*/  BRA.U !UP1, `(.L_x_4042) ;  /* 0x0000000509607547 */ /* 0x000fea000b800000 */
[----:B------:R-:W-:Y:S02]  /*2360*/  UISETP.GE.U32.AND UP1, UPT, UR17, 0x3, UPT ;  /* 0x000000031100788c */ /* 0x000fe4000bf26070 */
[----:B------:R-:W-:-:S07]  /*2370*/  UISETP.NE.AND UP2, UPT, UR18, URZ, UPT ;  /* 0x000000ff1200728c */ /* 0x000fce000bf45270 */
[----:B------:R-:W-:Y:S05]  /*2380*/  BRA.U !UP1, `(.L_x_4043) ;  /* 0x0000000109b47547 */ /* 0x000fea000b800000 */
[C---:B------:R-:W-:Y:S01]  /*2390*/  IMAD R31, R32.reuse, 0x4, R1 ;  /* 0x00000004201f7824 */ /* 0x040fe200078e0201 */
[----:B------:R-:W3:Y:S01]  /*23a0*/  LDC R27, c[0x0][0x394] ;  /* 0x0000e500ff1b7b82 */ /* 0x000ee20000000800 */
[----:B------:R-:W2:Y:S04]  /*23b0*/  LDS.64 R24, [R26] ;  /* 0x000000001a187984 */ /* 0x000ea80000000a00 */
[----:B------:R-:W4:Y:S04]  /*23c0*/  LDL.64 R10, [R31] ;  /* 0x000000001f0a7983 */ /* 0x000f280000100a00 */
[----:B------:R0:W4:Y:S01]  /*23d0*/  LDL.64 R8, [R31+0x8] ;  /* 0x000008001f087983 */ /* 0x0001220000100a00 */
[----:B------:R-:W-:Y:S01]  /*23e0*/  VIADD R32, R32, 0x4 ;  /* 0x0000000420207836 */ /* 0x000fe20000000000 */
[----:B---3--:R-:W-:-:S05]  /*23f0*/  LEA R36, R27, R26, 0x3 ;  /* 0x0000001a1b247211 */ /* 0x008fca00078e18ff */
[C---:B------:R-:W-:Y:S01]  /*2400*/  IMAD R35, R27.reuse, 0x8, R36 ;  /* 0x000000081b237824 */ /* 0x040fe200078e0224 */
[----:B------:R-:W3:Y:S03]  /*2410*/  LDS.64 R14, [R36] ;  /* 0x00000000240e7984 */ /* 0x000ee60000000a00 */
[----:B------:R-:W-:Y:S01]  /*2420*/  IMAD R34, R27, 0x8, R35 ;  /* 0x000000081b227824 */ /* 0x000fe200078e0223 */
[----:B------:R1:W0:Y:S01]  /*2430*/  LDS.64 R12, [R35] ;  /* 0x00000000230c7984 */ /* 0x0002220000000a00 */
[----:B--2---:R-:W-:Y:S02]  /*2440*/  LOP3.LUT R24, R24, R22, RZ, 0xc0, !PT ;  /* 0x0000001618187212 */ /* 0x004fe400078ec0ff */
[----:B------:R-:W-:-:S04]  /*2450*/  LOP3.LUT R25, R25, R23, RZ, 0xc0, !PT ;  /* 0x0000001719197212 */ /* 0x000fc800078ec0ff */
[----:B------:R-:W-:Y:S08]  /*2460*/  POPC R24, R24 ;  /* 0x0000001800187309 */ /* 0x000ff00000000000 */
[----:B------:R-:W1:Y:S01]  /*2470*/  POPC R25, R25 ;  /* 0x0000001900197309 */ /* 0x000e620000000000 */
[----:B---3--:R-:W-:Y:S01]  /*2480*/  LOP3.LUT R14, R14, R22, RZ, 0xc0, !PT ;  /* 0x000000160e0e7212 */ /* 0x008fe200078ec0ff */
[----:B-1----:R-:W-:Y:S01]  /*2490*/  IMAD.IADD R35, R24, 0x1, R25 ;  /* 0x0000000118237824 */ /* 0x002fe200078e0219 */
[----:B------:R-:W-:-:S02]  /*24a0*/  LOP3.LUT R15, R15, R23, RZ, 0xc0, !PT ;  /* 0x000000170f0f7212 */ /* 0x000fc400078ec0ff */
[----:B0-----:R-:W-:Y:S02]  /*24b0*/  LOP3.LUT R31, R12, R22, RZ, 0xc0, !PT ;  /* 0x000000160c1f7212 */ /* 0x001fe400078ec0ff */
[----:B------:R-:W-:Y:S01]  /*24c0*/  LOP3.LUT R33, R13, R23, RZ, 0xc0, !PT ;  /* 0x000000170d217212 */ /* 0x000fe200078ec0ff */
[----:B------:R-:W-:Y:S01]  /*24d0*/  POPC R14, R14 ;  /* 0x0000000e000e7309 */ /* 0x000fe20000000000 */
[----:B------:R-:W0:Y:S01]  /*24e0*/  LDS.64 R12, [R34] ;  /* 0x00000000220c7984 */ /* 0x000e220000000a00 */
[----:B------:R-:W-:-:S05]  /*24f0*/  I2FP.F32.U32 R24, R35 ;  /* 0x0000002300187245 */ /* 0x000fca0000201000 */
[----:B------:R-:W-:Y:S01]  /*2500*/  FMUL R24, R29, R24 ;  /* 0x000000181d187220 */ /* 0x000fe20000400000 */
[----:B------:R-:W1:Y:S08]  /*2510*/  POPC R15, R15 ;  /* 0x0000000f000f7309 */ /* 0x000e700000000000 */
[----:B------:R-:W-:Y:S01]  /*2520*/  POPC R31, R31 ;  /* 0x0000001f001f7309 */ /* 0x000fe20000000000 */
[----:B-1----:R-:W-:-:S07]  /*2530*/  IMAD.IADD R36, R14, 0x1, R15 ;  /* 0x000000010e247824 */ /* 0x002fce00078e020f */
[----:B------:R-:W1:Y:S01]  /*2540*/  POPC R26, R33 ;  /* 0x00000021001a7309 */ /* 0x000e620000000000 */
[----:B------:R-:W-:Y:S02]  /*2550*/  I2FP.F32.U32 R36, R36 ;  /* 0x0000002400247245 */ /* 0x000fe40000201000 */
[----:B-1----:R-:W-:Y:S02]  /*2560*/  IADD3 R26, PT, PT, R31, R26, RZ ;  /* 0x0000001a1f1a7210 */ /* 0x002fe40007ffe0ff */
[----:B0-----:R-:W-:Y:S02]  /*2570*/  LOP3.LUT R12, R12, R22, RZ, 0xc0, !PT ;  /* 0x000000160c0c7212 */ /* 0x001fe400078ec0ff */
[----:B------:R-:W-:Y:S02]  /*2580*/  LOP3.LUT R13, R13, R23, RZ, 0xc0, !PT ;  /* 0x000000170d0d7212 */ /* 0x000fe400078ec0ff */
[----:B------:R-:W-:Y:S02]  /*2590*/  I2FP.F32.U32 R26, R26 ;  /* 0x0000001a001a7245 */ /* 0x000fe40000201000 */
[----:B------:R-:W-:Y:S03]  /*25a0*/  POPC R12, R12 ;  /* 0x0000000c000c7309 */ /* 0x000fe60000000000 */
[----:B------:R-:W-:-:S05]  /*25b0*/  FMUL R26, R29, R26 ;  /* 0x0000001a1d1a7220 */ /* 0x000fca0000400000 */
[----:B------:R-:W0:Y:S02]  /*25c0*/  POPC R13, R13 ;  /* 0x0000000d000d7309 */ /* 0x000e240000000000 */
[----:B0-----:R-:W-:-:S05]  /*25d0*/  IMAD.IADD R12, R12, 0x1, R13 ;  /* 0x000000010c0c7824 */ /* 0x001fca00078e020d */
[----:B------:R-:W-:Y:S01]  /*25e0*/  I2FP.F32.U32 R12, R12 ;  /* 0x0000000c000c7245 */ /* 0x000fe20000201000 */
[----:B----4-:R-:W-:Y:S01]  /*25f0*/  FFMA R10, R24, R10, R7 ;  /* 0x0000000a180a7223 */ /* 0x010fe20000000007 */
[----:B------:R-:W-:-:S04]  /*2600*/  FMUL R7, R29, R36 ;  /* 0x000000241d077220 */ /* 0x000fc80000400000 */
[----:B------:R-:W-:-:S04]  /*2610*/  FFMA R7, R7, R11, R10 ;  /* 0x0000000b07077223 */ /* 0x000fc8000000000a */
[----:B------:R-:W-:Y:S01]  /*2620*/  FFMA R8, R26, R8, R7 ;  /* 0x000000081a087223 */ /* 0x000fe20000000007 */
[----:B------:R-:W-:Y:S01]  /*2630*/  FMUL R7, R29, R12 ;  /* 0x0000000c1d077220 */ /* 0x000fe20000400000 */
[----:B------:R-:W-:-:S03]  /*2640*/  IMAD R26, R27, 0x8, R34 ;  /* 0x000000081b1a7824 */ /* 0x000fc600078e0222 */
[----:B------:R-:W-:-:S07]  /*2650*/  FFMA R7, R7, R9, R8 ;  /* 0x0000000907077223 */ /* 0x000fce0000000008 */
.L_x_4043:
[----:B------:R-:W-:Y:S05]  /*2660*/  BRA.U !UP2, `(.L_x_4042) ;  /* 0x000000010a9c7547 */ /* 0x000fea000b800000 */
[----:B------:R-:W-:Y:S02]  /*2670*/  UISETP.NE.AND UP1, UPT, UR19, URZ, UPT ;  /* 0x000000ff1300728c */ /* 0x000fe4000bf25270 */
[----:B------:R-:W-:-:S07]  /*2680*/  UISETP.NE.AND UP2, UPT, UR8, URZ, UPT ;  /* 0x000000ff0800728c */ /* 0x000fce000bf45270 */
[----:B------:R-:W-:Y:S05]  /*2690*/  BRA.U !UP1, `(.L_x_4044) ;  /* 0x0000000109607547 */ /* 0x000fea000b800000 */
[C---:B------:R-:W-:Y:S01]  /*26a0*/  IMAD R8, R32.reuse, 0x4, R1 ;  /* 0x0000000420087824 */ /* 0x040fe200078e0201 */
[----:B------:R-:W3:Y:S01]  /*26b0*/  LDC R15, c[0x0][0x394] ;  /* 0x0000e500ff0f7b82 */ /* 0x000ee20000000800 */
[----:B------:R4:W2:Y:S04]  /*26c0*/  LDS.64 R10, [R26] ;  /* 0x000000001a0a7984 */ /* 0x0008a80000000a00 */
[----:B------:R-:W2:Y:S01]  /*26d0*/  LDL.64 R8, [R8] ;  /* 0x0000000008087983 */ /* 0x000ea20000100a00 */
[----:B------:R-:W-:Y:S01]  /*26e0*/  VIADD R32, R32, 0x2 ;  /* 0x0000000220207836 */ /* 0x000fe20000000000 */
[----:B---3--:R-:W-:-:S05]  /*26f0*/  LEA R14, R15, R26, 0x3 ;  /* 0x0000001a0f0e7211 */ /* 0x008fca00078e18ff */
[----:B------:R-:W3:Y:S01]  /*2700*/  LDS.64 R12, [R14] ;  /* 0x000000000e0c7984 */ /* 0x000ee20000000a00 */
[----:B----4-:R-:W-:Y:S01]  /*2710*/  IMAD R26, R15, 0x8, R14 ;  /* 0x000000080f1a7824 */ /* 0x010fe200078e020e */
[----:B--2---:R-:W-:Y:S02]  /*2720*/  LOP3.LUT R10, R10, R22, RZ, 0xc0, !PT ;  /* 0x000000160a0a7212 */ /* 0x004fe400078ec0ff */
[----:B------:R-:W-:-:S04]  /*2730*/  LOP3.LUT R11, R11, R23, RZ, 0xc0, !PT ;  /* 0x000000170b0b7212 */ /* 0x000fc800078ec0ff */
[----:B------:R-:W-:Y:S08]  /*2740*/  POPC R10, R10 ;  /* 0x0000000a000a7309 */ /* 0x000ff00000000000 */
[----:B------:R-:W2:Y:S01]  /*2750*/  POPC R11, R11 ;  /* 0x0000000b000b7309 */ /* 0x000ea20000000000 */
[----:B---3--:R-:W-:Y:S01]  /*2760*/  LOP3.LUT R24, R12, R22, RZ, 0xc0, !PT ;  /* 0x000000160c187212 */ /* 0x008fe200078ec0ff */
[----:B--2---:R-:W-:Y:S01]  /*2770*/  IMAD.IADD R12, R10, 0x1, R11 ;  /* 0x000000010a0c7824 */ /* 0x004fe200078e020b */
[----:B------:R-:W-:-:S05]  /*2780*/  LOP3.LUT R13, R13, R23, RZ, 0xc0, !PT ;  /* 0x000000170d0d7212 */ /* 0x000fca00078ec0ff */
[----:B------:R-:W-:Y:S01]  /*2790*/  POPC R24, R24 ;  /* 0x0000001800187309 */ /* 0x000fe20000000000 */
[----:B------:R-:W-:-:S05]  /*27a0*/  I2FP.F32.U32 R12, R12 ;  /* 0x0000000c000c7245 */ /* 0x000fca0000201000 */
[----:B-1----:R-:W-:Y:S02]  /*27b0*/  FMUL R12, R29, R12 ;  /* 0x0000000c1d0c7220 */ /* 0x002fe40000400000 */
[----:B------:R-:W1:Y:S02]  /*27c0*/  POPC R13, R13 ;  /* 0x0000000d000d7309 */ /* 0x000e640000000000 */
[----:B-1----:R-:W-:-:S05]  /*27d0*/  IMAD.IADD R25, R24, 0x1, R13 ;  /* 0x0000000118197824 */ /* 0x002fca00078e020d */
[----:B------:R-:W-:Y:S01]  /*27e0*/  I2FP.F32.U32 R10, R25 ;  /* 0x00000019000a7245 */ /* 0x000fe20000201000 */
[----:B------:R-:W-:-:S04]  /*27f0*/  FFMA R8, R12, R8, R7 ;  /* 0x000000080c087223 */ /* 0x000fc80000000007 */
[----:B------:R-:W-:-:S04]  /*2800*/  FMUL R7, R29, R10 ;  /* 0x0000000a1d077220 */ /* 0x000fc80000400000 */
[----:B------:R-:W-:-:S07]  /*2810*/  FFMA R7, R7, R9, R8 ;  /* 0x0000000907077223 */ /* 0x000fce0000000008 */
.L_x_4044:
[----:B------:R-:W-:Y:S05]  /*2820*/  BRA.U !UP2, `(.L_x_4042) ;  /* 0x000000010a2c7547 */ /* 0x000fea000b800000 */
[----:B------:R-:W-:Y:S01]  /*2830*/  LEA R32, R32, R1, 0x2 ;  /* 0x0000000120207211 */ /* 0x000fe200078e10ff */
[----:B------:R-:W2:Y:S05]  /*2840*/  LDS.64 R8, [R26] ;  /* 0x000000001a087984 */ /* 0x000eaa0000000a00 */
[----:B------:R-:W3:Y:S01]  /*2850*/  LDL R32, [R32] ;  /* 0x0000000020207983 */ /* 0x000ee20000100800 */
        /* <DEDUP_REMOVED lines=8> */
.L_x_4042:
[----:B------:R-:W3:Y:S01]  /*28e0*/  LDC.64 R8, c[0x0][0x390] ;  /* 0x0000e400ff087b82 */ /* 0x000ee20000000a00 */
[----:B------:R-:W-:-:S05]  /*28f0*/  VIADD R21, R21, 0x1 ;  /* 0x0000000115157836 */ /* 0x000fca0000000000 */
[----:B---3--:R-:W-:Y:S01]  /*2900*/  ISETP.NE.AND P0, PT, R21, R8, PT ;  /* 0x000000081500720c */ /* 0x008fe20003f05270 */
[----:B0-----:R-:W-:-:S12]  /*2910*/  IMAD R30, R9, 0x8, R30 ;  /* 0x00000008091e7824 */ /* 0x001fd800078e021e */
[----:B------:R-:W-:Y:S05]  /*2920*/  @!P0 BRA `(.L_x_4045) ;  /* 0x0000000000088947 */ /* 0x000fea0003800000 */
[----:B------:R-:W-:Y:S01]  /*2930*/  VIADD R28, R28, 0x4 ;  /* 0x000000041c1c7836 */ /* 0x000fe20000000000 */
[----:B------:R-:W-:Y:S06]  /*2940*/  BRA `(.L_x_4046) ;  /* 0xfffffff000f47947 */ /* 0x000fec000383ffff */
.L_x_4045:
[----:B------:R-:W-:Y:S05]  /*2950*/  BSYNC.RECONVERGENT B3 ;  /* 0x0000000000037941 */ /* 0x000fea0003800200 */
.L_x_4028:
[----:B------:R-:W-:Y:S05]  /*2960*/  BSYNC.RECONVERGENT B0 ;  /* 0x0000000000007941 */ /* 0x000fea0003800200 */
.L_x_4027:
[----:B------:R-:W-:Y:S05]  /*2970*/  BRA `(.L_x_4047) ;  /* 0x0000001c009c7947 */ /* 0x000fea0003800000 */
.L_x_4026:
[----:B------:R-:W0:Y:S01]  /*2980*/  LDC R28, c[0x0][0x3a8] ;  /* 0x0000ea00ff1c7b82 */ /* 0x000e220000000800 */
[----:B------:R-:W1:Y:S01]  /*2990*/  LDCU UR9, c[0x0][0x390] ;  /* 0x00007200ff0977ac */ /* 0x000e620008000800 */
[----:B------:R-:W2:Y:S01]  /*29a0*/  LDCU UR10, c[0x0][0x390] ;  /* 0x00007200ff0a77ac */ /* 0x000ea20008000800 */
[----:B-1----:R-:W-:Y:S02]  /*29b0*/  ULEA UR9, UR9, UR6, 0x2 ;  /* 0x0000000609097291 */ /* 0x002fe4000f8e10ff */
[----:B--2---:R-:W-:Y:S01]  /*29c0*/  UISETP.GE.AND UP1, UPT, UR10, 0x1, UPT ;  /* 0x000000010a00788c */ /* 0x004fe2000bf26270 */
        /* <DEDUP_REMOVED lines=16> */
[----:B0-----:R-:W-:Y:S01]  /*2ad0*/  @P1 STL [R1+0x40], R8 ;  /* 0x0000400801001387 */ /* 0x001fe20000100800 */
        /* <DEDUP_REMOVED lines=35> */
.L_x_4048:
[----:B------:R-:W-:Y:S05]  /*2d10*/  BRA.U !UP1, `(.L_x_4047) ;  /* 0x0000001909b47547 */ /* 0x000fea000b800000 */
[----:B------:R-:W-:-:S13]  /*2d20*/  ISETP.GE.AND P0, PT, R28, 0x11, PT ;  /* 0x000000111c00780c */ /* 0x000fda0003f06270 */
[----:B------:R-:W-:Y:S05]  /*2d30*/  @!P0 BRA `(.L_x_4049) ;  /* 0x0000000c00648947 */ /* 0x000fea0003800000 */
[----:B------:R-:W-:Y:S02]  /*2d40*/  HFMA2 R7, -RZ, RZ, 0, 0 ;  /* 0x00000000ff077431 */ /* 0x000fe400000001ff */
[----:B------:R-:W-:-:S07]  /*2d50*/  IMAD.MOV.U32 R21, RZ, RZ, RZ ;  /* 0x000000ffff157224 */ /* 0x000fce00078e00ff */
.L_x_4059:
[----:B0-2---:R-:W0:Y:S01]  /*2d60*/  S2R R8, SR_TID.X ;  /* 0x0000000000087919 */ /* 0x005e220000002100 */
[----:B-1----:R-:W1:Y:S01]  /*2d70*/  LDCU UR9, c[0x0][0x394] ;  /* 0x00007280ff0977ac */ /* 0x002e620008000800 */
[----:B------:R-:W-:Y:S01]  /*2d80*/  BSSY.RECONVERGENT B0, `(.L_x_4050) ;  /* 0x00000cf000007945 */ /* 0x000fe20003800200 */
[----:B0-----:R-:W-:-:S04]  /*2d90*/  LOP3.LUT R27, R8, 0x1f, RZ, 0xc0, !PT ;  /* 0x0000001f081b7812 */ /* 0x001fc800078ec0ff */
[----:B-1----:R-:W-:-:S13]  /*2da0*/  ISETP.GE.AND P0, PT, R27, UR9, PT ;  /* 0x000000091b007c0c */ /* 0x002fda000bf06270 */
[----:B------:R-:W-:Y:S05]  /*2db0*/  @P0 BRA `(.L_x_4051) ;  /* 0x0000000c002c0947 */ /* 0x000fea0003800000 */
[----:B------:R-:W-:-:S06]  /*2dc0*/  LEA R26, R21, UR6, 0x2 ;  /* 0x00000006151a7c11 */ /* 0x000fcc000f8e10ff */
[----:B------:R-:W0:Y:S02]  /*2dd0*/  LDS R26, [R26] ;  /* 0x000000001a1a7984 */ /* 0x000e240000000800 */
.L_x_4058:
[----:B-1----:R-:W1:Y:S01]  /*2de0*/  S2UR UR10, SR_CgaCtaId ;  /* 0x00000000000a79c3 */ /* 0x002e620000008800 */
[----:B------:R-:W-:Y:S01]  /*2df0*/  UMOV UR9, 0x400 ;  /* 0x0000040000097882 */ /* 0x000fe20000000000 */
[----:B------:R-:W-:-:S06]  /*2e00*/  UISETP.GE.U32.AND UP1, UPT, UR11, 0x7, UPT ;  /* 0x000000070b00788c */ /* 0x000fcc000bf26070 */
[----:B------:R-:W2:Y:S01]  /*2e10*/  LDC R28, c[0x0][0x394] ;  /* 0x0000e500ff1c7b82 */ /* 0x000ea20000000800 */
[----:B-1----:R-:W-:Y:S01]  /*2e20*/  ULEA UR9, UR10, UR9, 0x18 ;  /* 0x000000090a097291 */ /* 0x002fe2000f8ec0ff */
[-CC-:B--2---:R-:W-:Y:S02]  /*2e30*/  IMAD R8, R21, R28.reuse, R27.reuse ;  /* 0x0000001c15087224 */ /* 0x184fe400078e021b */
[-C--:B------:R-:W-:Y:S02]  /*2e40*/  IMAD R12, R20, R28.reuse, R27 ;  /* 0x0000001c140c7224 */ /* 0x080fe400078e021b */
[----:B------:R-:W-:Y:S01]  /*2e50*/  VIADD R27, R27, 0x20 ;  /* 0x000000201b1b7836 */ /* 0x000fe20000000000 */
[----:B------:R-:W-:Y:S01]  /*2e60*/  LEA R10, R8, UR9, 0x3 ;  /* 0x00000009080a7c11 */ /* 0x000fe2000f8e18ff */
[----:B------:R-:W-:Y:S01]  /*2e70*/  IMAD.MOV.U32 R8, RZ, RZ, R9 ;  /* 0x000000ffff087224 */ /* 0x000fe200078e0009 */
[----:B------:R-:W-:Y:S02]  /*2e80*/  LEA R25, R12, UR5, 0x3 ;  /* 0x000000050c197c11 */ /* 0x000fe4000f8e18ff */
[----:B------:R-:W-:-:S02]  /*2e90*/  ISETP.GE.AND P1, PT, R27, R28, PT ;  /* 0x0000001c1b00720c */ /* 0x000fc40003f26270 */
[----:B------:R-:W1:Y:S01]  /*2ea0*/  LDS.64 R10, [R10] ;  /* 0x000000000a0a7984 */ /* 0x000e620000000a00 */
[----:B------:R-:W-:Y:S10]  /*2eb0*/  BRA.U !UP1, `(.L_x_4052) ;  /* 0x0000000509887547 */ /* 0x000ff4000b800000 */
[----:B------:R-:W-:Y:S01]  /*2ec0*/  BSSY.RECONVERGENT B3, `(.L_x_4053) ;  /* 0x0000060000037945 */ /* 0x000fe20003800200 */
[----:B------:R-:W-:Y:S01]  /*2ed0*/  IMAD.U32 R24, RZ, RZ, UR21 ;  /* 0x00000015ff187e24 */ /* 0x000fe2000f8e00ff */
[----:B------:R-:W-:-:S07]  /*2ee0*/  MOV R8, R9 ;  /* 0x0000000900087202 */ /* 0x000fce0000000f00 */
.L_x_4054:
[----:B------:R-:W1:Y:S01]  /*2ef0*/  LDS.64 R12, [R25] ;  /* 0x00000000190c7984 */ /* 0x000e620000000a00 */
[----:B------:R-:W-:Y:S02]  /*2f00*/  IMAD R31, R28, 0x8, R25 ;  /* 0x000000081c1f7824 */ /* 0x000fe400078e0219 */
[----:B------:R-:W-:Y:S01]  /*2f10*/  VIADD R24, R24, 0x8 ;  /* 0x0000000818187836 */ /* 0x000fe20000000000 */
[----:B------:R-:W-:Y:S01]  /*2f20*/  LDS R32, [R8] ;  /* 0x0000000008207984 */ /* 0x000fe20000000800 */
[----:B------:R-:W-:-:S03]  /*2f30*/  IMAD R33, R28, 0x8, R31 ;  /* 0x000000081c217824 */ /* 0x000fc600078e021f */
[----:B------:R-:W2:Y:S01]  /*2f40*/  LDS.64 R14, [R31] ;  /* 0x000000001f0e7984 */ /* 0x000ea20000000a00 */
[----:B------:R-:W-:-:S03]  /*2f50*/  ISETP.NE.AND P0, PT, R24, RZ, PT ;  /* 0x000000ff1800720c */ /* 0x000fc60003f05270 */
[----:B------:R-:W3:Y:S04]  /*2f60*/  LDS.64 R22, [R33] ;  /* 0x0000000021167984 */ /* 0x000ee80000000a00 */
[----:B------:R-:W-:Y:S01]  /*2f70*/  LDS R30, [R8+0x4] ;  /* 0x00000400081e7984 */ /* 0x000fe20000000800 */
[-C--:B-1----:R-:W-:Y:S02]  /*2f80*/  LOP3.LUT R37, R12, R10.reuse, RZ, 0xc0, !PT ;  /* 0x0000000a0c257212 */ /* 0x082fe400078ec0ff */
[-C--:B------:R-:W-:Y:S02]  /*2f90*/  LOP3.LUT R12, R13, R11.reuse, RZ, 0xc0, !PT ;  /* 0x0000000b0d0c7212 */ /* 0x080fe400078ec0ff */
[----:B------:R-:W-:Y:S01]  /*2fa0*/  POPC R29, R37 ;  /* 0x00000025001d7309 */ /* 0x000fe20000000000 */
[----:B--2---:R-:W-:Y:S01]  /*2fb0*/  LOP3.LUT R36, R15, R11, RZ, 0xc0, !PT ;  /* 0x0000000b0f247212 */ /* 0x004fe200078ec0ff */
[----:B------:R-:W-:Y:S01]  /*2fc0*/  IMAD R15, R28, 0x8, R33 ;  /* 0x000000081c0f7824 */ /* 0x000fe200078e0221 */
[----:B------:R-:W-:-:S05]  /*2fd0*/  LOP3.LUT R35, R14, R10, RZ, 0xc0, !PT ;  /* 0x0000000a0e237212 */ /* 0x000fca00078ec0ff */
[----:B------:R1:W2:Y:S01]  /*2fe0*/  POPC R34, R12 ;  /* 0x0000000c00227309 */ /* 0x0002a20000000000 */
[----:B---3--:R-:W-:Y:S02]  /*2ff0*/  LOP3.LUT R22, R22, R10, RZ, 0xc0, !PT ;  /* 0x0000000a16167212 */ /* 0x008fe400078ec0ff */
[----:B------:R-:W-:-:S05]  /*3000*/  LOP3.LUT R23, R23, R11, RZ, 0xc0, !PT ;  /* 0x0000000b17177212 */ /* 0x000fca00078ec0ff */
[----:B------:R3:W-:Y:S01]  /*3010*/  POPC R14, R35 ;  /* 0x00000023000e7309 */ /* 0x0007e20000000000 */
[----:B-1----:R-:W1:Y:S01]  /*3020*/  LDS.64 R12, [R15] ;  /* 0x000000000f0c7984 */ /* 0x002e620000000a00 */
[----:B--2---:R-:W-:-:S06]  /*3030*/  IMAD.IADD R34, R29, 0x1, R34 ;  /* 0x000000011d227824 */ /* 0x004fcc00078e0222 */
[----:B------:R-:W-:Y:S01]  /*3040*/  POPC R22, R22 ;  /* 0x0000001600167309 */ /* 0x000fe20000000000 */
[----:B---3--:R-:W-:Y:S01]  /*3050*/  IMAD R35, R28, 0x8, R15 ;  /* 0x000000081c237824 */ /* 0x008fe200078e020f */
[----:B------:R-:W-:-:S03]  /*3060*/  I2FP.F32.U32 R31, R34 ;  /* 0x00000022001f7245 */ /* 0x000fc60000201000 */
[----:B------:R-:W-:-:S03]  /*3070*/  IMAD R37, R28, 0x8, R35 ;  /* 0x000000081c257824 */ /* 0x000fc600078e0223 */
[----:B------:R-:W2:Y:S01]  /*3080*/  POPC R29, R36 ;  /* 0x00000024001d7309 */ /* 0x000ea20000000000 */
[----:B0-----:R-:W-:-:S04]  /*3090*/  FMUL R34, R26, R31 ;  /* 0x0000001f1a227220 */ /* 0x001fc80000400000 */
[----:B------:R-:W-:-:S03]  /*30a0*/  FFMA R7, R34, R32, R7 ;  /* 0x0000002022077223 */ /* 0x000fc60000000007 */
[----:B------:R-:W0:Y:S01]  /*30b0*/  POPC R23, R23 ;  /* 0x0000001700177309 */ /* 0x000e220000000000 */
[----:B--2---:R-:W-:Y:S02]  /*30c0*/  IADD3 R14, PT, PT, R14, R29, RZ ;  /* 0x0000001d0e0e7210 */ /* 0x004fe40007ffe0ff */
[----:B------:R-:W2:Y:S02]  /*30d0*/  LDS R29, [R8+0x8] ;  /* 0x00000800081d7984 */ /* 0x000ea40000000800 */
[----:B------:R-:W-:Y:S02]  /*30e0*/  I2FP.F32.U32 R31, R14 ;  /* 0x0000000e001f7245 */ /* 0x000fe40000201000 */
[----:B------:R3:W4:Y:S03]  /*30f0*/  LDS.64 R14, [R35] ;  /* 0x00000000230e7984 */ /* 0x0007260000000a00 */
[----:B------:R-:W-:Y:S01]  /*3100*/  FMUL R32, R26, R31 ;  /* 0x0000001f1a207220 */ /* 0x000fe20000400000 */
[----:B------:R-:W-:Y:S01]  /*3110*/  IMAD R31, R28, 0x8, R37 ;  /* 0x000000081c1f7824 */ /* 0x000fe200078e0225 */
[----:B-1----:R-:W-:-:S02]  /*3120*/  LOP3.LUT R34, R12, R10, RZ, 0xc0, !PT ;  /* 0x0000000a0c227212 */ /* 0x002fc400078ec0ff */
[----:B------:R-:W-:Y:S01]  /*3130*/  FFMA R30, R32, R30, R7 ;  /* 0x0000001e201e7223 */ /* 0x000fe20000000007 */
[----:B------:R-:W-:Y:S01]  /*3140*/  LOP3.LUT R33, R13, R11, RZ, 0xc0, !PT ;  /* 0x0000000b0d217212 */ /* 0x000fe200078ec0ff */
[----:B0-----:R-:W-:Y:S01]  /*3150*/  IMAD.IADD R7, R22, 0x1, R23 ;  /* 0x0000000116077824 */ /* 0x001fe200078e0217 */
[----:B------:R-:W0:Y:S01]  /*3160*/  LDS.64 R12, [R31] ;  /* 0x000000001f0c7984 */ /* 0x000e220000000a00 */
[----:B------:R-:W-:Y:S03]  /*3170*/  POPC R32, R34 ;  /* 0x0000002200207309 */ /* 0x000fe60000000000 */
[----:B------:R-:W1:Y:S01]  /*3180*/  LDS.64 R22, [R37] ;  /* 0x0000000025167984 */ /* 0x000e620000000a00 */
[----:B------:R-:W-:-:S04]  /*3190*/  I2FP.F32.U32 R7, R7 ;  /* 0x0000000700077245 */ /* 0x000fc80000201000 */
[----:B------:R-:W3:Y:S01]  /*31a0*/  POPC R33, R33 ;  /* 0x0000002100217309 */ /* 0x000ee20000000000 */
[----:B------:R-:W-:Y:S01]  /*31b0*/  FMUL R7, R26, R7 ;  /* 0x000000071a077220 */ /* 0x000fe20000400000 */
[----:B---3--:R-:W-:-:S03]  /*31c0*/  IADD3 R32, PT, PT, R32, R33, RZ ;  /* 0x0000002120207210 */ /* 0x008fc60007ffe0ff */
[----:B--2---:R-:W-:Y:S02]  /*31d0*/  FFMA R29, R7, R29, R30 ;  /* 0x0000001d071d7223 */ /* 0x004fe4000000001e */
[----:B------:R-:W2:Y:S01]  /*31e0*/  LDS R30, [R8+0xc] ;  /* 0x00000c00081e7984 */ /* 0x000ea20000000800 */
[----:B------:R-:W-:Y:S02]  /*31f0*/  I2FP.F32.U32 R35, R32 ;  /* 0x0000002000237245 */ /* 0x000fe40000201000 */
[-C--:B----4-:R-:W-:Y:S02]  /*3200*/  LOP3.LUT R7, R14, R10.reuse, RZ, 0xc0, !PT ;  /* 0x0000000a0e077212 */ /* 0x090fe400078ec0ff */
[----:B------:R-:W-:Y:S01]  /*3210*/  LOP3.LUT R14, R15, R11, RZ, 0xc0, !PT ;  /* 0x0000000b0f0e7212 */ /* 0x000fe200078ec0ff */
[----:B------:R-:W-:Y:S02]  /*3220*/  IMAD R15, R28, 0x8, R31 ;  /* 0x000000081c0f7824 */ /* 0x000fe400078e021f */
[----:B------:R-:W-:Y:S01]  /*3230*/  FMUL R32, R26, R35 ;  /* 0x000000231a207220 */ /* 0x000fe20000400000 */
[----:B------:R-:W-:Y:S01]  /*3240*/  POPC R7, R7 ;  /* 0x0000000700077309 */ /* 0x000fe20000000000 */
[----:B0-----:R-:W-:-:S02]  /*3250*/  LOP3.LUT R31, R12, R10, RZ, 0xc0, !PT ;  /* 0x0000000a0c1f7212 */ /* 0x001fc400078ec0ff */
[-C--:B------:R-:W-:Y:S02]  /*3260*/  LOP3.LUT R33, R13, R11.reuse, RZ, 0xc0, !PT ;  /* 0x0000000b0d217212 */ /* 0x080fe400078ec0ff */
[----:B------:R-:W0:Y:S01]  /*3270*/  LDS.64 R12, [R15] ;  /* 0x000000000f0c7984 */ /* 0x000e220000000a00 */
[----:B-1----:R-:W-:Y:S02]  /*3280*/  LOP3.LUT R22, R22, R10, RZ, 0xc0, !PT ;  /* 0x0000000a16167212 */ /* 0x002fe400078ec0ff */
[----:B------:R-:W1:Y:S01]  /*3290*/  POPC R14, R14 ;  /* 0x0000000e000e7309 */ /* 0x000e620000000000 */
[----:B------:R-:W-:-:S07]  /*32a0*/  LOP3.LUT R34, R23, R11, RZ, 0xc0, !PT ;  /* 0x0000000b17227212 */ /* 0x000fce00078ec0ff */
[----:B------:R-:W-:Y:S01]  /*32b0*/  POPC R22, R22 ;  /* 0x0000001600167309 */ /* 0x000fe20000000000 */
[----:B-1----:R-:W-:-:S07]  /*32c0*/  IMAD.IADD R14, R7, 0x1, R14 ;  /* 0x00000001070e7824 */ /* 0x002fce00078e020e */
[----:B------:R-:W1:Y:S01]  /*32d0*/  POPC R23, R34 ;  /* 0x0000002200177309 */ /* 0x000e620000000000 */
[----:B------:R-:W-:Y:S01]  /*32e0*/  LDS R7, [R8+0x14] ;  /* 0x0000140008077984 */ /* 0x000fe20000000800 */
[----:B--2---:R-:W-:-:S06]  /*32f0*/  FFMA R29, R32, R30, R29 ;  /* 0x0000001e201d7223 */ /* 0x004fcc000000001d */
[----:B------:R-:W-:Y:S01]  /*3300*/  POPC R31, R31 ;  /* 0x0000001f001f7309 */ /* 0x000fe20000000000 */
[----:B------:R-:W2:Y:S01]  /*3310*/  LDS R30, [R8+0x10] ;  /* 0x00001000081e7984 */ /* 0x000ea20000000800 */
[----:B-1----:R-:W-:-:S06]  /*3320*/  IMAD.IADD R23, R22, 0x1, R23 ;  /* 0x0000000116177824 */ /* 0x002fcc00078e0217 */
[----:B------:R-:W1:Y:S01]  /*3330*/  POPC R32, R33 ;  /* 0x0000002100207309 */ /* 0x000e620000000000 */
[----:B------:R-:W3:Y:S01]  /*3340*/  LDS R22, [R8+0x18] ;  /* 0x0000180008167984 */ /* 0x000ee20000000800 */
[----:B------:R-:W-:Y:S02]  /*3350*/  I2FP.F32.U32 R23, R23 ;  /* 0x0000001700177245 */ /* 0x000fe40000201000 */
[----:B0-----:R-:W-:Y:S02]  /*3360*/  LOP3.LUT R12, R12, R10, RZ, 0xc0, !PT ;  /* 0x0000000a0c0c7212 */ /* 0x001fe400078ec0ff */
[----:B------:R-:W-:Y:S01]  /*3370*/  LOP3.LUT R35, R13, R11, RZ, 0xc0, !PT ;  /* 0x0000000b0d237212 */ /* 0x000fe200078ec0ff */
[----:B------:R-:W-:-:S03]  /*3380*/  FMUL R23, R26, R23 ;  /* 0x000000171a177220 */ /* 0x000fc60000400000 */
[----:B------:R-:W-:Y:S01]  /*3390*/  POPC R12, R12 ;  /* 0x0000000c000c7309 */ /* 0x000fe20000000000 */
[----:B-1----:R-:W-:Y:S01]  /*33a0*/  IMAD.IADD R34, R31, 0x1, R32 ;  /* 0x000000011f227824 */ /* 0x002fe200078e0220 */
[----:B------:R-:W-:Y:S01]  /*33b0*/  I2FP.F32.U32 R31, R14 ;  /* 0x0000000e001f7245 */ /* 0x000fe20000201000 */
[----:B------:R0:W1:Y:S05]  /*33c0*/  LDS R32, [R8+0x1c] ;  /* 0x00001c0008207984 */ /* 0x00006a0000000800 */
[----:B------:R-:W4:Y:S01]  /*33d0*/  POPC R13, R35 ;  /* 0x00000023000d7309 */ /* 0x000f220000000000 */
[----:B------:R-:W-:Y:S01]  /*33e0*/  FMUL R14, R26, R31 ;  /* 0x0000001f1a0e7220 */ /* 0x000fe20000400000 */
[----:B0-----:R-:W-:-:S03]  /*33f0*/  VIADD R8, R8, 0x20 ;  /* 0x0000002008087836 */ /* 0x001fc60000000000 */
[----:B--2---:R-:W-:Y:S01]  /*3400*/  FFMA R14, R14, R30, R29 ;  /* 0x0000001e0e0e7223 */ /* 0x004fe2000000001d */
[----:B------:R-:W-:Y:S02]  /*3410*/  I2FP.F32.U32 R29, R34 ;  /* 0x00000022001d7245 */ /* 0x000fe40000201000 */
[----:B----4-:R-:W-:Y:S01]  /*3420*/  IADD3 R13, PT, PT, R12, R13, RZ ;  /* 0x0000000d0c0d7210 */ /* 0x010fe20007ffe0ff */
[----:B------:R-:W-:Y:S02]  /*3430*/  FFMA R7, R23, R7, R14 ;  /* 0x0000000717077223 */ /* 0x000fe4000000000e */
[----:B------:R-:W-:Y:S01]  /*3440*/  FMUL R12, R26, R29 ;  /* 0x0000001d1a0c7220 */ /* 0x000fe20000400000 */
[----:B------:R-:W-:-:S03]  /*3450*/  I2FP.F32.U32 R13, R13 ;  /* 0x0000000d000d7245 */ /* 0x000fc60000201000 */
[----:B---3--:R-:W-:Y:S02]  /*3460*/  FFMA R7, R12, R22, R7 ;  /* 0x000000160c077223 */ /* 0x008fe40000000007 */
[----:B------:R-:W-:Y:S01]  /*3470*/  FMUL R12, R26, R13 ;  /* 0x0000000d1a0c7220 */ /* 0x000fe20000400000 */
[C---:B------:R-:W-:Y:S02]  /*3480*/  IMAD R13, R28.reuse, 0x40, R25 ;  /* 0x000000401c0d7824 */ /* 0x040fe400078e0219 */
[----:B------:R-:W-:Y:S02]  /*3490*/  IMAD R25, R28, 0x8, R15 ;  /* 0x000000081c197824 */ /* 0x000fe400078e020f */
[----:B-1----:R-:W-:Y:S01]  /*34a0*/  FFMA R7, R12, R32, R7 ;  /* 0x000000200c077223 */ /* 0x002fe20000000007 */
[----:B------:R-:W-:Y:S06]  /*34b0*/  @P0 BRA `(.L_x_4054) ;  /* 0xfffffff8008c0947 */ /* 0x000fec000383ffff */
[----:B------:R-:W-:Y:S05]  /*34c0*/  BSYNC.RECONVERGENT B3 ;  /* 0x0000000000037941 */ /* 0x000fea0003800200 */
.L_x_4053:
[----:B------:R-:W-:-:S07]  /*34d0*/  MOV R25, R13 ;  /* 0x0000000d00197202 */ /* 0x000fce0000000f00 */
.L_x_4052:
[----:B------:R-:W-:-:S09]  /*34e0*/  UISETP.NE.AND UP1, UPT, UR16, URZ, UPT ;  /* 0x000000ff1000728c */ /* 0x000fd2000bf25270 */
[----:B------:R-:W-:Y:S05]  /*34f0*/  BRA.U !UP1, `(.L_x_4055) ;  /* 0x0000000509587547 */ /* 0x000fea000b800000 */
[----:B------:R-:W-:Y:S02]  /*3500*/  UISETP.GE.U32.AND UP1, UPT, UR17, 0x3, UPT ;  /* 0x000000031100788c */ /* 0x000fe4000bf26070 */
[----:B------:R-:W-:-:S07]  /*3510*/  UISETP.NE.AND UP2, UPT, UR18, URZ, UPT ;  /* 0x000000ff1200728c */ /* 0x000fce000bf45270 */
[----:B------:R-:W-:Y:S05]  /*3520*/  BRA.U !UP1, `(.L_x_4056) ;  /* 0x0000000109b47547 */ /* 0x000fea000b800000 */
[----:B------:R-:W1:Y:S01]  /*3530*/  LDS.64 R12, [R25] ;  /* 0x00000000190c7984 */ /* 0x000e620000000a00 */
[----:B------:R-:W-:-:S04]  /*3540*/  IMAD R33, R28, 0x8, R25 ;  /* 0x000000081c217824 */ /* 0x000fc800078e0219 */
[C---:B------:R-:W-:Y:S01]  /*3550*/  IMAD R35, R28.reuse, 0x8, R33 ;  /* 0x000000081c237824 */ /* 0x040fe200078e0221 */
[----:B------:R-:W2:Y:S03]  /*3560*/  LDS.64 R14, [R33] ;  /* 0x00000000210e7984 */ /* 0x000ea60000000a00 */
[----:B------:R-:W-:Y:S01]  /*3570*/  IMAD R29, R28, 0x8, R35 ;  /* 0x000000081c1d7824 */ /* 0x000fe200078e0223 */
[----:B------:R-:W3:Y:S04]  /*3580*/  LDS.64 R22, [R35] ;  /* 0x0000000023167984 */ /* 0x000ee80000000a00 */
[----:B------:R-:W4:Y:S01]  /*3590*/  LDS.64 R24, [R29] ;  /* 0x000000001d187984 */ /* 0x000f220000000a00 */
[----:B-1----:R-:W-:-:S02]  /*35a0*/  LOP3.LUT R30, R13, R11, RZ, 0xc0, !PT ;  /* 0x0000000b0d1e7212 */ /* 0x002fc400078ec0ff */
[----:B------:R-:W-:-:S04]  /*35b0*/  LOP3.LUT R32, R12, R10, RZ, 0xc0, !PT ;  /* 0x0000000a0c207212 */ /* 0x000fc800078ec0ff */
[----:B------:R1:W-:Y:S01]  /*35c0*/  POPC R31, R32 ;  /* 0x00000020001f7309 */ /* 0x0003e20000000000 */
[-C--:B--2---:R-:W-:Y:S02]  /*35d0*/  LOP3.LUT R12, R14, R10.reuse, RZ, 0xc0, !PT ;  /* 0x0000000a0e0c7212 */ /* 0x084fe400078ec0ff */
[----:B------:R-:W2:Y:S01]  /*35e0*/  LDS R14, [R8] ;  /* 0x00000000080e7984 */ /* 0x000ea20000000800 */
[-C--:B------:R-:W-:Y:S02]  /*35f0*/  LOP3.LUT R13, R15, R11.reuse, RZ, 0xc0, !PT ;  /* 0x0000000b0f0d7212 */ /* 0x080fe400078ec0ff */
[----:B---3--:R-:W-:Y:S01]  /*3600*/  LOP3.LUT R33, R23, R11, RZ, 0xc0, !PT ;  /* 0x0000000b17217212 */ /* 0x008fe200078ec0ff */
[----:B------:R-:W3:Y:S01]  /*3610*/  LDS R15, [R8+0x4] ;  /* 0x00000400080f7984 */ /* 0x000ee20000000800 */
[----:B------:R-:W0:Y:S01]  /*3620*/  POPC R30, R30 ;  /* 0x0000001e001e7309 */ /* 0x000e220000000000 */
[-C--:B------:R-:W-:Y:S02]  /*3630*/  LOP3.LUT R22, R22, R10.reuse, RZ, 0xc0, !PT ;  /* 0x0000000a16167212 */ /* 0x080fe400078ec0ff */
[----:B------:R-:W-:Y:S01]  /*3640*/  LDS R23, [R8+0xc] ;  /* 0x00000c0008177984 */ /* 0x000fe20000000800 */
[----:B----4-:R-:W-:-:S02]  /*3650*/  LOP3.LUT R24, R24, R10, RZ, 0xc0, !PT ;  /* 0x0000000a18187212 */ /* 0x010fc400078ec0ff */
[----:B-1----:R-:W-:Y:S02]  /*3660*/  LOP3.LUT R32, R25, R11, RZ, 0xc0, !PT ;  /* 0x0000000b19207212 */ /* 0x002fe400078ec0ff */
[----:B------:R-:W-:Y:S01]  /*3670*/  POPC R12, R12 ;  /* 0x0000000c000c7309 */ /* 0x000fe20000000000 */
[----:B0-----:R-:W-:-:S07]  /*3680*/  IMAD.IADD R31, R31, 0x1, R30 ;  /* 0x000000011f1f7824 */ /* 0x001fce00078e021e */
[----:B------:R-:W0:Y:S01]  /*3690*/  POPC R13, R13 ;  /* 0x0000000d000d7309 */ /* 0x000e220000000000 */
[----:B------:R1:W4:Y:S01]  /*36a0*/  LDS R30, [R8+0x8] ;  /* 0x00000800081e7984 */ /* 0x0003220000000800 */
[----:B------:R-:W-:-:S06]  /*36b0*/  I2FP.F32.U32 R31, R31 ;  /* 0x0000001f001f7245 */ /* 0x000fcc0000201000 */
[----:B------:R-:W-:Y:S01]  /*36c0*/  POPC R22, R22 ;  /* 0x0000001600167309 */ /* 0x000fe20000000000 */
[----:B-1----:R-:W-:Y:S01]  /*36d0*/  VIADD R8, R8, 0x10 ;  /* 0x0000001008087836 */ /* 0x002fe20000000000 */
[----:B0-----:R-:W-:-:S06]  /*36e0*/  IADD3 R25, PT, PT, R12, R13, RZ ;  /* 0x0000000d0c197210 */ /* 0x001fcc0007ffe0ff */
[----:B------:R-:W0:Y:S01]  /*36f0*/  POPC R33, R33 ;  /* 0x0000002100217309 */ /* 0x000e220000000000 */
[----:B------:R-:W-:Y:S01]  /*3700*/  FMUL R12, R26, R31 ;  /* 0x0000001f1a0c7220 */ /* 0x000fe20000400000 */
[----:B------:R-:W-:-:S03]  /*3710*/  I2FP.F32.U32 R25, R25 ;  /* 0x0000001900197245 */ /* 0x000fc60000201000 */
[----:B--2---:R-:W-:-:S03]  /*3720*/  FFMA R12, R12, R14, R7 ;  /* 0x0000000e0c0c7223 */ /* 0x004fc60000000007 */
[----:B------:R-:W-:Y:S01]  /*3730*/  POPC R24, R24 ;  /* 0x0000001800187309 */ /* 0x000fe20000000000 */
[----:B------:R-:W-:-:S04]  /*3740*/  FMUL R25, R26, R25 ;  /* 0x000000191a197220 */ /* 0x000fc80000400000 */
[----:B---3--:R-:W-:Y:S01]  /*3750*/  FFMA R15, R25, R15, R12 ;  /* 0x0000000f190f7223 */ /* 0x008fe2000000000c */
[----:B------:R-:W-:Y:S02]  /*3760*/  IMAD R25, R28, 0x8, R29 ;  /* 0x000000081c197824 */ /* 0x000fe400078e021d */
[----:B------:R-:W1:Y:S01]  /*3770*/  POPC R13, R32 ;  /* 0x00000020000d7309 */ /* 0x000e620000000000 */
[----:B0-----:R-:W-:-:S05]  /*3780*/  IMAD.IADD R22, R22, 0x1, R33 ;  /* 0x0000000116167824 */ /* 0x001fca00078e0221 */
[----:B------:R-:W-:-:S05]  /*3790*/  I2FP.F32.U32 R7, R22 ;  /* 0x0000001600077245 */ /* 0x000fca0000201000 */
[----:B------:R-:W-:Y:S01]  /*37a0*/  FMUL R12, R26, R7 ;  /* 0x000000071a0c7220 */ /* 0x000fe20000400000 */
[----:B-1----:R-:W-:-:S03]  /*37b0*/  IMAD.IADD R13, R24, 0x1, R13 ;  /* 0x00000001180d7824 */ /* 0x002fc600078e020d */
[----:B----4-:R-:W-:Y:S02]  /*37c0*/  FFMA R12, R12, R30, R15 ;  /* 0x0000001e0c0c7223 */ /* 0x010fe4000000000f */
[----:B------:R-:W-:-:S05]  /*37d0*/  I2FP.F32.U32 R13, R13 ;  /* 0x0000000d000d7245 */ /* 0x000fca0000201000 */
[----:B------:R-:W-:-:S04]  /*37e0*/  FMUL R13, R26, R13 ;  /* 0x0000000d1a0d7220 */ /* 0x000fc80000400000 */
[----:B------:R-:W-:-:S07]  /*37f0*/  FFMA R7, R13, R23, R12 ;  /* 0x000000170d077223 */ /* 0x000fce000000000c */
.L_x_4056:
[----:B------:R-:W-:Y:S05]  /*3800*/  BRA.U !UP2, `(.L_x_4055) ;  /* 0x000000010a947547 */ /* 0x000fea000b800000 */
[----:B------:R-:W-:Y:S02]  /*3810*/  UISETP.NE.AND UP1, UPT, UR19, URZ, UPT ;  /* 0x000000ff1300728c */ /* 0x000fe4000bf25270 */
[----:B------:R-:W-:-:S07]  /*3820*/  UISETP.NE.AND UP2, UPT, UR8, URZ, UPT ;  /* 0x000000ff0800728c */ /* 0x000fce000bf45270 */
[----:B------:R-:W-:Y:S05]  /*3830*/  BRA.U !UP1, `(.L_x_4057) ;  /* 0x00000001095c7547 */ /* 0x000fea000b800000 */
[----:B------:R2:W1:Y:S01]  /*3840*/  LDS.64 R14, [R25] ;  /* 0x00000000190e7984 */ /* 0x0004620000000a00 */
[----:B------:R-:W-:-:S03]  /*3850*/  LEA R23, R28, R25, 0x3 ;  /* 0x000000191c177211 */ /* 0x000fc600078e18ff */
[----:B------:R-:W-:Y:S04]  /*3860*/  LDS R22, [R8] ;  /* 0x0000000008167984 */ /* 0x000fe80000000800 */
[----:B------:R-:W3:Y:S01]  /*3870*/  LDS.64 R12, [R23] ;  /* 0x00000000170c7984 */ /* 0x000ee20000000a00 */
[----:B--2---:R-:W-:Y:S01]  /*3880*/  IMAD R25, R28, 0x8, R23 ;  /* 0x000000081c197824 */ /* 0x004fe200078e0217 */
[-C--:B-1----:R-:W-:Y:S02]  /*3890*/  LOP3.LUT R24, R14, R10.reuse, RZ, 0xc0, !PT ;  /* 0x0000000a0e187212 */ /* 0x082fe400078ec0ff */
[----:B------:R-:W-:Y:S01]  /*38a0*/  LOP3.LUT R15, R15, R11, RZ, 0xc0, !PT ;  /* 0x0000000b0f0f7212 */ /* 0x000fe200078ec0ff */
[----:B------:R1:W2:Y:S03]  /*38b0*/  LDS R14, [R8+0x4] ;  /* 0x00000400080e7984 */ /* 0x0002a60000000800 */
[----:B------:R-:W-:Y:S01]  /*38c0*/  POPC R24, R24 ;  /* 0x0000001800187309 */ /* 0x000fe20000000000 */
[----:B---3--:R-:W-:-:S02]  /*38d0*/  LOP3.LUT R29, R12, R10, RZ, 0xc0, !PT ;  /* 0x0000000a0c1d7212 */ /* 0x008fc400078ec0ff */
[----:B------:R-:W-:Y:S01]  /*38e0*/  LOP3.LUT R30, R13, R11, RZ, 0xc0, !PT ;  /* 0x0000000b0d1e7212 */ /* 0x000fe200078ec0ff */
[----:B-1----:R-:W-:-:S04]  /*38f0*/  VIADD R8, R8, 0x8 ;  /* 0x0000000808087836 */ /* 0x002fc80000000000 */
[----:B------:R-:W1:Y:S08]  /*3900*/  POPC R15, R15 ;  /* 0x0000000f000f7309 */ /* 0x000e700000000000 */
[----:B------:R-:W-:Y:S01]  /*3910*/  POPC R29, R29 ;  /* 0x0000001d001d7309 */ /* 0x000fe20000000000 */
[----:B-1----:R-:W-:-:S07]  /*3920*/  IMAD.IADD R12, R24, 0x1, R15 ;  /* 0x00000001180c7824 */ /* 0x002fce00078e020f */
[----:B------:R-:W1:Y:S01]  /*3930*/  POPC R30, R30 ;  /* 0x0000001e001e7309 */ /* 0x000e620000000000 */
[----:B------:R-:W-:-:S05]  /*3940*/  I2FP.F32.U32 R13, R12 ;  /* 0x0000000c000d7245 */ /* 0x000fca0000201000 */
[----:B0-----:R-:W-:-:S04]  /*3950*/  FMUL R12, R26, R13 ;  /* 0x0000000d1a0c7220 */ /* 0x001fc80000400000 */
[----:B------:R-:W-:Y:S01]  /*3960*/  FFMA R7, R12, R22, R7 ;  /* 0x000000160c077223 */ /* 0x000fe20000000007 */
[----:B-1----:R-:W-:-:S05]  /*3970*/  IMAD.IADD R24, R29, 0x1, R30 ;  /* 0x000000011d187824 */ /* 0x002fca00078e021e */
[----:B------:R-:W-:-:S05]  /*3980*/  I2FP.F32.U32 R13, R24 ;  /* 0x00000018000d7245 */ /* 0x000fca0000201000 */
[----:B------:R-:W-:-:S04]  /*3990*/  FMUL R12, R26, R13 ;  /* 0x0000000d1a0c7220 */ /* 0x000fc80000400000 */
[----:B--2---:R-:W-:-:S07]  /*39a0*/  FFMA R7, R12, R14, R7 ;  /* 0x0000000e0c077223 */ /* 0x004fce0000000007 */
.L_x_4057:
[----:B------:R-:W-:Y:S05]  /*39b0*/  BRA.U !UP2, `(.L_x_4055) ;  /* 0x000000010a287547 */ /* 0x000fea000b800000 */
[----:B------:R-:W1:Y:S04]  /*39c0*/  LDS.64 R12, [R25] ;  /* 0x00000000190c7984 */ /* 0x000e680000000a00 */
[----:B------:R-:W2:Y:S01]  /*39d0*/  LDS R8, [R8] ;  /* 0x0000000008087984 */ /* 0x000ea20000000800 */
[----:B-1----:R-:W-:Y:S02]  /*39e0*/  LOP3.LUT R12, R12, R10, RZ, 0xc0, !PT ;  /* 0x0000000a0c0c7212 */ /* 0x002fe400078ec0ff */
[----:B------:R-:W-:Y:S02]  /*39f0*/  LOP3.LUT R13, R13, R11, RZ, 0xc0, !PT ;  /* 0x0000000b0d0d7212 */ /* 0x000fe400078ec0ff */
[----:B------:R-:W-:Y:S08]  /*3a00*/  POPC R10, R12 ;  /* 0x0000000c000a7309 */ /* 0x000ff00000000000 */
[----:B------:R-:W1:Y:S02]  /*3a10*/  POPC R11, R13 ;  /* 0x0000000d000b7309 */ /* 0x000e640000000000 */
[----:B-1----:R-:W-:-:S04]  /*3a20*/  IADD3 R10, PT, PT, R10, R11, RZ ;  /* 0x0000000b0a0a7210 */ /* 0x002fc80007ffe0ff */
[----:B------:R-:W-:-:S05]  /*3a30*/  I2FP.F32.U32 R11, R10 ;  /* 0x0000000a000b7245 */ /* 0x000fca0000201000 */
[----:B0-----:R-:W-:-:S04]  /*3a40*/  FMUL R10, R26, R11 ;  /* 0x0000000b1a0a7220 */ /* 0x001fc80000400000 */
[----:B--2---:R-:W-:-:S07]  /*3a50*/  FFMA R7, R10, R8, R7 ;  /* 0x000000080a077223 */ /* 0x004fce0000000007 */
.L_x_4055:
[----:B------:R-:W-:Y:S05]  /*3a60*/  @!P1 BRA `(.L_x_4058) ;  /* 0xfffffff000dc9947 */ /* 0x000fea000383ffff */
.L_x_4051:
[----:B------:R-:W-:Y:S05]  /*3a70*/  BSYNC.RECONVERGENT B0 ;  /* 0x0000000000007941 */ /* 0x000fea0003800200 */
.L_x_4050:
[----:B------:R-:W2:Y:S01]  /*3a80*/  LDCU UR9, c[0x0][0x390] ;  /* 0x00007200ff0977ac */ /* 0x000ea20008000800 */
[----:B------:R-:W-:-:S05]  /*3a90*/  VIADD R21, R21, 0x1 ;  /* 0x0000000115157836 */ /* 0x000fca0000000000 */
[----:B--2---:R-:W-:-:S13]  /*3aa0*/  ISETP.NE.AND P0, PT, R21, UR9, PT ;  /* 0x0000000915007c0c */ /* 0x004fda000bf05270 */
[----:B------:R-:W-:Y:S05]  /*3ab0*/  @P0 BRA `(.L_x_4059) ;  /* 0xfffffff000a80947 */ /* 0x000fea000383ffff */
[----:B------:R-:W-:Y:S05]  /*3ac0*/  BRA `(.L_x_4047) ;  /* 0x0000000c00487947 */ /* 0x000fea0003800000 */
.L_x_4049:
[----:B------:R-:W-:-:S13]  /*3ad0*/  ISETP.GE.AND P0, PT, R28, 0x1, PT ;  /* 0x000000011c00780c */ /* 0x000fda0003f06270 */
[----:B------:R-:W-:Y:S05]  /*3ae0*/  @!P0 BRA `(.L_x_4047) ;  /* 0x0000000c00408947 */ /* 0x000fea0003800000 */
[----:B------:R-:W-:Y:S02]  /*3af0*/  IMAD.MOV.U32 R7, RZ, RZ, RZ ;  /* 0x000000ffff077224 */ /* 0x000fe400078e00ff */
[----:B------:R-:W-:-:S07]  /*3b00*/  IMAD.MOV.U32 R21, RZ, RZ, RZ ;  /* 0x000000ffff157224 */ /* 0x000fce00078e00ff */
.L_x_4069:
[----:B012---:R-:W0:Y:S01]  /*3b10*/  S2R R8, SR_TID.X ;  /* 0x0000000000087919 */ /* 0x007e220000002100 */
[----:B------:R-:W1:Y:S01]  /*3b20*/  LDCU UR9, c[0x0][0x394] ;  /* 0x00007280ff0977ac */ /* 0x000e620008000800 */
[----:B------:R-:W-:Y:S01]  /*3b30*/  BSSY.RECONVERGENT B0, `(.L_x_4060) ;  /* 0x00000c7000007945 */ /* 0x000fe20003800200 */
[----:B0-----:R-:W-:-:S04]  /*3b40*/  LOP3.LUT R27, R8, 0x1f, RZ, 0xc0, !PT ;  /* 0x0000001f081b7812 */ /* 0x001fc800078ec0ff */
[----:B-1----:R-:W-:-:S13]  /*3b50*/  ISETP.GE.AND P0, PT, R27, UR9, PT ;  /* 0x000000091b007c0c */ /* 0x002fda000bf06270 */
[----:B------:R-:W-:Y:S05]  /*3b60*/  @P0 BRA `(.L_x_4061) ;  /* 0x0000000c000c0947 */ /* 0x000fea0003800000 */
[----:B------:R-:W-:-:S06]  /*3b70*/  LEA R26, R21, UR6, 0x2 ;  /* 0x00000006151a7c11 */ /* 0x000fcc000f8e10ff */
[----:B------:R-:W0:Y:S02]  /*3b80*/  LDS R26, [R26] ;  /* 0x000000001a1a7984 */ /* 0x000e240000000800 */
.L_x_4068:
[----:B-1----:R-:W1:Y:S01]  /*3b90*/  S2UR UR10, SR_CgaCtaId ;  /* 0x00000000000a79c3 */ /* 0x002e620000008800 */
[----:B------:R-:W-:Y:S01]  /*3ba0*/  UMOV UR9, 0x400 ;  /* 0x0000040000097882 */ /* 0x000fe20000000000 */
[----:B------:R-:W-:Y:S01]  /*3bb0*/  UISETP.GE.U32.AND UP1, UPT, UR11, 0x7, UPT ;  /* 0x000000070b00788c */ /* 0x000fe2000bf26070 */
[----:B------:R-:W-:-:S05]  /*3bc0*/  HFMA2 R29, -RZ, RZ, 0, 0 ;  /* 0x00000000ff1d7431 */ /* 0x000fca00000001ff */
[----:B--2---:R-:W2:Y:S01]  /*3bd0*/  LDC R28, c[0x0][0x394] ;  /* 0x0000e500ff1c7b82 */ /* 0x004ea20000000800 */
[----:B-1----:R-:W-:Y:S01]  /*3be0*/  ULEA UR9, UR10, UR9, 0x18 ;  /* 0x000000090a097291 */ /* 0x002fe2000f8ec0ff */
[-CC-:B--2---:R-:W-:Y:S02]  /*3bf0*/  IMAD R8, R21, R28.reuse, R27.reuse ;  /* 0x0000001c15087224 */ /* 0x184fe400078e021b */
[-C--:B------:R-:W-:Y:S02]  /*3c00*/  IMAD R33, R20, R28.reuse, R27 ;  /* 0x0000001c14217224 */ /* 0x080fe400078e021b */
[----:B------:R-:W-:Y:S01]  /*3c10*/  VIADD R27, R27, 0x20 ;  /* 0x000000201b1b7836 */ /* 0x000fe20000000000 */
[----:B------:R-:W-:Y:S02]  /*3c20*/  LEA R8, R8, UR9, 0x3 ;  /* 0x0000000908087c11 */ /* 0x000fe4000f8e18ff */
[----:B------:R-:W-:Y:S02]  /*3c30*/  LEA R33, R33, UR5, 0x3 ;  /* 0x0000000521217c11 */ /* 0x000fe4000f8e18ff */
[----:B------:R-:W-:Y:S01]  /*3c40*/  ISETP.GE.AND P1, PT, R27, R28, PT ;  /* 0x0000001c1b00720c */ /* 0x000fe20003f26270 */
[----:B------:R1:W2:Y:S01]  /*3c50*/  LDS.64 R22, [R8] ;  /* 0x0000000008167984 */ /* 0x0002a20000000a00 */
[----:B------:R-:W-:Y:S11]  /*3c60*/  BRA.U !UP1, `(.L_x_4062) ;  /* 0x0000000509687547 */ /* 0x000ff6000b800000 */
[----:B------:R-:W-:Y:S01]  /*3c70*/  BSSY.RECONVERGENT B3, `(.L_x_4063) ;  /* 0x0000058000037945 */ /* 0x000fe20003800200 */
[----:B------:R-:W-:-:S07]  /*3c80*/  IMAD.MOV.U32 R29, RZ, RZ, RZ ;  /* 0x000000ffff1d7224 */ /* 0x000fce00078e00ff */
.L_x_4064:
[----:B------:R-:W-:Y:S01]  /*3c90*/  IMAD R34, R29, 0x4, R2 ;  /* 0x000000041d227824 */ /* 0x000fe200078e0202 */
[----:B------:R-:W2:Y:S04]  /*3ca0*/  LDS.64 R30, [R33] ;  /* 0x00000000211e7984 */ /* 0x000ea80000000a00 */
[----:B-1----:R-:W3:Y:S04]  /*3cb0*/  LDL.128 R8, [R34] ;  /* 0x0000000022087983 */ /* 0x002ee80000100c00 */
[----:B------:R1:W4:Y:S01]  /*3cc0*/  LDL.128 R12, [R34+0x10] ;  /* 0x00001000220c7983 */ /* 0x0003220000100c00 */
[----:B------:R-:W-:-:S02]  /*3cd0*/  IMAD R35, R28, 0x8, R33 ;  /* 0x000000081c237824 */ /* 0x000fc400078e0221 */
[----:B------:R-:W-:-:S03]  /*3ce0*/  VIADD R29, R29, 0x8 ;  /* 0x000000081d1d7836 */ /* 0x000fc60000000000 */
[----:B------:R-:W0:Y:S02]  /*3cf0*/  LDS.64 R24, [R35] ;  /* 0x0000000023187984 */ /* 0x000e240000000a00 */
[----:B------:R-:W-:Y:S02]  /*3d00*/  ISETP.NE.AND P0, PT, R29, UR20, PT ;  /* 0x000000141d007c0c */ /* 0x000fe4000bf05270 */
[----:B--2---:R-:W-:Y:S02]  /*3d10*/  LOP3.LUT R31, R31, R23, RZ, 0xc0, !PT ;  /* 0x000000171f1f7212 */ /* 0x004fe400078ec0ff */
[----:B------:R-:W-:-:S04]  /*3d20*/  LOP3.LUT R37, R30, R22, RZ, 0xc0, !PT ;  /* 0x000000161e257212 */ /* 0x000fc800078ec0ff */
[----:B------:R-:W-:Y:S08]  /*3d30*/  POPC R30, R37 ;  /* 0x00000025001e7309 */ /* 0x000ff00000000000 */
[----:B------:R-:W2:Y:S01]  /*3d40*/  POPC R31, R31 ;  /* 0x0000001f001f7309 */ /* 0x000ea20000000000 */
[----:B0-----:R-:W-:Y:S02]  /*3d50*/  LOP3.LUT R32, R24, R22, RZ, 0xc0, !PT ;  /* 0x0000001618207212 */ /* 0x001fe400078ec0ff */
[----:B------:R-:W-:-:S05]  /*3d60*/  LOP3.LUT R36, R25, R23, RZ, 0xc0, !PT ;  /* 0x0000001719247212 */ /* 0x000fca00078ec0ff */
[----:B------:R-:W-:Y:S01]  /*3d70*/  POPC R32, R32 ;  /* 0x0000002000207309 */ /* 0x000fe20000000000 */
[----:B--2---:R-:W-:Y:S01]  /*3d80*/  IMAD.IADD R30, R30, 0x1, R31 ;  /* 0x000000011e1e7824 */ /* 0x004fe200078e021f */
[----:B------:R-:W-:-:S04]  /*3d90*/  LEA R31, R28, R35, 0x3 ;  /* 0x000000231c1f7211 */ /* 0x000fc800078e18ff */
[----:B------:R-:W-:Y:S01]  /*3da0*/  I2FP.F32.U32 R35, R30 ;  /* 0x0000001e00237245 */ /* 0x000fe20000201000 */
[----:B------:R-:W0:Y:S01]  /*3db0*/  LDS.64 R24, [R31] ;  /* 0x000000001f187984 */ /* 0x000e220000000a00 */
[----:B------:R-:W-:-:S03]  /*3dc0*/  IMAD R37, R28, 0x8, R31 ;  /* 0x000000081c257824 */ /* 0x000fc600078e021f */
[----:B------:R-:W-:Y:S01]  /*3dd0*/  FMUL R30, R26, R35 ;  /* 0x000000231a1e7220 */ /* 0x000fe20000400000 */
[----:B0-----:R-:W-:Y:S02]  /*3de0*/  LOP3.LUT R33, R25, R23, RZ, 0xc0, !PT ;  /* 0x0000001719217212 */ /* 0x001fe400078ec0ff */
[----:B-1----:R-:W-:Y:S01]  /*3df0*/  LOP3.LUT R34, R24, R22, RZ, 0xc0, !PT ;  /* 0x0000001618227212 */ /* 0x002fe200078ec0ff */
[----:B------:R-:W0:Y:S08]  /*3e00*/  POPC R25, R36 ;  /* 0x0000002400197309 */ /* 0x000e300000000000 */
[----:B------:R-:W-:Y:S01]  /*3e10*/  POPC R24, R34 ;  /* 0x0000002200187309 */ /* 0x000fe20000000000 */
[----:B0-----:R-:W-:-:S07]  /*3e20*/  IMAD.IADD R35, R32, 0x1, R25 ;  /* 0x0000000120237824 */ /* 0x001fce00078e0219 */
[----:B------:R-:W0:Y:S01]  /*3e30*/  POPC R33, R33 ;  /* 0x0000002100217309 */ /* 0x000e220000000000 */
[----:B------:R-:W-:-:S05]  /*3e40*/  I2FP.F32.U32 R35, R35 ;  /* 0x0000002300237245 */ /* 0x000fca0000201000 */
[----:B------:R-:W-:Y:S01]  /*3e50*/  FMUL R35, R26, R35 ;  /* 0x000000231a237220 */ /* 0x000fe20000400000 */
[----:B0-----:R-:W-:-:S05]  /*3e60*/  IMAD.IADD R32, R24, 0x1, R33 ;  /* 0x0000000118207824 */ /* 0x001fca00078e0221 */
[----:B------:R-:W-:-:S05]  /*3e70*/  I2FP.F32.U32 R33, R32 ;  /* 0x0000002000217245 */ /* 0x000fca0000201000 */
[----:B------:R-:W-:Y:S01]  /*3e80*/  FMUL R33, R26, R33 ;  /* 0x000000211a217220 */ /* 0x000fe20000400000 */
[----:B---3--:R-:W-:Y:S01]  /*3e90*/  FFMA R8, R30, R8, R7 ;  /* 0x000000081e087223 */ /* 0x008fe20000000007 */
[----:B------:R-:W-:Y:S01]  /*3ea0*/  IMAD R7, R28, 0x8, R37 ;  /* 0x000000081c077824 */ /* 0x000fe200078e0225 */
[----:B------:R-:W0:Y:S02]  /*3eb0*/  LDS.64 R30, [R37] ;  /* 0x00000000251e7984 */ /* 0x000e240000000a00 */
[----:B------:R-:W-:Y:S02]  /*3ec0*/  FFMA R9, R9, R35, R8 ;  /* 0x0000002309097223 */ /* 0x000fe40000000008 */
[----:B------:R-:W1:Y:S02]  /*3ed0*/  LDS.64 R24, [R7] ;  /* 0x0000000007187984 */ /* 0x000e640000000a00 */
[----:B------:R-:W-:Y:S01]  /*3ee0*/  FFMA R10, R10, R33, R9 ;  /* 0x000000210a0a7223 */ /* 0x000fe20000000009 */
[----:B------:R-:W-:-:S05]  /*3ef0*/  LEA R9, R28, R7, 0x3 ;  /* 0x000000071c097211 */ /* 0x000fca00078e18ff */
[C---:B------:R-:W-:Y:S02]  /*3f00*/  IMAD R35, R28.reuse, 0x8, R9 ;  /* 0x000000081c237824 */ /* 0x040fe400078e0209 */
[----:B------:R-:W2:Y:S02]  /*3f10*/  LDS.64 R8, [R9] ;  /* 0x0000000009087984 */ /* 0x000ea40000000a00 */
[----:B------:R-:W-:Y:S01]  /*3f20*/  IMAD R33, R28, 0x8, R35 ;  /* 0x000000081c217824 */ /* 0x000fe200078e0223 */
[-C--:B0-----:R-:W-:Y:S02]  /*3f30*/  LOP3.LUT R32, R30, R22.reuse, RZ, 0xc0, !PT ;  /* 0x000000161e207212 */ /* 0x081fe400078ec0ff */
[-C--:B------:R-:W-:Y:S02]  /*3f40*/  LOP3.LUT R30, R31, R23.reuse, RZ, 0xc0, !PT ;  /* 0x000000171f1e7212 */ /* 0x080fe400078ec0ff */
[-C--:B-1----:R-:W-:Y:S02]  /*3f50*/  LOP3.LUT R37, R24, R22.reuse, RZ, 0xc0, !PT ;  /* 0x0000001618257212 */ /* 0x082fe400078ec0ff */
[----:B------:R-:W-:Y:S01]  /*3f60*/  LOP3.LUT R34, R25, R23, RZ, 0xc0, !PT ;  /* 0x0000001719227212 */ /* 0x000fe200078ec0ff */
[----:B------:R-:W-:Y:S01]  /*3f70*/  POPC R32, R32 ;  /* 0x0000002000207309 */ /* 0x000fe20000000000 */
[----:B------:R-:W0:Y:S01]  /*3f80*/  LDS.64 R24, [R35] ;  /* 0x0000000023187984 */ /* 0x000e220000000a00 */
[----:B--2---:R-:W-:-:S06]  /*3f90*/  LOP3.LUT R31, R8, R22, RZ, 0xc0, !PT ;  /* 0x00000016081f7212 */ /* 0x004fcc00078ec0ff */
[----:B------:R-:W1:Y:S01]  /*3fa0*/  POPC R7, R30 ;  /* 0x0000001e00077309 */ /* 0x000e620000000000 */
[----:B------:R-:W-:Y:S02]  /*3fb0*/  LOP3.LUT R36, R9, R23, RZ, 0xc0, !PT ;  /* 0x0000001709247212 */ /* 0x000fe400078ec0ff */
[----:B------:R2:W3:Y:S05]  /*3fc0*/  LDS.64 R8, [R33] ;  /* 0x0000000021087984 */ /* 0x0004ea0000000a00 */
[----:B------:R-:W-:Y:S01]  /*3fd0*/  POPC R37, R37 ;  /* 0x0000002500257309 */ /* 0x000fe20000000000 */
[----:B--2---:R-:W-:Y:S02]  /*3fe0*/  IMAD R33, R28, 0x8, R33 ;  /* 0x000000081c217824 */ /* 0x004fe400078e0221 */
[----:B-1----:R-:W-:-:S05]  /*3ff0*/  IMAD.IADD R30, R32, 0x1, R7 ;  /* 0x00000001201e7824 */ /* 0x002fca00078e0207 */
[----:B------:R-:W1:Y:S08]  /*4000*/  POPC R34, R34 ;  /* 0x0000002200227309 */ /* 0x000e700000000000 */
[----:B------:R-:W-:Y:S01]  /*4010*/  POPC R36, R36 ;  /* 0x0000002400247309 */ /* 0x000fe20000000000 */
[----:B-1----:R-:W-:Y:S01]  /*4020*/  IMAD.IADD R7, R37, 0x1, R34 ;  /* 0x0000000125077824 */ /* 0x002fe200078e0222 */
[----:B0-----:R-:W-:-:S02]  /*4030*/  LOP3.LUT R34, R24, R22, RZ, 0xc0, !PT ;  /* 0x0000001618227212 */ /* 0x001fc400078ec0ff */
[----:B------:R-:W-:-:S04]  /*4040*/  LOP3.LUT R24, R25, R23, RZ, 0xc0, !PT ;  /* 0x0000001719187212 */ /* 0x000fc800078ec0ff */
[----:B------:R-:W0:Y:S01]  /*4050*/  POPC R25, R31 ;  /* 0x0000001f00197309 */ /* 0x000e220000000000 */
[----:B------:R-:W-:Y:S02]  /*4060*/  I2FP.F32.U32 R7, R7 ;  /* 0x0000000700077245 */ /* 0x000fe40000201000 */
[----:B---3--:R-:W-:Y:S02]  /*4070*/  LOP3.LUT R32, R9, R23, RZ, 0xc0, !PT ;  /* 0x0000001709207212 */ /* 0x008fe400078ec0ff */
[----:B------:R-:W-:-:S03]  /*4080*/  LOP3.LUT R8, R8, R22, RZ, 0xc0, !PT ;  /* 0x0000001608087212 */ /* 0x000fc600078ec0ff */
[----:B------:R-:W-:Y:S01]  /*4090*/  POPC R35, R34 ;  /* 0x0000002200237309 */ /* 0x000fe20000000000 */
[----:B------:R-:W-:-:S05]  /*40a0*/  I2FP.F32.U32 R9, R30 ;  /* 0x0000001e00097245 */ /* 0x000fca0000201000 */
[C---:B------:R-:W-:Y:S01]  /*40b0*/  FMUL R30, R26.reuse, R9 ;  /* 0x000000091a1e7220 */ /* 0x040fe20000400000 */
[----:B0-----:R-:W-:Y:S01]  /*40c0*/  IADD3 R25, PT, PT, R25, R36, RZ ;  /* 0x0000002419197210 */ /* 0x001fe20007ffe0ff */
[----:B------:R-:W0:Y:S02]  /*40d0*/  POPC R24, R24 ;  /* 0x0000001800187309 */ /* 0x000e240000000000 */
[----:B------:R-:W-:Y:S01]  /*40e0*/  FFMA R11, R11, R30, R10 ;  /* 0x0000001e0b0b7223 */ /* 0x000fe2000000000a */
[----:B------:R-:W-:Y:S01]  /*40f0*/  I2FP.F32.U32 R25, R25 ;  /* 0x0000001900197245 */ /* 0x000fe20000201000 */
[----:B------:R-:W-:-:S04]  /*4100*/  FMUL R10, R26, R7 ;  /* 0x000000071a0a7220 */ /* 0x000fc80000400000 */
[----:B------:R-:W-:Y:S01]  /*4110*/  POPC R8, R8 ;  /* 0x0000000800087309 */ /* 0x000fe20000000000 */
[----:B----4-:R-:W-:Y:S01]  /*4120*/  FFMA R10, R10, R12, R11 ;  /* 0x0000000c0a0a7223 */ /* 0x010fe2000000000b */
[----:B------:R-:W-:-:S04]  /*4130*/  FMUL R25, R26, R25 ;  /* 0x000000191a197220 */ /* 0x000fc80000400000 */
        /* <DEDUP_REMOVED lines=11> */
[----:B------:R-:W-:Y:S05]  /*41f0*/  BSYNC.RECONVERGENT B3 ;  /* 0x0000000000037941 */ /* 0x000fea0003800200 */
.L_x_4063:
[----:B------:R-:W-:-:S07]  /*4200*/  MOV R29, UR20 ;  /* 0x00000014001d7c02 */ /* 0x000fce0008000f00 */
.L_x_4062:
[----:B------:R-:W-:-:S09]  /*4210*/  UISETP.NE.AND UP1, UPT, UR16, URZ, UPT ;  /* 0x000000ff1000728c */ /* 0x000fd2000bf25270 */
[----:B------:R-:W-:Y:S05]  /*4220*/  BRA.U !UP1, `(.L_x_4065) ;  /* 0x0000000509587547 */ /* 0x000fea000b800000 */
[----:B------:R-:W-:Y:S02]  /*4230*/  UISETP.GE.U32.AND UP1, UPT, UR17, 0x3, UPT ;  /* 0x000000031100788c */ /* 0x000fe4000bf26070 */
[----:B------:R-:W-:-:S07]  /*4240*/  UISETP.NE.AND UP2, UPT, UR18, URZ, UPT ;  /* 0x000000ff1200728c */ /* 0x000fce000bf45270 */
[----:B------:R-:W-:Y:S05]  /*4250*/  BRA.U !UP1, `(.L_x_4066) ;  /* 0x0000000109b07547 */ /* 0x000fea000b800000 */
[----:B------:R-:W-:Y:S01]  /*4260*/  IMAD R32, R29, 0x4, R2 ;  /* 0x000000041d207824 */ /* 0x000fe200078e0202 */
[----:B------:R3:W2:Y:S04]  /*4270*/  LDS.64 R30, [R33] ;  /* 0x00000000211e7984 */ /* 0x0006a80000000a00 */
[----:B-1----:R-:W4:Y:S04]  /*4280*/  LDL.64 R8, [R32] ;  /* 0x0000000020087983 */ /* 0x002f280000100a00 */
[----:B------:R-:W4:Y:S01]  /*4290*/  LDL.64 R10, [R32+0x8] ;  /* 0x00000800200a7983 */ /* 0x000f220000100a00 */
[----:B------:R-:W-:-:S02]  /*42a0*/  IMAD R37, R28, 0x8, R33 ;  /* 0x000000081c257824 */ /* 0x000fc400078e0221 */
[----:B------:R-:W-:Y:S02]  /*42b0*/  VIADD R29, R29, 0x4 ;  /* 0x000000041d1d7836 */ /* 0x000fe40000000000 */
[C---:B------:R-:W-:Y:S01]  /*42c0*/  IMAD R34, R28.reuse, 0x8, R37 ;  /* 0x000000081c227824 */ /* 0x040fe200078e0225 */
[----:B------:R-:W1:Y:S03]  /*42d0*/  LDS.64 R12, [R37] ;  /* 0x00000000250c7984 */ /* 0x000e660000000a00 */
[C---:B------:R-:W-:Y:S01]  /*42e0*/  IMAD R35, R28.reuse, 0x8, R34 ;  /* 0x000000081c237824 */ /* 0x040fe200078e0222 */
[----:B------:R-:W0:Y:S04]  /*42f0*/  LDS.64 R14, [R34] ;  /* 0x00000000220e7984 */ /* 0x000e280000000a00 */
[----:B------:R-:W0:Y:S01]  /*4300*/  LDS.64 R24, [R35] ;  /* 0x0000000023187984 */ /* 0x000e220000000a00 */
[----:B---3--:R-:W-:-:S02]  /*4310*/  LEA R33, R28, R35, 0x3 ;  /* 0x000000231c217211 */ /* 0x008fc400078e18ff */
[----:B--2---:R-:W-:Y:S02]  /*4320*/  LOP3.LUT R30, R30, R22, RZ, 0xc0, !PT ;  /* 0x000000161e1e7212 */ /* 0x004fe400078ec0ff */
[----:B------:R-:W-:-:S04]  /*4330*/  LOP3.LUT R31, R31, R23, RZ, 0xc0, !PT ;  /* 0x000000171f1f7212 */ /* 0x000fc800078ec0ff */
[----:B------:R-:W-:Y:S01]  /*4340*/  POPC R30, R30 ;  /* 0x0000001e001e7309 */ /* 0x000fe20000000000 */
[----:B-1----:R-:W-:-:S07]  /*4350*/  LOP3.LUT R12, R12, R22, RZ, 0xc0, !PT ;  /* 0x000000160c0c7212 */ /* 0x002fce00078ec0ff */
[----:B------:R-:W1:Y:S01]  /*4360*/  POPC R31, R31 ;  /* 0x0000001f001f7309 */ /* 0x000e620000000000 */
[-C--:B------:R-:W-:Y:S02]  /*4370*/  LOP3.LUT R13, R13, R23.reuse, RZ, 0xc0, !PT ;  /* 0x000000170d0d7212 */ /* 0x080fe400078ec0ff */
[-C--:B0-----:R-:W-:Y:S02]  /*4380*/  LOP3.LUT R14, R14, R22.reuse, RZ, 0xc0, !PT ;  /* 0x000000160e0e7212 */ /* 0x081fe400078ec0ff */
[-C--:B------:R-:W-:Y:S02]  /*4390*/  LOP3.LUT R15, R15, R23.reuse, RZ, 0xc0, !PT ;  /* 0x000000170f0f7212 */ /* 0x080fe400078ec0ff */
[----:B------:R-:W-:Y:S01]  /*43a0*/  LOP3.LUT R24, R24, R22, RZ, 0xc0, !PT ;  /* 0x0000001618187212 */ /* 0x000fe200078ec0ff */
[----:B------:R-:W-:Y:S01]  /*43b0*/  POPC R12, R12 ;  /* 0x0000000c000c7309 */ /* 0x000fe20000000000 */
[----:B------:R-:W-:Y:S02]  /*43c0*/  LOP3.LUT R25, R25, R23, RZ, 0xc0, !PT ;  /* 0x0000001719197212 */ /* 0x000fe400078ec0ff */
[----:B-1----:R-:W-:-:S05]  /*43d0*/  IADD3 R30, PT, PT, R30, R31, RZ ;  /* 0x0000001f1e1e7210 */ /* 0x002fca0007ffe0ff */
[----:B------:R-:W0:Y:S01]  /*43e0*/  POPC R13, R13 ;  /* 0x0000000d000d7309 */ /* 0x000e220000000000 */
[----:B------:R-:W-:-:S07]  /*43f0*/  I2FP.F32.U32 R31, R30 ;  /* 0x0000001e001f7245 */ /* 0x000fce0000201000 */
[----:B------:R-:W-:Y:S01]  /*4400*/  POPC R14, R14 ;  /* 0x0000000e000e7309 */ /* 0x000fe20000000000 */
[----:B0-----:R-:W-:-:S07]  /*4410*/  IMAD.IADD R13, R12, 0x1, R13 ;  /* 0x000000010c0d7824 */ /* 0x001fce00078e020d */
[----:B------:R-:W0:Y:S01]  /*4420*/  POPC R15, R15 ;  /* 0x0000000f000f7309 */ /* 0x000e220000000000 */
[----:B------:R-:W-:Y:S01]  /*4430*/  FMUL R12, R26, R31 ;  /* 0x0000001f1a0c7220 */ /* 0x000fe20000400000 */
[----:B------:R-:W-:-:S06]  /*4440*/  I2FP.F32.U32 R13, R13 ;  /* 0x0000000d000d7245 */ /* 0x000fcc0000201000 */
[----:B------:R-:W-:Y:S01]  /*4450*/  POPC R24, R24 ;  /* 0x0000001800187309 */ /* 0x000fe20000000000 */
[----:B------:R-:W-:Y:S01]  /*4460*/  FMUL R13, R26, R13 ;  /* 0x0000000d1a0d7220 */ /* 0x000fe20000400000 */
[----:B0-----:R-:W-:-:S06]  /*4470*/  IMAD.IADD R14, R14, 0x1, R15 ;  /* 0x000000010e0e7824 */ /* 0x001fcc00078e020f */
[----:B------:R-:W0:Y:S02]  /*4480*/  POPC R25, R25 ;  /* 0x0000001900197309 */ /* 0x000e240000000000 */
[----:B0-----:R-:W-:Y:S02]  /*4490*/  IMAD.IADD R24, R24, 0x1, R25 ;  /* 0x0000000118187824 */ /* 0x001fe400078e0219 */
[----:B----4-:R-:W-:Y:S01]  /*44a0*/  FFMA R8, R12, R8, R7 ;  /* 0x000000080c087223 */ /* 0x010fe20000000007 */
[----:B------:R-:W-:-:S03]  /*44b0*/  I2FP.F32.U32 R7, R14 ;  /* 0x0000000e00077245 */ /* 0x000fc60000201000 */
[----:B------:R-:W-:Y:S02]  /*44c0*/  FFMA R9, R13, R9, R8 ;  /* 0x000000090d097223 */ /* 0x000fe40000000008 */
[----:B------:R-:W-:Y:S01]  /*44d0*/  FMUL R8, R26, R7 ;  /* 0x000000071a087220 */ /* 0x000fe20000400000 */
[----:B------:R-:W-:-:S03]  /*44e0*/  I2FP.F32.U32 R7, R24 ;  /* 0x0000001800077245 */ /* 0x000fc60000201000 */
[----:B------:R-:W-:Y:S02]  /*44f0*/  FFMA R8, R8, R10, R9 ;  /* 0x0000000a08087223 */ /* 0x000fe40000000009 */
[----:B------:R-:W-:-:S04]  /*4500*/  FMUL R7, R26, R7 ;  /* 0x000000071a077220 */ /* 0x000fc80000400000 */
[----:B------:R-:W-:-:S07]  /*4510*/  FFMA R7, R7, R11, R8 ;  /* 0x0000000b07077223 */ /* 0x000fce0000000008 */
.L_x_4066:
[----:B------:R-:W-:Y:S05]  /*4520*/  BRA.U !UP2, `(.L_x_4065) ;  /* 0x000000010a987547 */ /* 0x000fea000b800000 */
[----:B------:R-:W-:Y:S02]  /*4530*/  UISETP.NE.AND UP1, UPT, UR19, URZ, UPT ;  /* 0x000000ff1300728c */ /* 0x000fe4000bf25270 */
[----:B------:R-:W-:-:S07]  /*4540*/  UISETP.NE.AND UP2, UPT, UR8, URZ, UPT ;  /* 0x000000ff0800728c */ /* 0x000fce000bf45270 */
[----:B------:R-:W-:Y:S05]  /*4550*/  BRA.U !UP1, `(.L_x_4067) ;  /* 0x00000001095c7547 */ /* 0x000fea000b800000 */
[C---:B-1----:R-:W-:Y:S01]  /*4560*/  IMAD R8, R29.reuse, 0x4, R2 ;  /* 0x000000041d087824 */ /* 0x042fe200078e0202 */
[----:B------:R1:W2:Y:S05]  /*4570*/  LDS.64 R10, [R33] ;  /* 0x00000000210a7984 */ /* 0x0002aa0000000a00 */
[----:B------:R-:W3:Y:S01]  /*4580*/  LDL.64 R8, [R8] ;  /* 0x0000000008087983 */ /* 0x000ee20000100a00 */
[----:B------:R-:W-:Y:S02]  /*4590*/  IMAD R15, R28, 0x8, R33 ;  /* 0x000000081c0f7824 */ /* 0x000fe400078e0221 */
[----:B------:R-:W-:-:S03]  /*45a0*/  VIADD R29, R29, 0x2 ;  /* 0x000000021d1d7836 */ /* 0x000fc60000000000 */
[----:B------:R-:W4:Y:S01]  /*45b0*/  LDS.64 R12, [R15] ;  /* 0x000000000f0c7984 */ /* 0x000f220000000a00 */
[----:B-1----:R-:W-:Y:S02]  /*45c0*/  LEA R33, R28, R15, 0x3 ;  /* 0x0000000f1c217211 */ /* 0x002fe400078e18ff */
[----:B--2---:R-:W-:Y:S02]  /*45d0*/  LOP3.LUT R10, R10, R22, RZ, 0xc0, !PT ;  /* 0x000000160a0a7212 */ /* 0x004fe400078ec0ff */
[----:B------:R-:W-:-:S04]  /*45e0*/  LOP3.LUT R11, R11, R23, RZ, 0xc0, !PT ;  /* 0x000000170b0b7212 */ /* 0x000fc800078ec0ff */
[----:B------:R-:W-:Y:S01]  /*45f0*/  POPC R10, R10 ;  /* 0x0000000a000a7309 */ /* 0x000fe20000000000 */
[----:B----4-:R-:W-:Y:S02]  /*4600*/  LOP3.LUT R14, R12, R22, RZ, 0xc0, !PT ;  /* 0x000000160c0e7212 */ /* 0x010fe400078ec0ff */
[----:B------:R-:W-:-:S05]  /*4610*/  LOP3.LUT R24, R13, R23, RZ, 0xc0, !PT ;  /* 0x000000170d187212 */ /* 0x000fca00078ec0ff */
[----:B------:R-:W1:Y:S08]  /*4620*/  POPC R11, R11 ;  /* 0x0000000b000b7309 */ /* 0x000e700000000000 */
[----:B------:R-:W-:Y:S01]  /*4630*/  POPC R14, R14 ;  /* 0x0000000e000e7309 */ /* 0x000fe20000000000 */
[----:B-1----:R-:W-:-:S07]  /*4640*/  IMAD.IADD R12, R10, 0x1, R11 ;  /* 0x000000010a0c7824 */ /* 0x002fce00078e020b */
[----:B------:R-:W1:Y:S01]  /*4650*/  POPC R25, R24 ;  /* 0x0000001800197309 */ /* 0x000e620000000000 */
[----:B------:R-:W-:-:S05]  /*4660*/  I2FP.F32.U32 R13, R12 ;  /* 0x0000000c000d7245 */ /* 0x000fca0000201000 */
[----:B0-----:R-:W-:Y:S01]  /*4670*/  FMUL R12, R26, R13 ;  /* 0x0000000d1a0c7220 */ /* 0x001fe20000400000 */
[----:B-1----:R-:W-:-:S05]  /*4680*/  IMAD.IADD R25, R14, 0x1, R25 ;  /* 0x000000010e197824 */ /* 0x002fca00078e0219 */
[----:B------:R-:W-:-:S05]  /*4690*/  I2FP.F32.U32 R25, R25 ;  /* 0x0000001900197245 */ /* 0x000fca0000201000 */
[----:B------:R-:W-:Y:S01]  /*46a0*/  FMUL R25, R26, R25 ;  /* 0x000000191a197220 */ /* 0x000fe20000400000 */
[----:B---3--:R-:W-:-:S04]  /*46b0*/  FFMA R8, R12, R8, R7 ;  /* 0x000000080c087223 */ /* 0x008fc80000000007 */
[----:B------:R-:W-:-:S07]  /*46c0*/  FFMA R7, R25, R9, R8 ;  /* 0x0000000919077223 */ /* 0x000fce0000000008 */
.L_x_4067:
[----:B------:R-:W-:Y:S05]  /*46d0*/  BRA.U !UP2, `(.L_x_4065) ;  /* 0x000000010a2c7547 */ /* 0x000fea000b800000 */
[----:B------:R-:W-:Y:S01]  /*46e0*/  IMAD R29, R29, 0x4, R2 ;  /* 0x000000041d1d7824 */ /* 0x000fe200078e0202 */
[----:B-1----:R-:W2:Y:S05]  /*46f0*/  LDS.64 R8, [R33] ;  /* 0x0000000021087984 */ /* 0x002eaa0000000a00 */
[----:B------:R-:W3:Y:S01]  /*4700*/  LDL R29, [R29] ;  /* 0x000000001d1d7983 */ /* 0x000ee20000100800 */
[----:B--2---:R-:W-:Y:S02]  /*4710*/  LOP3.LUT R10, R8, R22, RZ, 0xc0, !PT ;  /* 0x00000016080a7212 */ /* 0x004fe400078ec0ff */
[----:B------:R-:W-:Y:S02]  /*4720*/  LOP3.LUT R22, R9, R23, RZ, 0xc0, !PT ;  /* 0x0000001709167212 */ /* 0x000fe400078ec0ff */
[----:B------:R-:W-:Y:S08]  /*4730*/  POPC R8, R10 ;  /* 0x0000000a00087309 */ /* 0x000ff00000000000 */
[----:B------:R-:W1:Y:S02]  /*4740*/  POPC R9, R22 ;  /* 0x0000001600097309 */ /* 0x000e640000000000 */
[----:B-1----:R-:W-:-:S05]  /*4750*/  IMAD.IADD R8, R8, 0x1, R9 ;  /* 0x0000000108087824 */ /* 0x002fca00078e0209 */
[----:B------:R-:W-:-:S05]  /*4760*/  I2FP.F32.U32 R9, R8 ;  /* 0x0000000800097245 */ /* 0x000fca0000201000 */
[----:B0-----:R-:W-:-:S04]  /*4770*/  FMUL R8, R26, R9 ;  /* 0x000000091a087220 */ /* 0x001fc80000400000 */
[----:B---3--:R-:W-:-:S07]  /*4780*/  FFMA R7, R8, R29, R7 ;  /* 0x0000001d08077223 */ /* 0x008fce0000000007 */
.L_x_4065:
[----:B------:R-:W-:Y:S05]  /*4790*/  @!P1 BRA `(.L_x_4068) ;  /* 0xfffffff000fc9947 */ /* 0x000fea000383ffff */
.L_x_4061:
[----:B------:R-:W-:Y:S05]  /*47a0*/  BSYNC.RECONVERGENT B0 ;  /* 0x0000000000007941 */ /* 0x000fea0003800200 */
.L_x_4060:
[----:B------:R-:W3:Y:S01]  /*47b0*/  LDCU UR9, c[0x0][0x390] ;  /* 0x00007200ff0977ac */ /* 0x000ee20008000800 */
[----:B------:R-:W-:-:S05]  /*47c0*/  VIADD R21, R21, 0x1 ;  /* 0x0000000115157836 */ /* 0x000fca0000000000 */
[----:B---3--:R-:W-:-:S13]  /*47d0*/  ISETP.NE.AND P0, PT, R21, UR9, PT ;  /* 0x0000000915007c0c */ /* 0x008fda000bf05270 */
[----:B------:R-:W-:Y:S05]  /*47e0*/  @P0 BRA `(.L_x_4069) ;  /* 0xfffffff000c80947 */ /* 0x000fea000383ffff */
.L_x_4047:
[----:B------:R-:W-:Y:S05]  /*47f0*/  BSYNC.RECONVERGENT B1 ;  /* 0x0000000000017941 */ /* 0x000fea0003800200 */
.L_x_4025:
[----:B-12---:R-:W1:Y:S01]  /*4800*/  S2R R8, SR_TID.X ;  /* 0x0000000000087919 */ /* 0x006e620000002100 */
[----:B------:R-:W-:Y:S01]  /*4810*/  UMOV UR9, 0xffffffff ;  /* 0xffffffff00097882 */ /* 0x000fe20000000000 */
[----:B-1----:R-:W-:-:S04]  /*4820*/  LOP3.LUT R8, R8, 0x1f, RZ, 0xc0, !PT ;  /* 0x0000001f08087812 */ /* 0x002fc800078ec0ff */
[----:B------:R-:W-:Y:S01]  /*4830*/  ISETP.NE.AND P0, PT, R8, RZ, PT ;  /* 0x000000ff0800720c */ /* 0x000fe20003f05270 */
[----:B------:R-:W-:-:S12]  /*4840*/  BRA.DIV UR9, `(.L_x_4070) ;  /* 0x00000002097c7947 */ /* 0x000fd8000b800000 */
[----:B------:R-:W1:Y:S02]  /*4850*/  SHFL.DOWN PT, R8, R7, 0x10, 0x1f ;  /* 0x0a001f0007087f89 */ /* 0x000e6400000e0000 */
[----:B-1----:R-:W-:-:S05]  /*4860*/  FADD R8, R8, R7 ;  /* 0x0000000708087221 */ /* 0x002fca0000000000 */
[----:B------:R-:W1:Y:S02]  /*4870*/  SHFL.DOWN PT, R9, R8, 0x8, 0x1f ;  /* 0x09001f0008097f89 */ /* 0x000e6400000e0000 */
[----:B-1----:R-:W-:-:S05]  /*4880*/  FADD R9, R8, R9 ;  /* 0x0000000908097221 */ /* 0x002fca0000000000 */
[----:B------:R-:W1:Y:S02]  /*4890*/  SHFL.DOWN PT, R10, R9, 0x4, 0x1f ;  /* 0x08801f00090a7f89 */ /* 0x000e6400000e0000 */
[----:B-1----:R-:W-:-:S05]  /*48a0*/  FADD R10, R9, R10 ;  /* 0x0000000a090a7221 */ /* 0x002fca0000000000 */
[----:B------:R-:W1:Y:S02]  /*48b0*/  SHFL.DOWN PT, R11, R10, 0x2, 0x1f ;  /* 0x08401f000a0b7f89 */ /* 0x000e6400000e0000 */
[----:B-1----:R-:W-:-:S05]  /*48c0*/  FADD R11, R10, R11 ;  /* 0x0000000b0a0b7221 */ /* 0x002fca0000000000 */
[----:B------:R1:W2:Y:S02]  /*48d0*/  SHFL.DOWN PT, R12, R11, 0x1, 0x1f ;  /* 0x08201f000b0c7f89 */ /* 0x0002a400000e0000 */
.L_x_4079:
[----:B--2---:R-:W-:Y:S01]  /*48e0*/  FADD R12, R11, R12 ;  /* 0x0000000c0b0c7221 */ /* 0x004fe20000000000 */
[----:B------:R-:W-:Y:S06]  /*48f0*/  @P0 BRA `(.L_x_4024) ;  /* 0x0000000000200947 */ /* 0x000fec0003800000 */
[----:B------:R-:W2:Y:S01]  /*4900*/  LDCU.64 UR22, c[0x0][0x3d8] ;  /* 0x00007b00ff1677ac */ /* 0x000ea20008000a00 */
[----:B-----5:R-:W-:Y:S01]  /*4910*/  IADD3 R7, P0, PT, R16, R18, RZ ;  /* 0x0000001210077210 */ /* 0x020fe20007f1e0ff */
[----:B------:R-:W3:Y:S03]  /*4920*/  LDCU UR9, c[0x0][0x3d0] ;  /* 0x00007a00ff0977ac */ /* 0x000ee60008000800 */
[----:B------:R-:W-:Y:S02]  /*4930*/  IADD3.X R16, PT, PT, R17, R6, RZ, P0, !PT ;  /* 0x0000000611107210 */ /* 0x000fe400007fe4ff */
[----:B--2---:R-:W-:-:S04]  /*4940*/  LEA R8, P0, R7, UR22, 0x2 ;  /* 0x0000001607087c11 */ /* 0x004fc8000f8010ff */
[----:B------:R-:W-:Y:S01]  /*4950*/  LEA.HI.X R9, R7, UR23, R16, 0x2, P0 ;  /* 0x0000001707097c11 */ /* 0x000fe200080f1410 */
[----:B---3--:R-:W-:-:S05]  /*4960*/  FMUL R7, R12, UR9 ;  /* 0x000000090c077c20 */ /* 0x008fca0008400000 */
[----:B------:R2:W-:Y:S03]  /*4970*/  STG.E desc[UR14][R8.64], R7 ;  /* 0x0000000708007986 */ /* 0x0005e6000c10190e */
.L_x_4024:
[----:B------:R-:W-:Y:S05]  /*4980*/  BSYNC B2 ;  /* 0x0000000000027941 */ /* 0x000fea0003800000 */
.L_x_4023:
[----:B------:R-:W3:Y:S01]  /*4990*/  LDCU UR9, c[0x0][0x3b8] ;  /* 0x00007700ff0977ac */ /* 0x000ee20008000800 */
[----:B--2---:R-:W-:-:S05]  /*49a0*/  VIADD R8, R0, 0x1f ;  /* 0x0000001f00087836 */ /* 0x004fca0000000000 */
[----:B------:R-:W-:Y:S01]  /*49b0*/  LEA.HI R5, R8, R5, RZ, 0x1b ;  /* 0x0000000508057211 */ /* 0x000fe200078fd8ff */
[----:B---3--:R-:W-:-:S04]  /*49c0*/  UISETP.LT.AND UP1, UPT, UR9, 0x1, UPT ;  /* 0x000000010900788c */ /* 0x008fc8000bf21270 */
[----:B------:R-:W-:-:S06]  /*49d0*/  USEL UR9, UR9, 0x1, !UP1 ;  /* 0x0000000109097887 */ /* 0x000fcc000c800000 */
[----:B------:R-:W-:-:S13]  /*49e0*/  ISETP.GE.U32.AND P0, PT, R5, UR9, PT ;  /* 0x0000000905007c0c */ /* 0x000fda000bf06070 */
[----:B------:R-:W-:Y:S05]  /*49f0*/  @!P0 BRA `(.L_x_4071) ;  /* 0xffffffc0001c8947 */ /* 0x000fea000383ffff */
.L_x_4022:
[----:B------:R-:W-:Y:S05]  /*4a00*/  WARPSYNC.ALL ;  /* 0x0000000000007948 */ /* 0x000fea0003800000 */
[----:B------:R-:W-:Y:S06]  /*4a10*/  BAR.SYNC.DEFER_BLOCKING 0x0 ;  /* 0x0000000000007b1d */ /* 0x000fec0000010000 */
[----:B------:R-:W-:Y:S05]  /*4a20*/  BRA.U UP0, `(.L_x_4072) ;  /* 0xffffffb900e47547 */ /* 0x000fea000b83ffff */
[----:B------:R-:W-:Y:S05]  /*4a30*/  EXIT ;  /* 0x000000000000794d */ /* 0x000fea0003800000 */
.L_x_4070:
[----:B------:R-:W-:Y:S01]  /*4a40*/  BSSY B0, `(.L_x_4073) ;  /* 0x0000008000007945 */ /* 0x000fe20003800000 */
[----:B------:R-:W-:Y:S01]  /*4a50*/  IMAD.MOV.U32 R8, RZ, RZ, R7 ;  /* 0x000000ffff087224 */ /* 0x000fe200078e0007 */
[----:B------:R-:W-:Y:S01]  /*4a60*/  MOV R13, 0xffffffff ;  /* 0xffffffff000d7802 */ /* 0x000fe20000000f00 */
[----:B------:R-:W-:Y:S02]  /*4a70*/  IMAD.MOV.U32 R14, RZ, RZ, 0x10 ;  /* 0x00000010ff0e7424 */ /* 0x000fe400078e00ff */
[----:B------:R-:W-:-:S07]  /*4a80*/  IMAD.MOV.U32 R15, RZ, RZ, 0x1f ;  /* 0x0000001fff0f7424 */ /* 0x000fce00078e00ff */
[----:B0----5:R-:W-:Y:S05]  /*4a90*/  WARPSYNC.COLLECTIVE R13, `(.L_x_4074) ;  /* 0x000000000d087348 */ /* 0x021fea0003c00000 */
[----:B------:R1:W2:Y:S02]  /*4aa0*/  SHFL.DOWN P1, R12, R8, R14, R15 ;  /* 0x0800000e080c7389 */ /* 0x0002a4000002000f */
[----:B012--5:R-:W-:Y:S05]  /*4ab0*/  ENDCOLLECTIVE ;  /* 0x000000000000791b */ /* 0x027fea0003800000 */
.L_x_4074:
[----:B------:R-:W-:Y:S05]  /*4ac0*/  BSYNC B0 ;  /* 0x0000000000007941 */ /* 0x000fea0003800000 */
.L_x_4073:
        /* <DEDUP_REMOVED lines=8> */
.L_x_4075:
[----:B------:R-:W-:Y:S01]  /*4b50*/  IMAD.MOV.U32 R14, RZ, RZ, 0x4 ;  /* 0x00000004ff0e7424 */ /* 0x000fe200078e00ff */
[----:B------:R-:W-:-:S05]  /*4b60*/  MOV R9, R12 ;  /* 0x0000000c00097202 */ /* 0x000fca0000000f00 */
[----:B------:R-:W-:-:S04]  /*4b70*/  FADD R9, R8, R9 ;  /* 0x0000000908097221 */ /* 0x000fc80000000000 */
[----:B------:R-:W-:-:S07]  /*4b80*/  IMAD.MOV.U32 R8, RZ, RZ, R9 ;  /* 0x000000ffff087224 */ /* 0x000fce00078e0009 */
[----:B------:R-:W-:Y:S05]  /*4b90*/  WARPSYNC.COLLECTIVE R13, `(.L_x_4076) ;  /* 0x000000000d087348 */ /* 0x000fea0003c00000 */
[----:B------:R0:W1:Y:S02]  /*4ba0*/  SHFL.DOWN P1, R12, R8, R14, R15 ;  /* 0x0800000e080c7389 */ /* 0x000064000002000f */
[----:B01----:R-:W-:Y:S05]  /*4bb0*/  ENDCOLLECTIVE ;  /* 0x000000000000791b */ /* 0x003fea0003800000 */
.L_x_4076:
[----:B------:R-:W-:Y:S02]  /*4bc0*/  HFMA2 R14, -RZ, RZ, 0, 1.1920928955078125e-07 ;  /* 0x00000002ff0e7431 */ /* 0x000fe400000001ff */
[----:B------:R-:W-:-:S04]  /*4bd0*/  IMAD.MOV.U32 R10, RZ, RZ, R12 ;  /* 0x000000ffff0a7224 */ /* 0x000fc800078e000c */
[----:B------:R-:W-:-:S04]  /*4be0*/  FADD R10, R9, R10 ;  /* 0x0000000a090a7221 */ /* 0x000fc80000000000 */
[----:B------:R-:W-:-:S07]  /*4bf0*/  IMAD.MOV.U32 R8, RZ, RZ, R10 ;  /* 0x000000ffff087224 */ /* 0x000fce00078e000a */
[----:B------:R-:W-:Y:S05]  /*4c00*/  WARPSYNC.COLLECTIVE R13, `(.L_x_4077) ;  /* 0x000000000d087348 */ /* 0x000fea0003c00000 */
[----:B------:R0:W1:Y:S02]  /*4c10*/  SHFL.DOWN P1, R12, R8, R14, R15 ;  /* 0x0800000e080c7389 */ /* 0x000064000002000f */
[----:B01----:R-:W-:Y:S05]  /*4c20*/  ENDCOLLECTIVE ;  /* 0x000000000000791b */ /* 0x003fea0003800000 */
.L_x_4077:
[----:B------:R-:W-:Y:S02]  /*4c30*/  IMAD.MOV.U32 R14, RZ, RZ, 0x1 ;  /* 0x00000001ff0e7424 */ /* 0x000fe400078e00ff */
[----:B------:R-:W-:-:S04]  /*4c40*/  IMAD.MOV.U32 R11, RZ, RZ, R12 ;  /* 0x000000ffff0b7224 */ /* 0x000fc800078e000c */
[----:B------:R-:W-:-:S04]  /*4c50*/  FADD R11, R10, R11 ;  /* 0x0000000b0a0b7221 */ /* 0x000fc80000000000 */
[----:B------:R-:W-:-:S07]  /*4c60*/  IMAD.MOV.U32 R8, RZ, RZ, R11 ;  /* 0x000000ffff087224 */ /* 0x000fce00078e000b */
[----:B------:R-:W-:Y:S05]  /*4c70*/  WARPSYNC.COLLECTIVE R13, `(.L_x_4078) ;  /* 0x000000000d087348 */ /* 0x000fea0003c00000 */
[----:B------:R0:W1:Y:S02]  /*4c80*/  SHFL.DOWN P1, R12, R8, R14, R15 ;  /* 0x0800000e080c7389 */ /* 0x000064000002000f */
[----:B01----:R-:W-:Y:S05]  /*4c90*/  ENDCOLLECTIVE ;  /* 0x000000000000791b */ /* 0x003fea0003800000 */
.L_x_4078:
[----:B------:R-:W-:Y:S05]  /*4ca0*/  BRA `(.L_x_4079) ;  /* 0xfffffffc000c7947 */ /* 0x000fea000383ffff */
.L_x_4080:
        /* <DEDUP_REMOVED lines=13> */
.L_x_4174:


//--------------------- .text.popcount_weighted_keys_literal_fused_multiq_kernel --------------------------
	.section	.text.popcount_weighted_keys_literal_fused_multiq_kernel,"ax",@progbits
	.align	128
        .global         popcount_weighted_keys_literal_fused_multiq_kernel
        .type           popcount_weighted_keys_literal_fused_multiq_kernel,@function
        .size           popcount_weighted_keys_literal_fused_multiq_kernel,(.L_x_4175 - popcount_weighted_keys_literal_fused_multiq_kernel)
        .other          popcount_weighted_keys_literal_fused_multiq_kernel,@"STO_CUDA_ENTRY STV_DEFAULT"
popcount_weighted_keys_literal_fused_multiq_kernel:
.text.popcount_weighted_keys_literal_fused_multiq_kernel:
[----:B------:R-:W-:Y:S08]  /*0000*/  LDC R1, c[0x0][0x37c] ;  /* 0x0000df00ff017b82 */ /* 0x000ff00000000800 */
[----:B------:R-:W0:Y:S08]  /*0010*/  LDC.64 R2, c[0x0][0x3b0] ;  /* 0x0000ec00ff027b82 */ /* 0x000e300000000a00 */
[----:B------:R-:W1:Y:S01]  /*0020*/  S2UR UR4, SR_CTAID.Y ;  /* 0x00000000000479c3 */ /* 0x000e620000002600 */
[----:B0-----:R-:W-:-:S05]  /*0030*/  VIMNMX R0, PT, PT, R3, 0x1, !PT ;  /* 0x0000000103007848 */ /* 0x001fca0007fe0100 */
[----:B-1----:R-:W-:-:S05]  /*0040*/  IMAD R3, R0, UR4, RZ ;  /* 0x0000000400037c24 */ /* 0x002fca000f8e02ff */
[----:B------:R-:W-:-:S13]  /*0050*/  ISETP.GE.AND P0, PT, R3, R2, PT ;  /* 0x000000020300720c */ /* 0x000fda0003f06270 */
[----:B------:R-:W-:Y:S05]  /*0060*/  @P0 EXIT ;  /* 0x000000000000094d */ /* 0x000fea0003800000 */
[----:B------:R-:W0:Y:S01]  /*0070*/  S2R R2, SR_TID.X ;  /* 0x0000000000027919 */ /* 0x000e220000002100 */
[----:B------:R-:W1:Y:S01]  /*0080*/  S2UR UR5, SR_CgaCtaId ;  /* 0x00000000000579c3 */ /* 0x000e620000008800 */
[----:B------:R-:W2:Y:S01]  /*0090*/  LDCU UR8, c[0x0][0x3a8] ;  /* 0x00007500ff0877ac */ /* 0x000ea20008000800 */
[----:B------:R-:W-:Y:S01]  /*00a0*/  BSSY.RECONVERGENT B0, `(.L_x_4081) ;  /* 0x0000038000007945 */ /* 0x000fe20003800200 */
[----:B------:R-:W3:Y:S01]  /*00b0*/  LDCU.64 UR6, c[0x0][0x390] ;  /* 0x00007200ff0677ac */ /* 0x000ee20008000a00 */
[----:B------:R-:W-:Y:S01]  /*00c0*/  UMOV UR4, 0x400 ;  /* 0x0000040000047882 */ /* 0x000fe20000000000 */
[----:B------:R-:W4:Y:S01]  /*00d0*/  LDCU UR13, c[0x0][0x3b8] ;  /* 0x00007700ff0d77ac */ /* 0x000f220008000800 */
[----:B------:R-:W-:Y:S01]  /*00e0*/  UIADD3 UR4, UPT, UPT, UR4, 0x80, URZ ;  /* 0x0000008004047890 */ /* 0x000fe2000fffe0ff */
[----:B------:R-:W0:Y:S01]  /*00f0*/  LDCU UR20, c[0x0][0x360] ;  /* 0x00006c00ff1477ac */ /* 0x000e220008000800 */
[----:B--2---:R-:W-:-:S04]  /*0100*/  IMAD.U32 R19, RZ, RZ, UR8 ;  /* 0x00000008ff137e24 */ /* 0x004fc8000f8e00ff */
[C---:B---3--:R-:W-:Y:S01]  /*0110*/  IMAD R11, R19.reuse, UR6, RZ ;  /* 0x00000006130b7c24 */ /* 0x048fe2000f8e02ff */
[----:B------:R-:W-:Y:S02]  /*0120*/  UIMAD UR18, UR6, UR7, URZ ;  /* 0x00000007061272a4 */ /* 0x000fe4000f8e02ff */
[----:B------:R-:W-:Y:S01]  /*0130*/  IMAD R5, R19, UR7, RZ ;  /* 0x0000000713057c24 */ /* 0x000fe2000f8e02ff */
[----:B-1----:R-:W-:Y:S02]  /*0140*/  ULEA UR4, UR5, UR4, 0x18 ;  /* 0x0000000405047291 */ /* 0x002fe4000f8ec0ff */
[----:B----4-:R-:W-:Y:S02]  /*0150*/  UISETP.LT.AND UP0, UPT, UR13, 0x1, UPT ;  /* 0x000000010d00788c */ /* 0x010fe4000bf01270 */
[----:B------:R-:W-:Y:S01]  /*0160*/  ULEA UR10, UR18, UR4, 0x3 ;  /* 0x00000004120a7291 */ /* 0x000fe2000f8e18ff */
[----:B0-----:R-:W-:Y:S01]  /*0170*/  ISETP.GE.AND P0, PT, R2, R11, PT ;  /* 0x0000000b0200720c */ /* 0x001fe20003f06270 */
[----:B------:R-:W-:-:S04]  /*0180*/  USEL UR13, UR13, 0x1, !UP0 ;  /* 0x000000010d0d7887 */ /* 0x000fc8000c000000 */
[----:B------:R-:W-:-:S05]  /*0190*/  LEA R4, R5, UR10, 0x3 ;  /* 0x0000000a05047c11 */ /* 0x000fca000f8e18ff */
[----:B------:R-:W-:-:S04]  /*01a0*/  IMAD R6, R11, 0x4, R4 ;  /* 0x000000040b067824 */ /* 0x000fc800078e0204 */
[----:B------:R-:W-:Y:S01]  /*01b0*/  IMAD R7, R11, 0x4, R6 ;  /* 0x000000040b077824 */ /* 0x000fe200078e0206 */
[----:B------:R-:W-:Y:S06]  /*01c0*/  @P0 BRA `(.L_x_4082) ;  /* 0x0000000000940947 */ /* 0x000fec0003800000 */
[-C--:B------:R-:W-:Y:S01]  /*01d0*/  IABS R8, R19.reuse ;  /* 0x0000001300087213 */ /* 0x080fe20000000000 */
[----:B------:R-:W0:Y:S01]  /*01e0*/  LDC R9, c[0x0][0x3a8] ;  /* 0x0000ea00ff097b82 */ /* 0x000e220000000800 */
[----:B------:R-:W-:Y:S02]  /*01f0*/  ISETP.NE.AND P1, PT, R19, RZ, PT ;  /* 0x000000ff1300720c */ /* 0x000fe40003f25270 */
[----:B------:R-:W1:Y:S01]  /*0200*/  I2F.RP R10, R8 ;  /* 0x00000008000a7306 */ /* 0x000e620000209400 */
[----:B------:R-:W-:-:S07]  /*0210*/  LOP3.LUT R17, RZ, R19, RZ, 0x33, !PT ;  /* 0x00000013ff117212 */ /* 0x000fce00078e33ff */
[----:B-1----:R-:W1:Y:S02]  /*0220*/  MUFU.RCP R10, R10 ;  /* 0x0000000a000a7308 */ /* 0x002e640000001000 */
[----:B-1----:R-:W-:Y:S01]  /*0230*/  IADD3 R12, PT, PT, R10, 0xffffffe, RZ ;  /* 0x0ffffffe0a0c7810 */ /* 0x002fe20007ffe0ff */
[----:B------:R-:W-:-:S05]  /*0240*/  IMAD.MOV.U32 R10, RZ, RZ, R2 ;  /* 0x000000ffff0a7224 */ /* 0x000fca00078e0002 */
[----:B------:R1:W2:Y:S02]  /*0250*/  F2I.FTZ.U32.TRUNC.NTZ R13, R12 ;  /* 0x0000000c000d7305 */ /* 0x0002a4000021f000 */
[----:B-1----:R-:W-:Y:S02]  /*0260*/  IMAD.MOV.U32 R12, RZ, RZ, RZ ;  /* 0x000000ffff0c7224 */ /* 0x002fe400078e00ff */
[----:B--2---:R-:W-:-:S04]  /*0270*/  IMAD.MOV R15, RZ, RZ, -R13 ;  /* 0x000000ffff0f7224 */ /* 0x004fc800078e0a0d */
[----:B------:R-:W-:-:S04]  /*0280*/  IMAD R15, R15, R8, RZ ;  /* 0x000000080f0f7224 */ /* 0x000fc800078e02ff */
[----:B0-----:R-:W-:-:S07]  /*0290*/  IMAD.HI.U32 R13, R13, R15, R12 ;  /* 0x0000000f0d0d7227 */ /* 0x001fce00078e000c */
.L_x_4083:
[----:B------:R-:W-:Y:S01]  /*02a0*/  IABS R14, R10 ;  /* 0x0000000a000e7213 */ /* 0x000fe20000000000 */
[----:B------:R-:W-:Y:S01]  /*02b0*/  IMAD R21, R10, 0x4, R7 ;  /* 0x000000040a157824 */ /* 0x000fe200078e0207 */
[----:B------:R-:W-:-:S03]  /*02c0*/  MOV R19, R9 ;  /* 0x0000000900137202 */ /* 0x000fc60000000f00 */
[----:B------:R-:W-:Y:S01]  /*02d0*/  IMAD.HI.U32 R12, R13, R14, RZ ;  /* 0x0000000e0d0c7227 */ /* 0x000fe200078e00ff */
[----:B------:R-:W-:-:S03]  /*02e0*/  IABS R16, R19 ;  /* 0x0000001300107213 */ /* 0x000fc60000000000 */
[----:B------:R-:W-:-:S04]  /*02f0*/  IMAD.MOV R15, RZ, RZ, -R12 ;  /* 0x000000ffff0f7224 */ /* 0x000fc800078e0a0c */
[----:B------:R-:W-:Y:S01]  /*0300*/  IMAD R15, R16, R15, R14 ;  /* 0x0000000f100f7224 */ /* 0x000fe200078e020e */
[----:B------:R-:W-:-:S04]  /*0310*/  LOP3.LUT R14, R10, R19, RZ, 0x3c, !PT ;  /* 0x000000130a0e7212 */ /* 0x000fc800078e3cff */
[----:B------:R-:W-:Y:S02]  /*0320*/  ISETP.GT.U32.AND P2, PT, R8, R15, PT ;  /* 0x0000000f0800720c */ /* 0x000fe40003f44070 */
[----:B------:R-:W-:-:S11]  /*0330*/  ISETP.GE.AND P3, PT, R14, RZ, PT ;  /* 0x000000ff0e00720c */ /* 0x000fd60003f66270 */
[----:B------:R-:W-:Y:S02]  /*0340*/  @!P2 IMAD.IADD R15, R15, 0x1, -R16 ;  /* 0x000000010f0fa824 */ /* 0x000fe400078e0a10 */
[----:B------:R-:W-:-:S03]  /*0350*/  @!P2 VIADD R12, R12, 0x1 ;  /* 0x000000010c0ca836 */ /* 0x000fc60000000000 */
[----:B------:R-:W-:Y:S02]  /*0360*/  ISETP.GE.U32.AND P0, PT, R15, R8, PT ;  /* 0x000000080f00720c */ /* 0x000fe40003f06070 */
[----:B------:R-:W-:-:S11]  /*0370*/  LEA R15, R10, R6, 0x2 ;  /* 0x000000060a0f7211 */ /* 0x000fd600078e10ff */
[----:B------:R-:W-:-:S05]  /*0380*/  @P0 IADD3 R12, PT, PT, R12, 0x1, RZ ;  /* 0x000000010c0c0810 */ /* 0x000fca0007ffe0ff */
[----:B------:R-:W-:-:S05]  /*0390*/  @!P3 IMAD.MOV R12, RZ, RZ, -R12 ;  /* 0x000000ffff0cb224 */ /* 0x000fca00078e0a0c */
[----:B------:R-:W-:-:S05]  /*03a0*/  SEL R12, R17, R12, !P1 ;  /* 0x0000000c110c7207 */ /* 0x000fca0004800000 */
[----:B------:R-:W-:Y:S01]  /*03b0*/  IMAD.MOV R14, RZ, RZ, -R12 ;  /* 0x000000ffff0e7224 */ /* 0x000fe200078e0a0c */
[----:B------:R0:W-:Y:S03]  /*03c0*/  STS [R15], R12 ;  /* 0x0000000c0f007388 */ /* 0x0001e60000000800 */
[----:B------:R-:W-:Y:S02]  /*03d0*/  IMAD R14, R19, R14, R10 ;  /* 0x0000000e130e7224 */ /* 0x000fe400078e020a */
[----:B------:R-:W-:-:S03]  /*03e0*/  VIADD R10, R10, UR20 ;  /* 0x000000140a0a7c36 */ /* 0x000fc60008000000 */
[----:B------:R0:W-:Y:S02]  /*03f0*/  STS [R21], R14 ;  /* 0x0000000e15007388 */ /* 0x0001e40000000800 */
[----:B------:R-:W-:-:S13]  /*0400*/  ISETP.GE.AND P0, PT, R10, R11, PT ;  /* 0x0000000b0a00720c */ /* 0x000fda0003f06270 */
[----:B0-----:R-:W-:Y:S05]  /*0410*/  @!P0 BRA `(.L_x_4083) ;  /* 0xfffffffc00a08947 */ /* 0x001fea000383ffff */
.L_x_4082:
[----:B------:R-:W-:Y:S05]  /*0420*/  BSYNC.RECONVERGENT B0 ;  /* 0x0000000000007941 */ /* 0x000fea0003800200 */
.L_x_4081:
[----:B------:R-:W0:Y:S01]  /*0430*/  LDCU UR7, c[0x0][0x394] ;  /* 0x00007280ff0777ac */ /* 0x000e220008000800 */
[----:B------:R-:W1:Y:S01]  /*0440*/  S2UR UR6, SR_CgaCtaId ;  /* 0x00000000000679c3 */ /* 0x000e620000008800 */
[----:B------:R-:W-:Y:S01]  /*0450*/  LEA R10, R11, R7, 0x2 ;  /* 0x000000070b0a7211 */ /* 0x000fe200078e10ff */
[----:B------:R-:W-:Y:S01]  /*0460*/  VIADD R20, R2, UR18 ;  /* 0x0000001202147c36 */ /* 0x000fe20008000000 */
[----:B------:R-:W2:Y:S01]  /*0470*/  LDCU UR14, c[0x0][0x3d4] ;  /* 0x00007a80ff0e77ac */ /* 0x000ea20008000800 */
[----:B------:R-:W-:-:S04]  /*0480*/  UMOV UR4, 0x400 ;  /* 0x0000040000047882 */ /* 0x000fc80000000000 */
[----:B------:R-:W3:Y:S01]  /*0490*/  LDC R18, c[0x0][0x390] ;  /* 0x0000e400ff127b82 */ /* 0x000ee20000000800 */
[----:B------:R-:W-:Y:S01]  /*04a0*/  UIADD3 UR5, UPT, UPT, UR4, 0x80, URZ ;  /* 0x0000008004057890 */ /* 0x000fe2000fffe0ff */
[----:B------:R-:W4:Y:S06]  /*04b0*/  LDCU.64 UR16, c[0x0][0x358] ;  /* 0x00006b00ff1077ac */ /* 0x000f2c0008000a00 */
[----:B------:R-:W5:Y:S01]  /*04c0*/  S2UR UR11, SR_CTAID.X ;  /* 0x00000000000b79c3 */ /* 0x000f620000002500 */
[----:B0-----:R-:W0:Y:S01]  /*04d0*/  POPC R8, UR7 ;  /* 0x0000000700087d09 */ /* 0x001e220008000000 */
[----:B------:R-:W-:-:S02]  /*04e0*/  UBREV UR4, UR7 ;  /* 0x00000007000472be */ /* 0x000fc40008000000 */
[----:B------:R-:W-:Y:S02]  /*04f0*/  USHF.R.S32.HI UR21, URZ, 0x1f, UR7 ;  /* 0x0000001fff157899 */ /* 0x000fe40008011407 */
[----:B------:R-:W-:Y:S02]  /*0500*/  UFLO.U32.SH UR12, UR4 ;  /* 0x00000004000c72bd */ /* 0x000fe400080e0400 */
[----:B-1----:R-:W-:Y:S02]  /*0510*/  ULEA UR5, UR6, UR5, 0x18 ;  /* 0x0000000506057291 */ /* 0x002fe4000f8ec0ff */
[----:B--2---:R-:W-:Y:S02]  /*0520*/  USHF.R.S32.HI UR14, URZ, 0x1f, UR14 ;  /* 0x0000001fff0e7899 */ /* 0x004fe4000801140e */
[----:B------:R-:W-:Y:S02]  /*0530*/  UIADD3 UR19, UPT, UPT, UR7, -0x1, URZ ;  /* 0xffffffff07137890 */ /* 0x000fe4000fffe0ff */
[----:B------:R-:W-:Y:S01]  /*0540*/  LEA R20, R20, UR5, 0x3 ;  /* 0x0000000514147c11 */ /* 0x000fe2000f8e18ff */
[----:B------:R-:W-:Y:S01]  /*0550*/  UMOV UR4, URZ ;  /* 0x000000ff00047c82 */ /* 0x000fe20008000000 */
[----:B---3--:R-:W-:Y:S01]  /*0560*/  IMAD R11, R19, R18, RZ ;  /* 0x00000012130b7224 */ /* 0x008fe200078e02ff */
[----:B------:R-:W-:Y:S01]  /*0570*/  BAR.SYNC.DEFER_BLOCKING 0x0 ;  /* 0x0000000000007b1d */ /* 0x000fe20000010000 */
[----:B0-----:R-:W-:-:S02]  /*0580*/  ISETP.GT.U32.AND P0, PT, R8, 0x1, PT ;  /* 0x000000010800780c */ /* 0x001fc40003f04070 */
[----:B------:R-:W-:Y:S01]  /*0590*/  SHF.R.S32.HI R9, RZ, 0x1f, R18 ;  /* 0x0000001fff097819 */ /* 0x000fe20000011412 */
[----:B------:R-:W-:Y:S01]  /*05a0*/  IMAD R18, R18, 0x4, R10 ;  /* 0x0000000412127824 */ /* 0x000fe200078e020a */
[----:B------:R-:W-:Y:S01]  /*05b0*/  LOP3.LUT R8, R2, 0x1f, RZ, 0xc0, !PT ;  /* 0x0000001f02087812 */ /* 0x000fe200078ec0ff */
[----:B------:R-:W-:Y:S01]  /*05c0*/  IMAD R21, R11, UR7, RZ ;  /* 0x000000070b157c24 */ /* 0x000fe2000f8e02ff */
[----:B------:R-:W-:Y:S01]  /*05d0*/  SHF.R.S32.HI R19, RZ, 0x1f, R19 ;  /* 0x0000001fff137819 */ /* 0x000fe20000011413 */
[----:B----45:R-:W-:-:S12]  /*05e0*/  UIMAD UR11, UR11, UR13, URZ ;  /* 0x0000000d0b0b72a4 */ /* 0x030fd8000f8e02ff */
.L_x_4107:
[----:B0-----:R-:W0:Y:S01]  /*05f0*/  LDCU UR5, c[0x0][0x3b0] ;  /* 0x00007600ff0577ac */ /* 0x001e220008000800 */
[----:B------:R-:W-:-:S04]  /*0600*/  IADD3 R17, PT, PT, R3, UR4, RZ ;  /* 0x0000000403117c10 */ /* 0x000fc8000fffe0ff */
[----:B0-----:R-:W-:-:S13]  /*0610*/  ISETP.GE.AND P1, PT, R17, UR5, PT ;  /* 0x0000000511007c0c */ /* 0x001fda000bf26270 */
[----:B-1----:R-:W-:Y:S05]  /*0620*/  @P1 EXIT ;  /* 0x000000000000194d */ /* 0x002fea0003800000 */
[----:B------:R-:W0:Y:S01]  /*0630*/  LDC.64 R12, c[0x0][0x3c8] ;  /* 0x0000f200ff0c7b82 */ /* 0x000e220000000a00 */
[----:B------:R-:W1:Y:S01]  /*0640*/  LDCU UR5, c[0x0][0x390] ;  /* 0x00007200ff0577ac */ /* 0x000e620008000800 */
[----:B------:R-:W-:Y:S01]  /*0650*/  ISETP.GE.AND P1, PT, R2, UR18, PT ;  /* 0x0000001202007c0c */ /* 0x000fe2000bf26270 */
[----:B------:R-:W2:Y:S01]  /*0660*/  LDCU.64 UR22, c[0x0][0x388] ;  /* 0x00007100ff1677ac */ /* 0x000ea20008000a00 */
[----:B------:R-:W3:Y:S01]  /*0670*/  LDCU.64 UR8, c[0x0][0x380] ;  /* 0x00007000ff0877ac */ /* 0x000ee20008000a00 */
[----:B0-----:R-:W-:-:S05]  /*0680*/  IMAD.WIDE.U32 R14, R17, 0x8, R12 ;  /* 0x00000008110e7825 */ /* 0x001fca00078e000c */
[----:B------:R-:W4:Y:S01]  /*0690*/  LDG.E.64.CONSTANT R12, desc[UR16][R14.64] ;  /* 0x000000100e0c7981 */ /* 0x000f22000c1e9b00 */
[----:B------:R-:W-:Y:S01]  /*06a0*/  BSSY.RECONVERGENT B0, `(.L_x_4084) ;  /* 0x000001b000007945 */ /* 0x000fe20003800200 */
[----:B-1----:R-:W-:Y:S02]  /*06b0*/  ISETP.GE.AND P2, PT, R2, UR5, PT ;  /* 0x0000000502007c0c */ /* 0x002fe4000bf46270 */
[----:B----4-:R-:W-:Y:S02]  /*06c0*/  R2UR UR6, R12 ;  /* 0x000000000c0672ca */ /* 0x010fe400000e0000 */
[----:B------:R-:W-:Y:S01]  /*06d0*/  R2UR UR7, R13 ;  /* 0x000000000d0772ca */ /* 0x000fe200000e0000 */
[----:B------:R-:W-:-:S04]  /*06e0*/  IMAD.WIDE.U32 R12, R17, UR5, RZ ;  /* 0x00000005110c7c25 */ /* 0x000fc8000f8e00ff */
[----:B------:R-:W-:Y:S01]  /*06f0*/  IMAD R22, R17, R9, R13 ;  /* 0x0000000911167224 */ /* 0x000fe200078e020d */
[----:B--23--:R-:W-:Y:S09]  /*0700*/  @P1 BRA `(.L_x_4085) ;  /* 0x0000000000501947 */ /* 0x00cff20003800000 */
[----:B------:R-:W0:Y:S01]  /*0710*/  S2R R23, SR_CgaCtaId ;  /* 0x0000000000177919 */ /* 0x000e220000008800 */
[----:B------:R-:W-:Y:S01]  /*0720*/  MOV R14, 0x400 ;  /* 0x00000400000e7802 */ /* 0x000fe20000000f00 */
[----:B------:R-:W-:-:S04]  /*0730*/  IMAD.MOV.U32 R24, RZ, RZ, R2 ;  /* 0x000000ffff187224 */ /* 0x000fc800078e0002 */
[----:B------:R-:W-:-:S05]  /*0740*/  VIADD R14, R14, 0x80 ;  /* 0x000000800e0e7836 */ /* 0x000fca0000000000 */
[----:B0-----:R-:W-:-:S07]  /*0750*/  LEA R23, R23, R14, 0x18 ;  /* 0x0000000e17177211 */ /* 0x001fce00078ec0ff */
.L_x_4086:
[----:B0-----:R-:W0:Y:S01]  /*0760*/  LDC R25, c[0x0][0x394] ;  /* 0x0000e500ff197b82 */ /* 0x001e220000000800 */
[----:B------:R-:W-:Y:S02]  /*0770*/  SHF.R.S32.HI R15, RZ, 0x1f, R24 ;  /* 0x0000001fff0f7819 */ /* 0x000fe40000011418 */
[----:B------:R-:W-:Y:S01]  /*0780*/  MOV R14, R24 ;  /* 0x00000018000e7202 */ /* 0x000fe20000000f00 */
[----:B0-----:R-:W-:-:S04]  /*0790*/  IMAD R17, R22, R25, RZ ;  /* 0x0000001916117224 */ /* 0x001fc800078e02ff */
[----:B------:R-:W-:-:S04]  /*07a0*/  IMAD.WIDE.U32 R14, R12, R25, R14 ;  /* 0x000000190c0e7225 */ /* 0x000fc800078e000e */
[----:B------:R-:W-:Y:S01]  /*07b0*/  IMAD R17, R12, UR21, R17 ;  /* 0x000000150c117c24 */ /* 0x000fe2000f8e0211 */
[----:B------:R-:W-:-:S03]  /*07c0*/  LEA R16, P1, R14, UR8, 0x3 ;  /* 0x000000080e107c11 */ /* 0x000fc6000f8218ff */
[----:B------:R-:W-:-:S05]  /*07d0*/  IMAD.IADD R15, R15, 0x1, R17 ;  /* 0x000000010f0f7824 */ /* 0x000fca00078e0211 */
[----:B------:R-:W-:-:S06]  /*07e0*/  LEA.HI.X R17, R14, UR9, R15, 0x3, P1 ;  /* 0x000000090e117c11 */ /* 0x000fcc00088f1c0f */
[----:B------:R-:W2:Y:S01]  /*07f0*/  LDG.E.64.CONSTANT R16, desc[UR16][R16.64] ;  /* 0x0000001010107981 */ /* 0x000ea2000c1e9b00 */
[C---:B------:R-:W-:Y:S01]  /*0800*/  IMAD R15, R24.reuse, 0x8, R23 ;  /* 0x00000008180f7824 */ /* 0x040fe200078e0217 */
[----:B------:R-:W-:-:S04]  /*0810*/  IADD3 R24, PT, PT, R24, UR20, RZ ;  /* 0x0000001418187c10 */ /* 0x000fc8000fffe0ff */
[----:B------:R-:W-:Y:S01]  /*0820*/  ISETP.GE.AND P1, PT, R24, UR18, PT ;  /* 0x0000001218007c0c */ /* 0x000fe2000bf26270 */
[----:B--2---:R0:W-:-:S12]  /*0830*/  STS.64 [R15], R16 ;  /* 0x000000100f007388 */ /* 0x0041d80000000a00 */
[----:B------:R-:W-:Y:S05]  /*0840*/  @!P1 BRA `(.L_x_4086) ;  /* 0xfffffffc00c49947 */ /* 0x000fea000383ffff */
.L_x_4085:
[----:B------:R-:W-:Y:S05]  /*0850*/  BSYNC.RECONVERGENT B0 ;  /* 0x0000000000007941 */ /* 0x000fea0003800200 */
.L_x_4084:
[----:B------:R-:W-:Y:S04]  /*0860*/  BSSY.RECONVERGENT B0, `(.L_x_4087) ;  /* 0x000000d000007945 */ /* 0x000fe80003800200 */
[----:B------:R-:W-:Y:S05]  /*0870*/  @P2 BRA `(.L_x_4088) ;  /* 0x00000000002c2947 */ /* 0x000fea0003800000 */
[----:B0-----:R-:W-:-:S07]  /*0880*/  IMAD.MOV.U32 R17, RZ, RZ, R2 ;  /* 0x000000ffff117224 */ /* 0x001fce00078e0002 */
.L_x_4089:
[----:B------:R-:W-:-:S04]  /*0890*/  IADD3 R15, P1, PT, R17, R12, RZ ;  /* 0x0000000c110f7210 */ /* 0x000fc80007f3e0ff */
[----:B------:R-:W-:Y:S02]  /*08a0*/  LEA.HI.X.SX32 R16, R17, R22, 0x1, P1 ;  /* 0x0000001611107211 */ /* 0x000fe400008f0eff */
[----:B-1----:R-:W-:-:S04]  /*08b0*/  LEA R14, P1, R15, UR22, 0x2 ;  /* 0x000000160f0e7c11 */ /* 0x002fc8000f8210ff */
[----:B------:R-:W-:-:S05]  /*08c0*/  LEA.HI.X R15, R15, UR23, R16, 0x2, P1 ;  /* 0x000000170f0f7c11 */ /* 0x000fca00088f1410 */
[----:B------:R-:W2:Y:S01]  /*08d0*/  LDG.E.CONSTANT R14, desc[UR16][R14.64] ;  /* 0x000000100e0e7981 */ /* 0x000ea2000c1e9900 */
[C---:B------:R-:W-:Y:S01]  /*08e0*/  IMAD R23, R17.reuse, 0x4, R10 ;  /* 0x0000000411177824 */ /* 0x040fe200078e020a */
[----:B------:R-:W-:-:S04]  /*08f0*/  IADD3 R17, PT, PT, R17, UR20, RZ ;  /* 0x0000001411117c10 */ /* 0x000fc8000fffe0ff */
[----:B------:R-:W-:Y:S01]  /*0900*/  ISETP.GE.AND P1, PT, R17, UR5, PT ;  /* 0x0000000511007c0c */ /* 0x000fe2000bf26270 */
[----:B--2---:R1:W-:-:S12]  /*0910*/  STS [R23], R14 ;  /* 0x0000000e17007388 */ /* 0x0043d80000000800 */
[----:B------:R-:W-:Y:S05]  /*0920*/  @!P1 BRA `(.L_x_4089) ;  /* 0xfffffffc00d89947 */ /* 0x000fea000383ffff */
.L_x_4088:
[----:B------:R-:W-:Y:S05]  /*0930*/  BSYNC.RECONVERGENT B0 ;  /* 0x0000000000007941 */ /* 0x000fea0003800200 */
.L_x_4087:
[----:B------:R-:W2:Y:S01]  /*0940*/  LDCU UR8, c[0x0][0x3d4] ;  /* 0x00007a80ff0877ac */ /* 0x000ea20008000800 */
[----:B------:R-:W-:Y:S01]  /*0950*/  UIADD3 UR4, UPT, UPT, UR4, 0x1, URZ ;  /* 0x0000000104047890 */ /* 0x000fe2000fffe0ff */
[----:B------:R-:W-:Y:S05]  /*0960*/  BAR.SYNC.DEFER_BLOCKING 0x0 ;  /* 0x0000000000007b1d */ /* 0x000fea0000010000 */
[----:B------:R-:W-:Y:S01]  /*0970*/  ISETP.NE.AND P1, PT, R0, UR4, PT ;  /* 0x0000000400007c0c */ /* 0x000fe2000bf25270 */
[----:B--2---:R-:W-:Y:S02]  /*0980*/  UIMAD UR5, UR7, UR8, URZ ;  /* 0x00000008070572a4 */ /* 0x004fe4000f8e02ff */
[----:B------:R-:W-:-:S02]  /*0990*/  UIMAD.WIDE.U32 UR8, UR6, UR8, URZ ;  /* 0x00000008060872a5 */ /* 0x000fc4000f8e00ff */
[----:B------:R-:W-:-:S04]  /*09a0*/  UIMAD UR5, UR6, UR14, UR5 ;  /* 0x0000000e060572a4 */ /* 0x000fc8000f8e0205 */
[----:B------:R-:W-:-:S03]  /*09b0*/  UIADD3 UR15, UPT, UPT, UR9, UR5, URZ ;  /* 0x00000005090f7290 */ /* 0x000fc6000fffe0ff */
[----:B------:R-:W-:-:S09]  /*09c0*/  UMOV UR5, URZ ;  /* 0x000000ff00057c82 */ /* 0x000fd20008000000 */
.L_x_4106:
[----:B------:R-:W2:Y:S01]  /*09d0*/  LDCU UR6, c[0x0][0x3ac] ;  /* 0x00007580ff0677ac */ /* 0x000ea20008000800 */
[----:B------:R-:W-:-:S04]  /*09e0*/  UIADD3 UR24, UPT, UPT, UR11, UR5, URZ ;  /* 0x000000050b187290 */ /* 0x000fc8000fffe0ff */
[----:B--2---:R-:W-:-:S09]  /*09f0*/  UISETP.GE.AND UP0, UPT, UR24, UR6, UPT ;  /* 0x000000061800728c */ /* 0x004fd2000bf06270 */
[----:B01----:R-:W-:Y:S05]  /*0a00*/  BRA.U UP0, `(.L_x_4090) ;  /* 0x0000000d000c7547 */ /* 0x003fea000b800000 */
[----:B------:R-:W2:Y:S01]  /*0a10*/  LDCU.64 UR6, c[0x0][0x3c0] ;  /* 0x00007800ff0677ac */ /* 0x000ea20008000a00 */
[----:B------:R-:W3:Y:S01]  /*0a20*/  LDCU UR25, c[0x0][0x3a8] ;  /* 0x00007500ff1977ac */ /* 0x000ee20008000800 */
[----:B------:R-:W4:Y:S01]  /*0a30*/  LDCU.64 UR22, c[0x0][0x3a0] ;  /* 0x00007400ff1677ac */ /* 0x000f220008000a00 */
[----:B--2---:R-:W-:-:S06]  /*0a40*/  UIMAD.WIDE.U32 UR6, UR24, 0x8, UR6 ;  /* 0x00000008180678a5 */ /* 0x004fcc000f8e0006 */
[----:B------:R-:W-:Y:S02]  /*0a50*/  IMAD.U32 R12, RZ, RZ, UR6 ;  /* 0x00000006ff0c7e24 */ /* 0x000fe4000f8e00ff */
[----:B------:R-:W-:Y:S01]  /*0a60*/  IMAD.U32 R13, RZ, RZ, UR7 ;  /* 0x00000007ff0d7e24 */ /* 0x000fe2000f8e00ff */
[C---:B------:R-:W-:Y:S01]  /*0a70*/  ISETP.GE.AND P4, PT, R2.reuse, R5, PT ;  /* 0x000000050200720c */ /* 0x040fe20003f86270 */
[----:B---3--:R-:W-:Y:S02]  /*0a80*/  UIMAD.WIDE.U32 UR26, UR24, UR25, URZ ;  /* 0x00000019181a72a5 */ /* 0x008fe4000f8e00ff */
[----:B------:R-:W-:Y:S01]  /*0a90*/  MOV R22, UR24 ;  /* 0x0000001800167c02 */ /* 0x000fe20008000f00 */
[----:B------:R-:W2:Y:S01]  /*0aa0*/  LDCU.64 UR6, c[0x0][0x398] ;  /* 0x00007300ff0677ac */ /* 0x000ea20008000a00 */
[----:B------:R-:W5:Y:S01]  /*0ab0*/  LDG.E.64.CONSTANT R12, desc[UR16][R12.64] ;  /* 0x000000100c0c7981 */ /* 0x000f62000c1e9b00 */
[----:B------:R-:W-:Y:S01]  /*0ac0*/  BSSY.RECONVERGENT B0, `(.L_x_4091) ;  /* 0x0000019000007945 */ /* 0x000fe20003800200 */
[C---:B------:R-:W-:Y:S01]  /*0ad0*/  ISETP.GE.AND P2, PT, R2.reuse, R11, PT ;  /* 0x0000000b0200720c */ /* 0x040fe20003f46270 */
[----:B------:R-:W-:Y:S01]  /*0ae0*/  IMAD R22, R19, R22, UR27 ;  /* 0x0000001b13167e24 */ /* 0x000fe2000f8e0216 */
[----:B------:R-:W-:-:S04]  /*0af0*/  ISETP.GE.AND P3, PT, R2, UR25, PT ;  /* 0x0000001902007c0c */ /* 0x000fc8000bf66270 */
[----:B----4-:R-:W-:Y:S09]  /*0b00*/  @P4 BRA `(.L_x_4092) ;  /* 0x0000000000504947 */ /* 0x010ff20003800000 */
[----:B------:R-:W3:Y:S01]  /*0b10*/  LDCU UR24, c[0x0][0x394] ;  /* 0x00007280ff1877ac */ /* 0x000ee20008000800 */
[----:B0-----:R-:W-:Y:S01]  /*0b20*/  IMAD.U32 R17, RZ, RZ, UR21 ;  /* 0x00000015ff117e24 */ /* 0x001fe2000f8e00ff */
[----:B------:R-:W-:Y:S01]  /*0b30*/  MOV R25, R20 ;  /* 0x0000001400197202 */ /* 0x000fe20000000f00 */
[----:B-1----:R-:W-:Y:S02]  /*0b40*/  IMAD.MOV.U32 R23, RZ, RZ, R2 ;  /* 0x000000ffff177224 */ /* 0x002fe400078e0002 */
[----:B---3--:R-:W-:Y:S02]  /*0b50*/  IMAD R14, R22, UR24, RZ ;  /* 0x00000018160e7c24 */ /* 0x008fe4000f8e02ff */
[----:B------:R-:W-:Y:S02]  /*0b60*/  IMAD.U32 R15, RZ, RZ, UR24 ;  /* 0x00000018ff0f7e24 */ /* 0x000fe4000f8e00ff */
[----:B------:R-:W-:Y:S02]  /*0b70*/  IMAD R17, R17, UR26, R14 ;  /* 0x0000001a11117c24 */ /* 0x000fe4000f8e020e */
[----:B------:R-:W-:-:S04]  /*0b80*/  IMAD.WIDE.U32 R14, R15, UR26, RZ ;  /* 0x0000001a0f0e7c25 */ /* 0x000fc8000f8e00ff */
[----:B------:R-:W-:-:S07]  /*0b90*/  IMAD.IADD R24, R15, 0x1, R17 ;  /* 0x000000010f187824 */ /* 0x000fce00078e0211 */
.L_x_4093:
[----:B------:R-:W-:-:S04]  /*0ba0*/  IADD3 R17, P4, PT, R23, R14, RZ ;  /* 0x0000000e17117210 */ /* 0x000fc80007f9e0ff */
[----:B------:R-:W-:Y:S02]  /*0bb0*/  LEA.HI.X.SX32 R26, R23, R24, 0x1, P4 ;  /* 0x00000018171a7211 */ /* 0x000fe400020f0eff */
[----:B--2---:R-:W-:-:S04]  /*0bc0*/  LEA R16, P4, R17, UR6, 0x3 ;  /* 0x0000000611107c11 */ /* 0x004fc8000f8818ff */
[----:B------:R-:W-:-:S06]  /*0bd0*/  LEA.HI.X R17, R17, UR7, R26, 0x3, P4 ;  /* 0x0000000711117c11 */ /* 0x000fcc000a0f1c1a */
[----:B------:R-:W2:Y:S01]  /*0be0*/  LDG.E.64.CONSTANT R16, desc[UR16][R16.64] ;  /* 0x0000001010107981 */ /* 0x000ea2000c1e9b00 */
[----:B------:R-:W-:Y:S01]  /*0bf0*/  IADD3 R23, PT, PT, R23, UR20, RZ ;  /* 0x0000001417177c10 */ /* 0x000fe2000fffe0ff */
[----:B------:R-:W-:-:S03]  /*0c00*/  IMAD.U32 R26, RZ, RZ, UR20 ;  /* 0x00000014ff1a7e24 */ /* 0x000fc6000f8e00ff */
[----:B------:R-:W-:Y:S01]  /*0c10*/  ISETP.GE.AND P4, PT, R23, R5, PT ;  /* 0x000000051700720c */ /* 0x000fe20003f86270 */
[----:B--2---:R0:W-:Y:S02]  /*0c20*/  STS.64 [R25], R16 ;  /* 0x0000001019007388 */ /* 0x0041e40000000a00 */
[----:B0-----:R-:W-:-:S10]  /*0c30*/  IMAD R25, R26, 0x8, R25 ;  /* 0x000000081a197824 */ /* 0x001fd400078e0219 */
[----:B------:R-:W-:Y:S05]  /*0c40*/  @!P4 BRA `(.L_x_4093) ;  /* 0xfffffffc00d4c947 */ /* 0x000fea000383ffff */
.L_x_4092:
[----:B--2---:R-:W-:Y:S05]  /*0c50*/  BSYNC.RECONVERGENT B0 ;  /* 0x0000000000007941 */ /* 0x004fea0003800200 */
.L_x_4091:
[----:B------:R-:W-:Y:S04]  /*0c60*/  BSSY.RECONVERGENT B0, `(.L_x_4094) ;  /* 0x000000d000007945 */ /* 0x000fe80003800200 */
[----:B------:R-:W-:Y:S05]  /*0c70*/  @P3 BRA `(.L_x_4095) ;  /* 0x00000000002c3947 */ /* 0x000fea0003800000 */
[----:B0-----:R-:W-:-:S07]  /*0c80*/  MOV R17, R2 ;  /* 0x0000000200117202 */ /* 0x001fce0000000f00 */
.L_x_4096:
[----:B------:R-:W-:-:S04]  /*0c90*/  IADD3 R15, P3, PT, R17, UR26, RZ ;  /* 0x0000001a110f7c10 */ /* 0x000fc8000ff7e0ff */
[----:B------:R-:W-:Y:S02]  /*0ca0*/  LEA.HI.X.SX32 R16, R17, R22, 0x1, P3 ;  /* 0x0000001611107211 */ /* 0x000fe400018f0eff */
[----:B-12---:R-:W-:-:S04]  /*0cb0*/  LEA R14, P3, R15, UR22, 0x2 ;  /* 0x000000160f0e7c11 */ /* 0x006fc8000f8610ff */
[----:B------:R-:W-:-:S05]  /*0cc0*/  LEA.HI.X R15, R15, UR23, R16, 0x2, P3 ;  /* 0x000000170f0f7c11 */ /* 0x000fca00098f1410 */
[----:B------:R-:W2:Y:S01]  /*0cd0*/  LDG.E.CONSTANT R14, desc[UR16][R14.64] ;  /* 0x000000100e0e7981 */ /* 0x000ea2000c1e9900 */
[C---:B------:R-:W-:Y:S02]  /*0ce0*/  IMAD R23, R17.reuse, 0x4, R18 ;  /* 0x0000000411177824 */ /* 0x040fe400078e0212 */
[----:B------:R-:W-:-:S05]  /*0cf0*/  VIADD R17, R17, UR20 ;  /* 0x0000001411117c36 */ /* 0x000fca0008000000 */
[----:B------:R-:W-:Y:S01]  /*0d00*/  ISETP.GE.AND P3, PT, R17, UR25, PT ;  /* 0x0000001911007c0c */ /* 0x000fe2000bf66270 */
[----:B--2---:R2:W-:-:S12]  /*0d10*/  STS [R23], R14 ;  /* 0x0000000e17007388 */ /* 0x0045d80000000800 */
[----:B------:R-:W-:Y:S05]  /*0d20*/  @!P3 BRA `(.L_x_4096) ;  /* 0xfffffffc00d8b947 */ /* 0x000fea000383ffff */
.L_x_4095:
[----:B------:R-:W-:Y:S05]  /*0d30*/  BSYNC.RECONVERGENT B0 ;  /* 0x0000000000007941 */ /* 0x000fea0003800200 */
.L_x_4094:
[----:B------:R-:W-:Y:S06]  /*0d40*/  BAR.SYNC.DEFER_BLOCKING 0x0 ;  /* 0x0000000000007b1d */ /* 0x000fec0000010000 */
[----:B------:R-:W-:Y:S04]  /*0d50*/  BSSY.RECONVERGENT B0, `(.L_x_4097) ;  /* 0x0000011000007945 */ /* 0x000fe80003800200 */
[----:B------:R-:W-:Y:S05]  /*0d60*/  @P2 BRA `(.L_x_4098) ;  /* 0x00000000003c2947 */ /* 0x000fea0003800000 */
[----:B-12---:R-:W-:-:S07]  /*0d70*/  MOV R14, R2 ;  /* 0x00000002000e7202 */ /* 0x006fce0000000f00 */
.L_x_4099:
[C---:B0-----:R-:W-:Y:S02]  /*0d80*/  IMAD R15, R14.reuse, 0x4, R6 ;  /* 0x000000040e0f7824 */ /* 0x041fe400078e0206 */
[C---:B------:R-:W-:Y:S02]  /*0d90*/  IMAD R17, R14.reuse, 0x4, R7 ;  /* 0x000000040e117824 */ /* 0x040fe400078e0207 */
[C---:B---3--:R-:W-:Y:S01]  /*0da0*/  IMAD R24, R14.reuse, 0x4, R4 ;  /* 0x000000040e187824 */ /* 0x048fe200078e0204 */
[----:B------:R-:W-:Y:S01]  /*0db0*/  IADD3 R14, PT, PT, R14, UR20, RZ ;  /* 0x000000140e0e7c10 */ /* 0x000fe2000fffe0ff */
[----:B------:R-:W0:Y:S03]  /*0dc0*/  LDS R15, [R15] ;  /* 0x000000000f0f7984 */ /* 0x000e260000000800 */
[----:B------:R-:W-:Y:S01]  /*0dd0*/  ISETP.GE.AND P2, PT, R14, R11, PT ;  /* 0x0000000b0e00720c */ /* 0x000fe20003f46270 */
[----:B------:R-:W1:Y:S01]  /*0de0*/  LDS R17, [R17] ;  /* 0x0000000011117984 */ /* 0x000e620000000800 */
[----:B0-----:R-:W-:Y:S01]  /*0df0*/  LEA R16, R15, R10, 0x2 ;  /* 0x0000000a0f107211 */ /* 0x001fe200078e10ff */
[----:B-1----:R-:W-:-:S05]  /*0e00*/  IMAD R22, R17, 0x4, R18 ;  /* 0x0000000411167824 */ /* 0x002fca00078e0212 */
[----:B------:R-:W-:Y:S04]  /*0e10*/  LDS R16, [R16] ;  /* 0x0000000010107984 */ /* 0x000fe80000000800 */
[----:B------:R-:W0:Y:S02]  /*0e20*/  LDS R23, [R22] ;  /* 0x0000000016177984 */ /* 0x000e240000000800 */
[----:B0-----:R-:W-:-:S05]  /*0e30*/  FMUL R23, R16, R23 ;  /* 0x0000001710177220 */ /* 0x001fca0000400000 */
[----:B------:R3:W-:Y:S01]  /*0e40*/  STS [R24], R23 ;  /* 0x0000001718007388 */ /* 0x0007e20000000800 */
[----:B------:R-:W-:Y:S05]  /*0e50*/  @!P2 BRA `(.L_x_4099) ;  /* 0xfffffffc00c8a947 */ /* 0x000fea000383ffff */
.L_x_4098:
[----:B------:R-:W-:Y:S05]  /*0e60*/  BSYNC.RECONVERGENT B0 ;  /* 0x0000000000007941 */ /* 0x000fea0003800200 */
.L_x_4097:
[----:B------:R-:W-:Y:S01]  /*0e70*/  BAR.SYNC.DEFER_BLOCKING 0x0 ;  /* 0x0000000000007b1d */ /* 0x000fe20000010000 */
[----:B------:R-:W-:Y:S01]  /*0e80*/  ISETP.GE.AND P2, PT, R2, R21, PT ;  /* 0x000000150200720c */ /* 0x000fe20003f46270 */
[----:B0-----:R-:W-:Y:S01]  /*0e90*/  IMAD.MOV.U32 R16, RZ, RZ, RZ ;  /* 0x000000ffff107224 */ /* 0x001fe200078e00ff */
[----:B-----5:R-:W-:Y:S02]  /*0ea0*/  R2UR UR26, R12 ;  /* 0x000000000c1a72ca */ /* 0x020fe400000e0000 */
[----:B------:R-:W-:Y:S01]  /*0eb0*/  R2UR UR27, R13 ;  /* 0x000000000d1b72ca */ /* 0x000fe200000e0000 */
[----:B------:R-:W0:Y:S01]  /*0ec0*/  LDCU UR6, c[0x0][0x394] ;  /* 0x00007280ff0677ac */ /* 0x000e220008000800 */
[----:B------:R-:W-:Y:S07]  /*0ed0*/  BSSY.RECONVERGENT B0, `(.L_x_4100) ;  /* 0x000003c000007945 */ /* 0x000fee0003800200 */
[----:B------:R-:W-:Y:S06]  /*0ee0*/  @P2 BRA `(.L_x_4101) ;  /* 0x0000000000e82947 */ /* 0x000fec0003800000 */
[----:B------:R-:W4:Y:S01]  /*0ef0*/  S2R R17, SR_CgaCtaId ;  /* 0x0000000000117919 */ /* 0x000f220000008800 */
[----:B------:R-:W-:Y:S01]  /*0f00*/  MOV R12, 0x400 ;  /* 0x00000400000c7802 */ /* 0x000fe20000000f00 */
[----:B------:R-:W-:Y:S02]  /*0f10*/  HFMA2 R16, -RZ, RZ, 0, 0 ;  /* 0x00000000ff107431 */ /* 0x000fe400000001ff */
[----:B------:R-:W-:Y:S02]  /*0f20*/  IMAD.MOV.U32 R22, RZ, RZ, R2 ;  /* 0x000000ffff167224 */ /* 0x000fe400078e0002 */
[----:B------:R-:W-:-:S05]  /*0f30*/  VIADD R12, R12, 0x80 ;  /* 0x000000800c0c7836 */ /* 0x000fca0000000000 */
[----:B----4-:R-:W-:-:S07]  /*0f40*/  LEA R17, R17, R12, 0x18 ;  /* 0x0000000c11117211 */ /* 0x010fce00078ec0ff */
.L_x_4103:
[----:B-123--:R-:W-:Y:S02]  /*0f50*/  @!P0 SHF.R.S32.HI R23, RZ, UR12, R22 ;  /* 0x0000000cff178c19 */ /* 0x00efe40008011416 */
[----:B------:R-:W-:Y:S01]  /*0f60*/  @!P0 LOP3.LUT R15, R22, UR19, RZ, 0xc0, !PT ;  /* 0x00000013160f8c12 */ /* 0x000fe2000f8ec0ff */
[----:B------:R-:W-:Y:S06]  /*0f70*/  @!P0 BRA `(.L_x_4102) ;  /* 0x00000000006c8947 */ /* 0x000fec0003800000 */
[----:B------:R-:W1:Y:S01]  /*0f80*/  LDC R15, c[0x0][0x394] ;  /* 0x0000e500ff0f7b82 */ /* 0x000e620000000800 */
[----:B------:R-:W-:Y:S02]  /*0f90*/  IABS R24, R22 ;  /* 0x0000001600187213 */ /* 0x000fe40000000000 */
[----:B-1----:R-:W-:-:S04]  /*0fa0*/  IABS R14, R15 ;  /* 0x0000000f000e7213 */ /* 0x002fc80000000000 */
[----:B------:R-:W1:Y:S08]  /*0fb0*/  I2F.RP R23, R14 ;  /* 0x0000000e00177306 */ /* 0x000e700000209400 */
[----:B-1----:R-:W1:Y:S02]  /*0fc0*/  MUFU.RCP R23, R23 ;  /* 0x0000001700177308 */ /* 0x002e640000001000 */
[----:B-1----:R-:W-:-:S06]  /*0fd0*/  VIADD R12, R23, 0xffffffe ;  /* 0x0ffffffe170c7836 */ /* 0x002fcc0000000000 */
[----:B------:R1:W2:Y:S02]  /*0fe0*/  F2I.FTZ.U32.TRUNC.NTZ R13, R12 ;  /* 0x0000000c000d7305 */ /* 0x0002a4000021f000 */
[----:B-1----:R-:W-:Y:S01]  /*0ff0*/  IMAD.MOV.U32 R12, RZ, RZ, RZ ;  /* 0x000000ffff0c7224 */ /* 0x002fe200078e00ff */
[----:B--2---:R-:W-:-:S05]  /*1000*/  IADD3 R25, PT, PT, RZ, -R13, RZ ;  /* 0x8000000dff197210 */ /* 0x004fca0007ffe0ff */
[----:B------:R-:W-:-:S04]  /*1010*/  IMAD R25, R25, R14, RZ ;  /* 0x0000000e19197224 */ /* 0x000fc800078e02ff */
[----:B------:R-:W-:Y:S01]  /*1020*/  IMAD.HI.U32 R13, R13, R25, R12 ;  /* 0x000000190d0d7227 */ /* 0x000fe200078e000c */
[----:B------:R-:W-:-:S04]  /*1030*/  LOP3.LUT R12, R22, R15, RZ, 0x3c, !PT ;  /* 0x0000000f160c7212 */ /* 0x000fc800078e3cff */
[----:B------:R-:W-:Y:S01]  /*1040*/  ISETP.GE.AND P3, PT, R12, RZ, PT ;  /* 0x000000ff0c00720c */ /* 0x000fe20003f66270 */
[----:B------:R-:W-:-:S04]  /*1050*/  IMAD.HI.U32 R13, R13, R24, RZ ;  /* 0x000000180d0d7227 */ /* 0x000fc800078e00ff */
[----:B------:R-:W-:-:S04]  /*1060*/  IMAD.MOV R23, RZ, RZ, -R13 ;  /* 0x000000ffff177224 */ /* 0x000fc800078e0a0d */
[----:B------:R-:W-:-:S05]  /*1070*/  IMAD R23, R14, R23, R24 ;  /* 0x000000170e177224 */ /* 0x000fca00078e0218 */
[----:B------:R-:W-:-:S13]  /*1080*/  ISETP.GT.U32.AND P4, PT, R14, R23, PT ;  /* 0x000000170e00720c */ /* 0x000fda0003f84070 */
[-C--:B------:R-:W-:Y:S01]  /*1090*/  @!P4 IADD3 R23, PT, PT, R23, -R14.reuse, RZ ;  /* 0x8000000e1717c210 */ /* 0x080fe20007ffe0ff */
[----:B------:R-:W-:Y:S01]  /*10a0*/  @!P4 VIADD R13, R13, 0x1 ;  /* 0x000000010d0dc836 */ /* 0x000fe20000000000 */
[----:B------:R-:W-:Y:S02]  /*10b0*/  ISETP.NE.AND P4, PT, R15, RZ, PT ;  /* 0x000000ff0f00720c */ /* 0x000fe40003f85270 */
[----:B------:R-:W-:-:S13]  /*10c0*/  ISETP.GE.U32.AND P2, PT, R23, R14, PT ;  /* 0x0000000e1700720c */ /* 0x000fda0003f46070 */
[----:B------:R-:W-:-:S05]  /*10d0*/  @P2 VIADD R13, R13, 0x1 ;  /* 0x000000010d0d2836 */ /* 0x000fca0000000000 */
[----:B------:R-:W-:Y:S02]  /*10e0*/  @!P3 IADD3 R13, PT, PT, -R13, RZ, RZ ;  /* 0x000000ff0d0db210 */ /* 0x000fe40007ffe1ff */
[----:B------:R-:W-:-:S05]  /*10f0*/  @!P4 LOP3.LUT R13, RZ, R15, RZ, 0x33, !PT ;  /* 0x0000000fff0dc212 */ /* 0x000fca00078e33ff */
[--C-:B------:R-:W-:Y:S02]  /*1100*/  IMAD.MOV R12, RZ, RZ, -R13.reuse ;  /* 0x000000ffff0c7224 */ /* 0x100fe400078e0a0d */
[----:B------:R-:W-:Y:S02]  /*1110*/  IMAD.MOV.U32 R23, RZ, RZ, R13 ;  /* 0x000000ffff177224 */ /* 0x000fe400078e000d */
[----:B------:R-:W-:-:S07]  /*1120*/  IMAD R15, R15, R12, R22 ;  /* 0x0000000c0f0f7224 */ /* 0x000fce00078e0216 */
.L_x_4102:
[C---:B------:R-:W-:Y:S01]  /*1130*/  LEA R24, R23.reuse, R6, 0x2 ;  /* 0x0000000617187211 */ /* 0x040fe200078e10ff */
[C---:B------:R-:W-:Y:S01]  /*1140*/  IMAD R25, R23.reuse, 0x4, R7 ;  /* 0x0000000417197824 */ /* 0x040fe200078e0207 */
[----:B------:R-:W-:Y:S01]  /*1150*/  LEA R26, R23, R4, 0x2 ;  /* 0x00000004171a7211 */ /* 0x000fe200078e10ff */
[----:B------:R-:W-:-:S03]  /*1160*/  VIADD R22, R22, UR20 ;  /* 0x0000001416167c36 */ /* 0x000fc60008000000 */
[----:B------:R-:W0:Y:S02]  /*1170*/  LDS R12, [R25] ;  /* 0x00000000190c7984 */ /* 0x000e240000000800 */
[----:B------:R-:W-:Y:S02]  /*1180*/  ISETP.GE.AND P2, PT, R22, R21, PT ;  /* 0x000000151600720c */ /* 0x000fe40003f46270 */
[----:B------:R-:W1:Y:S04]  /*1190*/  LDS R24, [R24] ;  /* 0x0000000018187984 */ /* 0x000e680000000800 */
[----:B------:R-:W-:Y:S01]  /*11a0*/  LDS R26, [R26] ;  /* 0x000000001a1a7984 */ /* 0x000fe20000000800 */
[--C-:B0-----:R-:W-:Y:S02]  /*11b0*/  IMAD R12, R12, UR6, R15.reuse ;  /* 0x000000060c0c7c24 */ /* 0x101fe4000f8e020f */
[----:B-1----:R-:W-:-:S03]  /*11c0*/  IMAD R14, R24, UR6, R15 ;  /* 0x00000006180e7c24 */ /* 0x002fc6000f8e020f */
[----:B------:R-:W-:Y:S01]  /*11d0*/  LEA R12, R12, UR10, 0x3 ;  /* 0x0000000a0c0c7c11 */ /* 0x000fe2000f8e18ff */
[----:B------:R-:W-:-:S05]  /*11e0*/  IMAD R14, R14, 0x8, R17 ;  /* 0x000000080e0e7824 */ /* 0x000fca00078e0211 */
[----:B------:R-:W-:Y:S04]  /*11f0*/  LDS.64 R12, [R12] ;  /* 0x000000000c0c7984 */ /* 0x000fe80000000a00 */
[----:B------:R-:W0:Y:S02]  /*1200*/  LDS.64 R14, [R14] ;  /* 0x000000000e0e7984 */ /* 0x000e240000000a00 */
[----:B0-----:R-:W-:Y:S02]  /*1210*/  LOP3.LUT R27, R12, R14, RZ, 0xc0, !PT ;  /* 0x0000000e0c1b7212 */ /* 0x001fe400078ec0ff */
[----:B------:R-:W-:Y:S02]  /*1220*/  LOP3.LUT R13, R13, R15, RZ, 0xc0, !PT ;  /* 0x0000000f0d0d7212 */ /* 0x000fe400078ec0ff */
[----:B------:R-:W-:Y:S08]  /*1230*/  POPC R23, R27 ;  /* 0x0000001b00177309 */ /* 0x000ff00000000000 */
[----:B------:R-:W0:Y:S02]  /*1240*/  POPC R24, R13 ;  /* 0x0000000d00187309 */ /* 0x000e240000000000 */
[----:B0-----:R-:W-:-:S05]  /*1250*/  IMAD.IADD R23, R23, 0x1, R24 ;  /* 0x0000000117177824 */ /* 0x001fca00078e0218 */
[----:B------:R-:W-:-:S05]  /*1260*/  I2FP.F32.U32 R23, R23 ;  /* 0x0000001700177245 */ /* 0x000fca0000201000 */
[----:B------:R-:W-:Y:S01]  /*1270*/  FFMA R16, R23, R26, R16 ;  /* 0x0000001a17107223 */ /* 0x000fe20000000010 */
[----:B------:R-:W-:Y:S06]  /*1280*/  @!P2 BRA `(.L_x_4103) ;  /* 0xfffffffc0030a947 */ /* 0x000fec000383ffff */
.L_x_4101:
[----:B0-----:R-:W-:Y:S05]  /*1290*/  BSYNC.RECONVERGENT B0 ;  /* 0x0000000000007941 */ /* 0x001fea0003800200 */
.L_x_4100:
[----:B------:R-:W0:Y:S01]  /*12a0*/  SHFL.DOWN PT, R13, R16, 0x10, 0x1f ;  /* 0x0a001f00100d7f89 */ /* 0x000e2200000e0000 */
[----:B------:R-:W-:Y:S02]  /*12b0*/  ISETP.NE.AND P2, PT, R8, RZ, PT ;  /* 0x000000ff0800720c */ /* 0x000fe40003f45270 */
[----:B------:R-:W-:-:S11]  /*12c0*/  ISETP.GT.U32.AND P3, PT, R2, 0x1f, PT ;  /* 0x0000001f0200780c */ /* 0x000fd60003f64070 */
[----:B-123--:R-:W1:Y:S01]  /*12d0*/  @!P2 S2R R23, SR_CgaCtaId ;  /* 0x000000000017a919 */ /* 0x00ee620000008800 */
[----:B------:R-:W-:Y:S01]  /*12e0*/  @!P2 MOV R22, 0x400 ;  /* 0x000004000016a802 */ /* 0x000fe20000000f00 */
[----:B0-----:R-:W-:Y:S01]  /*12f0*/  FADD R13, R13, R16 ;  /* 0x000000100d0d7221 */ /* 0x001fe20000000000 */
[----:B------:R-:W-:-:S04]  /*1300*/  @!P2 SHF.R.U32.HI R16, RZ, 0x3, R2 ;  /* 0x00000003ff10a819 */ /* 0x000fc80000011602 */
[----:B------:R-:W0:Y:S01]  /*1310*/  SHFL.DOWN PT, R12, R13, 0x8, 0x1f ;  /* 0x09001f000d0c7f89 */ /* 0x000e2200000e0000 */
[----:B------:R-:W-:Y:S01]  /*1320*/  @!P2 LOP3.LUT R16, R16, 0x7c, RZ, 0xc0, !PT ;  /* 0x0000007c1010a812 */ /* 0x000fe200078ec0ff */
[----:B0-----:R-:W-:Y:S01]  /*1330*/  FADD R12, R13, R12 ;  /* 0x0000000c0d0c7221 */ /* 0x001fe20000000000 */
[----:B-1----:R-:W-:-:S04]  /*1340*/  @!P2 LEA R13, R23, R22, 0x18 ;  /* 0x00000016170da211 */ /* 0x002fc800078ec0ff */
[----:B------:R-:W0:Y:S01]  /*1350*/  SHFL.DOWN PT, R15, R12, 0x4, 0x1f ;  /* 0x08801f000c0f7f89 */ /* 0x000e2200000e0000 */
[----:B------:R-:W-:Y:S01]  /*1360*/  @!P2 IADD3 R13, PT, PT, R16, R13, RZ ;  /* 0x0000000d100da210 */ /* 0x000fe20007ffe0ff */
[----:B0-----:R-:W-:-:S05]  /*1370*/  FADD R15, R12, R15 ;  /* 0x0000000f0c0f7221 */ /* 0x001fca0000000000 */
[----:B------:R-:W0:Y:S02]  /*1380*/  SHFL.DOWN PT, R14, R15, 0x2, 0x1f ;  /* 0x08401f000f0e7f89 */ /* 0x000e2400000e0000 */
[----:B0-----:R-:W-:-:S05]  /*1390*/  FADD R14, R15, R14 ;  /* 0x0000000e0f0e7221 */ /* 0x001fca0000000000 */
[----:B------:R-:W0:Y:S02]  /*13a0*/  SHFL.DOWN PT, R17, R14, 0x1, 0x1f ;  /* 0x08201f000e117f89 */ /* 0x000e2400000e0000 */
[----:B0-----:R-:W-:-:S05]  /*13b0*/  FADD R12, R14, R17 ;  /* 0x000000110e0c7221 */ /* 0x001fca0000000000 */
[----:B------:R0:W-:Y:S01]  /*13c0*/  @!P2 STS [R13], R12 ;  /* 0x0000000c0d00a388 */ /* 0x0001e20000000800 */
[----:B------:R-:W-:Y:S06]  /*13d0*/  BAR.SYNC.DEFER_BLOCKING 0x0 ;  /* 0x0000000000007b1d */ /* 0x000fec0000010000 */
[----:B------:R-:W-:Y:S05]  /*13e0*/  @P3 BRA `(.L_x_4104) ;  /* 0x0000000000803947 */ /* 0x000fea0003800000 */
[----:B------:R-:W-:-:S04]  /*13f0*/  UIADD3 UR6, UPT, UPT, UR20, 0x1f, URZ ;  /* 0x0000001f14067890 */ /* 0x000fc8000fffe0ff */
[----:B------:R-:W-:-:S06]  /*1400*/  USHF.R.U32.HI UR6, URZ, 0x5, UR6 ;  /* 0x00000005ff067899 */ /* 0x000fcc0008011606 */
[----:B------:R-:W-:Y:S01]  /*1410*/  ISETP.GE.U32.AND P3, PT, R8, UR6, PT ;  /* 0x0000000608007c0c */ /* 0x000fe2000bf66070 */
[----:B------:R-:W-:-:S12]  /*1420*/  UMOV UR6, 0xffffffff ;  /* 0xffffffff00067882 */ /* 0x000fd80000000000 */
[----:B0-----:R-:W0:Y:S01]  /*1430*/  @!P3 S2R R13, SR_CgaCtaId ;  /* 0x00000000000db919 */ /* 0x001e220000008800 */
[----:B------:R-:W-:-:S04]  /*1440*/  @!P3 MOV R12, 0x400 ;  /* 0x00000400000cb802 */ /* 0x000fc80000000f00 */
[----:B0-----:R-:W-:Y:S01]  /*1450*/  @!P3 LEA R13, R13, R12, 0x18 ;  /* 0x0000000c0d0db211 */ /* 0x001fe200078ec0ff */
[----:B------:R-:W-:-:S04]  /*1460*/  IMAD.MOV.U32 R12, RZ, RZ, RZ ;  /* 0x000000ffff0c7224 */ /* 0x000fc800078e00ff */
[----:B------:R-:W-:-:S05]  /*1470*/  @!P3 IMAD R13, R8, 0x4, R13 ;  /* 0x00000004080db824 */ /* 0x000fca00078e020d */
[----:B------:R0:W1:Y:S01]  /*1480*/  @!P3 LDS R12, [R13] ;  /* 0x000000000d0cb984 */ /* 0x0000620000000800 */
[----:B------:R-:W-:Y:S05]  /*1490*/  BRA.DIV UR6, `(.L_x_4105) ;  /* 0x0000000206707947 */ /* 0x000fea000b800000 */
[----:B01----:R-:W0:Y:S02]  /*14a0*/  SHFL.DOWN PT, R13, R12, 0x10, 0x1f ;  /* 0x0a001f000c0d7f89 */ /* 0x003e2400000e0000 */
        /* <DEDUP_REMOVED lines=8> */
.L_x_4113:
[----:B-1----:R-:W-:Y:S01]  /*1530*/  FADD R15, R16, R17 ;  /* 0x00000011100f7221 */ /* 0x002fe20000000000 */
[----:B------:R-:W-:Y:S06]  /*1540*/  @P2 BRA `(.L_x_4104) ;  /* 0x0000000000282947 */ /* 0x000fec0003800000 */
[----:B------:R-:W1:Y:S01]  /*1550*/  LDCU.64 UR6, c[0x0][0x3d8] ;  /* 0x00007b00ff0677ac */ /* 0x000e620008000a00 */
[----:B------:R-:W2:Y:S01]  /*1560*/  LDCU UR24, c[0x0][0x3d0] ;  /* 0x00007a00ff1877ac */ /* 0x000ea20008000800 */
[----:B------:R-:W-:-:S04]  /*1570*/  UIADD3 UR22, UP0, UPT, UR26, UR8, URZ ;  /* 0x000000081a167290 */ /* 0x000fc8000ff1e0ff */
[----:B------:R-:W-:Y:S02]  /*1580*/  UIADD3.X UR23, UPT, UPT, UR27, UR15, URZ, UP0, !UPT ;  /* 0x0000000f1b177290 */ /* 0x000fe400087fe4ff */
[----:B-1----:R-:W-:-:S04]  /*1590*/  ULEA UR6, UP0, UR22, UR6, 0x2 ;  /* 0x0000000616067291 */ /* 0x002fc8000f8010ff */
[----:B------:R-:W-:Y:S01]  /*15a0*/  ULEA.HI.X UR7, UR22, UR7, UR23, 0x2, UP0 ;  /* 0x0000000716077291 */ /* 0x000fe200080f1417 */
[----:B--2---:R-:W-:Y:S01]  /*15b0*/  FMUL R15, R15, UR24 ;  /* 0x000000180f0f7c20 */ /* 0x004fe20008400000 */
[----:B------:R-:W-:-:S04]  /*15c0*/  MOV R12, UR6 ;  /* 0x00000006000c7c02 */ /* 0x000fc80008000f00 */
[----:B------:R-:W-:-:S05]  /*15d0*/  IMAD.U32 R13, RZ, RZ, UR7 ;  /* 0x00000007ff0d7e24 */ /* 0x000fca000f8e00ff */
[----:B------:R1:W-:Y:S02]  /*15e0*/  STG.E desc[UR16][R12.64], R15 ;  /* 0x0000000f0c007986 */ /* 0x0003e4000c101910 */
.L_x_4104:
[----:B------:R-:W-:Y:S05]  /*15f0*/  WARPSYNC.ALL ;  /* 0x0000000000007948 */ /* 0x000fea0003800000 */
[----:B------:R-:W-:Y:S01]  /*1600*/  BAR.SYNC.DEFER_BLOCKING 0x0 ;  /* 0x0000000000007b1d */ /* 0x000fe20000010000 */
[----:B------:R-:W-:-:S04]  /*1610*/  UIADD3 UR5, UPT, UPT, UR5, 0x1, URZ ;  /* 0x0000000105057890 */ /* 0x000fc8000fffe0ff */
[----:B------:R-:W-:-:S09]  /*1620*/  UISETP.NE.AND UP0, UPT, UR5, UR13, UPT ;  /* 0x0000000d0500728c */ /* 0x000fd2000bf05270 */
[----:B------:R-:W-:Y:S05]  /*1630*/  BRA.U UP0, `(.L_x_4106) ;  /* 0xfffffff100e47547 */ /* 0x000fea000b83ffff */
.L_x_4090:
[----:B------:R-:W-:Y:S05]  /*1640*/  @P1 BRA `(.L_x_4107) ;  /* 0xffffffec00e81947 */ /* 0x000fea000383ffff */
[----:B------:R-:W-:Y:S05]  /*1650*/  EXIT ;  /* 0x000000000000794d */ /* 0x000fea0003800000 */
.L_x_4105:
[----:B------:R-:W-:Y:S02]  /*1660*/  HFMA2 R25, -RZ, RZ, 0, 1.847743988037109375e-06 ;  /* 0x0000001fff197431 */ /* 0x000fe400000001ff */
[----:B------:R-:W-:Y:S02]  /*1670*/  IMAD.MOV.U32 R23, RZ, RZ, 0x10 ;  /* 0x00000010ff177424 */ /* 0x000fe400078e00ff */
[----:B------:R-:W-:-:S07]  /*1680*/  IMAD.MOV.U32 R22, RZ, RZ, -0x1 ;  /* 0xffffffffff167424 */ /* 0x000fce00078e00ff */
[----:B01----:R-:W-:Y:S05]  /*1690*/  WARPSYNC.COLLECTIVE R22, `(.L_x_4108) ;  /* 0x0000000016087348 */ /* 0x003fea0003c00000 */
[----:B-1----:R1:W2:Y:S02]  /*16a0*/  SHFL.DOWN P3, R17, R12, R23, R25 ;  /* 0x080000170c117389 */ /* 0x0022a40000060019 */
[----:B012---:R-:W-:Y:S05]  /*16b0*/  ENDCOLLECTIVE ;  /* 0x000000000000791b */ /* 0x007fea0003800000 */
.L_x_4108:
[----:B------:R-:W-:Y:S02]  /*16c0*/  IMAD.MOV.U32 R23, RZ, RZ, 0x8 ;  /* 0x00000008ff177424 */ /* 0x000fe400078e00ff */
[----:B------:R-:W-:-:S04]  /*16d0*/  IMAD.MOV.U32 R13, RZ, RZ, R17 ;  /* 0x000000ffff0d7224 */ /* 0x000fc800078e0011 */
[----:B------:R-:W-:-:S05]  /*16e0*/  FADD R13, R13, R12 ;  /* 0x0000000c0d0d7221 */ /* 0x000fca0000000000 */
[----:B------:R-:W-:-:S07]  /*16f0*/  MOV R12, R13 ;  /* 0x0000000d000c7202 */ /* 0x000fce0000000f00 */
[----:B------:R-:W-:Y:S05]  /*1700*/  WARPSYNC.COLLECTIVE R22, `(.L_x_4109) ;  /* 0x0000000016087348 */ /* 0x000fea0003c00000 */
[----:B------:R0:W1:Y:S02]  /*1710*/  SHFL.DOWN P3, R17, R12, R23, R25 ;  /* 0x080000170c117389 */ /* 0x0000640000060019 */
[----:B01----:R-:W-:Y:S05]  /*1720*/  ENDCOLLECTIVE ;  /* 0x000000000000791b */ /* 0x003fea0003800000 */
.L_x_4109:
[----:B------:R-:W-:Y:S02]  /*1730*/  IMAD.MOV.U32 R23, RZ, RZ, 0x4 ;  /* 0x00000004ff177424 */ /* 0x000fe400078e00ff */
[----:B------:R-:W-:-:S04]  /*1740*/  IMAD.MOV.U32 R14, RZ, RZ, R17 ;  /* 0x000000ffff0e7224 */ /* 0x000fc800078e0011 */
[----:B------:R-:W-:-:S05]  /*1750*/  FADD R14, R13, R14 ;  /* 0x0000000e0d0e7221 */ /* 0x000fca0000000000 */
[----:B------:R-:W-:-:S07]  /*1760*/  MOV R12, R14 ;  /* 0x0000000e000c7202 */ /* 0x000fce0000000f00 */
[----:B------:R-:W-:Y:S05]  /*1770*/  WARPSYNC.COLLECTIVE R22, `(.L_x_4110) ;  /* 0x0000000016087348 */ /* 0x000fea0003c00000 */
[----:B------:R0:W1:Y:S02]  /*1780*/  SHFL.DOWN P3, R17, R12, R23, R25 ;  /* 0x080000170c117389 */ /* 0x0000640000060019 */
[----:B01----:R-:W-:Y:S05]  /*1790*/  ENDCOLLECTIVE ;  /* 0x000000000000791b */ /* 0x003fea0003800000 */
.L_x_4110:
[----:B------:R-:W-:Y:S02]  /*17a0*/  IMAD.MOV.U32 R23, RZ, RZ, 0x2 ;  /* 0x00000002ff177424 */ /* 0x000fe400078e00ff */
[----:B------:R-:W-:-:S04]  /*17b0*/  IMAD.MOV.U32 R15, RZ, RZ, R17 ;  /* 0x000000ffff0f7224 */ /* 0x000fc800078e0011 */
[----:B------:R-:W-:-:S05]  /*17c0*/  FADD R15, R14, R15 ;  /* 0x0000000f0e0f7221 */ /* 0x000fca0000000000 */
[----:B------:R-:W-:-:S07]  /*17d0*/  MOV R12, R15 ;  /* 0x0000000f000c7202 */ /* 0x000fce0000000f00 */
[----:B------:R-:W-:Y:S05]  /*17e0*/  WARPSYNC.COLLECTIVE R22, `(.L_x_4111) ;  /* 0x0000000016087348 */ /* 0x000fea0003c00000 */
[----:B------:R0:W1:Y:S02]  /*17f0*/  SHFL.DOWN P3, R17, R12, R23, R25 ;  /* 0x080000170c117389 */ /* 0x0000640000060019 */
[----:B01----:R-:W-:Y:S05]  /*1800*/  ENDCOLLECTIVE ;  /* 0x000000000000791b */ /* 0x003fea0003800000 */
.L_x_4111:
[----:B------:R-:W-:Y:S02]  /*1810*/  IMAD.MOV.U32 R23, RZ, RZ, 0x1 ;  /* 0x00000001ff177424 */ /* 0x000fe400078e00ff */
[----:B------:R-:W-:-:S04]  /*1820*/  IMAD.MOV.U32 R16, RZ, RZ, R17 ;  /* 0x000000ffff107224 */ /* 0x000fc800078e0011 */
[----:B------:R-:W-:-:S05]  /*1830*/  FADD R16, R15, R16 ;  /* 0x000000100f107221 */ /* 0x000fca0000000000 */
[----:B------:R-:W-:-:S07]  /*1840*/  MOV R12, R16 ;  /* 0x00000010000c7202 */ /* 0x000fce0000000f00 */
[----:B------:R-:W-:Y:S05]  /*1850*/  WARPSYNC.COLLECTIVE R22, `(.L_x_4112) ;  /* 0x0000000016087348 */ /* 0x000fea0003c00000 */
[----:B------:R0:W1:Y:S02]  /*1860*/  SHFL.DOWN P3, R17, R12, R23, R25 ;  /* 0x080000170c117389 */ /* 0x0000640000060019 */
[----:B01----:R-:W-:Y:S05]  /*1870*/  ENDCOLLECTIVE ;  /* 0x000000000000791b */ /* 0x003fea0003800000 */
.L_x_4112:
[----:B------:R-:W-:Y:S05]  /*1880*/  BRA `(.L_x_4113) ;  /* 0xfffffffc00287947 */ /* 0x000fea000383ffff */
.L_x_4114:
        /* <DEDUP_REMOVED lines=15> */
.L_x_4175:


//--------------------- .text.pack_bits_all_ballot_multi_kernel --------------------------
	.section	.text.pack_bits_all_ballot_multi_kernel,"ax",@progbits
	.align	128
        .global         pack_bits_all_ballot_multi_kernel
        .type           pack_bits_all_ballot_multi_kernel,@function
        .size           pack_bits_all_ballot_multi_kernel,(.L_x_4176 - pack_bits_all_ballot_multi_kernel)
        .other          pack_bits_all_ballot_multi_kernel,@"STO_CUDA_ENTRY STV_DEFAULT"
pack_bits_all_ballot_multi_kernel:
.text.pack_bits_all_ballot_multi_kernel:
[----:B------:R-:W-:Y:S08]  /*0000*/  LDC R1, c[0x0][0x37c] ;  /* 0x0000df00ff017b82 */ /* 0x000ff00000000800 */
[----:B------:R-:W0:Y:S08]  /*0010*/  S2UR UR5, SR_CTAID.Y ;  /* 0x00000000000579c3 */ /* 0x000e300000002600 */
[----:B------:R-:W0:Y:S02]  /*0020*/  LDC R0, c[0x0][0x390] ;  /* 0x0000e400ff007b82 */ /* 0x000e240000000800 */
[----:B0-----:R-:W-:-:S13]  /*0030*/  ISETP.LE.AND P0, PT, R0, UR5, PT ;  /* 0x0000000500007c0c */ /* 0x001fda000bf03270 */
[----:B------:R-:W-:Y:S05]  /*0040*/  @P0 EXIT ;  /* 0x000000000000094d */ /* 0x000fea0003800000 */
[----:B------:R-:W0:Y:S01]  /*0050*/  S2R R3, SR_TID.X ;  /* 0x0000000000037919 */ /* 0x000e220000002100 */
[----:B------:R-:W1:Y:S01]  /*0060*/  LDCU UR4, c[0x0][0x360] ;  /* 0x00006c00ff0477ac */ /* 0x000e620008000800 */
[----:B------:R-:W2:Y:S01]  /*0070*/  LDC R9, c[0x0][0x394] ;  /* 0x0000e500ff097b82 */ /* 0x000ea20000000800 */
[----:B------:R-:W3:Y:S01]  /*0080*/  S2R R5, SR_CTAID.X ;  /* 0x0000000000057919 */ /* 0x000ee20000002500 */
[----:B-1----:R-:W-:Y:S01]  /*0090*/  USHF.R.U32.HI UR4, URZ, 0x5, UR4 ;  /* 0x00000005ff047899 */ /* 0x002fe20008011604 */
[----:B0-----:R-:W-:-:S05]  /*00a0*/  SHF.R.U32.HI R2, RZ, 0x5, R3 ;  /* 0x00000005ff027819 */ /* 0x001fca0000011603 */
[----:B---3--:R-:W-:-:S05]  /*00b0*/  IMAD R2, R5, UR4, R2 ;  /* 0x0000000405027c24 */ /* 0x008fca000f8e0202 */
[----:B--2---:R-:W-:-:S13]  /*00c0*/  ISETP.GE.AND P0, PT, R2, R9, PT ;  /* 0x000000090200720c */ /* 0x004fda0003f06270 */
[----:B------:R-:W-:Y:S05]  /*00d0*/  @P0 EXIT ;  /* 0x000000000000094d */ /* 0x000fea0003800000 */
[----:B------:R-:W0:Y:S01]  /*00e0*/  LDCU.128 UR8, c[0x0][0x380] ;  /* 0x00007000ff0877ac */ /* 0x000e220008000c00 */
[----:B------:R-:W-:Y:S01]  /*00f0*/  IMAD.WIDE.U32 R4, R2, 0x40, RZ ;  /* 0x0000004002047825 */ /* 0x000fe200078e00ff */
[----:B------:R-:W-:Y:S01]  /*0100*/  LOP3.LUT R0, R3, 0x1f, RZ, 0xc0, !PT ;  /* 0x0000001f03007812 */ /* 0x000fe200078ec0ff */
[----:B------:R-:W-:Y:S01]  /*0110*/  BSSY.RECONVERGENT B0, `(.L_x_4115) ;  /* 0x0000017000007945 */ /* 0x000fe20003800200 */
[----:B------:R-:W1:Y:S01]  /*0120*/  LDCU.64 UR6, c[0x0][0x358] ;  /* 0x00006b00ff0677ac */ /* 0x000e620008000a00 */
[----:B------:R-:W-:Y:S02]  /*0130*/  LOP3.LUT R7, R4, 0x1f, R3, 0xf8, !PT ;  /* 0x0000001f04077812 */ /* 0x000fe400078ef803 */
[----:B------:R-:W-:Y:S02]  /*0140*/  ISETP.NE.AND P4, PT, R0, RZ, PT ;  /* 0x000000ff0000720c */ /* 0x000fe40003f85270 */
[C---:B------:R-:W-:Y:S02]  /*0150*/  IADD3 R4, P0, PT, R7.reuse, 0x20, RZ ;  /* 0x0000002007047810 */ /* 0x040fe40007f1e0ff */
[----:B0-----:R-:W-:-:S02]  /*0160*/  ISETP.GE.U32.AND P2, PT, R7, UR10, PT ;  /* 0x0000000a07007c0c */ /* 0x001fc4000bf46070 */
[----:B------:R-:W-:Y:S01]  /*0170*/  ISETP.GE.U32.AND P1, PT, R4, UR10, PT ;  /* 0x0000000a04007c0c */ /* 0x000fe2000bf26070 */
[----:B------:R-:W-:Y:S01]  /*0180*/  IMAD.X R4, RZ, RZ, R5, P0 ;  /* 0x000000ffff047224 */ /* 0x000fe200000e0605 */
[----:B------:R-:W-:Y:S02]  /*0190*/  ISETP.GE.AND.EX P2, PT, R5, UR11, PT, P2 ;  /* 0x0000000b05007c0c */ /* 0x000fe4000bf46320 */
[----:B------:R-:W-:Y:S02]  /*01a0*/  PLOP3.LUT P0, PT, PT, PT, PT, 0x8, 0x80 ;  /* 0x000000000080781c */ /* 0x000fe40003f0e170 */
[----:B------:R-:W-:Y:S02]  /*01b0*/  ISETP.GE.AND.EX P1, PT, R4, UR11, PT, P1 ;  /* 0x0000000b04007c0c */ /* 0x000fe4000bf26310 */
[----:B------:R-:W-:-:S04]  /*01c0*/  LEA R4, P3, R7, UR8, 0x3 ;  /* 0x0000000807047c11 */ /* 0x000fc8000f8618ff */
[----:B------:R-:W-:Y:S02]  /*01d0*/  LEA.HI.X R5, R7, UR9, R5, 0x3, P3 ;  /* 0x0000000907057c11 */ /* 0x000fe400098f1c05 */
[----:B------:R-:W-:Y:S01]  /*01e0*/  PLOP3.LUT P3, PT, PT, PT, PT, 0x8, 0x80 ;  /* 0x000000000080781c */ /* 0x000fe20003f6e170 */
[----:B-1----:R-:W-:-:S12]  /*01f0*/  @P2 BRA `(.L_x_4116) ;  /* 0x0000000000202947 */ /* 0x002fd80003800000 */
[----:B------:R-:W2:Y:S01]  /*0200*/  LDG.E.64.CONSTANT R6, desc[UR6][R4.64] ;  /* 0x0000000604067981 */ /* 0x000ea2000c1e9b00 */
[----:B------:R-:W2:Y:S01]  /*0210*/  LDC.64 R10, c[0x0][0x398] ;  /* 0x0000e600ff0a7b82 */ /* 0x000ea20000000a00 */
[----:B------:R-:W-:Y:S02]  /*0220*/  UMOV UR4, 0x1 ;  /* 0x0000000100047882 */ /* 0x000fe40000000000 */
[----:B------:R-:W-:Y:S02]  /*0230*/  USHF.L.U32 UR8, UR4, UR5, URZ ;  /* 0x0000000504087299 */ /* 0x000fe400080006ff */
[----:B------:R-:W-:-:S04]  /*0240*/  USHF.L.U64.HI UR4, UR4, UR5, URZ ;  /* 0x0000000504047299 */ /* 0x000fc800080102ff */
[----:B--2---:R-:W-:Y:S02]  /*0250*/  LOP3.LUT P3, RZ, R10, UR8, R6, 0x80, !PT ;  /* 0x000000080aff7c12 */ /* 0x004fe4000f868006 */
[----:B------:R-:W-:-:S04]  /*0260*/  LOP3.LUT R6, R7, UR4, RZ, 0xc0, !PT ;  /* 0x0000000407067c12 */ /* 0x000fc8000f8ec0ff */
[----:B------:R-:W-:-:S13]  /*0270*/  LOP3.LUT P3, RZ, R6, R11, RZ, 0xc0, P3 ;  /* 0x0000000b06ff7212 */ /* 0x000fda000186c0ff */
.L_x_4116:
[----:B------:R-:W-:Y:S05]  /*0280*/  BSYNC.RECONVERGENT B0 ;  /* 0x0000000000007941 */ /* 0x000fea0003800200 */
.L_x_4115:
[----:B------:R-:W-:Y:S04]  /*0290*/  BSSY.RECONVERGENT B0, `(.L_x_4117) ;  /* 0x000000a000007945 */ /* 0x000fe80003800200 */
[----:B------:R-:W-:Y:S05]  /*02a0*/  @P1 BRA `(.L_x_4118) ;  /* 0x0000000000201947 */ /* 0x000fea0003800000 */
[----:B------:R-:W2:Y:S01]  /*02b0*/  LDG.E.64.CONSTANT R4, desc[UR6][R4.64+0x100] ;  /* 0x0001000604047981 */ /* 0x000ea2000c1e9b00 */
[----:B------:R-:W0:Y:S01]  /*02c0*/  LDC.64 R6, c[0x0][0x398] ;  /* 0x0000e600ff067b82 */ /* 0x000e220000000a00 */
[----:B------:R-:W-:Y:S02]  /*02d0*/  UMOV UR4, 0x1 ;  /* 0x0000000100047882 */ /* 0x000fe40000000000 */
[----:B------:R-:W-:Y:S02]  /*02e0*/  USHF.L.U64.HI UR8, UR4, UR5, URZ ;  /* 0x0000000504087299 */ /* 0x000fe400080102ff */
[----:B------:R-:W-:-:S04]  /*02f0*/  USHF.L.U32 UR4, UR4, UR5, URZ ;  /* 0x0000000504047299 */ /* 0x000fc800080006ff */
[----:B--2---:R-:W-:Y:S02]  /*0300*/  LOP3.LUT R0, R5, UR8, RZ, 0xc0, !PT ;  /* 0x0000000805007c12 */ /* 0x004fe4000f8ec0ff */
[----:B0-----:R-:W-:-:S04]  /*0310*/  LOP3.LUT P0, RZ, R6, UR4, R4, 0x80, !PT ;  /* 0x0000000406ff7c12 */ /* 0x001fc8000f808004 */
[----:B------:R-:W-:-:S13]  /*0320*/  LOP3.LUT P0, RZ, R0, R7, RZ, 0xc0, P0 ;  /* 0x0000000700ff7212 */ /* 0x000fda000000c0ff */
.L_x_4118:
[----:B------:R-:W-:Y:S05]  /*0330*/  BSYNC.RECONVERGENT B0 ;  /* 0x0000000000007941 */ /* 0x000fea0003800200 */
.L_x_4117:
[----:B------:R-:W-:Y:S02]  /*0340*/  VOTE.ANY R4, PT, P3 ;  /* 0x0000000000047806 */ /* 0x000fe400018e0100 */
[----:B------:R-:W-:Y:S01]  /*0350*/  VOTE.ANY R5, PT, P0 ;  /* 0x0000000000057806 */ /* 0x000fe200000e0100 */
[----:B------:R-:W-:Y:S06]  /*0360*/  @P4 EXIT ;  /* 0x000000000000494d */ /* 0x000fec0003800000 */
[----:B------:R-:W0:Y:S01]  /*0370*/  LDCU.64 UR8, c[0x0][0x3a0] ;  /* 0x00007400ff0877ac */ /* 0x000e220008000a00 */
[----:B------:R-:W-:Y:S02]  /*0380*/  IMAD.MOV.U32 R3, RZ, RZ, RZ ;  /* 0x000000ffff037224 */ /* 0x000fe400078e00ff */
[----:B------:R-:W-:-:S03]  /*0390*/  IMAD.WIDE.U32 R2, R9, UR5, R2 ;  /* 0x0000000509027c25 */ /* 0x000fc6000f8e0002 */
[----:B0-----:R-:W-:-:S04]  /*03a0*/  LEA R6, P0, R2, UR8, 0x3 ;  /* 0x0000000802067c11 */ /* 0x001fc8000f8018ff */
[----:B------:R-:W-:-:S05]  /*03b0*/  LEA.HI.X R7, R2, UR9, R3, 0x3, P0 ;  /* 0x0000000902077c11 */ /* 0x000fca00080f1c03 */
[----:B------:R-:W-:Y:S01]  /*03c0*/  STG.E.64 desc[UR6][R6.64], R4 ;  /* 0x0000000406007986 */ /* 0x000fe2000c101b06 */
[----:B------:R-:W-:Y:S05]  /*03d0*/  EXIT ;  /* 0x000000000000794d */ /* 0x000fea0003800000 */
.L_x_4119:
        /* <DEDUP_REMOVED lines=10> */
.L_x_4176:


//--------------------- .text.pack_bits_all_kernel --------------------------
	.section	.text.pack_bits_all_kernel,"ax",@progbits
	.align	128
        .global         pack_bits_all_kernel
        .type           pack_bits_all_kernel,@function
        .size           pack_bits_all_kernel,(.L_x_4177 - pack_bits_all_kernel)
        .other          pack_bits_all_kernel,@"STO_CUDA_ENTRY STV_DEFAULT"
pack_bits_all_kernel:
.text.pack_bits_all_kernel:
[----:B------:R-:W-:Y:S01]  /*0000*/  LDC R1, c[0x0][0x37c] ;  /* 0x0000df00ff017b82 */ /* 0x000fe20000000800 */
[----:B------:R-:W0:Y:S07]  /*0010*/  S2R R3, SR_TID.X ;  /* 0x0000000000037919 */ /* 0x000e2e0000002100 */
[----:B------:R-:W0:Y:S08]  /*0020*/  S2UR UR4, SR_CTAID.X ;  /* 0x00000000000479c3 */ /* 0x000e300000002500 */
[----:B------:R-:W0:Y:S08]  /*0030*/  LDC R0, c[0x0][0x360] ;  /* 0x0000d800ff007b82 */ /* 0x000e300000000800 */
[----:B------:R-:W1:Y:S01]  /*0040*/  LDC.64 R10, c[0x0][0x390] ;  /* 0x0000e400ff0a7b82 */ /* 0x000e620000000a00 */
[----:B0-----:R-:W-:-:S02]  /*0050*/  IMAD R0, R0, UR4, R3 ;  /* 0x0000000400007c24 */ /* 0x001fc4000f8e0203 */
[----:B-1----:R-:W-:-:S05]  /*0060*/  IMAD R3, R11, R10, RZ ;  /* 0x0000000a0b037224 */ /* 0x002fca00078e02ff */
[----:B------:R-:W-:-:S13]  /*0070*/  ISETP.GE.AND P0, PT, R0, R3, PT ;  /* 0x000000030000720c */ /* 0x000fda0003f06270 */
[----:B------:R-:W-:Y:S05]  /*0080*/  @P0 EXIT ;  /* 0x000000000000094d */ /* 0x000fea0003800000 */
[----:B------:R-:W-:Y:S01]  /*0090*/  IABS R6, R11 ;  /* 0x0000000b00067213 */ /* 0x000fe20000000000 */
[----:B------:R-:W-:Y:S01]  /*00a0*/  BSSY.RECONVERGENT B0, `(.L_x_4120) ;  /* 0x000009d000007945 */ /* 0x000fe20003800200 */
[----:B------:R-:W-:Y:S01]  /*00b0*/  IABS R7, R0 ;  /* 0x0000000000077213 */ /* 0x000fe20000000000 */
[----:B------:R-:W-:Y:S01]  /*00c0*/  IMAD.MOV.U32 R14, RZ, RZ, RZ ;  /* 0x000000ffff0e7224 */ /* 0x000fe200078e00ff */
[----:B------:R-:W0:Y:S01]  /*00d0*/  I2F.RP R4, R6 ;  /* 0x0000000600047306 */ /* 0x000e220000209400 */
[----:B------:R-:W-:Y:S01]  /*00e0*/  CS2R R12, SRZ ;  /* 0x00000000000c7805 */ /* 0x000fe2000001ff00 */
[----:B------:R-:W1:Y:S01]  /*00f0*/  LDCU.64 UR4, c[0x0][0x358] ;  /* 0x00006b00ff0477ac */ /* 0x000e620008000a00 */
[----:B------:R-:W2:Y:S05]  /*0100*/  LDCU.64 UR6, c[0x0][0x380] ;  /* 0x00007000ff0677ac */ /* 0x000eaa0008000a00 */
[----:B0-----:R-:W0:Y:S02]  /*0110*/  MUFU.RCP R4, R4 ;  /* 0x0000000400047308 */ /* 0x001e240000001000 */
[----:B0-----:R-:W-:-:S06]  /*0120*/  VIADD R2, R4, 0xffffffe ;  /* 0x0ffffffe04027836 */ /* 0x001fcc0000000000 */
[----:B------:R0:W3:Y:S02]  /*0130*/  F2I.FTZ.U32.TRUNC.NTZ R3, R2 ;  /* 0x0000000200037305 */ /* 0x0000e4000021f000 */
[----:B0-----:R-:W-:Y:S02]  /*0140*/  IMAD.MOV.U32 R2, RZ, RZ, RZ ;  /* 0x000000ffff027224 */ /* 0x001fe400078e00ff */
[----:B---3--:R-:W-:-:S04]  /*0150*/  IMAD.MOV R5, RZ, RZ, -R3 ;  /* 0x000000ffff057224 */ /* 0x008fc800078e0a03 */
[----:B------:R-:W-:-:S04]  /*0160*/  IMAD R5, R5, R6, RZ ;  /* 0x0000000605057224 */ /* 0x000fc800078e02ff */
[----:B------:R-:W-:Y:S01]  /*0170*/  IMAD.HI.U32 R3, R3, R5, R2 ;  /* 0x0000000503037227 */ /* 0x000fe200078e0002 */
[----:B------:R-:W-:-:S03]  /*0180*/  LOP3.LUT R2, R0, R11, RZ, 0x3c, !PT ;  /* 0x0000000b00027212 */ /* 0x000fc600078e3cff */
[----:B------:R-:W-:Y:S01]  /*0190*/  IMAD.MOV.U32 R5, RZ, RZ, R7 ;  /* 0x000000ffff057224 */ /* 0x000fe200078e0007 */
[----:B------:R-:W-:-:S03]  /*01a0*/  ISETP.GE.AND P1, PT, R2, RZ, PT ;  /* 0x000000ff0200720c */ /* 0x000fc60003f26270 */
[----:B------:R-:W-:-:S04]  /*01b0*/  IMAD.HI.U32 R10, R3, R5, RZ ;  /* 0x00000005030a7227 */ /* 0x000fc800078e00ff */
[----:B------:R-:W-:-:S04]  /*01c0*/  IMAD.MOV R3, RZ, RZ, -R10 ;  /* 0x000000ffff037224 */ /* 0x000fc800078e0a0a */
[C---:B------:R-:W-:Y:S02]  /*01d0*/  IMAD R3, R6.reuse, R3, R5 ;  /* 0x0000000306037224 */ /* 0x040fe400078e0205 */
[----:B------:R-:W0:Y:S03]  /*01e0*/  LDC.64 R4, c[0x0][0x398] ;  /* 0x0000e600ff047b82 */ /* 0x000e260000000a00 */
[----:B------:R-:W-:-:S13]  /*01f0*/  ISETP.GT.U32.AND P2, PT, R6, R3, PT ;  /* 0x000000030600720c */ /* 0x000fda0003f44070 */
[----:B------:R-:W-:Y:S02]  /*0200*/  @!P2 IMAD.IADD R3, R3, 0x1, -R6 ;  /* 0x000000010303a824 */ /* 0x000fe400078e0a06 */
[----:B------:R-:W-:Y:S01]  /*0210*/  @!P2 VIADD R10, R10, 0x1 ;  /* 0x000000010a0aa836 */ /* 0x000fe20000000000 */
[----:B------:R-:W-:Y:S02]  /*0220*/  ISETP.NE.AND P2, PT, R11, RZ, PT ;  /* 0x000000ff0b00720c */ /* 0x000fe40003f45270 */
[----:B------:R-:W-:Y:S02]  /*0230*/  ISETP.GE.U32.AND P0, PT, R3, R6, PT ;  /* 0x000000060300720c */ /* 0x000fe40003f06070 */
[----:B------:R-:W3:Y:S11]  /*0240*/  LDC.64 R2, c[0x0][0x388] ;  /* 0x0000e200ff027b82 */ /* 0x000ef60000000a00 */
[----:B------:R-:W-:-:S04]  /*0250*/  @P0 VIADD R10, R10, 0x1 ;  /* 0x000000010a0a0836 */ /* 0x000fc80000000000 */
[----:B------:R-:W-:Y:S01]  /*0260*/  @!P1 IMAD.MOV R10, RZ, RZ, -R10 ;  /* 0x000000ffff0a9224 */ /* 0x000fe200078e0a0a */
[----:B------:R-:W-:-:S05]  /*0270*/  @!P2 LOP3.LUT R10, RZ, R11, RZ, 0x33, !PT ;  /* 0x0000000bff0aa212 */ /* 0x000fca00078e33ff */
[----:B------:R-:W-:-:S04]  /*0280*/  IMAD.MOV R6, RZ, RZ, -R10 ;  /* 0x000000ffff067224 */ /* 0x000fc800078e0a0a */
[----:B012---:R-:W-:-:S07]  /*0290*/  IMAD R11, R11, R6, R0 ;  /* 0x000000060b0b7224 */ /* 0x007fce00078e0200 */
.L_x_4122:
[----:B------:R-:W-:Y:S02]  /*02a0*/  IMAD.MOV.U32 R6, RZ, RZ, R12 ;  /* 0x000000ffff067224 */ /* 0x000fe400078e000c */
[----:B------:R-:W-:Y:S02]  /*02b0*/  IMAD.MOV.U32 R7, RZ, RZ, RZ ;  /* 0x000000ffff077224 */ /* 0x000fe400078e00ff */
[----:B------:R-:W-:-:S03]  /*02c0*/  IMAD.WIDE R8, R11, 0x40, R6 ;  /* 0x000000400b087825 */ /* 0x000fc600078e0206 */
[----:B---3--:R-:W-:-:S04]  /*02d0*/  ISETP.GE.U32.AND P0, PT, R8, R2, PT ;  /* 0x000000020800720c */ /* 0x008fc80003f06070 */
[----:B------:R-:W-:-:S13]  /*02e0*/  ISETP.GE.AND.EX P0, PT, R9, R3, PT, P0 ;  /* 0x000000030900720c */ /* 0x000fda0003f06300 */
[----:B------:R-:W-:Y:S05]  /*02f0*/  @P0 BRA `(.L_x_4121) ;  /* 0x0000000400dc0947 */ /* 0x000fea0003800000 */
[----:B------:R-:W-:-:S04]  /*0300*/  LEA R6, P0, R8, UR6, 0x3 ;  /* 0x0000000608067c11 */ /* 0x000fc8000f8018ff */
[----:B------:R-:W-:-:S05]  /*0310*/  LEA.HI.X R7, R8, UR7, R9, 0x3, P0 ;  /* 0x0000000708077c11 */ /* 0x000fca00080f1c09 */
[----:B------:R-:W2:Y:S01]  /*0320*/  LDG.E.64.CONSTANT R16, desc[UR4][R6.64] ;  /* 0x0000000406107981 */ /* 0x000ea2000c1e9b00 */
[----:B------:R-:W-:-:S04]  /*0330*/  IADD3 R15, P1, PT, R8, 0x1, RZ ;  /* 0x00000001080f7810 */ /* 0x000fc80007f3e0ff */
[----:B------:R-:W-:Y:S02]  /*0340*/  ISETP.GE.U32.AND P0, PT, R15, R2, PT ;  /* 0x000000020f00720c */ /* 0x000fe40003f06070 */
[----:B--2---:R-:W-:Y:S01]  /*0350*/  LOP3.LUT R19, R16, R4, RZ, 0xc0, !PT ;  /* 0x0000000410137212 */ /* 0x004fe200078ec0ff */
[----:B------:R-:W-:Y:S01]  /*0360*/  IMAD.X R16, RZ, RZ, R9, P1 ;  /* 0x000000ffff107224 */ /* 0x000fe200008e0609 */
[----:B------:R-:W-:-:S04]  /*0370*/  LOP3.LUT R17, R17, R5, RZ, 0xc0, !PT ;  /* 0x0000000511117212 */ /* 0x000fc800078ec0ff */
[----:B------:R-:W-:Y:S02]  /*0380*/  ISETP.GE.AND.EX P0, PT, R16, R3, PT, P0 ;  /* 0x000000031000720c */ /* 0x000fe40003f06300 */
[----:B------:R-:W-:-:S04]  /*0390*/  SHF.R.U64 R17, R19, R10, R17 ;  /* 0x0000000a13117219 */ /* 0x000fc80000001211 */
[----:B------:R-:W-:-:S04]  /*03a0*/  LOP3.LUT R17, R17, 0x1, RZ, 0xc0, !PT ;  /* 0x0000000111117812 */ /* 0x000fc800078ec0ff */
[CC--:B------:R-:W-:Y:S02]  /*03b0*/  SHF.L.U32 R15, R17.reuse, R12.reuse, RZ ;  /* 0x0000000c110f7219 */ /* 0x0c0fe400000006ff */
[----:B------:R-:W-:Y:S02]  /*03c0*/  SHF.L.U64.HI R16, R17, R12, RZ ;  /* 0x0000000c11107219 */ /* 0x000fe400000102ff */
[----:B------:R-:W-:Y:S02]  /*03d0*/  LOP3.LUT R14, R15, R14, RZ, 0xfc, !PT ;  /* 0x0000000e0f0e7212 */ /* 0x000fe400078efcff */
[----:B------:R-:W-:Y:S01]  /*03e0*/  LOP3.LUT R13, R16, R13, RZ, 0xfc, !PT ;  /* 0x0000000d100d7212 */ /* 0x000fe200078efcff */
[----:B------:R-:W-:Y:S06]  /*03f0*/  @P0 BRA `(.L_x_4121) ;  /* 0x00000004009c0947 */ /* 0x000fec0003800000 */
[----:B------:R-:W2:Y:S02]  /*0400*/  LDG.E.64.CONSTANT R16, desc[UR4][R6.64+0x8] ;  /* 0x0000080406107981 */ /* 0x000ea4000c1e9b00 */
[----:B--2---:R-:W-:Y:S02]  /*0410*/  LOP3.LUT R18, R17, R5, RZ, 0xc0, !PT ;  /* 0x0000000511127212 */ /* 0x004fe400078ec0ff */
[----:B------:R-:W-:Y:S02]  /*0420*/  IADD3 R17, P1, PT, R8, 0x2, RZ ;  /* 0x0000000208117810 */ /* 0x000fe40007f3e0ff */
[----:B------:R-:W-:Y:S02]  /*0430*/  LOP3.LUT R15, R16, R4, RZ, 0xc0, !PT ;  /* 0x00000004100f7212 */ /* 0x000fe400078ec0ff */
[----:B------:R-:W-:Y:S01]  /*0440*/  ISETP.GE.U32.AND P0, PT, R17, R2, PT ;  /* 0x000000021100720c */ /* 0x000fe20003f06070 */
[----:B------:R-:W-:Y:S01]  /*0450*/  IMAD.X R16, RZ, RZ, R9, P1 ;  /* 0x000000ffff107224 */ /* 0x000fe200008e0609 */
[----:B------:R-:W-:Y:S01]  /*0460*/  SHF.R.U64 R18, R15, R10, R18 ;  /* 0x0000000a0f127219 */ /* 0x000fe20000001212 */
[----:B------:R-:W-:-:S03]  /*0470*/  VIADD R15, R12, 0x1 ;  /* 0x000000010c0f7836 */ /* 0x000fc60000000000 */
[----:B------:R-:W-:Y:S02]  /*0480*/  ISETP.GE.AND.EX P0, PT, R16, R3, PT, P0 ;  /* 0x000000031000720c */ /* 0x000fe40003f06300 */
        /* <DEDUP_REMOVED lines=66> */
[----:B------:R-:W2:Y:S01]  /*08b0*/  LDG.E.64.CONSTANT R16, desc[UR4][R6.64+0x30] ;  /* 0x0000300406107981 */ /* 0x000ea2000c1e9b00 */
[----:B------:R-:W-:Y:S01]  /*08c0*/  IADD3 R15, P0, PT, R8, 0x7, RZ ;  /* 0x00000007080f7810 */ /* 0x000fe20007f1e0ff */
[----:B------:R-:W-:Y:S01]  /*08d0*/  VIADD R8, R12, 0x6 ;  /* 0x000000060c087836 */ /* 0x000fe20000000000 */
[----:B--2---:R-:W-:-:S03]  /*08e0*/  LOP3.LUT R19, R16, R4, RZ, 0xc0, !PT ;  /* 0x0000000410137212 */ /* 0x004fc600078ec0ff */
[----:B------:R-:W-:Y:S01]  /*08f0*/  IMAD.X R16, RZ, RZ, R9, P0 ;  /* 0x000000ffff107224 */ /* 0x000fe200000e0609 */
[----:B------:R-:W-:Y:S02]  /*0900*/  ISETP.GE.U32.AND P0, PT, R15, R2, PT ;  /* 0x000000020f00720c */ /* 0x000fe40003f06070 */
[----:B------:R-:W-:Y:S02]  /*0910*/  LOP3.LUT R17, R17, R5, RZ, 0xc0, !PT ;  /* 0x0000000511117212 */ /* 0x000fe400078ec0ff */
        /* <DEDUP_REMOVED lines=10> */
[----:B------:R-:W-:-:S04]  /*09c0*/  LOP3.LUT R8, R7, R5, RZ, 0xc0, !PT ;  /* 0x0000000507087212 */ /* 0x000fc800078ec0ff */
[----:B------:R-:W-:Y:S01]  /*09d0*/  SHF.R.U64 R15, R15, R10, R8 ;  /* 0x0000000a0f0f7219 */ /* 0x000fe20000001208 */
[C---:B------:R-:W-:Y:S02]  /*09e0*/  VIADD R8, R12.reuse, 0x7 ;  /* 0x000000070c087836 */ /* 0x040fe40000000000 */
[----:B------:R-:W-:Y:S01]  /*09f0*/  VIADD R12, R12, 0x8 ;  /* 0x000000080c0c7836 */ /* 0x000fe20000000000 */
[----:B------:R-:W-:-:S04]  /*0a00*/  LOP3.LUT R15, R15, 0x1, RZ, 0xc0, !PT ;  /* 0x000000010f0f7812 */ /* 0x000fc800078ec0ff */
[----:B------:R-:W-:Y:S02]  /*0a10*/  ISETP.NE.AND P0, PT, R12, 0x40, PT ;  /* 0x000000400c00780c */ /* 0x000fe40003f05270 */
[CC--:B------:R-:W-:Y:S02]  /*0a20*/  SHF.L.U32 R9, R15.reuse, R8.reuse, RZ ;  /* 0x000000080f097219 */ /* 0x0c0fe400000006ff */
[----:B------:R-:W-:Y:S02]  /*0a30*/  SHF.L.U64.HI R8, R15, R8, RZ ;  /* 0x000000080f087219 */ /* 0x000fe400000102ff */
[----:B------:R-:W-:Y:S02]  /*0a40*/  LOP3.LUT R14, R9, R14, RZ, 0xfc, !PT ;  /* 0x0000000e090e7212 */ /* 0x000fe400078efcff */
[----:B------:R-:W-:-:S05]  /*0a50*/  LOP3.LUT R13, R8, R13, RZ, 0xfc, !PT ;  /* 0x0000000d080d7212 */ /* 0x000fca00078efcff */
[----:B------:R-:W-:Y:S05]  /*0a60*/  @P0 BRA `(.L_x_4122) ;  /* 0xfffffff8000c0947 */ /* 0x000fea000383ffff */
.L_x_4121:
[----:B------:R-:W-:Y:S05]  /*0a70*/  BSYNC.RECONVERGENT B0 ;  /* 0x0000000000007941 */ /* 0x000fea0003800200 */
.L_x_4120:
[----:B------:R-:W0:Y:S01]  /*0a80*/  LDC.64 R2, c[0x0][0x3a0] ;  /* 0x0000e800ff027b82 */ /* 0x000e220000000a00 */
[----:B------:R-:W-:Y:S02]  /*0a90*/  IMAD.MOV.U32 R15, RZ, RZ, R13 ;  /* 0x000000ffff0f7224 */ /* 0x000fe400078e000d */
[----:B0-----:R-:W-:-:S05]  /*0aa0*/  IMAD.WIDE R2, R0, 0x8, R2 ;  /* 0x0000000800027825 */ /* 0x001fca00078e0202 */
[----:B------:R-:W-:Y:S01]  /*0ab0*/  STG.E.64 desc[UR4][R2.64], R14 ;  /* 0x0000000e02007986 */ /* 0x000fe2000c101b04 */
[----:B------:R-:W-:Y:S05]  /*0ac0*/  EXIT ;  /* 0x000000000000794d */ /* 0x000fea0003800000 */
.L_x_4123:
        /* <DEDUP_REMOVED lines=11> */
.L_x_4177:


//--------------------- .text.ewah_decompress_kernel --------------------------
	.section	.text.ewah_decompress_kernel,"ax",@progbits
	.align	128
        .global         ewah_decompress_kernel
        .type           ewah_decompress_kernel,@function
        .size           ewah_decompress_kernel,(.L_x_4178 - ewah_decompress_kernel)
        .other          ewah_decompress_kernel,@"STO_CUDA_ENTRY STV_DEFAULT"
ewah_decompress_kernel:
.text.ewah_decompress_kernel:
[----:B------:R-:W-:Y:S01]  /*0000*/  LDC R1, c[0x0][0x37c] ;  /* 0x0000df00ff017b82 */ /* 0x000fe20000000800 */
[----:B------:R-:W0:Y:S02]  /*0010*/  S2R R0, SR_TID.X ;  /* 0x0000000000007919 */ /* 0x000e240000002100 */
[----:B0-----:R-:W-:-:S13]  /*0020*/  ISETP.NE.AND P0, PT, R0, RZ, PT ;  /* 0x000000ff0000720c */ /* 0x001fda0003f05270 */
[----:B------:R-:W-:Y:S05]  /*0030*/  @P0 EXIT ;  /* 0x000000000000094d */ /* 0x000fea0003800000 */
[----:B------:R-:W0:Y:S01]  /*0040*/  LDCU.64 UR4, c[0x0][0x388] ;  /* 0x00007100ff0477ac */ /* 0x000e220008000a00 */
[----:B------:R-:W-:Y:S01]  /*0050*/  IMAD.MOV.U32 R0, RZ, RZ, RZ ;  /* 0x000000ffff007224 */ /* 0x000fe200078e00ff */
[----:B------:R-:W1:Y:S01]  /*0060*/  LDCU.64 UR6, c[0x0][0x358] ;  /* 0x00006b00ff0677ac */ /* 0x000e620008000a00 */
[----:B0-----:R-:W-:Y:S02]  /*0070*/  UMOV UR9, UR5 ;  /* 0x0000000500097c82 */ /* 0x001fe40008000000 */
[----:B------:R-:W-:-:S04]  /*0080*/  UISETP.LT.AND UP0, UPT, UR4, UR9, UPT ;  /* 0x000000090400728c */ /* 0x000fc8000bf01270 */
[----:B------:R-:W-:-:S04]  /*0090*/  USEL UR4, UR4, UR9, UP0 ;  /* 0x0000000904047287 */ /* 0x000fc80008000000 */
[----:B------:R-:W-:-:S09]  /*00a0*/  UISETP.GE.AND UP0, UPT, UR4, 0x1, UPT ;  /* 0x000000010400788c */ /* 0x000fd2000bf06270 */
[----:B-1----:R-:W-:Y:S05]  /*00b0*/  BRA.U !UP0, `(.L_x_4124) ;  /* 0x0000000108bc7547 */ /* 0x002fea000b800000 */
[----:B------:R-:W-:Y:S02]  /*00c0*/  IMAD.MOV.U32 R0, RZ, RZ, RZ ;  /* 0x000000ffff007224 */ /* 0x000fe400078e00ff */
[----:B------:R-:W-:-:S07]  /*00d0*/  IMAD.MOV.U32 R13, RZ, RZ, RZ ;  /* 0x000000ffff0d7224 */ /* 0x000fce00078e00ff */
.L_x_4129:
[----:B------:R-:W0:Y:S01]  /*00e0*/  LDC.64 R2, c[0x0][0x380] ;  /* 0x0000e000ff027b82 */ /* 0x000e220000000a00 */
[----:B-1----:R-:W1:Y:S01]  /*00f0*/  LDCU.64 UR8, c[0x0][0x388] ;  /* 0x00007100ff0877ac */ /* 0x002e620008000a00 */
[----:B0-----:R-:W-:-:S05]  /*0100*/  IMAD.WIDE R4, R13, 0x8, R2 ;  /* 0x000000080d047825 */ /* 0x001fca00078e0202 */
[----:B------:R-:W2:Y:S01]  /*0110*/  LDG.E.64.CONSTANT R10, desc[UR6][R4.64] ;  /* 0x00000006040a7981 */ /* 0x000ea2000c1e9b00 */
[----:B------:R-:W-:-:S05]  /*0120*/  VIADD R13, R13, 0x1 ;  /* 0x000000010d0d7836 */ /* 0x000fca0000000000 */
[----:B-1----:R-:W-:Y:S02]  /*0130*/  ISETP.GE.AND P1, PT, R13, UR8, PT ;  /* 0x000000080d007c0c */ /* 0x002fe4000bf26270 */
[C---:B--2---:R-:W-:Y:S02]  /*0140*/  SHF.R.U64 R12, R10.reuse, 0x1, R11 ;  /* 0x000000010a0c7819 */ /* 0x044fe4000000120b */
[----:B------:R-:W-:Y:S02]  /*0150*/  ISETP.LT.U32.AND P0, PT, R10, RZ, PT ;  /* 0x000000ff0a00720c */ /* 0x000fe40003f01070 */
[----:B------:R-:W-:-:S13]  /*0160*/  ISETP.NE.AND P2, PT, R12, RZ, PT ;  /* 0x000000ff0c00720c */ /* 0x000fda0003f45270 */
[----:B------:R-:W-:Y:S05]  /*0170*/  @!P2 BRA `(.L_x_4125) ;  /* 0x000000000034a947 */ /* 0x000fea0003800000 */
[----:B------:R-:W0:Y:S01]  /*0180*/  LDC.64 R8, c[0x0][0x390] ;  /* 0x0000e400ff087b82 */ /* 0x000e220000000a00 */
[----:B------:R-:W-:Y:S01]  /*0190*/  LOP3.LUT R6, R10, 0x1, RZ, 0xc0, !PT ;  /* 0x000000010a067812 */ /* 0x000fe200078ec0ff */
[----:B------:R-:W1:Y:S03]  /*01a0*/  LDCU UR5, c[0x0][0x38c] ;  /* 0x00007180ff0577ac */ /* 0x000e660008000800 */
[----:B------:R-:W-:Y:S01]  /*01b0*/  IADD3 R6, P2, PT, RZ, -R6, RZ ;  /* 0x80000006ff067210 */ /* 0x000fe20007f5e0ff */
[----:B------:R-:W-:-:S04]  /*01c0*/  UMOV UR4, URZ ;  /* 0x000000ff00047c82 */ /* 0x000fc80008000000 */
[----:B------:R-:W-:-:S08]  /*01d0*/  IMAD.X R7, RZ, RZ, -0x1, P2 ;  /* 0xffffffffff077424 */ /* 0x000fd000010e06ff */
.L_x_4126:
[----:B0-----:R-:W-:Y:S01]  /*01e0*/  IMAD.WIDE R4, R0, 0x8, R8 ;  /* 0x0000000800047825 */ /* 0x001fe200078e0208 */
[----:B------:R-:W-:-:S03]  /*01f0*/  UIADD3 UR4, UPT, UPT, UR4, 0x1, URZ ;  /* 0x0000000104047890 */ /* 0x000fc6000fffe0ff */
[----:B------:R-:W-:Y:S01]  /*0200*/  VIADD R0, R0, 0x1 ;  /* 0x0000000100007836 */ /* 0x000fe20000000000 */
[----:B------:R2:W-:Y:S02]  /*0210*/  STG.E.64 desc[UR6][R4.64], R6 ;  /* 0x0000000604007986 */ /* 0x0005e4000c101b06 */
[----:B------:R-:W-:Y:S02]  /*0220*/  ISETP.LE.U32.AND P2, PT, R12, UR4, PT ;  /* 0x000000040c007c0c */ /* 0x000fe4000bf43070 */
[----:B-1----:R-:W-:-:S13]  /*0230*/  ISETP.LT.AND P3, PT, R0, UR5, PT ;  /* 0x0000000500007c0c */ /* 0x002fda000bf61270 */
[----:B--2---:R-:W-:Y:S05]  /*0240*/  @!P2 BRA P3, `(.L_x_4126) ;  /* 0xfffffffc00e4a947 */ /* 0x004fea000183ffff */
.L_x_4125:
[----:B------:R-:W-:-:S04]  /*0250*/  ISETP.GE.OR P1, PT, R0, UR9, P1 ;  /* 0x0000000900007c0c */ /* 0x000fc80008f26670 */
[----:B------:R-:W-:-:S13]  /*0260*/  ISETP.LT.U32.OR.EX P0, PT, R11, 0x2, P1, P0 ;  /* 0x000000020b00780c */ /* 0x000fda0000f01500 */
[----:B------:R-:W-:Y:S05]  /*0270*/  @P0 BRA `(.L_x_4127) ;  /* 0x0000000000400947 */ /* 0x000fea0003800000 */
[----:B------:R-:W0:Y:S01]  /*0280*/  LDC.64 R8, c[0x0][0x390] ;  /* 0x0000e400ff087b82 */ /* 0x000e220000000a00 */
[----:B------:R-:W-:Y:S01]  /*0290*/  SHF.R.U32.HI R10, RZ, 0x1, R11 ;  /* 0x00000001ff0a7819 */ /* 0x000fe2000001160b */
[----:B------:R-:W-:Y:S01]  /*02a0*/  IMAD.MOV.U32 R11, RZ, RZ, R0 ;  /* 0x000000ffff0b7224 */ /* 0x000fe200078e0000 */
[----:B------:R-:W-:-:S06]  /*02b0*/  UMOV UR4, URZ ;  /* 0x000000ff00047c82 */ /* 0x000fcc0008000000 */
.L_x_4128:
[----:B-1----:R-:W-:-:S06]  /*02c0*/  IMAD.WIDE R4, R13, 0x8, R2 ;  /* 0x000000080d047825 */ /* 0x002fcc00078e0202 */
[----:B------:R-:W2:Y:S01]  /*02d0*/  LDG.E.64.CONSTANT R4, desc[UR6][R4.64] ;  /* 0x0000000604047981 */ /* 0x000ea2000c1e9b00 */
[----:B------:R-:W-:Y:S01]  /*02e0*/  VIADD R13, R13, 0x1 ;  /* 0x000000010d0d7836 */ /* 0x000fe20000000000 */
[----:B------:R-:W-:Y:S01]  /*02f0*/  UIADD3 UR4, UPT, UPT, UR4, 0x1, URZ ;  /* 0x0000000104047890 */ /* 0x000fe2000fffe0ff */
[----:B0-----:R-:W-:-:S03]  /*0300*/  IMAD.WIDE R6, R11, 0x8, R8 ;  /* 0x000000080b067825 */ /* 0x001fc600078e0208 */
[----:B------:R-:W-:Y:S01]  /*0310*/  ISETP.GE.AND P0, PT, R13, UR8, PT ;  /* 0x000000080d007c0c */ /* 0x000fe2000bf06270 */
[----:B------:R-:W-:Y:S01]  /*0320*/  VIADD R11, R11, 0x1 ;  /* 0x000000010b0b7836 */ /* 0x000fe20000000000 */
[----:B------:R-:W-:-:S03]  /*0330*/  ISETP.GT.U32.AND P1, PT, R10, UR4, PT ;  /* 0x000000040a007c0c */ /* 0x000fc6000bf24070 */
[----:B------:R-:W-:Y:S01]  /*0340*/  IMAD.MOV.U32 R0, RZ, RZ, R11 ;  /* 0x000000ffff007224 */ /* 0x000fe200078e000b */
[----:B------:R-:W-:Y:S01]  /*0350*/  ISETP.LT.AND P0, PT, R11, UR9, !P0 ;  /* 0x000000090b007c0c */ /* 0x000fe2000c701270 */
[----:B--2---:R1:W-:-:S12]  /*0360*/  STG.E.64 desc[UR6][R6.64], R4 ;  /* 0x0000000406007986 */ /* 0x0043d8000c101b06 */
[----:B------:R-:W-:Y:S05]  /*0370*/  @P0 BRA P1, `(.L_x_4128) ;  /* 0xfffffffc00d00947 */ /* 0x000fea000083ffff */
.L_x_4127:
[----:B------:R-:W-:Y:S02]  /*0380*/  ISETP.GE.AND P0, PT, R0, UR9, PT ;  /* 0x0000000900007c0c */ /* 0x000fe4000bf06270 */
[----:B------:R-:W-:-:S13]  /*0390*/  ISETP.LT.AND P1, PT, R13, UR8, PT ;  /* 0x000000080d007c0c */ /* 0x000fda000bf21270 */
[----:B------:R-:W-:Y:S05]  /*03a0*/  @!P0 BRA P1, `(.L_x_4129) ;  /* 0xfffffffc004c8947 */ /* 0x000fea000083ffff */
.L_x_4124:
[----:B------:R-:W-:-:S13]  /*03b0*/  ISETP.GE.AND P0, PT, R0, UR9, PT ;  /* 0x0000000900007c0c */ /* 0x000fda000bf06270 */
[----:B------:R-:W-:Y:S05]  /*03c0*/  @P0 EXIT ;  /* 0x000000000000094d */ /* 0x000fea0003800000 */
[C---:B------:R-:W-:Y:S01]  /*03d0*/  VIADD R2, R0.reuse, -UR9 ;  /* 0x8000000900027c36 */ /* 0x040fe20008000000 */
[----:B-1----:R-:W-:-:S04]  /*03e0*/  IADD3 R7, PT, PT, -R0, UR9, RZ ;  /* 0x0000000900077c10 */ /* 0x002fc8000fffe1ff */
[----:B------:R-:W-:Y:S02]  /*03f0*/  ISETP.GT.U32.AND P0, PT, R2, -0x10, PT ;  /* 0xfffffff00200780c */ /* 0x000fe40003f04070 */
[----:B------:R-:W-:-:S04]  /*0400*/  LOP3.LUT R8, R7, 0xf, RZ, 0xc0, !PT ;  /* 0x0000000f07087812 */ /* 0x000fc800078ec0ff */
[----:B------:R-:W-:-:S07]  /*0410*/  ISETP.NE.AND P1, PT, R8, RZ, PT ;  /* 0x000000ff0800720c */ /* 0x000fce0003f25270 */
[----:B------:R-:W-:Y:S06]  /*0420*/  @P0 BRA `(.L_x_4130) ;  /* 0x0000000000680947 */ /* 0x000fec0003800000 */
[----:B------:R-:W0:Y:S01]  /*0430*/  LDC.64 R4, c[0x0][0x390] ;  /* 0x0000e400ff047b82 */ /* 0x000e220000000a00 */
[----:B------:R-:W-:-:S05]  /*0440*/  LOP3.LUT R2, R7, 0xfffffff0, RZ, 0xc0, !PT ;  /* 0xfffffff007027812 */ /* 0x000fca00078ec0ff */
[----:B------:R-:W-:Y:S01]  /*0450*/  IMAD.MOV R6, RZ, RZ, -R2 ;  /* 0x000000ffff067224 */ /* 0x000fe200078e0a02 */
[----:B0-----:R-:W-:-:S05]  /*0460*/  IADD3 R4, P0, PT, R4, 0x40, RZ ;  /* 0x0000004004047810 */ /* 0x001fca0007f1e0ff */
[----:B------:R-:W-:-:S08]  /*0470*/  IMAD.X R5, RZ, RZ, R5, P0 ;  /* 0x000000ffff057224 */ /* 0x000fd000000e0605 */
.L_x_4131:
[----:B------:R-:W-:Y:S02]  /*0480*/  VIADD R6, R6, 0x10 ;  /* 0x0000001006067836 */ /* 0x000fe40000000000 */
[----:B0-----:R-:W-:-:S03]  /*0490*/  IMAD.WIDE R2, R0, 0x8, R4 ;  /* 0x0000000800027825 */ /* 0x001fc600078e0204 */
[----:B------:R-:W-:Y:S01]  /*04a0*/  ISETP.NE.AND P0, PT, R6, RZ, PT ;  /* 0x000000ff0600720c */ /* 0x000fe20003f05270 */
[----:B------:R-:W-:Y:S01]  /*04b0*/  VIADD R0, R0, 0x10 ;  /* 0x0000001000007836 */ /* 0x000fe20000000000 */
[----:B------:R0:W-:Y:S04]  /*04c0*/  STG.E.64 desc[UR6][R2.64+-0x40], RZ ;  /* 0xffffc0ff02007986 */ /* 0x0001e8000c101b06 */
        /* <DEDUP_REMOVED lines=14> */
[----:B------:R0:W-:Y:S01]  /*05b0*/  STG.E.64 desc[UR6][R2.64+0x38], RZ ;  /* 0x000038ff02007986 */ /* 0x0001e2000c101b06 */
[----:B------:R-:W-:Y:S05]  /*05c0*/  @P0 BRA `(.L_x_4131) ;  /* 0xfffffffc00ac0947 */ /* 0x000fea000383ffff */
.L_x_4130:
[----:B------:R-:W-:Y:S05]  /*05d0*/  @!P1 EXIT ;  /* 0x000000000000994d */ /* 0x000fea0003800000 */
[----:B------:R-:W-:Y:S02]  /*05e0*/  ISETP.GE.U32.AND P0, PT, R8, 0x8, PT ;  /* 0x000000080800780c */ /* 0x000fe40003f06070 */
[----:B------:R-:W-:-:S04]  /*05f0*/  LOP3.LUT R4, R7, 0x7, RZ, 0xc0, !PT ;  /* 0x0000000707047812 */ /* 0x000fc800078ec0ff */
[----:B------:R-:W-:-:S07]  /*0600*/  ISETP.NE.AND P1, PT, R4, RZ, PT ;  /* 0x000000ff0400720c */ /* 0x000fce0003f25270 */
[----:B------:R-:W-:Y:S06]  /*0610*/  @!P0 BRA `(.L_x_4132) ;  /* 0x00000000002c8947 */ /* 0x000fec0003800000 */
[----:B0-----:R-:W0:Y:S02]  /*0620*/  LDC.64 R2, c[0x0][0x390] ;  /* 0x0000e400ff027b82 */ /* 0x001e240000000a00 */
[----:B0-----:R-:W-:-:S04]  /*0630*/  IMAD.WIDE R2, R0, 0x8, R2 ;  /* 0x0000000800027825 */ /* 0x001fc800078e0202 */
        /* <DEDUP_REMOVED lines=8> */
[----:B------:R1:W-:Y:S02]  /*06c0*/  STG.E.64 desc[UR6][R2.64+0x38], RZ ;  /* 0x000038ff02007986 */ /* 0x0003e4000c101b06 */
.L_x_4132:
[----:B------:R-:W-:Y:S05]  /*06d0*/  @!P1 EXIT ;  /* 0x000000000000994d */ /* 0x000fea0003800000 */
[----:B------:R-:W-:Y:S02]  /*06e0*/  ISETP.GE.U32.AND P0, PT, R4, 0x4, PT ;  /* 0x000000040400780c */ /* 0x000fe40003f06070 */
[----:B------:R-:W-:-:S04]  /*06f0*/  LOP3.LUT R6, R7, 0x3, RZ, 0xc0, !PT ;  /* 0x0000000307067812 */ /* 0x000fc800078ec0ff */
[----:B------:R-:W-:-:S07]  /*0700*/  ISETP.NE.AND P1, PT, R6, RZ, PT ;  /* 0x000000ff0600720c */ /* 0x000fce0003f25270 */
[----:B------:R-:W-:Y:S06]  /*0710*/  @!P0 BRA `(.L_x_4133) ;  /* 0x00000000001c8947 */ /* 0x000fec0003800000 */
[----:B01----:R-:W0:Y:S02]  /*0720*/  LDC.64 R2, c[0x0][0x390] ;  /* 0x0000e400ff027b82 */ /* 0x003e240000000a00 */
[----:B0-----:R-:W-:-:S04]  /*0730*/  IMAD.WIDE R2, R0, 0x8, R2 ;  /* 0x0000000800027825 */ /* 0x001fc800078e0202 */
[----:B------:R-:W-:Y:S01]  /*0740*/  VIADD R0, R0, 0x4 ;  /* 0x0000000400007836 */ /* 0x000fe20000000000 */
[----:B------:R2:W-:Y:S04]  /*0750*/  STG.E.64 desc[UR6][R2.64], RZ ;  /* 0x000000ff02007986 */ /* 0x0005e8000c101b06 */
[----:B------:R2:W-:Y:S04]  /*0760*/  STG.E.64 desc[UR6][R2.64+0x8], RZ ;  /* 0x000008ff02007986 */ /* 0x0005e8000c101b06 */
[----:B------:R2:W-:Y:S04]  /*0770*/  STG.E.64 desc[UR6][R2.64+0x10], RZ ;  /* 0x000010ff02007986 */ /* 0x0005e8000c101b06 */
[----:B------:R2:W-:Y:S02]  /*0780*/  STG.E.64 desc[UR6][R2.64+0x18], RZ ;  /* 0x000018ff02007986 */ /* 0x0005e4000c101b06 */
.L_x_4133:
[----:B------:R-:W-:Y:S05]  /*0790*/  @!P1 EXIT ;  /* 0x000000000000994d */ /* 0x000fea0003800000 */
[----:B012---:R-:W0:Y:S01]  /*07a0*/  LDC.64 R2, c[0x0][0x390] ;  /* 0x0000e400ff027b82 */ /* 0x007e220000000a00 */
[----:B------:R-:W-:-:S07]  /*07b0*/  IMAD.MOV R6, RZ, RZ, -R6 ;  /* 0x000000ffff067224 */ /* 0x000fce00078e0a06 */
.L_x_4134:
[----:B------:R-:W-:Y:S02]  /*07c0*/  VIADD R6, R6, 0x1 ;  /* 0x0000000106067836 */ /* 0x000fe40000000000 */
[----:B0-----:R-:W-:-:S03]  /*07d0*/  IMAD.WIDE R4, R0, 0x8, R2 ;  /* 0x0000000800047825 */ /* 0x001fc600078e0202 */
[----:B------:R-:W-:Y:S01]  /*07e0*/  ISETP.NE.AND P0, PT, R6, RZ, PT ;  /* 0x000000ff0600720c */ /* 0x000fe20003f05270 */
[----:B------:R-:W-:Y:S01]  /*07f0*/  VIADD R0, R0, 0x1 ;  /* 0x0000000100007836 */ /* 0x000fe20000000000 */
[----:B------:R1:W-:Y:S11]  /*0800*/  STG.E.64 desc[UR6][R4.64], RZ ;  /* 0x000000ff04007986 */ /* 0x0003f6000c101b06 */
[----:B-1----:R-:W-:Y:S05]  /*0810*/  @P0 BRA `(.L_x_4134) ;  /* 0xfffffffc00e80947 */ /* 0x002fea000383ffff */
[----:B------:R-:W-:Y:S05]  /*0820*/  EXIT ;  /* 0x000000000000794d */ /* 0x000fea0003800000 */
.L_x_4135:
        /* <DEDUP_REMOVED lines=13> */
.L_x_4178:


//--------------------- .nv.shared._Z66popcount_weighted_keys_literal_fused_multiq_kernel_warp_out_w32_sbILi16EEvPKyPKfiiS1_S3_iiiiiPKxS5_fiPf --------------------------
	.section	.nv.shared._Z66popcount_weighted_keys_literal_fused_multiq_kernel_warp_out_w32_sbILi16EEvPKyPKfiiS1_S3_iiiiiPKxS5_fiPf,"aw",@nobits
	.sectionflags	@""
	.align	16
	.zero		1024


//--------------------- .nv.shared.reserved.0     --------------------------
	.section	.nv.shared.reserved.0,"aw",@nobits
	.weak		__nv_reservedSMEM_offset_0_alias
	.size		__nv_reservedSMEM_offset_0_alias, 0, 64
	.other		__nv_reservedSMEM_offset_0_alias,@"STO_CUDA_RESERVED_SHARED STV_DEFAULT"
__nv_reservedSMEM_offset_0_alias:
	.zero		0
	.zero		64


//--------------------- .nv.shared._Z67popcount_weighted_keys_literal_fused_multiq_kernel_warp_out_w32_sb2ILi16EEvPKyPKfiiS1_S3_iiiiiPKxS5_fiPf --------------------------
	.section	.nv.shared._Z67popcount_weighted_keys_literal_fused_multiq_kernel_warp_out_w32_sb2ILi16EEvPKyPKfiiS1_S3_iiiiiPKxS5_fiPf,"aw",@nobits
	.sectionflags	@""
	.align	16
	.zero		1024


//--------------------- .nv.shared._Z66popcount_weighted_keys_literal_fused_multiq_kernel_warp_out_w32_sbILi15EEvPKyPKfiiS1_S3_iiiiiPKxS5_fiPf --------------------------
	.section	.nv.shared._Z66popcount_weighted_keys_literal_fused_multiq_kernel_warp_out_w32_sbILi15EEvPKyPKfiiS1_S3_iiiiiPKxS5_fiPf,"aw",@nobits
	.sectionflags	@""
	.align	16
	.zero		1024


//--------------------- .nv.shared._Z67popcount_weighted_keys_literal_fused_multiq_kernel_warp_out_w32_sb2ILi15EEvPKyPKfiiS1_S3_iiiiiPKxS5_fiPf --------------------------
	.section	.nv.shared._Z67popcount_weighted_keys_literal_fused_multiq_kernel_warp_out_w32_sb2ILi15EEvPKyPKfiiS1_S3_iiiiiPKxS5_fiPf,"aw",@nobits
	.sectionflags	@""
	.align	16
	.zero		1024


//--------------------- .nv.shared._Z66popcount_weighted_keys_literal_fused_multiq_kernel_warp_out_w32_sbILi14EEvPKyPKfiiS1_S3_iiiiiPKxS5_fiPf --------------------------
	.section	.nv.shared._Z66popcount_weighted_keys_literal_fused_multiq_kernel_warp_out_w32_sbILi14EEvPKyPKfiiS1_S3_iiiiiPKxS5_fiPf,"aw",@nobits
	.sectionflags	@""
	.align	16
	.zero		1024


//--------------------- .nv.shared._Z67popcount_weighted_keys_literal_fused_multiq_kernel_warp_out_w32_sb2ILi14EEvPKyPKfiiS1_S3_iiiiiPKxS5_fiPf --------------------------
	.section	.nv.shared._Z67popcount_weighted_keys_literal_fused_multiq_kernel_warp_out_w32_sb2ILi14EEvPKyPKfiiS1_S3_iiiiiPKxS5_fiPf,"aw",@nobits
	.sectionflags	@""
	.align	16
	.zero		1024


//--------------------- .nv.shared._Z66popcount_weighted_keys_literal_fused_multiq_kernel_warp_out_w32_sbILi13EEvPKyPKfiiS1_S3_iiiiiPKxS5_fiPf --------------------------
	.section	.nv.shared._Z66popcount_weighted_keys_literal_fused_multiq_kernel_warp_out_w32_sbILi13EEvPKyPKfiiS1_S3_iiiiiPKxS5_fiPf,"aw",@nobits
	.sectionflags	@""
	.align	16
	.zero		1024


//--------------------- .nv.shared._Z67popcount_weighted_keys_literal_fused_multiq_kernel_warp_out_w32_sb2ILi13EEvPKyPKfiiS1_S3_iiiiiPKxS5_fiPf --------------------------
	.section	.nv.shared._Z67popcount_weighted_keys_literal_fused_multiq_kernel_warp_out_w32_sb2ILi13EEvPKyPKfiiS1_S3_iiiiiPKxS5_fiPf,"aw",@nobits
	.sectionflags	@""
	.align	16
	.zero		1024


//--------------------- .nv.shared._Z66popcount_weighted_keys_literal_fused_multiq_kernel_warp_out_w32_sbILi12EEvPKyPKfiiS1_S3_iiiiiPKxS5_fiPf --------------------------
	.section	.nv.shared._Z66popcount_weighted_keys_literal_fused_multiq_kernel_warp_out_w32_sbILi12EEvPKyPKfiiS1_S3_iiiiiPKxS5_fiPf,"aw",@nobits
	.sectionflags	@""
	.align	16
	.zero		1024


//--------------------- .nv.shared._Z67popcount_weighted_keys_literal_fused_multiq_kernel_warp_out_w32_sb2ILi12EEvPKyPKfiiS1_S3_iiiiiPKxS5_fiPf --------------------------
	.section	.nv.shared._Z67popcount_weighted_keys_literal_fused_multiq_kernel_warp_out_w32_sb2ILi12EEvPKyPKfiiS1_S3_iiiiiPKxS5_fiPf,"aw",@nobits
	.sectionflags	@""
	.align	16
	.zero		1024


//--------------------- .nv.shared._Z66popcount_weighted_keys_literal_fused_multiq_kernel_warp_out_w32_sbILi11EEvPKyPKfiiS1_S3_iiiiiPKxS5_fiPf --------------------------
	.section	.nv.shared._Z66popcount_weighted_keys_literal_fused_multiq_kernel_warp_out_w32_sbILi11EEvPKyPKfiiS1_S3_iiiiiPKxS5_fiPf,"aw",@nobits
	.sectionflags	@""
	.align	16
	.zero		1024


//--------------------- .nv.shared._Z67popcount_weighted_keys_literal_fused_multiq_kernel_warp_out_w32_sb2ILi11EEvPKyPKfiiS1_S3_iiiiiPKxS5_fiPf --------------------------
	.section	.nv.shared._Z67popcount_weighted_keys_literal_fused_multiq_kernel_warp_out_w32_sb2ILi11EEvPKyPKfiiS1_S3_iiiiiPKxS5_fiPf,"aw",@nobits
	.sectionflags	@""
	.align	16
	.zero		1024


//--------------------- .nv.shared._Z66popcount_weighted_keys_literal_fused_multiq_kernel_warp_out_w32_sbILi10EEvPKyPKfiiS1_S3_iiiiiPKxS5_fiPf --------------------------
	.section	.nv.shared._Z66popcount_weighted_keys_literal_fused_multiq_kernel_warp_out_w32_sbILi10EEvPKyPKfiiS1_S3_iiiiiPKxS5_fiPf,"aw",@nobits
	.sectionflags	@""
	.align	16
	.zero		1024


//--------------------- .nv.shared._Z67popcount_weighted_keys_literal_fused_multiq_kernel_warp_out_w32_sb2ILi10EEvPKyPKfiiS1_S3_iiiiiPKxS5_fiPf --------------------------
	.section	.nv.shared._Z67popcount_weighted_keys_literal_fused_multiq_kernel_warp_out_w32_sb2ILi10EEvPKyPKfiiS1_S3_iiiiiPKxS5_fiPf,"aw",@nobits
	.sectionflags	@""
	.align	16
	.zero		1024


//--------------------- .nv.shared._Z66popcount_weighted_keys_literal_fused_multiq_kernel_warp_out_w32_sbILi9EEvPKyPKfiiS1_S3_iiiiiPKxS5_fiPf --------------------------
	.section	.nv.shared._Z66popcount_weighted_keys_literal_fused_multiq_kernel_warp_out_w32_sbILi9EEvPKyPKfiiS1_S3_iiiiiPKxS5_fiPf,"aw",@nobits
	.sectionflags	@""
	.align	16
	.zero		1024


//--------------------- .nv.shared._Z67popcount_weighted_keys_literal_fused_multiq_kernel_warp_out_w32_sb2ILi9EEvPKyPKfiiS1_S3_iiiiiPKxS5_fiPf --------------------------
	.section	.nv.shared._Z67popcount_weighted_keys_literal_fused_multiq_kernel_warp_out_w32_sb2ILi9EEvPKyPKfiiS1_S3_iiiiiPKxS5_fiPf,"aw",@nobits
	.sectionflags	@""
	.align	16
	.zero		1024


//--------------------- .nv.shared._Z66popcount_weighted_keys_literal_fused_multiq_kernel_warp_out_w32_sbILi8EEvPKyPKfiiS1_S3_iiiiiPKxS5_fiPf --------------------------
	.section	.nv.shared._Z66popcount_weighted_keys_literal_fused_multiq_kernel_warp_out_w32_sbILi8EEvPKyPKfiiS1_S3_iiiiiPKxS5_fiPf,"aw",@nobits
	.sectionflags	@""
	.align	16
	.zero		1024


//--------------------- .nv.shared._Z67popcount_weighted_keys_literal_fused_multiq_kernel_warp_out_w32_sb2ILi8EEvPKyPKfiiS1_S3_iiiiiPKxS5_fiPf --------------------------
	.section	.nv.shared._Z67popcount_weighted_keys_literal_fused_multiq_kernel_warp_out_w32_sb2ILi8EEvPKyPKfiiS1_S3_iiiiiPKxS5_fiPf,"aw",@nobits
	.sectionflags	@""
	.align	16
	.zero		1024


//--------------------- .nv.shared._Z66popcount_weighted_keys_literal_fused_multiq_kernel_warp_out_w32_sbILi7EEvPKyPKfiiS1_S3_iiiiiPKxS5_fiPf --------------------------
	.section	.nv.shared._Z66popcount_weighted_keys_literal_fused_multiq_kernel_warp_out_w32_sbILi7EEvPKyPKfiiS1_S3_iiiiiPKxS5_fiPf,"aw",@nobits
	.sectionflags	@""
	.align	16
	.zero		1024


//--------------------- .nv.shared._Z67popcount_weighted_keys_literal_fused_multiq_kernel_warp_out_w32_sb2ILi7EEvPKyPKfiiS1_S3_iiiiiPKxS5_fiPf --------------------------
	.section	.nv.shared._Z67popcount_weighted_keys_literal_fused_multiq_kernel_warp_out_w32_sb2ILi7EEvPKyPKfiiS1_S3_iiiiiPKxS5_fiPf,"aw",@nobits
	.sectionflags	@""
	.align	16
	.zero		1024


//--------------------- .nv.shared._Z66popcount_weighted_keys_literal_fused_multiq_kernel_warp_out_w32_sbILi6EEvPKyPKfiiS1_S3_iiiiiPKxS5_fiPf --------------------------
	.section	.nv.shared._Z66popcount_weighted_keys_literal_fused_multiq_kernel_warp_out_w32_sbILi6EEvPKyPKfiiS1_S3_iiiiiPKxS5_fiPf,"aw",@nobits
	.sectionflags	@""
	.align	16
	.zero		1024


//--------------------- .nv.shared._Z67popcount_weighted_keys_literal_fused_multiq_kernel_warp_out_w32_sb2ILi6EEvPKyPKfiiS1_S3_iiiiiPKxS5_fiPf --------------------------
	.section	.nv.shared._Z67popcount_weighted_keys_literal_fused_multiq_kernel_warp_out_w32_sb2ILi6EEvPKyPKfiiS1_S3_iiiiiPKxS5_fiPf,"aw",@nobits
	.sectionflags	@""
	.align	16
	.zero		1024


//--------------------- .nv.shared._Z66popcount_weighted_keys_literal_fused_multiq_kernel_warp_out_w32_sbILi5EEvPKyPKfiiS1_S3_iiiiiPKxS5_fiPf --------------------------
	.section	.nv.shared._Z66popcount_weighted_keys_literal_fused_multiq_kernel_warp_out_w32_sbILi5EEvPKyPKfiiS1_S3_iiiiiPKxS5_fiPf,"aw",@nobits
	.sectionflags	@""
	.align	16
	.zero		1024


//--------------------- .nv.shared._Z67popcount_weighted_keys_literal_fused_multiq_kernel_warp_out_w32_sb2ILi5EEvPKyPKfiiS1_S3_iiiiiPKxS5_fiPf --------------------------
	.section	.nv.shared._Z67popcount_weighted_keys_literal_fused_multiq_kernel_warp_out_w32_sb2ILi5EEvPKyPKfiiS1_S3_iiiiiPKxS5_fiPf,"aw",@nobits
	.sectionflags	@""
	.align	16
	.zero		1024


//--------------------- .nv.shared._Z66popcount_weighted_keys_literal_fused_multiq_kernel_warp_out_w32_sbILi4EEvPKyPKfiiS1_S3_iiiiiPKxS5_fiPf --------------------------
	.section	.nv.shared._Z66popcount_weighted_keys_literal_fused_multiq_kernel_warp_out_w32_sbILi4EEvPKyPKfiiS1_S3_iiiiiPKxS5_fiPf,"aw",@nobits
	.sectionflags	@""
	.align	16
	.zero		1024


//--------------------- .nv.shared._Z67popcount_weighted_keys_literal_fused_multiq_kernel_warp_out_w32_sb2ILi4EEvPKyPKfiiS1_S3_iiiiiPKxS5_fiPf --------------------------
	.section	.nv.shared._Z67popcount_weighted_keys_literal_fused_multiq_kernel_warp_out_w32_sb2ILi4EEvPKyPKfiiS1_S3_iiiiiPKxS5_fiPf,"aw",@nobits
	.sectionflags	@""
	.align	16
	.zero		1024


//--------------------- .nv.shared._Z66popcount_weighted_keys_literal_fused_multiq_kernel_warp_out_w32_sbILi3EEvPKyPKfiiS1_S3_iiiiiPKxS5_fiPf --------------------------
	.section	.nv.shared._Z66popcount_weighted_keys_literal_fused_multiq_kernel_warp_out_w32_sbILi3EEvPKyPKfiiS1_S3_iiiiiPKxS5_fiPf,"aw",@nobits
	.sectionflags	@""
	.align	16
	.zero		1024


//--------------------- .nv.shared._Z67popcount_weighted_keys_literal_fused_multiq_kernel_warp_out_w32_sb2ILi3EEvPKyPKfiiS1_S3_iiiiiPKxS5_fiPf --------------------------
	.section	.nv.shared._Z67popcount_weighted_keys_literal_fused_multiq_kernel_warp_out_w32_sb2ILi3EEvPKyPKfiiS1_S3_iiiiiPKxS5_fiPf,"aw",@nobits
	.sectionflags	@""
	.align	16
	.zero		1024


//--------------------- .nv.shared._Z66popcount_weighted_keys_literal_fused_multiq_kernel_warp_out_w32_sbILi2EEvPKyPKfiiS1_S3_iiiiiPKxS5_fiPf --------------------------
	.section	.nv.shared._Z66popcount_weighted_keys_literal_fused_multiq_kernel_warp_out_w32_sbILi2EEvPKyPKfiiS1_S3_iiiiiPKxS5_fiPf,"aw",@nobits
	.sectionflags	@""
	.align	16
	.zero		1024


//--------------------- .nv.shared._Z67popcount_weighted_keys_literal_fused_multiq_kernel_warp_out_w32_sb2ILi2EEvPKyPKfiiS1_S3_iiiiiPKxS5_fiPf --------------------------
	.section	.nv.shared._Z67popcount_weighted_keys_literal_fused_multiq_kernel_warp_out_w32_sb2ILi2EEvPKyPKfiiS1_S3_iiiiiPKxS5_fiPf,"aw",@nobits
	.sectionflags	@""
	.align	16
	.zero		1024


//--------------------- .nv.shared._Z66popcount_weighted_keys_literal_fused_multiq_kernel_warp_out_w32_sbILi1EEvPKyPKfiiS1_S3_iiiiiPKxS5_fiPf --------------------------
	.section	.nv.shared._Z66popcount_weighted_keys_literal_fused_multiq_kernel_warp_out_w32_sbILi1EEvPKyPKfiiS1_S3_iiiiiPKxS5_fiPf,"aw",@nobits
	.sectionflags	@""
	.align	16
	.zero		1024


//--------------------- .nv.shared._Z67popcount_weighted_keys_literal_fused_multiq_kernel_warp_out_w32_sb2ILi1EEvPKyPKfiiS1_S3_iiiiiPKxS5_fiPf --------------------------
	.section	.nv.shared._Z67popcount_weighted_keys_literal_fused_multiq_kernel_warp_out_w32_sb2ILi1EEvPKyPKfiiS1_S3_iiiiiPKxS5_fiPf,"aw",@nobits
	.sectionflags	@""
	.align	16
	.zero		1024


//--------------------- .nv.shared.ewah_emit_kernel --------------------------
	.section	.nv.shared.ewah_emit_kernel,"aw",@nobits
	.sectionflags	@""
	.align	16
	.zero		1024


//--------------------- .nv.shared.ewah_size_kernel --------------------------
	.section	.nv.shared.ewah_size_kernel,"aw",@nobits
	.sectionflags	@""
	.align	16
	.zero		1024


//--------------------- .nv.shared.compress_flags_from_density_kernel --------------------------
	.section	.nv.shared.compress_flags_from_density_kernel,"aw",@nobits
	.sectionflags	@""
	.align	16
	.zero		1024


//--------------------- .nv.shared.slice_popcount_sum_kernel --------------------------
	.section	.nv.shared.slice_popcount_sum_kernel,"aw",@nobits
	.sectionflags	@""
	.align	16
.nv.shared.slice_popcount_sum_kernel:
	.zero		1280


//--------------------- .nv.shared.popcount_weighted_keys_literal_fused_multiq_kernel_warp_out_nocoeff --------------------------
	.section	.nv.shared.popcount_weighted_keys_literal_fused_multiq_kernel_warp_out_nocoeff,"aw",@nobits
	.sectionflags	@""
	.align	16
	.zero		1024


//--------------------- .nv.shared.popcount_weighted_keys_literal_fused_multiq_kernel --------------------------
	.section	.nv.shared.popcount_weighted_keys_literal_fused_multiq_kernel,"aw",@nobits
	.sectionflags	@""
	.align	16
.nv.shared.popcount_weighted_keys_literal_fused_multiq_kernel:
	.zero		1152


//--------------------- .nv.shared.pack_bits_all_ballot_multi_kernel --------------------------
	.section	.nv.shared.pack_bits_all_ballot_multi_kernel,"aw",@nobits
	.sectionflags	@""
	.align	16
	.zero		1024


//--------------------- .nv.shared.pack_bits_all_kernel --------------------------
	.section	.nv.shared.pack_bits_all_kernel,"aw",@nobits
	.sectionflags	@""
	.align	16
	.zero		1024


//--------------------- .nv.shared.ewah_decompress_kernel --------------------------
	.section	.nv.shared.ewah_decompress_kernel,"aw",@nobits
	.sectionflags	@""
	.align	16
	.zero		1024


//--------------------- .nv.constant0._Z66popcount_weighted_keys_literal_fused_multiq_kernel_warp_out_w32_sbILi16EEvPKyPKfiiS1_S3_iiiiiPKxS5_fiPf --------------------------
	.section	.nv.constant0._Z66popcount_weighted_keys_literal_fused_multiq_kernel_warp_out_w32_sbILi16EEvPKyPKfiiS1_S3_iiiiiPKxS5_fiPf,"a",@progbits
	.sectionflags	@""
	.align	4
.nv.constant0._Z66popcount_weighted_keys_literal_fused_multiq_kernel_warp_out_w32_sbILi16EEvPKyPKfiiS1_S3_iiiiiPKxS5_fiPf:
	.zero		992


//--------------------- .nv.constant0._Z67popcount_weighted_keys_literal_fused_multiq_kernel_warp_out_w32_sb2ILi16EEvPKyPKfiiS1_S3_iiiiiPKxS5_fiPf --------------------------
	.section	.nv.constant0._Z67popcount_weighted_keys_literal_fused_multiq_kernel_warp_out_w32_sb2ILi16EEvPKyPKfiiS1_S3_iiiiiPKxS5_fiPf,"a",@progbits
	.sectionflags	@""
	.align	4
.nv.constant0._Z67popcount_weighted_keys_literal_fused_multiq_kernel_warp_out_w32_sb2ILi16EEvPKyPKfiiS1_S3_iiiiiPKxS5_fiPf:
	.zero		992


//--------------------- .nv.constant0._Z66popcount_weighted_keys_literal_fused_multiq_kernel_warp_out_w32_sbILi15EEvPKyPKfiiS1_S3_iiiiiPKxS5_fiPf --------------------------
	.section	.nv.constant0._Z66popcount_weighted_keys_literal_fused_multiq_kernel_warp_out_w32_sbILi15EEvPKyPKfiiS1_S3_iiiiiPKxS5_fiPf,"a",@progbits
	.sectionflags	@""
	.align	4
.nv.constant0._Z66popcount_weighted_keys_literal_fused_multiq_kernel_warp_out_w32_sbILi15EEvPKyPKfiiS1_S3_iiiiiPKxS5_fiPf:
	.zero		992


//--------------------- .nv.constant0._Z67popcount_weighted_keys_literal_fused_multiq_kernel_warp_out_w32_sb2ILi15EEvPKyPKfiiS1_S3_iiiiiPKxS5_fiPf --------------------------
	.section	.nv.constant0._Z67popcount_weighted_keys_literal_fused_multiq_kernel_warp_out_w32_sb2ILi15EEvPKyPKfiiS1_S3_iiiiiPKxS5_fiPf,"a",@progbits
	.sectionflags	@""
	.align	4
.nv.constant0._Z67popcount_weighted_keys_literal_fused_multiq_kernel_warp_out_w32_sb2ILi15EEvPKyPKfiiS1_S3_iiiiiPKxS5_fiPf:
	.zero		992


//--------------------- .nv.constant0._Z66popcount_weighted_keys_literal_fused_multiq_kernel_warp_out_w32_sbILi14EEvPKyPKfiiS1_S3_iiiiiPKxS5_fiPf --------------------------
	.section	.nv.constant0._Z66popcount_weighted_keys_literal_fused_multiq_kernel_warp_out_w32_sbILi14EEvPKyPKfiiS1_S3_iiiiiPKxS5_fiPf,"a",@progbits
	.sectionflags	@""
	.align	4
.nv.constant0._Z66popcount_weighted_keys_literal_fused_multiq_kernel_warp_out_w32_sbILi14EEvPKyPKfiiS1_S3_iiiiiPKxS5_fiPf:
	.zero		992


//--------------------- .nv.constant0._Z67popcount_weighted_keys_literal_fused_multiq_kernel_warp_out_w32_sb2ILi14EEvPKyPKfiiS1_S3_iiiiiPKxS5_fiPf --------------------------
	.section	.nv.constant0._Z67popcount_weighted_keys_literal_fused_multiq_kernel_warp_out_w32_sb2ILi14EEvPKyPKfiiS1_S3_iiiiiPKxS5_fiPf,"a",@progbits
	.sectionflags	@""
	.align	4
.nv.constant0._Z67popcount_weighted_keys_literal_fused_multiq_kernel_warp_out_w32_sb2ILi14EEvPKyPKfiiS1_S3_iiiiiPKxS5_fiPf:
	.zero		992


//--------------------- .nv.constant0._Z66popcount_weighted_keys_literal_fused_multiq_kernel_warp_out_w32_sbILi13EEvPKyPKfiiS1_S3_iiiiiPKxS5_fiPf --------------------------
	.section	.nv.constant0._Z66popcount_weighted_keys_literal_fused_multiq_kernel_warp_out_w32_sbILi13EEvPKyPKfiiS1_S3_iiiiiPKxS5_fiPf,"a",@progbits
	.sectionflags	@""
	.align	4
.nv.constant0._Z66popcount_weighted_keys_literal_fused_multiq_kernel_warp_out_w32_sbILi13EEvPKyPKfiiS1_S3_iiiiiPKxS5_fiPf:
	.zero		992


//--------------------- .nv.constant0._Z67popcount_weighted_keys_literal_fused_multiq_kernel_warp_out_w32_sb2ILi13EEvPKyPKfiiS1_S3_iiiiiPKxS5_fiPf --------------------------
	.section	.nv.constant0._Z67popcount_weighted_keys_literal_fused_multiq_kernel_warp_out_w32_sb2ILi13EEvPKyPKfiiS1_S3_iiiiiPKxS5_fiPf,"a",@progbits
	.sectionflags	@""
	.align	4
.nv.constant0._Z67popcount_weighted_keys_literal_fused_multiq_kernel_warp_out_w32_sb2ILi13EEvPKyPKfiiS1_S3_iiiiiPKxS5_fiPf:
	.zero		992


//--------------------- .nv.constant0._Z66popcount_weighted_keys_literal_fused_multiq_kernel_warp_out_w32_sbILi12EEvPKyPKfiiS1_S3_iiiiiPKxS5_fiPf --------------------------
	.section	.nv.constant0._Z66popcount_weighted_keys_literal_fused_multiq_kernel_warp_out_w32_sbILi12EEvPKyPKfiiS1_S3_iiiiiPKxS5_fiPf,"a",@progbits
	.sectionflags	@""
	.align	4
.nv.constant0._Z66popcount_weighted_keys_literal_fused_multiq_kernel_warp_out_w32_sbILi12EEvPKyPKfiiS1_S3_iiiiiPKxS5_fiPf:
	.zero		992


//--------------------- .nv.constant0._Z67popcount_weighted_keys_literal_fused_multiq_kernel_warp_out_w32_sb2ILi12EEvPKyPKfiiS1_S3_iiiiiPKxS5_fiPf --------------------------
	.section	.nv.constant0._Z67popcount_weighted_keys_literal_fused_multiq_kernel_warp_out_w32_sb2ILi12EEvPKyPKfiiS1_S3_iiiiiPKxS5_fiPf,"a",@progbits
	.sectionflags	@""
	.align	4
.nv.constant0._Z67popcount_weighted_keys_literal_fused_multiq_kernel_warp_out_w32_sb2ILi12EEvPKyPKfiiS1_S3_iiiiiPKxS5_fiPf:
	.zero		992


//--------------------- .nv.constant0._Z66popcount_weighted_keys_literal_fused_multiq_kernel_warp_out_w32_sbILi11EEvPKyPKfiiS1_S3_iiiiiPKxS5_fiPf --------------------------
	.section	.nv.constant0._Z66popcount_weighted_keys_literal_fused_multiq_kernel_warp_out_w32_sbILi11EEvPKyPKfiiS1_S3_iiiiiPKxS5_fiPf,"a",@progbits
	.sectionflags	@""
	.align	4
.nv.constant0._Z66popcount_weighted_keys_literal_fused_multiq_kernel_warp_out_w32_sbILi11EEvPKyPKfiiS1_S3_iiiiiPKxS5_fiPf:
	.zero		992


//--------------------- .nv.constant0._Z67popcount_weighted_keys_literal_fused_multiq_kernel_warp_out_w32_sb2ILi11EEvPKyPKfiiS1_S3_iiiiiPKxS5_fiPf --------------------------
	.section	.nv.constant0._Z67popcount_weighted_keys_literal_fused_multiq_kernel_warp_out_w32_sb2ILi11EEvPKyPKfiiS1_S3_iiiiiPKxS5_fiPf,"a",@progbits
	.sectionflags	@""
	.align	4
.nv.constant0._Z67popcount_weighted_keys_literal_fused_multiq_kernel_warp_out_w32_sb2ILi11EEvPKyPKfiiS1_S3_iiiiiPKxS5_fiPf:
	.zero		992


//--------------------- .nv.constant0._Z66popcount_weighted_keys_literal_fused_multiq_kernel_warp_out_w32_sbILi10EEvPKyPKfiiS1_S3_iiiiiPKxS5_fiPf --------------------------
	.section	.nv.constant0._Z66popcount_weighted_keys_literal_fused_multiq_kernel_warp_out_w32_sbILi10EEvPKyPKfiiS1_S3_iiiiiPKxS5_fiPf,"a",@progbits
	.sectionflags	@""
	.align	4
.nv.constant0._Z66popcount_weighted_keys_literal_fused_multiq_kernel_warp_out_w32_sbILi10EEvPKyPKfiiS1_S3_iiiiiPKxS5_fiPf:
	.zero		992


//--------------------- .nv.constant0._Z67popcount_weighted_keys_literal_fused_multiq_kernel_warp_out_w32_sb2ILi10EEvPKyPKfiiS1_S3_iiiiiPKxS5_fiPf --------------------------
	.section	.nv.constant0._Z67popcount_weighted_keys_literal_fused_multiq_kernel_warp_out_w32_sb2ILi10EEvPKyPKfiiS1_S3_iiiiiPKxS5_fiPf,"a",@progbits
	.sectionflags	@""
	.align	4
.nv.constant0._Z67popcount_weighted_keys_literal_fused_multiq_kernel_warp_out_w32_sb2ILi10EEvPKyPKfiiS1_S3_iiiiiPKxS5_fiPf:
	.zero		992


//--------------------- .nv.constant0._Z66popcount_weighted_keys_literal_fused_multiq_kernel_warp_out_w32_sbILi9EEvPKyPKfiiS1_S3_iiiiiPKxS5_fiPf --------------------------
	.section	.nv.constant0._Z66popcount_weighted_keys_literal_fused_multiq_kernel_warp_out_w32_sbILi9EEvPKyPKfiiS1_S3_iiiiiPKxS5_fiPf,"a",@progbits
	.sectionflags	@""
	.align	4
.nv.constant0._Z66popcount_weighted_keys_literal_fused_multiq_kernel_warp_out_w32_sbILi9EEvPKyPKfiiS1_S3_iiiiiPKxS5_fiPf:
	.zero		992


//--------------------- .nv.constant0._Z67popcount_weighted_keys_literal_fused_multiq_kernel_warp_out_w32_sb2ILi9EEvPKyPKfiiS1_S3_iiiiiPKxS5_fiPf --------------------------
	.section	.nv.constant0._Z67popcount_weighted_keys_literal_fused_multiq_kernel_warp_out_w32_sb2ILi9EEvPKyPKfiiS1_S3_iiiiiPKxS5_fiPf,"a",@progbits
	.sectionflags	@""
	.align	4
.nv.constant0._Z67popcount_weighted_keys_literal_fused_multiq_kernel_warp_out_w32_sb2ILi9EEvPKyPKfiiS1_S3_iiiiiPKxS5_fiPf:
	.zero		992


//--------------------- .nv.constant0._Z66popcount_weighted_keys_literal_fused_multiq_kernel_warp_out_w32_sbILi8EEvPKyPKfiiS1_S3_iiiiiPKxS5_fiPf --------------------------
	.section	.nv.constant0._Z66popcount_weighted_keys_literal_fused_multiq_kernel_warp_out_w32_sbILi8EEvPKyPKfiiS1_S3_iiiiiPKxS5_fiPf,"a",@progbits
	.sectionflags	@""
	.align	4
.nv.constant0._Z66popcount_weighted_keys_literal_fused_multiq_kernel_warp_out_w32_sbILi8EEvPKyPKfiiS1_S3_iiiiiPKxS5_fiPf:
	.zero		992


//--------------------- .nv.constant0._Z67popcount_weighted_keys_literal_fused_multiq_kernel_warp_out_w32_sb2ILi8EEvPKyPKfiiS1_S3_iiiiiPKxS5_fiPf --------------------------
	.section	.nv.constant0._Z67popcount_weighted_keys_literal_fused_multiq_kernel_warp_out_w32_sb2ILi8EEvPKyPKfiiS1_S3_iiiiiPKxS5_fiPf,"a",@progbits
	.sectionflags	@""
	.align	4
.nv.constant0._Z67popcount_weighted_keys_literal_fused_multiq_kernel_warp_out_w32_sb2ILi8EEvPKyPKfiiS1_S3_iiiiiPKxS5_fiPf:
	.zero		992


//--------------------- .nv.constant0._Z66popcount_weighted_keys_literal_fused_multiq_kernel_warp_out_w32_sbILi7EEvPKyPKfiiS1_S3_iiiiiPKxS5_fiPf --------------------------
	.section	.nv.constant0._Z66popcount_weighted_keys_literal_fused_multiq_kernel_warp_out_w32_sbILi7EEvPKyPKfiiS1_S3_iiiiiPKxS5_fiPf,"a",@progbits
	.sectionflags	@""
	.align	4
.nv.constant0._Z66popcount_weighted_keys_literal_fused_multiq_kernel_warp_out_w32_sbILi7EEvPKyPKfiiS1_S3_iiiiiPKxS5_fiPf:
	.zero		992


//--------------------- .nv.constant0._Z67popcount_weighted_keys_literal_fused_multiq_kernel_warp_out_w32_sb2ILi7EEvPKyPKfiiS1_S3_iiiiiPKxS5_fiPf --------------------------
	.section	.nv.constant0._Z67popcount_weighted_keys_literal_fused_multiq_kernel_warp_out_w32_sb2ILi7EEvPKyPKfiiS1_S3_iiiiiPKxS5_fiPf,"a",@progbits
	.sectionflags	@""
	.align	4
.nv.constant0._Z67popcount_weighted_keys_literal_fused_multiq_kernel_warp_out_w32_sb2ILi7EEvPKyPKfiiS1_S3_iiiiiPKxS5_fiPf:
	.zero		992


//--------------------- .nv.constant0._Z66popcount_weighted_keys_literal_fused_multiq_kernel_warp_out_w32_sbILi6EEvPKyPKfiiS1_S3_iiiiiPKxS5_fiPf --------------------------
	.section	.nv.constant0._Z66popcount_weighted_keys_literal_fused_multiq_kernel_warp_out_w32_sbILi6EEvPKyPKfiiS1_S3_iiiiiPKxS5_fiPf,"a",@progbits
	.sectionflags	@""
	.align	4
.nv.constant0._Z66popcount_weighted_keys_literal_fused_multiq_kernel_warp_out_w32_sbILi6EEvPKyPKfiiS1_S3_iiiiiPKxS5_fiPf:
	.zero		992


//--------------------- .nv.constant0._Z67popcount_weighted_keys_literal_fused_multiq_kernel_warp_out_w32_sb2ILi6EEvPKyPKfiiS1_S3_iiiiiPKxS5_fiPf --------------------------
	.section	.nv.constant0._Z67popcount_weighted_keys_literal_fused_multiq_kernel_warp_out_w32_sb2ILi6EEvPKyPKfiiS1_S3_iiiiiPKxS5_fiPf,"a",@progbits
	.sectionflags	@""
	.align	4
.nv.constant0._Z67popcount_weighted_keys_literal_fused_multiq_kernel_warp_out_w32_sb2ILi6EEvPKyPKfiiS1_S3_iiiiiPKxS5_fiPf:
	.zero		992


//--------------------- .nv.constant0._Z66popcount_weighted_keys_literal_fused_multiq_kernel_warp_out_w32_sbILi5EEvPKyPKfiiS1_S3_iiiiiPKxS5_fiPf --------------------------
	.section	.nv.constant0._Z66popcount_weighted_keys_literal_fused_multiq_kernel_warp_out_w32_sbILi5EEvPKyPKfiiS1_S3_iiiiiPKxS5_fiPf,"a",@progbits
	.sectionflags	@""
	.align	4
.nv.constant0._Z66popcount_weighted_keys_literal_fused_multiq_kernel_warp_out_w32_sbILi5EEvPKyPKfiiS1_S3_iiiiiPKxS5_fiPf:
	.zero		992


//--------------------- .nv.constant0._Z67popcount_weighted_keys_literal_fused_multiq_kernel_warp_out_w32_sb2ILi5EEvPKyPKfiiS1_S3_iiiiiPKxS5_fiPf --------------------------
	.section	.nv.constant0._Z67popcount_weighted_keys_literal_fused_multiq_kernel_warp_out_w32_sb2ILi5EEvPKyPKfiiS1_S3_iiiiiPKxS5_fiPf,"a",@progbits
	.sectionflags	@""
	.align	4
.nv.constant0._Z67popcount_weighted_keys_literal_fused_multiq_kernel_warp_out_w32_sb2ILi5EEvPKyPKfiiS1_S3_iiiiiPKxS5_fiPf:
	.zero		992


//--------------------- .nv.constant0._Z66popcount_weighted_keys_literal_fused_multiq_kernel_warp_out_w32_sbILi4EEvPKyPKfiiS1_S3_iiiiiPKxS5_fiPf --------------------------
	.section	.nv.constant0._Z66popcount_weighted_keys_literal_fused_multiq_kernel_warp_out_w32_sbILi4EEvPKyPKfiiS1_S3_iiiiiPKxS5_fiPf,"a",@progbits
	.sectionflags	@""
	.align	4
.nv.constant0._Z66popcount_weighted_keys_literal_fused_multiq_kernel_warp_out_w32_sbILi4EEvPKyPKfiiS1_S3_iiiiiPKxS5_fiPf:
	.zero		992


//--------------------- .nv.constant0._Z67popcount_weighted_keys_literal_fused_multiq_kernel_warp_out_w32_sb2ILi4EEvPKyPKfiiS1_S3_iiiiiPKxS5_fiPf --------------------------
	.section	.nv.constant0._Z67popcount_weighted_keys_literal_fused_multiq_kernel_warp_out_w32_sb2ILi4EEvPKyPKfiiS1_S3_iiiiiPKxS5_fiPf,"a",@progbits
	.sectionflags	@""
	.align	4
.nv.constant0._Z67popcount_weighted_keys_literal_fused_multiq_kernel_warp_out_w32_sb2ILi4EEvPKyPKfiiS1_S3_iiiiiPKxS5_fiPf:
	.zero		992


//--------------------- .nv.constant0._Z66popcount_weighted_keys_literal_fused_multiq_kernel_warp_out_w32_sbILi3EEvPKyPKfiiS1_S3_iiiiiPKxS5_fiPf --------------------------
	.section	.nv.constant0._Z66popcount_weighted_keys_literal_fused_multiq_kernel_warp_out_w32_sbILi3EEvPKyPKfiiS1_S3_iiiiiPKxS5_fiPf,"a",@progbits
	.sectionflags	@""
	.align	4
.nv.constant0._Z66popcount_weighted_keys_literal_fused_multiq_kernel_warp_out_w32_sbILi3EEvPKyPKfiiS1_S3_iiiiiPKxS5_fiPf:
	.zero		992


//--------------------- .nv.constant0._Z67popcount_weighted_keys_literal_fused_multiq_kernel_warp_out_w32_sb2ILi3EEvPKyPKfiiS1_S3_iiiiiPKxS5_fiPf --------------------------
	.section	.nv.constant0._Z67popcount_weighted_keys_literal_fused_multiq_kernel_warp_out_w32_sb2ILi3EEvPKyPKfiiS1_S3_iiiiiPKxS5_fiPf,"a",@progbits
	.sectionflags	@""
	.align	4
.nv.constant0._Z67popcount_weighted_keys_literal_fused_multiq_kernel_warp_out_w32_sb2ILi3EEvPKyPKfiiS1_S3_iiiiiPKxS5_fiPf:
	.zero		992


//--------------------- .nv.constant0._Z66popcount_weighted_keys_literal_fused_multiq_kernel_warp_out_w32_sbILi2EEvPKyPKfiiS1_S3_iiiiiPKxS5_fiPf --------------------------
	.section	.nv.constant0._Z66popcount_weighted_keys_literal_fused_multiq_kernel_warp_out_w32_sbILi2EEvPKyPKfiiS1_S3_iiiiiPKxS5_fiPf,"a",@progbits
	.sectionflags	@""
	.align	4
.nv.constant0._Z66popcount_weighted_keys_literal_fused_multiq_kernel_warp_out_w32_sbILi2EEvPKyPKfiiS1_S3_iiiiiPKxS5_fiPf:
	.zero		992


//--------------------- .nv.constant0._Z67popcount_weighted_keys_literal_fused_multiq_kernel_warp_out_w32_sb2ILi2EEvPKyPKfiiS1_S3_iiiiiPKxS5_fiPf --------------------------
	.section	.nv.constant0._Z67popcount_weighted_keys_literal_fused_multiq_kernel_warp_out_w32_sb2ILi2EEvPKyPKfiiS1_S3_iiiiiPKxS5_fiPf,"a",@progbits
	.sectionflags	@""
	.align	4
.nv.constant0._Z67popcount_weighted_keys_literal_fused_multiq_kernel_warp_out_w32_sb2ILi2EEvPKyPKfiiS1_S3_iiiiiPKxS5_fiPf:
	.zero		992


//--------------------- .nv.constant0._Z66popcount_weighted_keys_literal_fused_multiq_kernel_warp_out_w32_sbILi1EEvPKyPKfiiS1_S3_iiiiiPKxS5_fiPf --------------------------
	.section	.nv.constant0._Z66popcount_weighted_keys_literal_fused_multiq_kernel_warp_out_w32_sbILi1EEvPKyPKfiiS1_S3_iiiiiPKxS5_fiPf,"a",@progbits
	.sectionflags	@""
	.align	4
.nv.constant0._Z66popcount_weighted_keys_literal_fused_multiq_kernel_warp_out_w32_sbILi1EEvPKyPKfiiS1_S3_iiiiiPKxS5_fiPf:
	.zero		992


//--------------------- .nv.constant0._Z67popcount_weighted_keys_literal_fused_multiq_kernel_warp_out_w32_sb2ILi1EEvPKyPKfiiS1_S3_iiiiiPKxS5_fiPf --------------------------
	.section	.nv.constant0._Z67popcount_weighted_keys_literal_fused_multiq_kernel_warp_out_w32_sb2ILi1EEvPKyPKfiiS1_S3_iiiiiPKxS5_fiPf,"a",@progbits
	.sectionflags	@""
	.align	4
.nv.constant0._Z67popcount_weighted_keys_literal_fused_multiq_kernel_warp_out_w32_sb2ILi1EEvPKyPKfiiS1_S3_iiiiiPKxS5_fiPf:
	.zero		992


//--------------------- .nv.constant0.ewah_emit_kernel --------------------------
	.section	.nv.constant0.ewah_emit_kernel,"a",@progbits
	.sectionflags	@""
	.align	4
.nv.constant0.ewah_emit_kernel:
	.zero		944


//--------------------- .nv.constant0.ewah_size_kernel --------------------------
	.section	.nv.constant0.ewah_size_kernel,"a",@progbits
	.sectionflags	@""
	.align	4
.nv.constant0.ewah_size_kernel:
	.zero		928


//--------------------- .nv.constant0.compress_flags_from_density_kernel --------------------------
	.section	.nv.constant0.compress_flags_from_density_kernel,"a",@progbits
	.sectionflags	@""
	.align	4
.nv.constant0.compress_flags_from_density_kernel:
	.zero		928


//--------------------- .nv.constant0.slice_popcount_sum_kernel --------------------------
	.section	.nv.constant0.slice_popcount_sum_kernel,"a",@progbits
	.sectionflags	@""
	.align	4
.nv.constant0.slice_popcount_sum_kernel:
	.zero		920


//--------------------- .nv.constant0.popcount_weighted_keys_literal_fused_multiq_kernel_warp_out_nocoeff --------------------------
	.section	.nv.constant0.popcount_weighted_keys_literal_fused_multiq_kernel_warp_out_nocoeff,"a",@progbits
	.sectionflags	@""
	.align	4
.nv.constant0.popcount_weighted_keys_literal_fused_multiq_kernel_warp_out_nocoeff:
	.zero		992


//--------------------- .nv.constant0.popcount_weighted_keys_literal_fused_multiq_kernel --------------------------
	.section	.nv.constant0.popcount_weighted_keys_literal_fused_multiq_kernel,"a",@progbits
	.sectionflags	@""
	.align	4
.nv.constant0.popcount_weighted_keys_literal_fused_multiq_kernel:
	.zero		992


//--------------------- .nv.constant0.pack_bits_all_ballot_multi_kernel --------------------------
	.section	.nv.constant0.pack_bits_all_ballot_multi_kernel,"a",@progbits
	.sectionflags	@""
	.align	4
.nv.constant0.pack_bits_all_ballot_multi_kernel:
	.zero		936


//--------------------- .nv.constant0.pack_bits_all_kernel --------------------------
	.section	.nv.constant0.pack_bits_all_kernel,"a",@progbits
	.sectionflags	@""
	.align	4
.nv.constant0.pack_bits_all_kernel:
	.zero		936


//--------------------- .nv.constant0.ewah_decompress_kernel --------------------------
	.section	.nv.constant0.ewah_decompress_kernel,"a",@progbits
	.sectionflags	@""
	.align	4
.nv.constant0.ewah_decompress_kernel:
	.zero		920


//--------------------- SYMBOLS --------------------------

	.type		.nv.reservedSmem.offset0,@object
	.size		.nv.reservedSmem.offset0,0x4
	.type		.nv.reservedSmem.cap,@object
	.size		.nv.reservedSmem.cap,0x4
